	.target	sm_90a

	.elftype	@"ET_EXEC"


//--------------------- .note.nv.tkinfo           --------------------------
	.section	.note.nv.tkinfo,"",@"SHT_NOTE"
	.sectionflags	@"SHF_NOTE_NV_TKINFO"
	.tkinfo
        /*0018*/ 	.word	0x00000002
        /*0030*/ 	.string	""
        /*0030*/ 	.string	"ptxas"
        /*0030*/ 	.string	"Cuda compilation tools, release 13.0, V13.0.88"
        /*0030*/ 	.string	"Build cuda_13.0.r13.0/compiler.36424714_0"
        /*0030*/ 	.string	"-arch sm_90a -m 64 "



//--------------------- .note.nv.cuinfo           --------------------------
	.section	.note.nv.cuinfo,"",@"SHT_NOTE"
	.sectionflags	@"SHF_NOTE_NV_CUINFO"
        /*0018*/ 	.short	0x0002
        /*001a*/ 	.short	0x005a
        /*001c*/ 	.short	0x0082
	.zero		2


//--------------------- .nv.info                  --------------------------
	.section	.nv.info,"",@"SHT_CUDA_INFO"
	.align	4


	//----- nvinfo : EIATTR_REGCOUNT
	.align		4
        /*0000*/ 	.byte	0x04, 0x2f
        /*0002*/ 	.short	(.L_27 - .L_26)
	.align		4
.L_26:
        /*0004*/ 	.word	index@(_ZN7cutlass13device_kernelIN5flash11enable_sm90INS1_16FlashAttnFwdSm90INS1_25CollectiveMainloopFwdSm90ILi2EN4cute5tupleIJNS5_1CILi1EEES8_S8_EEENS6_IJNS7_ILi128EEENS7_ILi160EEENS7_ILi192EEEEEELi128ENS_12float_e4m3_tEfNS_4arch4Sm90ELb1ELb0ELb0ELb1ELb1ELb1ELb0ELb1ELb1ELb1ELb0ELb0EEENS1_21CollectiveEpilogueFwdINS6_IJSA_SA_SB_EEES9_NS_10bfloat16_tESG_Li256ELb1ELb1ELb0ELb1EEENS1_36VarlenDynamicPersistentTileSchedulerILi128ELi160ELi256ELi128ELb0ELb1ELb1ELb1ELb1ELb1EEEEEEEEEvNT_6ParamsE)
        /*0008*/ 	.word	0x000000a8


	//----- nvinfo : EIATTR_FRAME_SIZE
	.align		4
.L_27:
        /*000c*/ 	.byte	0x04, 0x11
        /*000e*/ 	.short	(.L_29 - .L_28)
	.align		4
.L_28:
        /*0010*/ 	.word	index@(_ZN7cutlass13device_kernelIN5flash11enable_sm90INS1_16FlashAttnFwdSm90INS1_25CollectiveMainloopFwdSm90ILi2EN4cute5tupleIJNS5_1CILi1EEES8_S8_EEENS6_IJNS7_ILi128EEENS7_ILi160EEENS7_ILi192EEEEEELi128ENS_12float_e4m3_tEfNS_4arch4Sm90ELb1ELb0ELb0ELb1ELb1ELb1ELb0ELb1ELb1ELb1ELb0ELb0EEENS1_21CollectiveEpilogueFwdINS6_IJSA_SA_SB_EEES9_NS_10bfloat16_tESG_Li256ELb1ELb1ELb0ELb1EEENS1_36VarlenDynamicPersistentTileSchedulerILi128ELi160ELi256ELi128ELb0ELb1ELb1ELb1ELb1ELb1EEEEEEEEEvNT_6ParamsE)
        /*0014*/ 	.word	0x00000040


	//----- nvinfo : EIATTR_REGCOUNT
	.align		4
.L_29:
        /*0018*/ 	.byte	0x04, 0x2f
        /*001a*/ 	.short	(.L_31 - .L_30)
	.align		4
.L_30:
        /*001c*/ 	.word	index@(_ZN7cutlass13device_kernelIN5flash11enable_sm90INS1_16FlashAttnFwdSm90INS1_25CollectiveMainloopFwdSm90ILi2EN4cute5tupleIJNS5_1CILi1EEES8_S8_EEENS6_IJNS7_ILi128EEENS7_ILi160EEENS7_ILi192EEEEEELi128ENS_12float_e4m3_tEfNS_4arch4Sm90ELb1ELb0ELb0ELb1ELb1ELb0ELb0ELb1ELb1ELb1ELb0ELb0EEENS1_21CollectiveEpilogueFwdINS6_IJSA_SA_SB_EEES9_NS_10bfloat16_tESG_Li256ELb1ELb1ELb0ELb1EEENS1_36VarlenDynamicPersistentTileSchedulerILi128ELi160ELi256ELi128ELb0ELb1ELb1ELb1ELb1ELb1EEEEEEEEEvNT_6ParamsE)
        /*0020*/ 	.word	0x000000a8


	//----- nvinfo : EIATTR_FRAME_SIZE
	.align		4
.L_31:
        /*0024*/ 	.byte	0x04, 0x11
        /*0026*/ 	.short	(.L_33 - .L_32)
	.align		4
.L_32:
        /*0028*/ 	.word	index@(_ZN7cutlass13device_kernelIN5flash11enable_sm90INS1_16FlashAttnFwdSm90INS1_25CollectiveMainloopFwdSm90ILi2EN4cute5tupleIJNS5_1CILi1EEES8_S8_EEENS6_IJNS7_ILi128EEENS7_ILi160EEENS7_ILi192EEEEEELi128ENS_12float_e4m3_tEfNS_4arch4Sm90ELb1ELb0ELb0ELb1ELb1ELb0ELb0ELb1ELb1ELb1ELb0ELb0EEENS1_21CollectiveEpilogueFwdINS6_IJSA_SA_SB_EEES9_NS_10bfloat16_tESG_Li256ELb1ELb1ELb0ELb1EEENS1_36VarlenDynamicPersistentTileSchedulerILi128ELi160ELi256ELi128ELb0ELb1ELb1ELb1ELb1ELb1EEEEEEEEEvNT_6ParamsE)
        /*002c*/ 	.word	0x00000020


	//----- nvinfo : EIATTR_REGCOUNT
	.align		4
.L_33:
        /*0030*/ 	.byte	0x04, 0x2f
        /*0032*/ 	.short	(.L_35 - .L_34)
	.align		4
.L_34:
        /*0034*/ 	.word	index@(_ZN7cutlass13device_kernelIN5flash11enable_sm90INS1_16FlashAttnFwdSm90INS1_25CollectiveMainloopFwdSm90ILi2EN4cute5tupleIJNS5_1CILi1EEES8_S8_EEENS6_IJNS7_ILi128EEENS7_ILi160EEENS7_ILi192EEEEEELi128ENS_12float_e4m3_tEfNS_4arch4Sm90ELb1ELb0ELb0ELb0ELb1ELb0ELb0ELb1ELb1ELb1ELb0ELb0EEENS1_21CollectiveEpilogueFwdINS6_IJSA_SA_SB_EEES9_NS_10bfloat16_tESG_Li256ELb0ELb1ELb0ELb1EEENS1_30DynamicPersistentTileSchedulerILi256ELi128ELb0ELb1ELb1EEEEEEEEEvNT_6ParamsE)
        /*0038*/ 	.word	0x000000a8


	//----- nvinfo : EIATTR_FRAME_SIZE
	.align		4
.L_35:
        /*003c*/ 	.byte	0x04, 0x11
        /*003e*/ 	.short	(.L_37 - .L_36)
	.align		4
.L_36:
        /*0040*/ 	.word	index@(_ZN7cutlass13device_kernelIN5flash11enable_sm90INS1_16FlashAttnFwdSm90INS1_25CollectiveMainloopFwdSm90ILi2EN4cute5tupleIJNS5_1CILi1EEES8_S8_EEENS6_IJNS7_ILi128EEENS7_ILi160EEENS7_ILi192EEEEEELi128ENS_12float_e4m3_tEfNS_4arch4Sm90ELb1ELb0ELb0ELb0ELb1ELb0ELb0ELb1ELb1ELb1ELb0ELb0EEENS1_21CollectiveEpilogueFwdINS6_IJSA_SA_SB_EEES9_NS_10bfloat16_tESG_Li256ELb0ELb1ELb0ELb1EEENS1_30DynamicPersistentTileSchedulerILi256ELi128ELb0ELb1ELb1EEEEEEEEEvNT_6ParamsE)
        /*0044*/ 	.word	0x00000020


	//----- nvinfo : EIATTR_REGCOUNT
	.align		4
.L_37:
        /*0048*/ 	.byte	0x04, 0x2f
        /*004a*/ 	.short	(.L_39 - .L_38)
	.align		4
.L_38:
        /*004c*/ 	.word	index@(_ZN7cutlass13device_kernelIN5flash11enable_sm90INS1_16FlashAttnFwdSm90INS1_25CollectiveMainloopFwdSm90ILi2EN4cute5tupleIJNS5_1CILi1EEES8_S8_EEENS6_IJNS7_ILi128EEESA_NS7_ILi192EEEEEELi128ENS_12float_e4m3_tEfNS_4arch4Sm90ELb0ELb1ELb0ELb1ELb1ELb1ELb0ELb1ELb1ELb1ELb0ELb0EEENS1_21CollectiveEpilogueFwdINS6_IJSA_SA_SA_EEES9_NS_10bfloat16_tESF_Li256ELb1ELb1ELb0ELb1EEENS1_36VarlenDynamicPersistentTileSchedulerILi128ELi128ELi256ELi128ELb0ELb1ELb1ELb1ELb0ELb1EEEEEEEEEvNT_6ParamsE)
        /*0050*/ 	.word	0x000000a8


	//----- nvinfo : EIATTR_FRAME_SIZE
	.align		4
.L_39:
        /*0054*/ 	.byte	0x04, 0x11
        /*0056*/ 	.short	(.L_41 - .L_40)
	.align		4
.L_40:
        /*0058*/ 	.word	index@(_ZN7cutlass13device_kernelIN5flash11enable_sm90INS1_16FlashAttnFwdSm90INS1_25CollectiveMainloopFwdSm90ILi2EN4cute5tupleIJNS5_1CILi1EEES8_S8_EEENS6_IJNS7_ILi128EEESA_NS7_ILi192EEEEEELi128ENS_12float_e4m3_tEfNS_4arch4Sm90ELb0ELb1ELb0ELb1ELb1ELb1ELb0ELb1ELb1ELb1ELb0ELb0EEENS1_21CollectiveEpilogueFwdINS6_IJSA_SA_SA_EEES9_NS_10bfloat16_tESF_Li256ELb1ELb1ELb0ELb1EEENS1_36VarlenDynamicPersistentTileSchedulerILi128ELi128ELi256ELi128ELb0ELb1ELb1ELb1ELb0ELb1EEEEEEEEEvNT_6ParamsE)
        /*005c*/ 	.word	0x00000038


	//----- nvinfo : EIATTR_REGCOUNT
	.align		4
.L_41:
        /*0060*/ 	.byte	0x04, 0x2f
        /*0062*/ 	.short	(.L_43 - .L_42)
	.align		4
.L_42:
        /*0064*/ 	.word	index@(_ZN7cutlass13device_kernelIN5flash11enable_sm90INS1_16FlashAttnFwdSm90INS1_25CollectiveMainloopFwdSm90ILi2EN4cute5tupleIJNS5_1CILi1EEES8_S8_EEENS6_IJNS7_ILi128EEESA_NS7_ILi192EEEEEELi128ENS_12float_e4m3_tEfNS_4arch4Sm90ELb0ELb1ELb0ELb1ELb1ELb0ELb0ELb1ELb1ELb1ELb0ELb0EEENS1_21CollectiveEpilogueFwdINS6_IJSA_SA_SA_EEES9_NS_10bfloat16_tESF_Li256ELb1ELb1ELb0ELb1EEENS1_36VarlenDynamicPersistentTileSchedulerILi128ELi128ELi256ELi128ELb0ELb1ELb1ELb1ELb0ELb1EEEEEEEEEvNT_6ParamsE)
        /*0068*/ 	.word	0x000000a8


	//----- nvinfo : EIATTR_FRAME_SIZE
	.align		4
.L_43:
        /*006c*/ 	.byte	0x04, 0x11
        /*006e*/ 	.short	(.L_45 - .L_44)
	.align		4
.L_44:
        /*0070*/ 	.word	index@(_ZN7cutlass13device_kernelIN5flash11enable_sm90INS1_16FlashAttnFwdSm90INS1_25CollectiveMainloopFwdSm90ILi2EN4cute5tupleIJNS5_1CILi1EEES8_S8_EEENS6_IJNS7_ILi128EEESA_NS7_ILi192EEEEEELi128ENS_12float_e4m3_tEfNS_4arch4Sm90ELb0ELb1ELb0ELb1ELb1ELb0ELb0ELb1ELb1ELb1ELb0ELb0EEENS1_21CollectiveEpilogueFwdINS6_IJSA_SA_SA_EEES9_NS_10bfloat16_tESF_Li256ELb1ELb1ELb0ELb1EEENS1_36VarlenDynamicPersistentTileSchedulerILi128ELi128ELi256ELi128ELb0ELb1ELb1ELb1ELb0ELb1EEEEEEEEEvNT_6ParamsE)
        /*0074*/ 	.word	0x00000020


	//----- nvinfo : EIATTR_REGCOUNT
	.align		4
.L_45:
        /*0078*/ 	.byte	0x04, 0x2f
        /*007a*/ 	.short	(.L_47 - .L_46)
	.align		4
.L_46:
        /*007c*/ 	.word	index@(_ZN7cutlass13device_kernelIN5flash11enable_sm90INS1_16FlashAttnFwdSm90INS1_25CollectiveMainloopFwdSm90ILi2EN4cute5tupleIJNS5_1CILi1EEES8_S8_EEENS6_IJNS7_ILi128EEESA_NS7_ILi192EEEEEELi128ENS_12float_e4m3_tEfNS_4arch4Sm90ELb0ELb1ELb0ELb0ELb1ELb0ELb0ELb1ELb1ELb1ELb0ELb0EEENS1_21CollectiveEpilogueFwdINS6_IJSA_SA_SA_EEES9_NS_10bfloat16_tESF_Li256ELb0ELb1ELb0ELb1EEENS1_30DynamicPersistentTileSchedulerILi256ELi128ELb0ELb1ELb1EEEEEEEEEvNT_6ParamsE)
        /*0080*/ 	.word	0x000000a8


	//----- nvinfo : EIATTR_FRAME_SIZE
	.align		4
.L_47:
        /*0084*/ 	.byte	0x04, 0x11
        /*0086*/ 	.short	(.L_49 - .L_48)
	.align		4
.L_48:
        /*0088*/ 	.word	index@(_ZN7cutlass13device_kernelIN5flash11enable_sm90INS1_16FlashAttnFwdSm90INS1_25CollectiveMainloopFwdSm90ILi2EN4cute5tupleIJNS5_1CILi1EEES8_S8_EEENS6_IJNS7_ILi128EEESA_NS7_ILi192EEEEEELi128ENS_12float_e4m3_tEfNS_4arch4Sm90ELb0ELb1ELb0ELb0ELb1ELb0ELb0ELb1ELb1ELb1ELb0ELb0EEENS1_21CollectiveEpilogueFwdINS6_IJSA_SA_SA_EEES9_NS_10bfloat16_tESF_Li256ELb0ELb1ELb0ELb1EEENS1_30DynamicPersistentTileSchedulerILi256ELi128ELb0ELb1ELb1EEEEEEEEEvNT_6ParamsE)
        /*008c*/ 	.word	0x00000018


	//----- nvinfo : EIATTR_REGCOUNT
	.align		4
.L_49:
        /*0090*/ 	.byte	0x04, 0x2f
        /*0092*/ 	.short	(.L_51 - .L_50)
	.align		4
.L_50:
        /*0094*/ 	.word	index@(_ZN7cutlass13device_kernelIN5flash11enable_sm90INS1_16FlashAttnFwdSm90INS1_25CollectiveMainloopFwdSm90ILi2EN4cute5tupleIJNS5_1CILi1EEES8_S8_EEENS6_IJNS7_ILi128EEENS7_ILi160EEENS7_ILi192EEEEEELi128ENS_12float_e4m3_tEfNS_4arch4Sm90ELb0ELb0ELb0ELb1ELb1ELb1ELb0ELb1ELb1ELb1ELb0ELb0EEENS1_21CollectiveEpilogueFwdINS6_IJSA_SA_SB_EEES9_NS_10bfloat16_tESG_Li256ELb1ELb1ELb0ELb1EEENS1_36VarlenDynamicPersistentTileSchedulerILi128ELi160ELi256ELi128ELb0ELb1ELb1ELb0ELb1ELb1EEEEEEEEEvNT_6ParamsE)
        /*0098*/ 	.word	0x000000a8


	//----- nvinfo : EIATTR_FRAME_SIZE
	.align		4
.L_51:
        /*009c*/ 	.byte	0x04, 0x11
        /*009e*/ 	.short	(.L_53 - .L_52)
	.align		4
.L_52:
        /*00a0*/ 	.word	index@(_ZN7cutlass13device_kernelIN5flash11enable_sm90INS1_16FlashAttnFwdSm90INS1_25CollectiveMainloopFwdSm90ILi2EN4cute5tupleIJNS5_1CILi1EEES8_S8_EEENS6_IJNS7_ILi128EEENS7_ILi160EEENS7_ILi192EEEEEELi128ENS_12float_e4m3_tEfNS_4arch4Sm90ELb0ELb0ELb0ELb1ELb1ELb1ELb0ELb1ELb1ELb1ELb0ELb0EEENS1_21CollectiveEpilogueFwdINS6_IJSA_SA_SB_EEES9_NS_10bfloat16_tESG_Li256ELb1ELb1ELb0ELb1EEENS1_36VarlenDynamicPersistentTileSchedulerILi128ELi160ELi256ELi128ELb0ELb1ELb1ELb0ELb1ELb1EEEEEEEEEvNT_6ParamsE)
        /*00a4*/ 	.word	0x00000050


	//----- nvinfo : EIATTR_REGCOUNT
	.align		4
.L_53:
        /*00a8*/ 	.byte	0x04, 0x2f
        /*00aa*/ 	.short	(.L_55 - .L_54)
	.align		4
.L_54:
        /*00ac*/ 	.word	index@(_ZN7cutlass13device_kernelIN5flash11enable_sm90INS1_16FlashAttnFwdSm90INS1_25CollectiveMainloopFwdSm90ILi2EN4cute5tupleIJNS5_1CILi1EEES8_S8_EEENS6_IJNS7_ILi128EEENS7_ILi160EEENS7_ILi192EEEEEELi128ENS_12float_e4m3_tEfNS_4arch4Sm90ELb0ELb0ELb0ELb1ELb1ELb0ELb0ELb1ELb1ELb1ELb0ELb0EEENS1_21CollectiveEpilogueFwdINS6_IJSA_SA_SB_EEES9_NS_10bfloat16_tESG_Li256ELb1ELb1ELb0ELb1EEENS1_36VarlenDynamicPersistentTileSchedulerILi128ELi160ELi256ELi128ELb0ELb1ELb1ELb0ELb1ELb1EEEEEEEEEvNT_6ParamsE)
        /*00b0*/ 	.word	0x000000a8


	//----- nvinfo : EIATTR_FRAME_SIZE
	.align		4
.L_55:
        /*00b4*/ 	.byte	0x04, 0x11
        /*00b6*/ 	.short	(.L_57 - .L_56)
	.align		4
.L_56:
        /*00b8*/ 	.word	index@(_ZN7cutlass13device_kernelIN5flash11enable_sm90INS1_16FlashAttnFwdSm90INS1_25CollectiveMainloopFwdSm90ILi2EN4cute5tupleIJNS5_1CILi1EEES8_S8_EEENS6_IJNS7_ILi128EEENS7_ILi160EEENS7_ILi192EEEEEELi128ENS_12float_e4m3_tEfNS_4arch4Sm90ELb0ELb0ELb0ELb1ELb1ELb0ELb0ELb1ELb1ELb1ELb0ELb0EEENS1_21CollectiveEpilogueFwdINS6_IJSA_SA_SB_EEES9_NS_10bfloat16_tESG_Li256ELb1ELb1ELb0ELb1EEENS1_36VarlenDynamicPersistentTileSchedulerILi128ELi160ELi256ELi128ELb0ELb1ELb1ELb0ELb1ELb1EEEEEEEEEvNT_6ParamsE)
        /*00bc*/ 	.word	0x00000020


	//----- nvinfo : EIATTR_REGCOUNT
	.align		4
.L_57:
        /*00c0*/ 	.byte	0x04, 0x2f
        /*00c2*/ 	.short	(.L_59 - .L_58)
	.align		4
.L_58:
        /*00c4*/ 	.word	index@(_ZN7cutlass13device_kernelIN5flash11enable_sm90INS1_16FlashAttnFwdSm90INS1_25CollectiveMainloopFwdSm90ILi2EN4cute5tupleIJNS5_1CILi1EEES8_S8_EEENS6_IJNS7_ILi128EEENS7_ILi160EEENS7_ILi192EEEEEELi128ENS_12float_e4m3_tEfNS_4arch4Sm90ELb0ELb0ELb0ELb0ELb1ELb0ELb0ELb1ELb1ELb1ELb0ELb0EEENS1_21CollectiveEpilogueFwdINS6_IJSA_SA_SB_EEES9_NS_10bfloat16_tESG_Li256ELb0ELb1ELb0ELb1EEENS1_29StaticPersistentTileSchedulerILb0EEEEEEEEEvNT_6ParamsE)
        /*00c8*/ 	.word	0x000000a8


	//----- nvinfo : EIATTR_FRAME_SIZE
	.align		4
.L_59:
        /*00cc*/ 	.byte	0x04, 0x11
        /*00ce*/ 	.short	(.L_61 - .L_60)
	.align		4
.L_60:
        /*00d0*/ 	.word	index@(_ZN7cutlass13device_kernelIN5flash11enable_sm90INS1_16FlashAttnFwdSm90INS1_25CollectiveMainloopFwdSm90ILi2EN4cute5tupleIJNS5_1CILi1EEES8_S8_EEENS6_IJNS7_ILi128EEENS7_ILi160EEENS7_ILi192EEEEEELi128ENS_12float_e4m3_tEfNS_4arch4Sm90ELb0ELb0ELb0ELb0ELb1ELb0ELb0ELb1ELb1ELb1ELb0ELb0EEENS1_21CollectiveEpilogueFwdINS6_IJSA_SA_SB_EEES9_NS_10bfloat16_tESG_Li256ELb0ELb1ELb0ELb1EEENS1_29StaticPersistentTileSchedulerILb0EEEEEEEEEvNT_6ParamsE)
        /*00d4*/ 	.word	0x00000028


	//----- nvinfo : EIATTR_MIN_STACK_SIZE
	.align		4
.L_61:
        /*00d8*/ 	.byte	0x04, 0x12
        /*00da*/ 	.short	(.L_63 - .L_62)
	.align		4
.L_62:
        /*00dc*/ 	.word	index@(_ZN7cutlass13device_kernelIN5flash11enable_sm90INS1_16FlashAttnFwdSm90INS1_25CollectiveMainloopFwdSm90ILi2EN4cute5tupleIJNS5_1CILi1EEES8_S8_EEENS6_IJNS7_ILi128EEENS7_ILi160EEENS7_ILi192EEEEEELi128ENS_12float_e4m3_tEfNS_4arch4Sm90ELb0ELb0ELb0ELb0ELb1ELb0ELb0ELb1ELb1ELb1ELb0ELb0EEENS1_21CollectiveEpilogueFwdINS6_IJSA_SA_SB_EEES9_NS_10bfloat16_tESG_Li256ELb0ELb1ELb0ELb1EEENS1_29StaticPersistentTileSchedulerILb0EEEEEEEEEvNT_6ParamsE)
        /*00e0*/ 	.word	0x00000028


	//----- nvinfo : EIATTR_MIN_STACK_SIZE
	.align		4
.L_63:
        /*00e4*/ 	.byte	0x04, 0x12
        /*00e6*/ 	.short	(.L_65 - .L_64)
	.align		4
.L_64:
        /*00e8*/ 	.word	index@(_ZN7cutlass13device_kernelIN5flash11enable_sm90INS1_16FlashAttnFwdSm90INS1_25CollectiveMainloopFwdSm90ILi2EN4cute5tupleIJNS5_1CILi1EEES8_S8_EEENS6_IJNS7_ILi128EEENS7_ILi160EEENS7_ILi192EEEEEELi128ENS_12float_e4m3_tEfNS_4arch4Sm90ELb0ELb0ELb0ELb1ELb1ELb0ELb0ELb1ELb1ELb1ELb0ELb0EEENS1_21CollectiveEpilogueFwdINS6_IJSA_SA_SB_EEES9_NS_10bfloat16_tESG_Li256ELb1ELb1ELb0ELb1EEENS1_36VarlenDynamicPersistentTileSchedulerILi128ELi160ELi256ELi128ELb0ELb1ELb1ELb0ELb1ELb1EEEEEEEEEvNT_6ParamsE)
        /*00ec*/ 	.word	0x00000020


	//----- nvinfo : EIATTR_MIN_STACK_SIZE
	.align		4
.L_65:
        /*00f0*/ 	.byte	0x04, 0x12
        /*00f2*/ 	.short	(.L_67 - .L_66)
	.align		4
.L_66:
        /*00f4*/ 	.word	index@(_ZN7cutlass13device_kernelIN5flash11enable_sm90INS1_16FlashAttnFwdSm90INS1_25CollectiveMainloopFwdSm90ILi2EN4cute5tupleIJNS5_1CILi1EEES8_S8_EEENS6_IJNS7_ILi128EEENS7_ILi160EEENS7_ILi192EEEEEELi128ENS_12float_e4m3_tEfNS_4arch4Sm90ELb0ELb0ELb0ELb1ELb1ELb1ELb0ELb1ELb1ELb1ELb0ELb0EEENS1_21CollectiveEpilogueFwdINS6_IJSA_SA_SB_EEES9_NS_10bfloat16_tESG_Li256ELb1ELb1ELb0ELb1EEENS1_36VarlenDynamicPersistentTileSchedulerILi128ELi160ELi256ELi128ELb0ELb1ELb1ELb0ELb1ELb1EEEEEEEEEvNT_6ParamsE)
        /*00f8*/ 	.word	0x00000050


	//----- nvinfo : EIATTR_MIN_STACK_SIZE
	.align		4
.L_67:
        /*00fc*/ 	.byte	0x04, 0x12
        /*00fe*/ 	.short	(.L_69 - .L_68)
	.align		4
.L_68:
        /*0100*/ 	.word	index@(_ZN7cutlass13device_kernelIN5flash11enable_sm90INS1_16FlashAttnFwdSm90INS1_25CollectiveMainloopFwdSm90ILi2EN4cute5tupleIJNS5_1CILi1EEES8_S8_EEENS6_IJNS7_ILi128EEESA_NS7_ILi192EEEEEELi128ENS_12float_e4m3_tEfNS_4arch4Sm90ELb0ELb1ELb0ELb0ELb1ELb0ELb0ELb1ELb1ELb1ELb0ELb0EEENS1_21CollectiveEpilogueFwdINS6_IJSA_SA_SA_EEES9_NS_10bfloat16_tESF_Li256ELb0ELb1ELb0ELb1EEENS1_30DynamicPersistentTileSchedulerILi256ELi128ELb0ELb1ELb1EEEEEEEEEvNT_6ParamsE)
        /*0104*/ 	.word	0x00000018


	//----- nvinfo : EIATTR_MIN_STACK_SIZE
	.align		4
.L_69:
        /*0108*/ 	.byte	0x04, 0x12
        /*010a*/ 	.short	(.L_71 - .L_70)
	.align		4
.L_70:
        /*010c*/ 	.word	index@(_ZN7cutlass13device_kernelIN5flash11enable_sm90INS1_16FlashAttnFwdSm90INS1_25CollectiveMainloopFwdSm90ILi2EN4cute5tupleIJNS5_1CILi1EEES8_S8_EEENS6_IJNS7_ILi128EEESA_NS7_ILi192EEEEEELi128ENS_12float_e4m3_tEfNS_4arch4Sm90ELb0ELb1ELb0ELb1ELb1ELb0ELb0ELb1ELb1ELb1ELb0ELb0EEENS1_21CollectiveEpilogueFwdINS6_IJSA_SA_SA_EEES9_NS_10bfloat16_tESF_Li256ELb1ELb1ELb0ELb1EEENS1_36VarlenDynamicPersistentTileSchedulerILi128ELi128ELi256ELi128ELb0ELb1ELb1ELb1ELb0ELb1EEEEEEEEEvNT_6ParamsE)
        /*0110*/ 	.word	0x00000020


	//----- nvinfo : EIATTR_MIN_STACK_SIZE
	.align		4
.L_71:
        /*0114*/ 	.byte	0x04, 0x12
        /*0116*/ 	.short	(.L_73 - .L_72)
	.align		4
.L_72:
        /*0118*/ 	.word	index@(_ZN7cutlass13device_kernelIN5flash11enable_sm90INS1_16FlashAttnFwdSm90INS1_25CollectiveMainloopFwdSm90ILi2EN4cute5tupleIJNS5_1CILi1EEES8_S8_EEENS6_IJNS7_ILi128EEESA_NS7_ILi192EEEEEELi128ENS_12float_e4m3_tEfNS_4arch4Sm90ELb0ELb1ELb0ELb1ELb1ELb1ELb0ELb1ELb1ELb1ELb0ELb0EEENS1_21CollectiveEpilogueFwdINS6_IJSA_SA_SA_EEES9_NS_10bfloat16_tESF_Li256ELb1ELb1ELb0ELb1EEENS1_36VarlenDynamicPersistentTileSchedulerILi128ELi128ELi256ELi128ELb0ELb1ELb1ELb1ELb0ELb1EEEEEEEEEvNT_6ParamsE)
        /*011c*/ 	.word	0x00000038


	//----- nvinfo : EIATTR_MIN_STACK_SIZE
	.align		4
.L_73:
        /*0120*/ 	.byte	0x04, 0x12
        /*0122*/ 	.short	(.L_75 - .L_74)
	.align		4
.L_74:
        /*0124*/ 	.word	index@(_ZN7cutlass13device_kernelIN5flash11enable_sm90INS1_16FlashAttnFwdSm90INS1_25CollectiveMainloopFwdSm90ILi2EN4cute5tupleIJNS5_1CILi1EEES8_S8_EEENS6_IJNS7_ILi128EEENS7_ILi160EEENS7_ILi192EEEEEELi128ENS_12float_e4m3_tEfNS_4arch4Sm90ELb1ELb0ELb0ELb0ELb1ELb0ELb0ELb1ELb1ELb1ELb0ELb0EEENS1_21CollectiveEpilogueFwdINS6_IJSA_SA_SB_EEES9_NS_10bfloat16_tESG_Li256ELb0ELb1ELb0ELb1EEENS1_30DynamicPersistentTileSchedulerILi256ELi128ELb0ELb1ELb1EEEEEEEEEvNT_6ParamsE)
        /*0128*/ 	.word	0x00000020


	//----- nvinfo : EIATTR_MIN_STACK_SIZE
	.align		4
.L_75:
        /*012c*/ 	.byte	0x04, 0x12
        /*012e*/ 	.short	(.L_77 - .L_76)
	.align		4
.L_76:
        /*0130*/ 	.word	index@(_ZN7cutlass13device_kernelIN5flash11enable_sm90INS1_16FlashAttnFwdSm90INS1_25CollectiveMainloopFwdSm90ILi2EN4cute5tupleIJNS5_1CILi1EEES8_S8_EEENS6_IJNS7_ILi128EEENS7_ILi160EEENS7_ILi192EEEEEELi128ENS_12float_e4m3_tEfNS_4arch4Sm90ELb1ELb0ELb0ELb1ELb1ELb0ELb0ELb1ELb1ELb1ELb0ELb0EEENS1_21CollectiveEpilogueFwdINS6_IJSA_SA_SB_EEES9_NS_10bfloat16_tESG_Li256ELb1ELb1ELb0ELb1EEENS1_36VarlenDynamicPersistentTileSchedulerILi128ELi160ELi256ELi128ELb0ELb1ELb1ELb1ELb1ELb1EEEEEEEEEvNT_6ParamsE)
        /*0134*/ 	.word	0x00000020


	//----- nvinfo : EIATTR_MIN_STACK_SIZE
	.align		4
.L_77:
        /*0138*/ 	.byte	0x04, 0x12
        /*013a*/ 	.short	(.L_79 - .L_78)
	.align		4
.L_78:
        /*013c*/ 	.word	index@(_ZN7cutlass13device_kernelIN5flash11enable_sm90INS1_16FlashAttnFwdSm90INS1_25CollectiveMainloopFwdSm90ILi2EN4cute5tupleIJNS5_1CILi1EEES8_S8_EEENS6_IJNS7_ILi128EEENS7_ILi160EEENS7_ILi192EEEEEELi128ENS_12float_e4m3_tEfNS_4arch4Sm90ELb1ELb0ELb0ELb1ELb1ELb1ELb0ELb1ELb1ELb1ELb0ELb0EEENS1_21CollectiveEpilogueFwdINS6_IJSA_SA_SB_EEES9_NS_10bfloat16_tESG_Li256ELb1ELb1ELb0ELb1EEENS1_36VarlenDynamicPersistentTileSchedulerILi128ELi160ELi256ELi128ELb0ELb1ELb1ELb1ELb1ELb1EEEEEEEEEvNT_6ParamsE)
        /*0140*/ 	.word	0x00000040
.L_79:


//--------------------- .nv.compat                --------------------------
	.section	.nv.compat,"",@"SHT_CUDA_COMPAT_INFO"
	.align	4
        /*0000*/ 	.byte	0x02, 0x09, 0x01, 0x00, 0x02, 0x02, 0x04, 0x00, 0x02, 0x05, 0x05, 0x00, 0x03, 0x07, 0x01, 0x01
        /*0010*/ 	.byte	0x02, 0x03, 0x01, 0x00, 0x02, 0x06, 0x01, 0x00, 0x04, 0x0b, 0x08, 0x00, 0x00, 0x00, 0x00, 0x00
        /*0020*/ 	.byte	0x00, 0x00, 0x00, 0x00


//--------------------- .nv.info._ZN7cutlass13device_kernelIN5flash11enable_sm90INS1_16FlashAttnFwdSm90INS1_25CollectiveMainloopFwdSm90ILi2EN4cute5tupleIJNS5_1CILi1EEES8_S8_EEENS6_IJNS7_ILi128EEENS7_ILi160EEENS7_ILi192EEEEEELi128ENS_12float_e4m3_tEfNS_4arch4Sm90ELb0ELb0ELb0ELb0ELb1ELb0ELb0ELb1ELb1ELb1ELb0ELb0EEENS1_21CollectiveEpilogueFwdINS6_IJSA_SA_SB_EEES9_NS_10bfloat16_tESG_Li256ELb0ELb1ELb0ELb1EEENS1_29StaticPersistentTileSchedulerILb0EEEEEEEEEvNT_6ParamsE --------------------------
	.section	.nv.info._ZN7cutlass13device_kernelIN5flash11enable_sm90INS1_16FlashAttnFwdSm90INS1_25CollectiveMainloopFwdSm90ILi2EN4cute5tupleIJNS5_1CILi1EEES8_S8_EEENS6_IJNS7_ILi128EEENS7_ILi160EEENS7_ILi192EEEEEELi128ENS_12float_e4m3_tEfNS_4arch4Sm90ELb0ELb0ELb0ELb0ELb1ELb0ELb0ELb1ELb1ELb1ELb0ELb0EEENS1_21CollectiveEpilogueFwdINS6_IJSA_SA_SB_EEES9_NS_10bfloat16_tESG_Li256ELb0ELb1ELb0ELb1EEENS1_29StaticPersistentTileSchedulerILb0EEEEEEEEEvNT_6ParamsE,"",@"SHT_CUDA_INFO"
	.sectionflags	@""
	.align	4


	//----- nvinfo : EIATTR_CUDA_API_VERSION
	.align		4
        /*0000*/ 	.byte	0x04, 0x37
        /*0002*/ 	.short	(.L_81 - .L_80)
.L_80:
        /*0004*/ 	.word	0x00000082


	//----- nvinfo : EIATTR_KPARAM_INFO
	.align		4
.L_81:
        /*0008*/ 	.byte	0x04, 0x17
        /*000a*/ 	.short	(.L_83 - .L_82)
.L_82:
        /*000c*/ 	.word	0x00000000
        /*0010*/ 	.short	0x0000
        /*0012*/ 	.short	0x0070
        /*0014*/ 	.byte	0x00, 0xf0, 0x01, 0x28


	//----- nvinfo : EIATTR_SPARSE_MMA_MASK
	.align		4
.L_83:
        /*0018*/ 	.byte	0x03, 0x50
        /*001a*/ 	.short	0x0000


	//----- nvinfo : EIATTR_MAXREG_COUNT
	.align		4
        /*001c*/ 	.byte	0x03, 0x1b
        /*001e*/ 	.short	0x00a8


	//----- nvinfo : EIATTR_NUM_BARRIERS
	.align		4
        /*0020*/ 	.byte	0x02, 0x4c
        /*0022*/ 	.byte	0x10
	.zero		1


	//----- nvinfo : EIATTR_EXTERNS
	.align		4
        /*0024*/ 	.byte	0x04, 0x0f
        /*0026*/ 	.short	(.L_85 - .L_84)


	//   ....[0]....
	.align		4
.L_84:
        /*0028*/ 	.word	index@(__assertfail)


	//----- nvinfo : EIATTR_ANNOTATIONS
	.align		4
.L_85:
        /*002c*/ 	.byte	0x04, 0x55
        /*002e*/ 	.short	(.L_87 - .L_86)


	//   ....[0]....
.L_86:
        /*0030*/ 	.word	0x00000001
        /*0034*/ 	.byte	0x60, 0x9d, 0x00, 0x00, 0x01, 0x00, 0x00, 0x00, 0xa0, 0x9d, 0x00, 0x00, 0x01, 0x00, 0x00, 0x00
        /* <DEDUP_REMOVED lines=10> */
        /*00e4*/ 	.byte	0xc0, 0xdc, 0x00, 0x00, 0x01, 0x00, 0x00, 0x00, 0xd0, 0xdc, 0x00, 0x00


	//----- nvinfo : EIATTR_MERCURY_ISA_VERSION
	.align		4
.L_87:
        /*00f0*/ 	.byte	0x03, 0x5f
        /*00f2*/ 	.short	0x0101


	//----- nvinfo : EIATTR_INT_WARP_WIDE_INSTR_OFFSETS
	.align		4
        /*00f4*/ 	.byte	0x04, 0x31
        /*00f6*/ 	.short	(.L_89 - .L_88)


	//   ....[0]....
.L_88:
        /*00f8*/ 	.word	0x000000c0


	//   ....[1]....
        /*00fc*/ 	.word	0x000000d0


	//   ....[2]....
        /*0100*/ 	.word	0x00000170


	//----- nvinfo : EIATTR_COOP_GROUP_MASK_REGIDS
	.align		4
.L_89:
        /*0104*/ 	.byte	0x04, 0x29
        /*0106*/ 	.short	(.L_91 - .L_90)


	//   ....[0]....
.L_90:
        /*0108*/ 	.word	0xffffffff


	//   ....[1]....
        /*010c*/ 	.word	0xffffffff


	//   ....[2]....
        /*0110*/ 	.word	0xffffffff


	//   ....[3]....
        /*0114*/ 	.word	0xffffffff


	//   ....[4]....
        /*0118*/ 	.word	0xffffffff


	//   ....[5]....
        /*011c*/ 	.word	0xffffffff


	//   ....[6]....
        /*0120*/ 	.word	0xffffffff


	//   ....[7]....
        /*0124*/ 	.word	0xffffffff


	//   ....[8]....
        /*0128*/ 	.word	0xffffffff


	//   ....[9]....
        /*012c*/ 	.word	0xffffffff


	//   ....[10]....
        /*0130*/ 	.word	0xffffffff


	//   ....[11]....
        /*0134*/ 	.word	0xffffffff


	//   ....[12]....
        /*0138*/ 	.word	0xffffffff


	//   ....[13]....
        /*013c*/ 	.word	0xffffffff


	//   ....[14]....
        /*0140*/ 	.word	0xffffffff


	//   ....[15]....
        /*0144*/ 	.word	0xffffffff


	//   ....[16]....
        /*0148*/ 	.word	0xffffffff


	//   ....[17]....
        /*014c*/ 	.word	0xffffffff


	//   ....[18]....
        /*0150*/ 	.word	0xffffffff


	//   ....[19]....
        /*0154*/ 	.word	0xffffffff


	//   ....[20]....
        /*0158*/ 	.word	0xffffffff


	//   ....[21]....
        /*015c*/ 	.word	0xffffffff


	//   ....[22]....
        /*0160*/ 	.word	0xffffffff


	//   ....[23]....
        /*0164*/ 	.word	0xffffffff


	//   ....[24]....
        /*0168*/ 	.word	0xffffffff


	//   ....[25]....
        /*016c*/ 	.word	0xffffffff


	//   ....[26]....
        /*0170*/ 	.word	0xffffffff


	//   ....[27]....
        /*0174*/ 	.word	0xffffffff


	//   ....[28]....
        /*0178*/ 	.word	0xffffffff


	//   ....[29]....
        /*017c*/ 	.word	0xffffffff


	//   ....[30]....
        /*0180*/ 	.word	0xffffffff


	//   ....[31]....
        /*0184*/ 	.word	0xffffffff


	//   ....[32]....
        /*0188*/ 	.word	0xffffffff


	//   ....[33]....
        /*018c*/ 	.word	0xffffffff


	//   ....[34]....
        /*0190*/ 	.word	0xffffffff


	//   ....[35]....
        /*0194*/ 	.word	0xffffffff


	//   ....[36]....
        /*0198*/ 	.word	0xffffffff


	//   ....[37]....
        /*019c*/ 	.word	0xffffffff


	//   ....[38]....
        /*01a0*/ 	.word	0xffffffff


	//   ....[39]....
        /*01a4*/ 	.word	0xffffffff


	//   ....[40]....
        /*01a8*/ 	.word	0xffffffff


	//   ....[41]....
        /*01ac*/ 	.word	0xffffffff


	//   ....[42]....
        /*01b0*/ 	.word	0xffffffff


	//   ....[43]....
        /*01b4*/ 	.word	0xffffffff


	//   ....[44]....
        /*01b8*/ 	.word	0xffffffff


	//   ....[45]....
        /*01bc*/ 	.word	0xffffffff


	//   ....[46]....
        /*01c0*/ 	.word	0xffffffff


	//   ....[47]....
        /*01c4*/ 	.word	0xffffffff


	//   ....[48]....
        /*01c8*/ 	.word	0xffffffff


	//   ....[49]....
        /*01cc*/ 	.word	0xffffffff


	//   ....[50]....
        /*01d0*/ 	.word	0xffffffff


	//   ....[51]....
        /*01d4*/ 	.word	0xffffffff


	//   ....[52]....
        /*01d8*/ 	.word	0xffffffff


	//   ....[53]....
        /*01dc*/ 	.word	0xffffffff


	//   ....[54]....
        /*01e0*/ 	.word	0xffffffff


	//   ....[55]....
        /*01e4*/ 	.word	0xffffffff


	//   ....[56]....
        /*01e8*/ 	.word	0xffffffff


	//   ....[57]....
        /*01ec*/ 	.word	0xffffffff


	//   ....[58]....
        /*01f0*/ 	.word	0xffffffff


	//   ....[59]....
        /*01f4*/ 	.word	0xffffffff


	//   ....[60]....
        /*01f8*/ 	.word	0xffffffff


	//   ....[61]....
        /*01fc*/ 	.word	0xffffffff


	//   ....[62]....
        /*0200*/ 	.word	0xffffffff


	//   ....[63]....
        /*0204*/ 	.word	0xffffffff


	//   ....[64]....
        /*0208*/ 	.word	0xffffffff


	//   ....[65]....
        /*020c*/ 	.word	0xffffffff


	//   ....[66]....
        /*0210*/ 	.word	0xffffffff


	//   ....[67]....
        /*0214*/ 	.word	0xffffffff


	//   ....[68]....
        /*0218*/ 	.word	0xffffffff


	//   ....[69]....
        /*021c*/ 	.word	0xffffffff


	//   ....[70]....
        /*0220*/ 	.word	0xffffffff


	//   ....[71]....
        /*0224*/ 	.word	0xffffffff


	//   ....[72]....
        /*0228*/ 	.word	0xffffffff


	//   ....[73]....
        /*022c*/ 	.word	0xffffffff


	//   ....[74]....
        /*0230*/ 	.word	0xffffffff


	//   ....[75]....
        /*0234*/ 	.word	0xffffffff


	//   ....[76]....
        /*0238*/ 	.word	0xffffffff


	//   ....[77]....
        /*023c*/ 	.word	0xffffffff


	//   ....[78]....
        /*0240*/ 	.word	0xffffffff


	//   ....[79]....
        /*0244*/ 	.word	0xffffffff


	//   ....[80]....
        /*0248*/ 	.word	0xffffffff


	//   ....[81]....
        /*024c*/ 	.word	0xffffffff


	//   ....[82]....
        /*0250*/ 	.word	0xffffffff


	//   ....[83]....
        /*0254*/ 	.word	0xffffffff


	//   ....[84]....
        /*0258*/ 	.word	0xffffffff


	//   ....[85]....
        /*025c*/ 	.word	0xffffffff


	//   ....[86]....
        /*0260*/ 	.word	0xffffffff


	//   ....[87]....
        /*0264*/ 	.word	0xffffffff


	//   ....[88]....
        /*0268*/ 	.word	0xffffffff


	//   ....[89]....
        /*026c*/ 	.word	0xffffffff


	//   ....[90]....
        /*0270*/ 	.word	0xffffffff


	//   ....[91]....
        /*0274*/ 	.word	0xffffffff


	//   ....[92]....
        /*0278*/ 	.word	0xffffffff


	//   ....[93]....
        /*027c*/ 	.word	0xffffffff


	//   ....[94]....
        /*0280*/ 	.word	0xffffffff


	//   ....[95]....
        /*0284*/ 	.word	0xffffffff


	//   ....[96]....
        /*0288*/ 	.word	0xffffffff


	//   ....[97]....
        /*028c*/ 	.word	0xffffffff


	//   ....[98]....
        /*0290*/ 	.word	0xffffffff


	//   ....[99]....
        /*0294*/ 	.word	0xffffffff


	//   ....[100]....
        /*0298*/ 	.word	0xffffffff


	//   ....[101]....
        /*029c*/ 	.word	0xffffffff


	//   ....[102]....
        /*02a0*/ 	.word	0xffffffff


	//   ....[103]....
        /*02a4*/ 	.word	0xffffffff


	//   ....[104]....
        /*02a8*/ 	.word	0xffffffff


	//   ....[105]....
        /*02ac*/ 	.word	0xffffffff


	//   ....[106]....
        /*02b0*/ 	.word	0xffffffff


	//   ....[107]....
        /*02b4*/ 	.word	0xffffffff


	//   ....[108]....
        /*02b8*/ 	.word	0xffffffff


	//   ....[109]....
        /*02bc*/ 	.word	0xffffffff


	//   ....[110]....
        /*02c0*/ 	.word	0xffffffff


	//   ....[111]....
        /*02c4*/ 	.word	0xffffffff


	//   ....[112]....
        /*02c8*/ 	.word	0x0500000f


	//   ....[113]....
        /*02cc*/ 	.word	0x0500000f


	//   ....[114]....
        /*02d0*/ 	.word	0x0500000f


	//   ....[115]....
        /*02d4*/ 	.word	0x0500000f


	//   ....[116]....
        /*02d8*/ 	.word	0x0500000f


	//   ....[117]....
        /*02dc*/ 	.word	0x0500000f


	//   ....[118]....
        /*02e0*/ 	.word	0x0500000f


	//   ....[119]....
        /*02e4*/ 	.word	0x0500000f


	//   ....[120]....
        /*02e8*/ 	.word	0x0500000f


	//   ....[121]....
        /*02ec*/ 	.word	0x0500000f


	//   ....[122]....
        /*02f0*/ 	.word	0x0500000f


	//   ....[123]....
        /*02f4*/ 	.word	0x0500000f


	//   ....[124]....
        /*02f8*/ 	.word	0x0500000f


	//   ....[125]....
        /*02fc*/ 	.word	0x0500000f


	//   ....[126]....
        /*0300*/ 	.word	0x0500000f


	//   ....[127]....
        /*0304*/ 	.word	0x0500000f


	//   ....[128]....
        /*0308*/ 	.word	0x0500000f


	//   ....[129]....
        /*030c*/ 	.word	0x0500000f


	//   ....[130]....
        /*0310*/ 	.word	0x0500000f


	//   ....[131]....
        /*0314*/ 	.word	0x0500000f


	//   ....[132]....
        /*0318*/ 	.word	0x0500000f


	//   ....[133]....
        /*031c*/ 	.word	0x0500000f


	//   ....[134]....
        /*0320*/ 	.word	0x0500000f


	//   ....[135]....
        /*0324*/ 	.word	0x0500000f


	//   ....[136]....
        /*0328*/ 	.word	0x0500000f


	//   ....[137]....
        /*032c*/ 	.word	0x0500000f


	//   ....[138]....
        /*0330*/ 	.word	0x0500000f


	//   ....[139]....
        /*0334*/ 	.word	0x0500000f


	//   ....[140]....
        /*0338*/ 	.word	0x0500000f


	//   ....[141]....
        /*033c*/ 	.word	0x0500000f


	//   ....[142]....
        /*0340*/ 	.word	0x0500000f


	//   ....[143]....
        /*0344*/ 	.word	0x0500000f


	//   ....[144]....
        /*0348*/ 	.word	0x0500000f


	//   ....[145]....
        /*034c*/ 	.word	0x0500000f


	//   ....[146]....
        /*0350*/ 	.word	0x0500000f


	//   ....[147]....
        /*0354*/ 	.word	0x0500000f


	//   ....[148]....
        /*0358*/ 	.word	0x0500000f


	//   ....[149]....
        /*035c*/ 	.word	0x0500000f


	//   ....[150]....
        /*0360*/ 	.word	0x0500000f


	//   ....[151]....
        /*0364*/ 	.word	0x0500000f


	//   ....[152]....
        /*0368*/ 	.word	0x0500000f


	//   ....[153]....
        /*036c*/ 	.word	0x0500000f


	//   ....[154]....
        /*0370*/ 	.word	0x0500000f


	//   ....[155]....
        /*0374*/ 	.word	0x0500000f


	//   ....[156]....
        /*0378*/ 	.word	0x0500000f


	//   ....[157]....
        /*037c*/ 	.word	0x0500000f


	//   ....[158]....
        /*0380*/ 	.word	0x0500000f


	//   ....[159]....
        /*0384*/ 	.word	0x0500000f


	//   ....[160]....
        /*0388*/ 	.word	0x0500000f


	//----- nvinfo : EIATTR_COOP_GROUP_INSTR_OFFSETS
	.align		4
.L_91:
        /*038c*/ 	.byte	0x04, 0x28
        /*038e*/ 	.short	(.L_93 - .L_92)


	//   ....[0]....
.L_92:
        /*0390*/ 	.word	0x00000080


	//   ....[1]....
        /*0394*/ 	.word	0x00000090


	//   ....[2]....
        /*0398*/ 	.word	0x000002d0


	//   ....[3]....
        /*039c*/ 	.word	0x00000430


	//   ....[4]....
        /*03a0*/ 	.word	0x00000550


	//   ....[5]....
        /*03a4*/ 	.word	0x000006b0


	//   ....[6]....
        /*03a8*/ 	.word	0x00000e60


	//   ....[7]....
        /*03ac*/ 	.word	0x00002bb0


	//   ....[8]....
        /*03b0*/ 	.word	0x00002cb0


	//   ....[9]....
        /*03b4*/ 	.word	0x00003320


	//   ....[10]....
        /*03b8*/ 	.word	0x000033a0


	//   ....[11]....
        /*03bc*/ 	.word	0x00005d00


	//   ....[12]....
        /*03c0*/ 	.word	0x00005d10


	//   ....[13]....
        /*03c4*/ 	.word	0x00005d40


	//   ....[14]....
        /*03c8*/ 	.word	0x00005d50


	//   ....[15]....
        /*03cc*/ 	.word	0x00007810


	//   ....[16]....
        /*03d0*/ 	.word	0x00007820


	//   ....[17]....
        /*03d4*/ 	.word	0x000078a0


	//   ....[18]....
        /*03d8*/ 	.word	0x000078b0


	//   ....[19]....
        /*03dc*/ 	.word	0x00008ae0


	//   ....[20]....
        /*03e0*/ 	.word	0x00008b20


	//   ....[21]....
        /*03e4*/ 	.word	0x00008b50


	//   ....[22]....
        /*03e8*/ 	.word	0x00008b80


	//   ....[23]....
        /*03ec*/ 	.word	0x00008bb0


	//   ....[24]....
        /*03f0*/ 	.word	0x00008be0


	//   ....[25]....
        /*03f4*/ 	.word	0x00008c20


	//   ....[26]....
        /*03f8*/ 	.word	0x00008c40


	//   ....[27]....
        /*03fc*/ 	.word	0x00008c50


	//   ....[28]....
        /*0400*/ 	.word	0x00008c80


	//   ....[29]....
        /*0404*/ 	.word	0x00008ce0


	//   ....[30]....
        /*0408*/ 	.word	0x00008d10


	//   ....[31]....
        /*040c*/ 	.word	0x00008d30


	//   ....[32]....
        /*0410*/ 	.word	0x00008d40


	//   ....[33]....
        /*0414*/ 	.word	0x00008d50


	//   ....[34]....
        /*0418*/ 	.word	0x00008d60


	//   ....[35]....
        /*041c*/ 	.word	0x00008d70


	//   ....[36]....
        /*0420*/ 	.word	0x00008da0


	//   ....[37]....
        /*0424*/ 	.word	0x00008dd0


	//   ....[38]....
        /*0428*/ 	.word	0x00008de0


	//   ....[39]....
        /*042c*/ 	.word	0x00008df0


	//   ....[40]....
        /*0430*/ 	.word	0x00008e00


	//   ....[41]....
        /*0434*/ 	.word	0x00008e10


	//   ....[42]....
        /*0438*/ 	.word	0x00008e30


	//   ....[43]....
        /*043c*/ 	.word	0x00008e40


	//   ....[44]....
        /*0440*/ 	.word	0x00008e50


	//   ....[45]....
        /*0444*/ 	.word	0x00008e60


	//   ....[46]....
        /*0448*/ 	.word	0x00008e70


	//   ....[47]....
        /*044c*/ 	.word	0x00008e80


	//   ....[48]....
        /*0450*/ 	.word	0x00008e90


	//   ....[49]....
        /*0454*/ 	.word	0x00008ea0


	//   ....[50]....
        /*0458*/ 	.word	0x00008eb0


	//   ....[51]....
        /*045c*/ 	.word	0x00009000


	//   ....[52]....
        /*0460*/ 	.word	0x00009030


	//   ....[53]....
        /*0464*/ 	.word	0x00009110


	//   ....[54]....
        /*0468*/ 	.word	0x00009140


	//   ....[55]....
        /*046c*/ 	.word	0x00009540


	//   ....[56]....
        /*0470*/ 	.word	0x00009580


	//   ....[57]....
        /*0474*/ 	.word	0x00009650


	//   ....[58]....
        /*0478*/ 	.word	0x00009670


	//   ....[59]....
        /*047c*/ 	.word	0x00009720


	//   ....[60]....
        /*0480*/ 	.word	0x00009740


	//   ....[61]....
        /*0484*/ 	.word	0x00009800


	//   ....[62]....
        /*0488*/ 	.word	0x00009840


	//   ....[63]....
        /*048c*/ 	.word	0x0000b130


	//   ....[64]....
        /*0490*/ 	.word	0x0000b160


	//   ....[65]....
        /*0494*/ 	.word	0x0000b180


	//   ....[66]....
        /*0498*/ 	.word	0x0000b270


	//   ....[67]....
        /*049c*/ 	.word	0x0000b280


	//   ....[68]....
        /*04a0*/ 	.word	0x0000b2d0


	//   ....[69]....
        /*04a4*/ 	.word	0x0000b2e0


	//   ....[70]....
        /*04a8*/ 	.word	0x0000b2f0


	//   ....[71]....
        /*04ac*/ 	.word	0x0000b340


	//   ....[72]....
        /*04b0*/ 	.word	0x0000b390


	//   ....[73]....
        /*04b4*/ 	.word	0x0000b780


	//   ....[74]....
        /*04b8*/ 	.word	0x0000b7b0


	//   ....[75]....
        /*04bc*/ 	.word	0x0000b7e0


	//   ....[76]....
        /*04c0*/ 	.word	0x0000b810


	//   ....[77]....
        /*04c4*/ 	.word	0x0000b850


	//   ....[78]....
        /*04c8*/ 	.word	0x0000b8d0


	//   ....[79]....
        /*04cc*/ 	.word	0x0000b910


	//   ....[80]....
        /*04d0*/ 	.word	0x0000b940


	//   ....[81]....
        /*04d4*/ 	.word	0x0000b970


	//   ....[82]....
        /*04d8*/ 	.word	0x0000b9f0


	//   ....[83]....
        /*04dc*/ 	.word	0x0000c170


	//   ....[84]....
        /*04e0*/ 	.word	0x0000c190


	//   ....[85]....
        /*04e4*/ 	.word	0x0000c1c0


	//   ....[86]....
        /*04e8*/ 	.word	0x0000c200


	//   ....[87]....
        /*04ec*/ 	.word	0x0000c280


	//   ....[88]....
        /*04f0*/ 	.word	0x0000c2b0


	//   ....[89]....
        /*04f4*/ 	.word	0x0000c330


	//   ....[90]....
        /*04f8*/ 	.word	0x0000c350


	//   ....[91]....
        /*04fc*/ 	.word	0x0000cbc0


	//   ....[92]....
        /*0500*/ 	.word	0x0000cbe0


	//   ....[93]....
        /*0504*/ 	.word	0x0000cc00


	//   ....[94]....
        /*0508*/ 	.word	0x0000cc50


	//   ....[95]....
        /*050c*/ 	.word	0x0000cc60


	//   ....[96]....
        /*0510*/ 	.word	0x0000ccb0


	//   ....[97]....
        /*0514*/ 	.word	0x0000ccc0


	//   ....[98]....
        /*0518*/ 	.word	0x0000ccd0


	//   ....[99]....
        /*051c*/ 	.word	0x0000cd20


	//   ....[100]....
        /*0520*/ 	.word	0x0000cd70


	//   ....[101]....
        /*0524*/ 	.word	0x0000d160


	//   ....[102]....
        /*0528*/ 	.word	0x0000d180


	//   ....[103]....
        /*052c*/ 	.word	0x0000d190


	//   ....[104]....
        /*0530*/ 	.word	0x0000d1a0


	//   ....[105]....
        /*0534*/ 	.word	0x0000d1c0


	//   ....[106]....
        /*0538*/ 	.word	0x0000d210


	//   ....[107]....
        /*053c*/ 	.word	0x0000d230


	//   ....[108]....
        /*0540*/ 	.word	0x0000d240


	//   ....[109]....
        /*0544*/ 	.word	0x0000d2d0


	//   ....[110]....
        /*0548*/ 	.word	0x0000d2f0


	//   ....[111]....
        /*054c*/ 	.word	0x0000e370


	//   ....[112]....
        /*0550*/ 	.word	0x0000e8a0


	//   ....[113]....
        /*0554*/ 	.word	0x0000e980


	//   ....[114]....
        /*0558*/ 	.word	0x0000ea70


	//   ....[115]....
        /*055c*/ 	.word	0x0000ead0


	//   ....[116]....
        /*0560*/ 	.word	0x0000ebb0


	//   ....[117]....
        /*0564*/ 	.word	0x0000ec10


	//   ....[118]....
        /*0568*/ 	.word	0x0000ecf0


	//   ....[119]....
        /*056c*/ 	.word	0x0000ed50


	//   ....[120]....
        /*0570*/ 	.word	0x0000ee10


	//   ....[121]....
        /*0574*/ 	.word	0x0000ee70


	//   ....[122]....
        /*0578*/ 	.word	0x0000ef30


	//   ....[123]....
        /*057c*/ 	.word	0x0000f020


	//   ....[124]....
        /*0580*/ 	.word	0x0000f0f0


	//   ....[125]....
        /*0584*/ 	.word	0x0000f160


	//   ....[126]....
        /*0588*/ 	.word	0x0000f240


	//   ....[127]....
        /*058c*/ 	.word	0x0000f300


	//   ....[128]....
        /*0590*/ 	.word	0x0000f3f0


	//   ....[129]....
        /*0594*/ 	.word	0x0000f4e0


	//   ....[130]....
        /*0598*/ 	.word	0x0000f5a0


	//   ....[131]....
        /*059c*/ 	.word	0x0000f600


	//   ....[132]....
        /*05a0*/ 	.word	0x0000f6e0


	//   ....[133]....
        /*05a4*/ 	.word	0x0000f770


	//   ....[134]....
        /*05a8*/ 	.word	0x0000f7e0


	//   ....[135]....
        /*05ac*/ 	.word	0x0000f860


	//   ....[136]....
        /*05b0*/ 	.word	0x0000f920


	//   ....[137]....
        /*05b4*/ 	.word	0x0000f990


	//   ....[138]....
        /*05b8*/ 	.word	0x0000fa80


	//   ....[139]....
        /*05bc*/ 	.word	0x0000faf0


	//   ....[140]....
        /*05c0*/ 	.word	0x0000fbc0


	//   ....[141]....
        /*05c4*/ 	.word	0x0000fd00


	//   ....[142]....
        /*05c8*/ 	.word	0x0000fdb0


	//   ....[143]....
        /*05cc*/ 	.word	0x0000fe10


	//   ....[144]....
        /*05d0*/ 	.word	0x0000fed0


	//   ....[145]....
        /*05d4*/ 	.word	0x0000ff30


	//   ....[146]....
        /*05d8*/ 	.word	0x0000fff0


	//   ....[147]....
        /*05dc*/ 	.word	0x00010050


	//   ....[148]....
        /*05e0*/ 	.word	0x00010110


	//   ....[149]....
        /*05e4*/ 	.word	0x00010170


	//   ....[150]....
        /*05e8*/ 	.word	0x00010230


	//   ....[151]....
        /*05ec*/ 	.word	0x00010320


	//   ....[152]....
        /*05f0*/ 	.word	0x000103c0


	//   ....[153]....
        /*05f4*/ 	.word	0x00010420


	//   ....[154]....
        /*05f8*/ 	.word	0x000104e0


	//   ....[155]....
        /*05fc*/ 	.word	0x00010540


	//   ....[156]....
        /*0600*/ 	.word	0x00010600


	//   ....[157]....
        /*0604*/ 	.word	0x00010660


	//   ....[158]....
        /*0608*/ 	.word	0x00010720


	//   ....[159]....
        /*060c*/ 	.word	0x00010780


	//   ....[160]....
        /*0610*/ 	.word	0x00010850


	//----- nvinfo : EIATTR_REG_RECONFIG
	.align		4
.L_93:
        /*0614*/ 	.byte	0x01, 0x54
	.zero		2


	//----- nvinfo : EIATTR_SYSCALL_OFFSETS
	.align		4
        /*0618*/ 	.byte	0x04, 0x46
        /*061a*/ 	.short	(.L_95 - .L_94)


	//   ....[0]....
.L_94:
        /*061c*/ 	.word	0x00001380


	//   ....[1]....
        /*0620*/ 	.word	0x0000a600


	//   ....[2]....
        /*0624*/ 	.word	0x0000a760


	//   ....[3]....
        /*0628*/ 	.word	0x0000a8a0


	//   ....[4]....
        /*062c*/ 	.word	0x0000a9c0


	//   ....[5]....
        /*0630*/ 	.word	0x0000bdd0


	//----- nvinfo : EIATTR_MBARRIER_INSTR_OFFSETS
	.align		4
.L_95:
        /*0634*/ 	.byte	0x04, 0x39
        /*0636*/ 	.short	(.L_97 - .L_96)


	//   ....[0]....
.L_96:
        /*0638*/ 	.word	0x00000180
        /*063c*/ 	.word	0x000000ff
        /*0640*/ 	.word	0x00029800
        /*0644*/ 	.short	0x0100
        /*0646*/ 	.byte	0x08
	.zero		1


	//   ....[1]....
        /*0648*/ 	.word	0x00000190
        /*064c*/ 	.word	0x000000ff
        /*0650*/ 	.word	0x00029820
        /*0654*/ 	.short	0x0100
        /*0656*/ 	.byte	0x08
	.zero		1


	//   ....[2]....
        /*0658*/ 	.word	0x00000280
        /*065c*/ 	.word	0x000000ff
        /*0660*/ 	.word	0x00029830
        /*0664*/ 	.short	0x0100
        /*0666*/ 	.byte	0x08
	.zero		1


	//   ....[3]....
        /*0668*/ 	.word	0x00000290
        /*066c*/ 	.word	0x000000ff
        /*0670*/ 	.word	0x00029840
        /*0674*/ 	.short	0x0100
        /*0676*/ 	.byte	0x08
	.zero		1


	//   ....[4]....
        /*0678*/ 	.word	0x000002a0
        /*067c*/ 	.word	0x000000ff
        /*0680*/ 	.word	0x00029838
        /*0684*/ 	.short	0x0100
        /*0686*/ 	.byte	0x08
	.zero		1


	//   ....[5]....
        /*0688*/ 	.word	0x000002b0
        /*068c*/ 	.word	0x000000ff
        /*0690*/ 	.word	0x00029848
        /*0694*/ 	.short	0x0100
        /*0696*/ 	.byte	0x08
	.zero		1


	//   ....[6]....
        /*0698*/ 	.word	0x000003e0
        /*069c*/ 	.word	0x000000ff
        /*06a0*/ 	.word	0x00029850
        /*06a4*/ 	.short	0x0100
        /*06a6*/ 	.byte	0x08
	.zero		1


	//   ....[7]....
        /*06a8*/ 	.word	0x000003f0
        /*06ac*/ 	.word	0x000000ff
        /*06b0*/ 	.word	0x00029860
        /*06b4*/ 	.short	0x0100
        /*06b6*/ 	.byte	0x08
	.zero		1


	//   ....[8]....
        /*06b8*/ 	.word	0x00000400
        /*06bc*/ 	.word	0x000000ff
        /*06c0*/ 	.word	0x00029858
        /*06c4*/ 	.short	0x0100
        /*06c6*/ 	.byte	0x08
	.zero		1


	//   ....[9]....
        /*06c8*/ 	.word	0x00000410
        /*06cc*/ 	.word	0x000000ff
        /*06d0*/ 	.word	0x00029868
        /*06d4*/ 	.short	0x0100
        /*06d6*/ 	.byte	0x08
	.zero		1


	//   ....[10]....
        /*06d8*/ 	.word	0x00000500
        /*06dc*/ 	.word	0x000000ff
        /*06e0*/ 	.word	0x00029870
        /*06e4*/ 	.short	0x0100
        /*06e6*/ 	.byte	0x06
	.zero		1


	//   ....[11]....
        /*06e8*/ 	.word	0x00000510
        /*06ec*/ 	.word	0x000000ff
        /*06f0*/ 	.word	0x00029880
        /*06f4*/ 	.short	0x0100
        /*06f6*/ 	.byte	0x06
	.zero		1


	//   ....[12]....
        /*06f8*/ 	.word	0x00000520
        /*06fc*/ 	.word	0x000000ff
        /*0700*/ 	.word	0x00029878
        /*0704*/ 	.short	0x0100
        /*0706*/ 	.byte	0x06
	.zero		1


	//   ....[13]....
        /*0708*/ 	.word	0x00000530
        /*070c*/ 	.word	0x000000ff
        /*0710*/ 	.word	0x00029888
        /*0714*/ 	.short	0x0100
        /*0716*/ 	.byte	0x06
	.zero		1


	//   ....[14]....
        /*0718*/ 	.word	0x00000660
        /*071c*/ 	.word	0x000000ff
        /*0720*/ 	.word	0x00029890
        /*0724*/ 	.short	0x0100
        /*0726*/ 	.byte	0x08
	.zero		1


	//   ....[15]....
        /*0728*/ 	.word	0x00000670
        /*072c*/ 	.word	0x000000ff
        /*0730*/ 	.word	0x000298a0
        /*0734*/ 	.short	0x0100
        /*0736*/ 	.byte	0x08
	.zero		1


	//   ....[16]....
        /*0738*/ 	.word	0x00000680
        /*073c*/ 	.word	0x000000ff
        /*0740*/ 	.word	0x00029898
        /*0744*/ 	.short	0x0100
        /*0746*/ 	.byte	0x08
	.zero		1


	//   ....[17]....
        /*0748*/ 	.word	0x00000690
        /*074c*/ 	.word	0x000000ff
        /*0750*/ 	.word	0x000298a8
        /*0754*/ 	.short	0x0100
        /*0756*/ 	.byte	0x08
	.zero		1


	//   ....[18]....
        /*0758*/ 	.word	0x000007e0
        /*075c*/ 	.word	0x000000ff
        /*0760*/ 	.word	0x000298b0
        /*0764*/ 	.short	0x0100
        /*0766*/ 	.byte	0x08
	.zero		1


	//   ....[19]....
        /*0768*/ 	.word	0x000007f0
        /*076c*/ 	.word	0x000000ff
        /*0770*/ 	.word	0x000298c0
        /*0774*/ 	.short	0x0100
        /*0776*/ 	.byte	0x08
	.zero		1


	//   ....[20]....
        /*0778*/ 	.word	0x00000800
        /*077c*/ 	.word	0x000000ff
        /*0780*/ 	.word	0x000298b8
        /*0784*/ 	.short	0x0100
        /*0786*/ 	.byte	0x08
	.zero		1


	//   ....[21]....
        /*0788*/ 	.word	0x00000810
        /*078c*/ 	.word	0x000000ff
        /*0790*/ 	.word	0x000298c8
        /*0794*/ 	.short	0x0100
        /*0796*/ 	.byte	0x08
	.zero		1


	//   ....[22]....
        /*0798*/ 	.word	0x000013e0
        /*079c*/ 	.word	0x000000ff
        /*07a0*/ 	.word	0x00029800
        /*07a4*/ 	.short	0x010a
        /*07a6*/ 	.byte	0x27
	.zero		1


	//   ....[23]....
        /*07a8*/ 	.word	0x00001460
        /*07ac*/ 	.word	0x00000004
        /*07b0*/ 	.word	0x00029830
        /*07b4*/ 	.short	0x010a
        /*07b6*/ 	.byte	0x3f
	.zero		1


	//   ....[24]....
        /*07b8*/ 	.word	0x000014b0
        /*07bc*/ 	.word	0x00000004
        /*07c0*/ 	.word	0x00029830
        /*07c4*/ 	.short	0x010a
        /*07c6*/ 	.byte	0x3f
	.zero		1


	//   ....[25]....
        /*07c8*/ 	.word	0x000022b0
        /*07cc*/ 	.word	0x000000ff
        /*07d0*/ 	.word	0x00000000
        /*07d4*/ 	.short	0x0101
        /*07d6*/ 	.byte	0x06
	.zero		1


	//   ....[26]....
        /*07d8*/ 	.word	0x000048d0
        /*07dc*/ 	.word	0x000000ff
        /*07e0*/ 	.word	0x00029830
        /*07e4*/ 	.short	0x010a
        /*07e6*/ 	.byte	0x06
	.zero		1


	//   ....[27]....
        /*07e8*/ 	.word	0x00004910
        /*07ec*/ 	.word	0x000000ff
        /*07f0*/ 	.word	0x00029830
        /*07f4*/ 	.short	0x010a
        /*07f6*/ 	.byte	0x06
	.zero		1


	//   ....[28]....
        /*07f8*/ 	.word	0x00005530
        /*07fc*/ 	.word	0x000000ff
        /*0800*/ 	.word	0x00029850
        /*0804*/ 	.short	0x010a
        /*0806*/ 	.byte	0x06
	.zero		1


	//   ....[29]....
        /*0808*/ 	.word	0x00005570
        /*080c*/ 	.word	0x000000ff
        /*0810*/ 	.word	0x00029850
        /*0814*/ 	.short	0x010a
        /*0816*/ 	.byte	0x06
	.zero		1


	//   ....[30]....
        /*0818*/ 	.word	0x000058a0
        /*081c*/ 	.word	0x000000ff
        /*0820*/ 	.word	0x00000000
        /*0824*/ 	.short	0x0101
        /*0826*/ 	.byte	0x06
	.zero		1


	//   ....[31]....
        /*0828*/ 	.word	0x00006e50
        /*082c*/ 	.word	0x000000ff
        /*0830*/ 	.word	0x00000000
        /*0834*/ 	.short	0x0101
        /*0836*/ 	.byte	0x06
	.zero		1


	//   ....[32]....
        /*0838*/ 	.word	0x000074d0
        /*083c*/ 	.word	0x000000ff
        /*0840*/ 	.word	0x00029850
        /*0844*/ 	.short	0x010a
        /*0846*/ 	.byte	0x04
	.zero		1


	//   ....[33]....
        /*0848*/ 	.word	0x00007510
        /*084c*/ 	.word	0x000000ff
        /*0850*/ 	.word	0x00029850
        /*0854*/ 	.short	0x010a
        /*0856*/ 	.byte	0x04
	.zero		1


	//   ....[34]....
        /*0858*/ 	.word	0x000082c0
        /*085c*/ 	.word	0x000000ff
        /*0860*/ 	.word	0x00000000
        /*0864*/ 	.short	0x0101
        /*0866*/ 	.byte	0x04
	.zero		1


	//   ....[35]....
        /*0868*/ 	.word	0x00009560
        /*086c*/ 	.word	0x000000ff
        /*0870*/ 	.word	0x00000000
        /*0874*/ 	.short	0x0101
        /*0876*/ 	.byte	0x27
	.zero		1


	//   ....[36]....
        /*0878*/ 	.word	0x0000aea0
        /*087c*/ 	.word	0x00000000
        /*0880*/ 	.word	0x00029880
        /*0884*/ 	.short	0x010a
        /*0886*/ 	.byte	0x3f
	.zero		1


	//   ....[37]....
        /*0888*/ 	.word	0x0000b440
        /*088c*/ 	.word	0x00000000
        /*0890*/ 	.word	0x00029870
        /*0894*/ 	.short	0x0107
        /*0896*/ 	.byte	0x3f
	.zero		1


	//   ....[38]....
        /*0898*/ 	.word	0x0000b500
        /*089c*/ 	.word	0x00000000
        /*08a0*/ 	.word	0x00029870
        /*08a4*/ 	.short	0x0101
        /*08a6*/ 	.byte	0x3f
	.zero		1


	//   ....[39]....
        /*08a8*/ 	.word	0x0000b530
        /*08ac*/ 	.word	0x00000000
        /*08b0*/ 	.word	0x00029840
        /*08b4*/ 	.short	0x010a
        /*08b6*/ 	.byte	0x3f
	.zero		1


	//   ....[40]....
        /*08b8*/ 	.word	0x0000bba0
        /*08bc*/ 	.word	0x00000000
        /*08c0*/ 	.word	0x00029830
        /*08c4*/ 	.short	0x0107
        /*08c6*/ 	.byte	0x3f
	.zero		1


	//   ....[41]....
        /*08c8*/ 	.word	0x0000bc70
        /*08cc*/ 	.word	0x00000000
        /*08d0*/ 	.word	0x00029830
        /*08d4*/ 	.short	0x0101
        /*08d6*/ 	.byte	0x3f
	.zero		1


	//   ....[42]....
        /*08d8*/ 	.word	0x0000c430
        /*08dc*/ 	.word	0x000000ff
        /*08e0*/ 	.word	0x00029800
        /*08e4*/ 	.short	0x0107
        /*08e6*/ 	.byte	0x29
	.zero		1


	//   ....[43]....
        /*08e8*/ 	.word	0x0000c480
        /*08ec*/ 	.word	0x000000ff
        /*08f0*/ 	.word	0x00029800
        /*08f4*/ 	.short	0x0101
        /*08f6*/ 	.byte	0x29
	.zero		1


	//   ....[44]....
        /*08f8*/ 	.word	0x0000c4b0
        /*08fc*/ 	.word	0x000000ff
        /*0900*/ 	.word	0x00029820
        /*0904*/ 	.short	0x010a
        /*0906*/ 	.byte	0x29
	.zero		1


	//   ....[45]....
        /*0908*/ 	.word	0x0000c920
        /*090c*/ 	.word	0x00000000
        /*0910*/ 	.word	0x00029880
        /*0914*/ 	.short	0x010a
        /*0916*/ 	.byte	0x3f
	.zero		1


	//   ....[46]....
        /*0918*/ 	.word	0x0000ce00
        /*091c*/ 	.word	0x00000000
        /*0920*/ 	.word	0x00029870
        /*0924*/ 	.short	0x0107
        /*0926*/ 	.byte	0x3f
	.zero		1


	//   ....[47]....
        /*0928*/ 	.word	0x0000cec0
        /*092c*/ 	.word	0x00000000
        /*0930*/ 	.word	0x00029870
        /*0934*/ 	.short	0x0101
        /*0936*/ 	.byte	0x3f
	.zero		1


	//   ....[48]....
        /*0938*/ 	.word	0x0000cef0
        /*093c*/ 	.word	0x00000000
        /*0940*/ 	.word	0x00029840
        /*0944*/ 	.short	0x010a
        /*0946*/ 	.byte	0x3f
	.zero		1


	//   ....[49]....
        /*0948*/ 	.word	0x0000d3e0
        /*094c*/ 	.word	0x00000000
        /*0950*/ 	.word	0x00029830
        /*0954*/ 	.short	0x0107
        /*0956*/ 	.byte	0x3f
	.zero		1


	//   ....[50]....
        /*0958*/ 	.word	0x0000d4a0
        /*095c*/ 	.word	0x00000000
        /*0960*/ 	.word	0x00029830
        /*0964*/ 	.short	0x0101
        /*0966*/ 	.byte	0x3f
	.zero		1


	//   ....[51]....
        /*0968*/ 	.word	0x0000d530
        /*096c*/ 	.word	0x00000000
        /*0970*/ 	.word	0x00029870
        /*0974*/ 	.short	0x010a
        /*0976*/ 	.byte	0x3f
	.zero		1


	//   ....[52]....
        /*0978*/ 	.word	0x0000d5c0
        /*097c*/ 	.word	0x00000000
        /*0980*/ 	.word	0x00029860
        /*0984*/ 	.short	0x010a
        /*0986*/ 	.byte	0x3f
	.zero		1


	//   ....[53]....
        /*0988*/ 	.word	0x0000dad0
        /*098c*/ 	.word	0x00000000
        /*0990*/ 	.word	0x00029850
        /*0994*/ 	.short	0x0101
        /*0996*/ 	.byte	0x3f
	.zero		1


	//   ....[54]....
        /*0998*/ 	.word	0x0000db60
        /*099c*/ 	.word	0x00000000
        /*09a0*/ 	.word	0x00000000
        /*09a4*/ 	.short	0x0101
        /*09a6*/ 	.byte	0x3f
	.zero		1


	//   ....[55]....
        /*09a8*/ 	.word	0x0000dc00
        /*09ac*/ 	.word	0x00000003
        /*09b0*/ 	.word	0x00029870
        /*09b4*/ 	.short	0x010a
        /*09b6*/ 	.byte	0x3f
	.zero		1


	//   ....[56]....
        /*09b8*/ 	.word	0x0000dc90
        /*09bc*/ 	.word	0x00000003
        /*09c0*/ 	.word	0x00029860
        /*09c4*/ 	.short	0x010a
        /*09c6*/ 	.byte	0x3f
	.zero		1


	//   ....[57]....
        /*09c8*/ 	.word	0x0000e1a0
        /*09cc*/ 	.word	0x00000003
        /*09d0*/ 	.word	0x00029850
        /*09d4*/ 	.short	0x0101
        /*09d6*/ 	.byte	0x3f
	.zero		1


	//   ....[58]....
        /*09d8*/ 	.word	0x0000e290
        /*09dc*/ 	.word	0x00000003
        /*09e0*/ 	.word	0x00000000
        /*09e4*/ 	.short	0x0101
        /*09e6*/ 	.byte	0x3f
	.zero		1


	//   ....[59]....
        /*09e8*/ 	.word	0x0000e320
        /*09ec*/ 	.word	0x00000004
        /*09f0*/ 	.word	0x00029820
        /*09f4*/ 	.short	0x010a
        /*09f6*/ 	.byte	0x3f
	.zero		1


	//   ....[60]....
        /*09f8*/ 	.word	0x0000e450
        /*09fc*/ 	.word	0x00000003
        /*0a00*/ 	.word	0x00029840
        /*0a04*/ 	.short	0x010a
        /*0a06*/ 	.byte	0x3f
	.zero		1


	//   ....[61]....
        /*0a08*/ 	.word	0x0000e4f0
        /*0a0c*/ 	.word	0x00000013
        /*0a10*/ 	.word	0x00029840
        /*0a14*/ 	.short	0x010a
        /*0a16*/ 	.byte	0x3f
	.zero		1


	//   ....[62]....
        /*0a18*/ 	.word	0x0000e530
        /*0a1c*/ 	.word	0x00000003
        /*0a20*/ 	.word	0x00029860
        /*0a24*/ 	.short	0x010a
        /*0a26*/ 	.byte	0x3f
	.zero		1


	//   ....[63]....
        /*0a28*/ 	.word	0x0000e570
        /*0a2c*/ 	.word	0x00000013
        /*0a30*/ 	.word	0x00029860
        /*0a34*/ 	.short	0x010a
        /*0a36*/ 	.byte	0x3f
	.zero		1


	//   ....[64]....
        /*0a38*/ 	.word	0x0000e5b0
        /*0a3c*/ 	.word	0x00000003
        /*0a40*/ 	.word	0x00029880
        /*0a44*/ 	.short	0x010a
        /*0a46*/ 	.byte	0x3f
	.zero		1


	//   ....[65]....
        /*0a48*/ 	.word	0x0000e5f0
        /*0a4c*/ 	.word	0x00000013
        /*0a50*/ 	.word	0x00029880
        /*0a54*/ 	.short	0x010a
        /*0a56*/ 	.byte	0x3f
	.zero		1


	//   ....[66]....
        /*0a58*/ 	.word	0x0000e660
        /*0a5c*/ 	.word	0x00000003
        /*0a60*/ 	.word	0x00029800
        /*0a64*/ 	.short	0x010a
        /*0a66*/ 	.byte	0x3f
	.zero		1


	//   ....[67]....
        /*0a68*/ 	.word	0x0000e6b0
        /*0a6c*/ 	.word	0x00000004
        /*0a70*/ 	.word	0x00029830
        /*0a74*/ 	.short	0x010a
        /*0a76*/ 	.byte	0x3f
	.zero		1


	//   ....[68]....
        /*0a78*/ 	.word	0x0000e710
        /*0a7c*/ 	.word	0x00000003
        /*0a80*/ 	.word	0x00029830
        /*0a84*/ 	.short	0x010a
        /*0a86*/ 	.byte	0x3f
	.zero		1


	//   ....[69]....
        /*0a88*/ 	.word	0x0000e770
        /*0a8c*/ 	.word	0x00000003
        /*0a90*/ 	.word	0x00029850
        /*0a94*/ 	.short	0x010a
        /*0a96*/ 	.byte	0x3f
	.zero		1


	//   ....[70]....
        /*0a98*/ 	.word	0x0000e7d0
        /*0a9c*/ 	.word	0x00000007
        /*0aa0*/ 	.word	0x00029850
        /*0aa4*/ 	.short	0x010a
        /*0aa6*/ 	.byte	0x3f
	.zero		1


	//   ....[71]....
        /*0aa8*/ 	.word	0x0000e8d0
        /*0aac*/ 	.word	0x00000000
        /*0ab0*/ 	.word	0x00029880
        /*0ab4*/ 	.short	0x010a
        /*0ab6*/ 	.byte	0x3f
	.zero		1


	//   ....[72]....
        /*0ab8*/ 	.word	0x0000ef70
        /*0abc*/ 	.word	0x00000000
        /*0ac0*/ 	.word	0x00029840
        /*0ac4*/ 	.short	0x010a
        /*0ac6*/ 	.byte	0x3f
	.zero		1


	//   ....[73]....
        /*0ac8*/ 	.word	0x0000fc00
        /*0acc*/ 	.word	0x00000003
        /*0ad0*/ 	.word	0x00029820
        /*0ad4*/ 	.short	0x010a
        /*0ad6*/ 	.byte	0x3f
	.zero		1


	//   ....[74]....
        /*0ad8*/ 	.word	0x0000fc50
        /*0adc*/ 	.word	0x00000000
        /*0ae0*/ 	.word	0x00029880
        /*0ae4*/ 	.short	0x010a
        /*0ae6*/ 	.byte	0x3f
	.zero		1


	//   ....[75]....
        /*0ae8*/ 	.word	0x00010270
        /*0aec*/ 	.word	0x00000000
        /*0af0*/ 	.word	0x00029840
        /*0af4*/ 	.short	0x010a
        /*0af6*/ 	.byte	0x3f
	.zero		1


	//   ....[76]....
        /*0af8*/ 	.word	0x00010880
        /*0afc*/ 	.word	0x00000000
        /*0b00*/ 	.word	0x00029870
        /*0b04*/ 	.short	0x010a
        /*0b06*/ 	.byte	0x3f
	.zero		1


	//   ....[77]....
        /*0b08*/ 	.word	0x000108d0
        /*0b0c*/ 	.word	0x00000000
        /*0b10*/ 	.word	0x00029860
        /*0b14*/ 	.short	0x010a
        /*0b16*/ 	.byte	0x3f
	.zero		1


	//   ....[78]....
        /*0b18*/ 	.word	0x00010920
        /*0b1c*/ 	.word	0x00000003
        /*0b20*/ 	.word	0x00029870
        /*0b24*/ 	.short	0x010a
        /*0b26*/ 	.byte	0x3f
	.zero		1


	//   ....[79]....
        /*0b28*/ 	.word	0x00010970
        /*0b2c*/ 	.word	0x00000003
        /*0b30*/ 	.word	0x00029860
        /*0b34*/ 	.short	0x010a
        /*0b36*/ 	.byte	0x3f
	.zero		1


	//   ....[80]....
        /*0b38*/ 	.word	0x000109c0
        /*0b3c*/ 	.word	0x00000004
        /*0b40*/ 	.word	0x00029820
        /*0b44*/ 	.short	0x010a
        /*0b46*/ 	.byte	0x3f
	.zero		1


	//   ....[81]....
        /*0b48*/ 	.word	0x00010a10
        /*0b4c*/ 	.word	0x00000003
        /*0b50*/ 	.word	0x00029840
        /*0b54*/ 	.short	0x010a
        /*0b56*/ 	.byte	0x3f
	.zero		1


	//   ....[82]....
        /*0b58*/ 	.word	0x00010a60
        /*0b5c*/ 	.word	0x00000013
        /*0b60*/ 	.word	0x00029840
        /*0b64*/ 	.short	0x010a
        /*0b66*/ 	.byte	0x3f
	.zero		1


	//   ....[83]....
        /*0b68*/ 	.word	0x00010ab0
        /*0b6c*/ 	.word	0x00000003
        /*0b70*/ 	.word	0x00029860
        /*0b74*/ 	.short	0x010a
        /*0b76*/ 	.byte	0x3f
	.zero		1


	//   ....[84]....
        /*0b78*/ 	.word	0x00010b00
        /*0b7c*/ 	.word	0x00000013
        /*0b80*/ 	.word	0x00029860
        /*0b84*/ 	.short	0x010a
        /*0b86*/ 	.byte	0x3f
	.zero		1


	//   ....[85]....
        /*0b88*/ 	.word	0x00010b50
        /*0b8c*/ 	.word	0x00000003
        /*0b90*/ 	.word	0x00029880
        /*0b94*/ 	.short	0x010a
        /*0b96*/ 	.byte	0x3f
	.zero		1


	//----- nvinfo : EIATTR_NUM_MBARRIERS
	.align		4
.L_97:
        /*0b98*/ 	.byte	0x03, 0x38
        /*0b9a*/ 	.short	0x0016


	//----- nvinfo : EIATTR_EXIT_INSTR_OFFSETS
	.align		4
        /*0b9c*/ 	.byte	0x04, 0x1c
        /*0b9e*/ 	.short	(.L_99 - .L_98)


	//   ....[0]....
.L_98:
        /*0ba0*/ 	.word	0x00000970


	//   ....[1]....
        /*0ba4*/ 	.word	0x00009920


	//   ....[2]....
        /*0ba8*/ 	.word	0x0000e390


	//   ....[3]....
        /*0bac*/ 	.word	0x0000e640


	//----- nvinfo : EIATTR_MAX_THREADS
	.align		4
.L_99:
        /*0bb0*/ 	.byte	0x04, 0x05
        /*0bb2*/ 	.short	(.L_101 - .L_100)
.L_100:
        /*0bb4*/ 	.word	0x00000180
        /*0bb8*/ 	.word	0x00000001
        /*0bbc*/ 	.word	0x00000001


	//----- nvinfo : EIATTR_CRS_STACK_SIZE
	.align		4
.L_101:
        /*0bc0*/ 	.byte	0x04, 0x1e
        /*0bc2*/ 	.short	(.L_103 - .L_102)
.L_102:
        /*0bc4*/ 	.word	0x00000000


	//----- nvinfo : EIATTR_CBANK_PARAM_SIZE
	.align		4
.L_103:
        /*0bc8*/ 	.byte	0x03, 0x19
        /*0bca*/ 	.short	0x0a70


	//----- nvinfo : EIATTR_PARAM_CBANK
	.align		4
        /*0bcc*/ 	.byte	0x04, 0x0a
        /*0bce*/ 	.short	(.L_105 - .L_104)
	.align		4
.L_104:
        /*0bd0*/ 	.word	index@(.nv.constant0._ZN7cutlass13device_kernelIN5flash11enable_sm90INS1_16FlashAttnFwdSm90INS1_25CollectiveMainloopFwdSm90ILi2EN4cute5tupleIJNS5_1CILi1EEES8_S8_EEENS6_IJNS7_ILi128EEENS7_ILi160EEENS7_ILi192EEEEEELi128ENS_12float_e4m3_tEfNS_4arch4Sm90ELb0ELb0ELb0ELb0ELb1ELb0ELb0ELb1ELb1ELb1ELb0ELb0EEENS1_21CollectiveEpilogueFwdINS6_IJSA_SA_SB_EEES9_NS_10bfloat16_tESG_Li256ELb0ELb1ELb0ELb1EEENS1_29StaticPersistentTileSchedulerILb0EEEEEEEEEvNT_6ParamsE)
        /*0bd4*/ 	.short	0x0210
        /*0bd6*/ 	.short	0x0a70


	//----- nvinfo : EIATTR_SW_WAR
	.align		4
.L_105:
        /*0bd8*/ 	.byte	0x04, 0x36
        /*0bda*/ 	.short	(.L_107 - .L_106)
.L_106:
        /*0bdc*/ 	.word	0x00000008
.L_107:


//--------------------- .nv.info._ZN7cutlass13device_kernelIN5flash11enable_sm90INS1_16FlashAttnFwdSm90INS1_25CollectiveMainloopFwdSm90ILi2EN4cute5tupleIJNS5_1CILi1EEES8_S8_EEENS6_IJNS7_ILi128EEENS7_ILi160EEENS7_ILi192EEEEEELi128ENS_12float_e4m3_tEfNS_4arch4Sm90ELb0ELb0ELb0ELb1ELb1ELb0ELb0ELb1ELb1ELb1ELb0ELb0EEENS1_21CollectiveEpilogueFwdINS6_IJSA_SA_SB_EEES9_NS_10bfloat16_tESG_Li256ELb1ELb1ELb0ELb1EEENS1_36VarlenDynamicPersistentTileSchedulerILi128ELi160ELi256ELi128ELb0ELb1ELb1ELb0ELb1ELb1EEEEEEEEEvNT_6ParamsE --------------------------
	.section	.nv.info._ZN7cutlass13device_kernelIN5flash11enable_sm90INS1_16FlashAttnFwdSm90INS1_25CollectiveMainloopFwdSm90ILi2EN4cute5tupleIJNS5_1CILi1EEES8_S8_EEENS6_IJNS7_ILi128EEENS7_ILi160EEENS7_ILi192EEEEEELi128ENS_12float_e4m3_tEfNS_4arch4Sm90ELb0ELb0ELb0ELb1ELb1ELb0ELb0ELb1ELb1ELb1ELb0ELb0EEENS1_21CollectiveEpilogueFwdINS6_IJSA_SA_SB_EEES9_NS_10bfloat16_tESG_Li256ELb1ELb1ELb0ELb1EEENS1_36VarlenDynamicPersistentTileSchedulerILi128ELi160ELi256ELi128ELb0ELb1ELb1ELb0ELb1ELb1EEEEEEEEEvNT_6ParamsE,"",@"SHT_CUDA_INFO"
	.sectionflags	@""
	.align	4


	//----- nvinfo : EIATTR_CUDA_API_VERSION
	.align		4
        /*0000*/ 	.byte	0x04, 0x37
        /*0002*/ 	.short	(.L_109 - .L_108)
.L_108:
        /*0004*/ 	.word	0x00000082


	//----- nvinfo : EIATTR_KPARAM_INFO
	.align		4
.L_109:
        /*0008*/ 	.byte	0x04, 0x17
        /*000a*/ 	.short	(.L_111 - .L_110)
.L_110:
        /*000c*/ 	.word	0x00000000
        /*0010*/ 	.short	0x0000
        /*0012*/ 	.short	0x0070
        /*0014*/ 	.byte	0x00, 0xf0, 0x01, 0x2a


	//----- nvinfo : EIATTR_SPARSE_MMA_MASK
	.align		4
.L_111:
        /*0018*/ 	.byte	0x03, 0x50
        /*001a*/ 	.short	0x0000


	//----- nvinfo : EIATTR_MAXREG_COUNT
	.align		4
        /*001c*/ 	.byte	0x03, 0x1b
        /*001e*/ 	.short	0x00a8


	//----- nvinfo : EIATTR_NUM_BARRIERS
	.align		4
        /*0020*/ 	.byte	0x02, 0x4c
        /*0022*/ 	.byte	0x10
	.zero		1


	//----- nvinfo : EIATTR_EXTERNS
	.align		4
        /*0024*/ 	.byte	0x04, 0x0f
        /*0026*/ 	.short	(.L_113 - .L_112)


	//   ....[0]....
	.align		4
.L_112:
        /*0028*/ 	.word	index@(__assertfail)


	//----- nvinfo : EIATTR_ANNOTATIONS
	.align		4
.L_113:
        /*002c*/ 	.byte	0x04, 0x55
        /*002e*/ 	.short	(.L_115 - .L_114)


	//   ....[0]....
.L_114:
        /* <DEDUP_REMOVED lines=14> */
        /*0104*/ 	.byte	0x00, 0x0e, 0x01, 0x00


	//----- nvinfo : EIATTR_MERCURY_ISA_VERSION
	.align		4
.L_115:
        /*0108*/ 	.byte	0x03, 0x5f
        /*010a*/ 	.short	0x0101


	//----- nvinfo : EIATTR_UNUSED_LOAD_BYTE_OFFSET
	.align		4
        /*010c*/ 	.byte	0x04, 0x44
        /*010e*/ 	.short	(.L_117 - .L_116)


	//   ....[0]....
.L_116:
        /*0110*/ 	.word	0x00000980
        /*0114*/ 	.word	0x0000fff0


	//   ....[1]....
        /*0118*/ 	.word	0x00008510
        /*011c*/ 	.word	0x0000fff0


	//----- nvinfo : EIATTR_INT_WARP_WIDE_INSTR_OFFSETS
	.align		4
.L_117:
        /*0120*/ 	.byte	0x04, 0x31
        /*0122*/ 	.short	(.L_119 - .L_118)


	//   ....[0]....
.L_118:
        /*0124*/ 	.word	0x000000c0


	//   ....[1]....
        /*0128*/ 	.word	0x000000d0


	//   ....[2]....
        /*012c*/ 	.word	0x00000170


	//   ....[3]....
        /*0130*/ 	.word	0x0000bfc0


	//   ....[4]....
        /*0134*/ 	.word	0x0000c050


	//   ....[5]....
        /*0138*/ 	.word	0x0000fce0


	//   ....[6]....
        /*013c*/ 	.word	0x0000fd70


	//----- nvinfo : EIATTR_COOP_GROUP_MASK_REGIDS
	.align		4
.L_119:
        /*0140*/ 	.byte	0x04, 0x29
        /*0142*/ 	.short	(.L_121 - .L_120)


	//   ....[0]....
.L_120:
        /*0144*/ 	.word	0xffffffff


	//   ....[1]....
        /*0148*/ 	.word	0xffffffff


	//   ....[2]....
        /*014c*/ 	.word	0xffffffff


	//   ....[3]....
        /*0150*/ 	.word	0xffffffff


	//   ....[4]....
        /*0154*/ 	.word	0xffffffff


	//   ....[5]....
        /*0158*/ 	.word	0xffffffff


	//   ....[6]....
        /*015c*/ 	.word	0xffffffff


	//   ....[7]....
        /*0160*/ 	.word	0xffffffff


	//   ....[8]....
        /*0164*/ 	.word	0xffffffff


	//   ....[9]....
        /*0168*/ 	.word	0xffffffff


	//   ....[10]....
        /*016c*/ 	.word	0xffffffff


	//   ....[11]....
        /*0170*/ 	.word	0xffffffff


	//   ....[12]....
        /*0174*/ 	.word	0xffffffff


	//   ....[13]....
        /*0178*/ 	.word	0xffffffff


	//   ....[14]....
        /*017c*/ 	.word	0xffffffff


	//   ....[15]....
        /*0180*/ 	.word	0xffffffff


	//   ....[16]....
        /*0184*/ 	.word	0xffffffff


	//   ....[17]....
        /*0188*/ 	.word	0xffffffff


	//   ....[18]....
        /*018c*/ 	.word	0xffffffff


	//   ....[19]....
        /*0190*/ 	.word	0xffffffff


	//   ....[20]....
        /*0194*/ 	.word	0xffffffff


	//   ....[21]....
        /*0198*/ 	.word	0xffffffff


	//   ....[22]....
        /*019c*/ 	.word	0xffffffff


	//   ....[23]....
        /*01a0*/ 	.word	0xffffffff


	//   ....[24]....
        /*01a4*/ 	.word	0xffffffff


	//   ....[25]....
        /*01a8*/ 	.word	0xffffffff


	//   ....[26]....
        /*01ac*/ 	.word	0xffffffff


	//   ....[27]....
        /*01b0*/ 	.word	0xffffffff


	//   ....[28]....
        /*01b4*/ 	.word	0xffffffff


	//   ....[29]....
        /*01b8*/ 	.word	0xffffffff


	//   ....[30]....
        /*01bc*/ 	.word	0xffffffff


	//   ....[31]....
        /*01c0*/ 	.word	0xffffffff


	//   ....[32]....
        /*01c4*/ 	.word	0xffffffff


	//   ....[33]....
        /*01c8*/ 	.word	0xffffffff


	//   ....[34]....
        /*01cc*/ 	.word	0xffffffff


	//   ....[35]....
        /*01d0*/ 	.word	0xffffffff


	//   ....[36]....
        /*01d4*/ 	.word	0xffffffff


	//   ....[37]....
        /*01d8*/ 	.word	0xffffffff


	//   ....[38]....
        /*01dc*/ 	.word	0xffffffff


	//   ....[39]....
        /*01e0*/ 	.word	0xffffffff


	//   ....[40]....
        /*01e4*/ 	.word	0xffffffff


	//   ....[41]....
        /*01e8*/ 	.word	0xffffffff


	//   ....[42]....
        /*01ec*/ 	.word	0xffffffff


	//   ....[43]....
        /*01f0*/ 	.word	0xffffffff


	//   ....[44]....
        /*01f4*/ 	.word	0xffffffff


	//   ....[45]....
        /*01f8*/ 	.word	0xffffffff


	//   ....[46]....
        /*01fc*/ 	.word	0xffffffff


	//   ....[47]....
        /*0200*/ 	.word	0xffffffff


	//   ....[48]....
        /*0204*/ 	.word	0xffffffff


	//   ....[49]....
        /*0208*/ 	.word	0xffffffff


	//   ....[50]....
        /*020c*/ 	.word	0xffffffff


	//   ....[51]....
        /*0210*/ 	.word	0xffffffff


	//   ....[52]....
        /*0214*/ 	.word	0xffffffff


	//   ....[53]....
        /*0218*/ 	.word	0xffffffff


	//   ....[54]....
        /*021c*/ 	.word	0xffffffff


	//   ....[55]....
        /*0220*/ 	.word	0xffffffff


	//   ....[56]....
        /*0224*/ 	.word	0xffffffff


	//   ....[57]....
        /*0228*/ 	.word	0xffffffff


	//   ....[58]....
        /*022c*/ 	.word	0xffffffff


	//   ....[59]....
        /*0230*/ 	.word	0xffffffff


	//   ....[60]....
        /*0234*/ 	.word	0xffffffff


	//   ....[61]....
        /*0238*/ 	.word	0xffffffff


	//   ....[62]....
        /*023c*/ 	.word	0xffffffff


	//   ....[63]....
        /*0240*/ 	.word	0xffffffff


	//   ....[64]....
        /*0244*/ 	.word	0xffffffff


	//   ....[65]....
        /*0248*/ 	.word	0xffffffff


	//   ....[66]....
        /*024c*/ 	.word	0xffffffff


	//   ....[67]....
        /*0250*/ 	.word	0xffffffff


	//   ....[68]....
        /*0254*/ 	.word	0xffffffff


	//   ....[69]....
        /*0258*/ 	.word	0xffffffff


	//   ....[70]....
        /*025c*/ 	.word	0xffffffff


	//   ....[71]....
        /*0260*/ 	.word	0xffffffff


	//   ....[72]....
        /*0264*/ 	.word	0xffffffff


	//   ....[73]....
        /*0268*/ 	.word	0xffffffff


	//   ....[74]....
        /*026c*/ 	.word	0xffffffff


	//   ....[75]....
        /*0270*/ 	.word	0xffffffff


	//   ....[76]....
        /*0274*/ 	.word	0xffffffff


	//   ....[77]....
        /*0278*/ 	.word	0xffffffff


	//   ....[78]....
        /*027c*/ 	.word	0xffffffff


	//   ....[79]....
        /*0280*/ 	.word	0xffffffff


	//   ....[80]....
        /*0284*/ 	.word	0xffffffff


	//   ....[81]....
        /*0288*/ 	.word	0xffffffff


	//   ....[82]....
        /*028c*/ 	.word	0xffffffff


	//   ....[83]....
        /*0290*/ 	.word	0xffffffff


	//   ....[84]....
        /*0294*/ 	.word	0xffffffff


	//   ....[85]....
        /*0298*/ 	.word	0xffffffff


	//   ....[86]....
        /*029c*/ 	.word	0xffffffff


	//   ....[87]....
        /*02a0*/ 	.word	0xffffffff


	//   ....[88]....
        /*02a4*/ 	.word	0xffffffff


	//   ....[89]....
        /*02a8*/ 	.word	0xffffffff


	//   ....[90]....
        /*02ac*/ 	.word	0xffffffff


	//   ....[91]....
        /*02b0*/ 	.word	0xffffffff


	//   ....[92]....
        /*02b4*/ 	.word	0xffffffff


	//   ....[93]....
        /*02b8*/ 	.word	0xffffffff


	//   ....[94]....
        /*02bc*/ 	.word	0xffffffff


	//   ....[95]....
        /*02c0*/ 	.word	0xffffffff


	//   ....[96]....
        /*02c4*/ 	.word	0xffffffff


	//   ....[97]....
        /*02c8*/ 	.word	0xffffffff


	//   ....[98]....
        /*02cc*/ 	.word	0xffffffff


	//   ....[99]....
        /*02d0*/ 	.word	0xffffffff


	//   ....[100]....
        /*02d4*/ 	.word	0xffffffff


	//   ....[101]....
        /*02d8*/ 	.word	0xffffffff


	//   ....[102]....
        /*02dc*/ 	.word	0xffffffff


	//   ....[103]....
        /*02e0*/ 	.word	0xffffffff


	//   ....[104]....
        /*02e4*/ 	.word	0xffffffff


	//   ....[105]....
        /*02e8*/ 	.word	0xffffffff


	//   ....[106]....
        /*02ec*/ 	.word	0xffffffff


	//   ....[107]....
        /*02f0*/ 	.word	0xffffffff


	//   ....[108]....
        /*02f4*/ 	.word	0xffffffff


	//   ....[109]....
        /*02f8*/ 	.word	0xffffffff


	//   ....[110]....
        /*02fc*/ 	.word	0xffffffff


	//   ....[111]....
        /*0300*/ 	.word	0xffffffff


	//   ....[112]....
        /*0304*/ 	.word	0xffffffff


	//   ....[113]....
        /*0308*/ 	.word	0xffffffff


	//   ....[114]....
        /*030c*/ 	.word	0xffffffff


	//   ....[115]....
        /*0310*/ 	.word	0xffffffff


	//   ....[116]....
        /*0314*/ 	.word	0xffffffff


	//   ....[117]....
        /*0318*/ 	.word	0xffffffff


	//   ....[118]....
        /*031c*/ 	.word	0xffffffff


	//   ....[119]....
        /*0320*/ 	.word	0xffffffff


	//   ....[120]....
        /*0324*/ 	.word	0xffffffff


	//   ....[121]....
        /*0328*/ 	.word	0xffffffff


	//   ....[122]....
        /*032c*/ 	.word	0xffffffff


	//   ....[123]....
        /*0330*/ 	.word	0xffffffff


	//   ....[124]....
        /*0334*/ 	.word	0xffffffff


	//   ....[125]....
        /*0338*/ 	.word	0xffffffff


	//   ....[126]....
        /*033c*/ 	.word	0xffffffff


	//   ....[127]....
        /*0340*/ 	.word	0xffffffff


	//   ....[128]....
        /*0344*/ 	.word	0xffffffff


	//   ....[129]....
        /*0348*/ 	.word	0xffffffff


	//   ....[130]....
        /*034c*/ 	.word	0xffffffff


	//   ....[131]....
        /*0350*/ 	.word	0xffffffff


	//   ....[132]....
        /*0354*/ 	.word	0xffffffff


	//   ....[133]....
        /*0358*/ 	.word	0xffffffff


	//   ....[134]....
        /*035c*/ 	.word	0xffffffff


	//   ....[135]....
        /*0360*/ 	.word	0xffffffff


	//   ....[136]....
        /*0364*/ 	.word	0xffffffff


	//   ....[137]....
        /*0368*/ 	.word	0xffffffff


	//   ....[138]....
        /*036c*/ 	.word	0xffffffff


	//   ....[139]....
        /*0370*/ 	.word	0xffffffff


	//   ....[140]....
        /*0374*/ 	.word	0xffffffff


	//   ....[141]....
        /*0378*/ 	.word	0xffffffff


	//   ....[142]....
        /*037c*/ 	.word	0xffffffff


	//   ....[143]....
        /*0380*/ 	.word	0xffffffff


	//   ....[144]....
        /*0384*/ 	.word	0xffffffff


	//   ....[145]....
        /*0388*/ 	.word	0xffffffff


	//   ....[146]....
        /*038c*/ 	.word	0xffffffff


	//   ....[147]....
        /*0390*/ 	.word	0xffffffff


	//   ....[148]....
        /*0394*/ 	.word	0xffffffff


	//   ....[149]....
        /*0398*/ 	.word	0xffffffff


	//   ....[150]....
        /*039c*/ 	.word	0xffffffff


	//   ....[151]....
        /*03a0*/ 	.word	0xffffffff


	//   ....[152]....
        /*03a4*/ 	.word	0xffffffff


	//   ....[153]....
        /*03a8*/ 	.word	0x0500000f


	//   ....[154]....
        /*03ac*/ 	.word	0x0500000f


	//   ....[155]....
        /*03b0*/ 	.word	0x0500000f


	//   ....[156]....
        /*03b4*/ 	.word	0x0500000f


	//   ....[157]....
        /*03b8*/ 	.word	0x0500000f


	//   ....[158]....
        /*03bc*/ 	.word	0x0500000f


	//   ....[159]....
        /*03c0*/ 	.word	0x0500000f


	//   ....[160]....
        /*03c4*/ 	.word	0x0500000f


	//   ....[161]....
        /*03c8*/ 	.word	0x0500000f


	//   ....[162]....
        /*03cc*/ 	.word	0x0500000f


	//   ....[163]....
        /*03d0*/ 	.word	0x0500000f


	//   ....[164]....
        /*03d4*/ 	.word	0x0500000f


	//   ....[165]....
        /*03d8*/ 	.word	0x0500000f


	//   ....[166]....
        /*03dc*/ 	.word	0x0500000f


	//   ....[167]....
        /*03e0*/ 	.word	0x0500000f


	//   ....[168]....
        /*03e4*/ 	.word	0x0500000f


	//   ....[169]....
        /*03e8*/ 	.word	0x0500000f


	//   ....[170]....
        /*03ec*/ 	.word	0x0500000f


	//   ....[171]....
        /*03f0*/ 	.word	0x0500000f


	//   ....[172]....
        /*03f4*/ 	.word	0x0500000f


	//   ....[173]....
        /*03f8*/ 	.word	0x0500000f


	//   ....[174]....
        /*03fc*/ 	.word	0x0500000f


	//   ....[175]....
        /*0400*/ 	.word	0x0500000f


	//   ....[176]....
        /*0404*/ 	.word	0x0500000f


	//   ....[177]....
        /*0408*/ 	.word	0x0500000f


	//   ....[178]....
        /*040c*/ 	.word	0x0500000f


	//   ....[179]....
        /*0410*/ 	.word	0x0500000f


	//   ....[180]....
        /*0414*/ 	.word	0x0500000f


	//   ....[181]....
        /*0418*/ 	.word	0x0500000f


	//   ....[182]....
        /*041c*/ 	.word	0x0500000f


	//   ....[183]....
        /*0420*/ 	.word	0x0500000f


	//   ....[184]....
        /*0424*/ 	.word	0x0500000f


	//   ....[185]....
        /*0428*/ 	.word	0x0500000f


	//   ....[186]....
        /*042c*/ 	.word	0x0500000f


	//   ....[187]....
        /*0430*/ 	.word	0x0500000f


	//   ....[188]....
        /*0434*/ 	.word	0x0500000f


	//   ....[189]....
        /*0438*/ 	.word	0x0500000f


	//   ....[190]....
        /*043c*/ 	.word	0x0500000f


	//   ....[191]....
        /*0440*/ 	.word	0x0500000f


	//   ....[192]....
        /*0444*/ 	.word	0x0500000f


	//   ....[193]....
        /*0448*/ 	.word	0x0500000f


	//   ....[194]....
        /*044c*/ 	.word	0x0500000f


	//   ....[195]....
        /*0450*/ 	.word	0x0500000f


	//   ....[196]....
        /*0454*/ 	.word	0x0500000f


	//   ....[197]....
        /*0458*/ 	.word	0x0500000f


	//   ....[198]....
        /*045c*/ 	.word	0x0500000f


	//   ....[199]....
        /*0460*/ 	.word	0x0500000f


	//   ....[200]....
        /*0464*/ 	.word	0x0500000f


	//   ....[201]....
        /*0468*/ 	.word	0x0500000f


	//   ....[202]....
        /*046c*/ 	.word	0x0500000f


	//----- nvinfo : EIATTR_COOP_GROUP_INSTR_OFFSETS
	.align		4
.L_121:
        /*0470*/ 	.byte	0x04, 0x28
        /*0472*/ 	.short	(.L_123 - .L_122)


	//   ....[0]....
.L_122:
        /*0474*/ 	.word	0x00000080


	//   ....[1]....
        /*0478*/ 	.word	0x00000090


	//   ....[2]....
        /*047c*/ 	.word	0x000002d0


	//   ....[3]....
        /*0480*/ 	.word	0x00000430


	//   ....[4]....
        /*0484*/ 	.word	0x00000550


	//   ....[5]....
        /*0488*/ 	.word	0x000006b0


	//   ....[6]....
        /*048c*/ 	.word	0x00001620


	//   ....[7]....
        /*0490*/ 	.word	0x00003050


	//   ....[8]....
        /*0494*/ 	.word	0x00003150


	//   ....[9]....
        /*0498*/ 	.word	0x000037b0


	//   ....[10]....
        /*049c*/ 	.word	0x00003830


	//   ....[11]....
        /*04a0*/ 	.word	0x00006230


	//   ....[12]....
        /*04a4*/ 	.word	0x00006240


	//   ....[13]....
        /*04a8*/ 	.word	0x00006270


	//   ....[14]....
        /*04ac*/ 	.word	0x00006280


	//   ....[15]....
        /*04b0*/ 	.word	0x00007d70


	//   ....[16]....
        /*04b4*/ 	.word	0x00007d80


	//   ....[17]....
        /*04b8*/ 	.word	0x00007e00


	//   ....[18]....
        /*04bc*/ 	.word	0x00007e10


	//   ....[19]....
        /*04c0*/ 	.word	0x00008da0


	//   ....[20]....
        /*04c4*/ 	.word	0x00008db0


	//   ....[21]....
        /*04c8*/ 	.word	0x00008dc0


	//   ....[22]....
        /*04cc*/ 	.word	0x00008dd0


	//   ....[23]....
        /*04d0*/ 	.word	0x00008de0


	//   ....[24]....
        /*04d4*/ 	.word	0x00008df0


	//   ....[25]....
        /*04d8*/ 	.word	0x00008e00


	//   ....[26]....
        /*04dc*/ 	.word	0x00008e10


	//   ....[27]....
        /*04e0*/ 	.word	0x00008e40


	//   ....[28]....
        /*04e4*/ 	.word	0x00008e50


	//   ....[29]....
        /*04e8*/ 	.word	0x00008e80


	//   ....[30]....
        /*04ec*/ 	.word	0x00008e90


	//   ....[31]....
        /*04f0*/ 	.word	0x00008ea0


	//   ....[32]....
        /*04f4*/ 	.word	0x00008eb0


	//   ....[33]....
        /*04f8*/ 	.word	0x00008ee0


	//   ....[34]....
        /*04fc*/ 	.word	0x00008f10


	//   ....[35]....
        /*0500*/ 	.word	0x00008f20


	//   ....[36]....
        /*0504*/ 	.word	0x00008f30


	//   ....[37]....
        /*0508*/ 	.word	0x00008f50


	//   ....[38]....
        /*050c*/ 	.word	0x00008f60


	//   ....[39]....
        /*0510*/ 	.word	0x00008f90


	//   ....[40]....
        /*0514*/ 	.word	0x00008fc0


	//   ....[41]....
        /*0518*/ 	.word	0x00008fd0


	//   ....[42]....
        /*051c*/ 	.word	0x00008fe0


	//   ....[43]....
        /*0520*/ 	.word	0x00008ff0


	//   ....[44]....
        /*0524*/ 	.word	0x00009000


	//   ....[45]....
        /*0528*/ 	.word	0x00009010


	//   ....[46]....
        /*052c*/ 	.word	0x00009020


	//   ....[47]....
        /*0530*/ 	.word	0x00009030


	//   ....[48]....
        /*0534*/ 	.word	0x00009080


	//   ....[49]....
        /*0538*/ 	.word	0x000090b0


	//   ....[50]....
        /*053c*/ 	.word	0x000090e0


	//   ....[51]....
        /*0540*/ 	.word	0x00009730


	//   ....[52]....
        /*0544*/ 	.word	0x00009760


	//   ....[53]....
        /*0548*/ 	.word	0x00009790


	//   ....[54]....
        /*054c*/ 	.word	0x000097c0


	//   ....[55]....
        /*0550*/ 	.word	0x00009d60


	//   ....[56]....
        /*0554*/ 	.word	0x00009d90


	//   ....[57]....
        /*0558*/ 	.word	0x00009e50


	//   ....[58]....
        /*055c*/ 	.word	0x00009e70


	//   ....[59]....
        /*0560*/ 	.word	0x00009f30


	//   ....[60]....
        /*0564*/ 	.word	0x00009f50


	//   ....[61]....
        /*0568*/ 	.word	0x0000a020


	//   ....[62]....
        /*056c*/ 	.word	0x0000a040


	//   ....[63]....
        /*0570*/ 	.word	0x0000a910


	//   ....[64]....
        /*0574*/ 	.word	0x0000a940


	//   ....[65]....
        /*0578*/ 	.word	0x0000aa10


	//   ....[66]....
        /*057c*/ 	.word	0x0000aa30


	//   ....[67]....
        /*0580*/ 	.word	0x0000aaf0


	//   ....[68]....
        /*0584*/ 	.word	0x0000ab10


	//   ....[69]....
        /*0588*/ 	.word	0x0000abe0


	//   ....[70]....
        /*058c*/ 	.word	0x0000ac00


	//   ....[71]....
        /*0590*/ 	.word	0x0000ad40


	//   ....[72]....
        /*0594*/ 	.word	0x0000aef0


	//   ....[73]....
        /*0598*/ 	.word	0x0000af20


	//   ....[74]....
        /*059c*/ 	.word	0x0000af50


	//   ....[75]....
        /*05a0*/ 	.word	0x0000af80


	//   ....[76]....
        /*05a4*/ 	.word	0x0000afb0


	//   ....[77]....
        /*05a8*/ 	.word	0x0000aff0


	//   ....[78]....
        /*05ac*/ 	.word	0x0000b140


	//   ....[79]....
        /*05b0*/ 	.word	0x0000b170


	//   ....[80]....
        /*05b4*/ 	.word	0x0000b1a0


	//   ....[81]....
        /*05b8*/ 	.word	0x0000b1d0


	//   ....[82]....
        /*05bc*/ 	.word	0x0000b200


	//   ....[83]....
        /*05c0*/ 	.word	0x0000b240


	//   ....[84]....
        /*05c4*/ 	.word	0x0000b2c0


	//   ....[85]....
        /*05c8*/ 	.word	0x0000b300


	//   ....[86]....
        /*05cc*/ 	.word	0x0000b390


	//   ....[87]....
        /*05d0*/ 	.word	0x0000cf80


	//   ....[88]....
        /*05d4*/ 	.word	0x0000cfb0


	//   ....[89]....
        /*05d8*/ 	.word	0x0000cff0


	//   ....[90]....
        /*05dc*/ 	.word	0x0000d080


	//   ....[91]....
        /*05e0*/ 	.word	0x0000d090


	//   ....[92]....
        /*05e4*/ 	.word	0x0000d100


	//   ....[93]....
        /*05e8*/ 	.word	0x0000d110


	//   ....[94]....
        /*05ec*/ 	.word	0x0000d120


	//   ....[95]....
        /*05f0*/ 	.word	0x0000d190


	//   ....[96]....
        /*05f4*/ 	.word	0x0000d210


	//   ....[97]....
        /*05f8*/ 	.word	0x0000d620


	//   ....[98]....
        /*05fc*/ 	.word	0x0000d660


	//   ....[99]....
        /*0600*/ 	.word	0x0000d680


	//   ....[100]....
        /*0604*/ 	.word	0x0000d690


	//   ....[101]....
        /*0608*/ 	.word	0x0000d740


	//   ....[102]....
        /*060c*/ 	.word	0x0000d760


	//   ....[103]....
        /*0610*/ 	.word	0x0000d7f0


	//   ....[104]....
        /*0614*/ 	.word	0x0000d810


	//   ....[105]....
        /*0618*/ 	.word	0x0000d820


	//   ....[106]....
        /*061c*/ 	.word	0x0000d8b0


	//   ....[107]....
        /*0620*/ 	.word	0x0000e0b0


	//   ....[108]....
        /*0624*/ 	.word	0x0000e0e0


	//   ....[109]....
        /*0628*/ 	.word	0x0000e110


	//   ....[110]....
        /*062c*/ 	.word	0x0000e1a0


	//   ....[111]....
        /*0630*/ 	.word	0x0000e1f0


	//   ....[112]....
        /*0634*/ 	.word	0x0000e240


	//   ....[113]....
        /*0638*/ 	.word	0x0000e260


	//   ....[114]....
        /*063c*/ 	.word	0x0000e2a0


	//   ....[115]....
        /*0640*/ 	.word	0x0000ec90


	//   ....[116]....
        /*0644*/ 	.word	0x0000ecb0


	//   ....[117]....
        /*0648*/ 	.word	0x0000ecd0


	//   ....[118]....
        /*064c*/ 	.word	0x0000ed20


	//   ....[119]....
        /*0650*/ 	.word	0x0000ed30


	//   ....[120]....
        /*0654*/ 	.word	0x0000ed80


	//   ....[121]....
        /*0658*/ 	.word	0x0000ed90


	//   ....[122]....
        /*065c*/ 	.word	0x0000eda0


	//   ....[123]....
        /*0660*/ 	.word	0x0000edf0


	//   ....[124]....
        /*0664*/ 	.word	0x0000ee40


	//   ....[125]....
        /*0668*/ 	.word	0x0000f240


	//   ....[126]....
        /*066c*/ 	.word	0x0000f260


	//   ....[127]....
        /*0670*/ 	.word	0x0000f270


	//   ....[128]....
        /*0674*/ 	.word	0x0000f280


	//   ....[129]....
        /*0678*/ 	.word	0x0000f290


	//   ....[130]....
        /*067c*/ 	.word	0x0000f2f0


	//   ....[131]....
        /*0680*/ 	.word	0x0000f300


	//   ....[132]....
        /*0684*/ 	.word	0x0000f360


	//   ....[133]....
        /*0688*/ 	.word	0x0000f390


	//   ....[134]....
        /*068c*/ 	.word	0x0000f3d0


	//   ....[135]....
        /*0690*/ 	.word	0x00010640


	//   ....[136]....
        /*0694*/ 	.word	0x00010670


	//   ....[137]....
        /*0698*/ 	.word	0x000106a0


	//   ....[138]....
        /*069c*/ 	.word	0x000106b0


	//   ....[139]....
        /*06a0*/ 	.word	0x000106e0


	//   ....[140]....
        /*06a4*/ 	.word	0x000106f0


	//   ....[141]....
        /*06a8*/ 	.word	0x00010720


	//   ....[142]....
        /*06ac*/ 	.word	0x00010760


	//   ....[143]....
        /*06b0*/ 	.word	0x000108a0


	//   ....[144]....
        /*06b4*/ 	.word	0x000108d0


	//   ....[145]....
        /*06b8*/ 	.word	0x00010900


	//   ....[146]....
        /*06bc*/ 	.word	0x00010930


	//   ....[147]....
        /*06c0*/ 	.word	0x00010960


	//   ....[148]....
        /*06c4*/ 	.word	0x000109a0


	//   ....[149]....
        /*06c8*/ 	.word	0x00010a30


	//   ....[150]....
        /*06cc*/ 	.word	0x00010a70


	//   ....[151]....
        /*06d0*/ 	.word	0x00010b00


	//   ....[152]....
        /*06d4*/ 	.word	0x00010f20


	//   ....[153]....
        /*06d8*/ 	.word	0x00011470


	//   ....[154]....
        /*06dc*/ 	.word	0x00011550


	//   ....[155]....
        /*06e0*/ 	.word	0x00011640


	//   ....[156]....
        /*06e4*/ 	.word	0x000116a0


	//   ....[157]....
        /*06e8*/ 	.word	0x00011780


	//   ....[158]....
        /*06ec*/ 	.word	0x000117e0


	//   ....[159]....
        /*06f0*/ 	.word	0x000118c0


	//   ....[160]....
        /*06f4*/ 	.word	0x00011920


	//   ....[161]....
        /*06f8*/ 	.word	0x000119f0


	//   ....[162]....
        /*06fc*/ 	.word	0x00011a90


	//   ....[163]....
        /*0700*/ 	.word	0x00011b70


	//   ....[164]....
        /*0704*/ 	.word	0x00011cc0


	//   ....[165]....
        /*0708*/ 	.word	0x00011d70


	//   ....[166]....
        /*070c*/ 	.word	0x00011ea0


	//   ....[167]....
        /*0710*/ 	.word	0x00011f50


	//   ....[168]....
        /*0714*/ 	.word	0x00012050


	//   ....[169]....
        /*0718*/ 	.word	0x00012110


	//   ....[170]....
        /*071c*/ 	.word	0x00012170


	//   ....[171]....
        /*0720*/ 	.word	0x00012210


	//   ....[172]....
        /*0724*/ 	.word	0x000122d0


	//   ....[173]....
        /*0728*/ 	.word	0x000123a0


	//   ....[174]....
        /*072c*/ 	.word	0x00012440


	//   ....[175]....
        /*0730*/ 	.word	0x000124b0


	//   ....[176]....
        /*0734*/ 	.word	0x00012510


	//   ....[177]....
        /*0738*/ 	.word	0x00012610


	//   ....[178]....
        /*073c*/ 	.word	0x00012690


	//   ....[179]....
        /*0740*/ 	.word	0x00012760


	//   ....[180]....
        /*0744*/ 	.word	0x000127e0


	//   ....[181]....
        /*0748*/ 	.word	0x000128a0


	//   ....[182]....
        /*074c*/ 	.word	0x000129d0


	//   ....[183]....
        /*0750*/ 	.word	0x00012a80


	//   ....[184]....
        /*0754*/ 	.word	0x00012ae0


	//   ....[185]....
        /*0758*/ 	.word	0x00012ba0


	//   ....[186]....
        /*075c*/ 	.word	0x00012c00


	//   ....[187]....
        /*0760*/ 	.word	0x00012cc0


	//   ....[188]....
        /*0764*/ 	.word	0x00012d20


	//   ....[189]....
        /*0768*/ 	.word	0x00012de0


	//   ....[190]....
        /*076c*/ 	.word	0x00012e40


	//   ....[191]....
        /*0770*/ 	.word	0x00012f00


	//   ....[192]....
        /*0774*/ 	.word	0x00012ff0


	//   ....[193]....
        /*0778*/ 	.word	0x00013090


	//   ....[194]....
        /*077c*/ 	.word	0x000130f0


	//   ....[195]....
        /*0780*/ 	.word	0x000131c0


	//   ....[196]....
        /*0784*/ 	.word	0x00013220


	//   ....[197]....
        /*0788*/ 	.word	0x000132f0


	//   ....[198]....
        /*078c*/ 	.word	0x00013350


	//   ....[199]....
        /*0790*/ 	.word	0x00013420


	//   ....[200]....
        /*0794*/ 	.word	0x00013480


	//   ....[201]....
        /*0798*/ 	.word	0x00013550


	//   ....[202]....
        /*079c*/ 	.word	0x000137a0


	//----- nvinfo : EIATTR_REG_RECONFIG
	.align		4
.L_123:
        /*07a0*/ 	.byte	0x01, 0x54
	.zero		2


	//----- nvinfo : EIATTR_SYSCALL_OFFSETS
	.align		4
        /*07a4*/ 	.byte	0x04, 0x46
        /*07a6*/ 	.short	(.L_125 - .L_124)


	//   ....[0]....
.L_124:
        /*07a8*/ 	.word	0x00001800


	//   ....[1]....
        /*07ac*/ 	.word	0x0000c1b0


	//   ....[2]....
        /*07b0*/ 	.word	0x0000c320


	//   ....[3]....
        /*07b4*/ 	.word	0x0000c470


	//   ....[4]....
        /*07b8*/ 	.word	0x0000c5b0


	//   ....[5]....
        /*07bc*/ 	.word	0x0000dcf0


	//----- nvinfo : EIATTR_MBARRIER_INSTR_OFFSETS
	.align		4
.L_125:
        /*07c0*/ 	.byte	0x04, 0x39
        /*07c2*/ 	.short	(.L_127 - .L_126)


	//   ....[0]....
.L_126:
        /*07c4*/ 	.word	0x00000180
        /*07c8*/ 	.word	0x000000ff
        /*07cc*/ 	.word	0x00029800
        /*07d0*/ 	.short	0x0100
        /*07d2*/ 	.byte	0x08
	.zero		1


	//   ....[1]....
        /*07d4*/ 	.word	0x00000190
        /*07d8*/ 	.word	0x000000ff
        /*07dc*/ 	.word	0x00029820
        /*07e0*/ 	.short	0x0100
        /*07e2*/ 	.byte	0x08
	.zero		1


	//   ....[2]....
        /*07e4*/ 	.word	0x00000280
        /*07e8*/ 	.word	0x000000ff
        /*07ec*/ 	.word	0x00029830
        /*07f0*/ 	.short	0x0100
        /*07f2*/ 	.byte	0x08
	.zero		1


	//   ....[3]....
        /*07f4*/ 	.word	0x00000290
        /*07f8*/ 	.word	0x000000ff
        /*07fc*/ 	.word	0x00029840
        /*0800*/ 	.short	0x0100
        /*0802*/ 	.byte	0x08
	.zero		1


	//   ....[4]....
        /*0804*/ 	.word	0x000002a0
        /*0808*/ 	.word	0x000000ff
        /*080c*/ 	.word	0x00029838
        /*0810*/ 	.short	0x0100
        /*0812*/ 	.byte	0x08
	.zero		1


	//   ....[5]....
        /*0814*/ 	.word	0x000002b0
        /*0818*/ 	.word	0x000000ff
        /*081c*/ 	.word	0x00029848
        /*0820*/ 	.short	0x0100
        /*0822*/ 	.byte	0x08
	.zero		1


	//   ....[6]....
        /*0824*/ 	.word	0x000003e0
        /*0828*/ 	.word	0x000000ff
        /*082c*/ 	.word	0x00029850
        /*0830*/ 	.short	0x0100
        /*0832*/ 	.byte	0x08
	.zero		1


	//   ....[7]....
        /*0834*/ 	.word	0x000003f0
        /*0838*/ 	.word	0x000000ff
        /*083c*/ 	.word	0x00029860
        /*0840*/ 	.short	0x0100
        /*0842*/ 	.byte	0x08
	.zero		1


	//   ....[8]....
        /*0844*/ 	.word	0x00000400
        /*0848*/ 	.word	0x000000ff
        /*084c*/ 	.word	0x00029858
        /*0850*/ 	.short	0x0100
        /*0852*/ 	.byte	0x08
	.zero		1


	//   ....[9]....
        /*0854*/ 	.word	0x00000410
        /*0858*/ 	.word	0x000000ff
        /*085c*/ 	.word	0x00029868
        /*0860*/ 	.short	0x0100
        /*0862*/ 	.byte	0x08
	.zero		1


	//   ....[10]....
        /*0864*/ 	.word	0x00000500
        /*0868*/ 	.word	0x000000ff
        /*086c*/ 	.word	0x00029870
        /*0870*/ 	.short	0x0100
        /*0872*/ 	.byte	0x06
	.zero		1


	//   ....[11]....
        /*0874*/ 	.word	0x00000510
        /*0878*/ 	.word	0x000000ff
        /*087c*/ 	.word	0x00029880
        /*0880*/ 	.short	0x0100
        /*0882*/ 	.byte	0x06
	.zero		1


	//   ....[12]....
        /*0884*/ 	.word	0x00000520
        /*0888*/ 	.word	0x000000ff
        /*088c*/ 	.word	0x00029878
        /*0890*/ 	.short	0x0100
        /*0892*/ 	.byte	0x06
	.zero		1


	//   ....[13]....
        /*0894*/ 	.word	0x00000530
        /*0898*/ 	.word	0x000000ff
        /*089c*/ 	.word	0x00029888
        /*08a0*/ 	.short	0x0100
        /*08a2*/ 	.byte	0x06
	.zero		1


	//   ....[14]....
        /*08a4*/ 	.word	0x00000660
        /*08a8*/ 	.word	0x000000ff
        /*08ac*/ 	.word	0x00029890
        /*08b0*/ 	.short	0x0100
        /*08b2*/ 	.byte	0x08
	.zero		1


	//   ....[15]....
        /*08b4*/ 	.word	0x00000670
        /*08b8*/ 	.word	0x000000ff
        /*08bc*/ 	.word	0x000298a0
        /*08c0*/ 	.short	0x0100
        /*08c2*/ 	.byte	0x08
	.zero		1


	//   ....[16]....
        /*08c4*/ 	.word	0x00000680
        /*08c8*/ 	.word	0x000000ff
        /*08cc*/ 	.word	0x00029898
        /*08d0*/ 	.short	0x0100
        /*08d2*/ 	.byte	0x08
	.zero		1


	//   ....[17]....
        /*08d4*/ 	.word	0x00000690
        /*08d8*/ 	.word	0x000000ff
        /*08dc*/ 	.word	0x000298a8
        /*08e0*/ 	.short	0x0100
        /*08e2*/ 	.byte	0x08
	.zero		1


	//   ....[18]....
        /*08e4*/ 	.word	0x000007e0
        /*08e8*/ 	.word	0x000000ff
        /*08ec*/ 	.word	0x000298b0
        /*08f0*/ 	.short	0x0100
        /*08f2*/ 	.byte	0x08
	.zero		1


	//   ....[19]....
        /*08f4*/ 	.word	0x000007f0
        /*08f8*/ 	.word	0x000000ff
        /*08fc*/ 	.word	0x000298c0
        /*0900*/ 	.short	0x0100
        /*0902*/ 	.byte	0x08
	.zero		1


	//   ....[20]....
        /*0904*/ 	.word	0x00000800
        /*0908*/ 	.word	0x000000ff
        /*090c*/ 	.word	0x000298b8
        /*0910*/ 	.short	0x0100
        /*0912*/ 	.byte	0x08
	.zero		1


	//   ....[21]....
        /*0914*/ 	.word	0x00000810
        /*0918*/ 	.word	0x000000ff
        /*091c*/ 	.word	0x000298c8
        /*0920*/ 	.short	0x0100
        /*0922*/ 	.byte	0x08
	.zero		1


	//   ....[22]....
        /*0924*/ 	.word	0x00001880
        /*0928*/ 	.word	0x000000ff
        /*092c*/ 	.word	0x00029800
        /*0930*/ 	.short	0x010a
        /*0932*/ 	.byte	0x30
	.zero		1


	//   ....[23]....
        /*0934*/ 	.word	0x00001900
        /*0938*/ 	.word	0x00000004
        /*093c*/ 	.word	0x00029830
        /*0940*/ 	.short	0x010a
        /*0942*/ 	.byte	0x3f
	.zero		1


	//   ....[24]....
        /*0944*/ 	.word	0x00001950
        /*0948*/ 	.word	0x00000004
        /*094c*/ 	.word	0x00029830
        /*0950*/ 	.short	0x010a
        /*0952*/ 	.byte	0x3f
	.zero		1


	//   ....[25]....
        /*0954*/ 	.word	0x00002750
        /*0958*/ 	.word	0x000000ff
        /*095c*/ 	.word	0x00000000
        /*0960*/ 	.short	0x0101
        /*0962*/ 	.byte	0x06
	.zero		1


	//   ....[26]....
        /*0964*/ 	.word	0x00004da0
        /*0968*/ 	.word	0x000000ff
        /*096c*/ 	.word	0x00029830
        /*0970*/ 	.short	0x010a
        /*0972*/ 	.byte	0x06
	.zero		1


	//   ....[27]....
        /*0974*/ 	.word	0x00004de0
        /*0978*/ 	.word	0x000000ff
        /*097c*/ 	.word	0x00029830
        /*0980*/ 	.short	0x010a
        /*0982*/ 	.byte	0x06
	.zero		1


	//   ....[28]....
        /*0984*/ 	.word	0x00005a30
        /*0988*/ 	.word	0x000000ff
        /*098c*/ 	.word	0x00029850
        /*0990*/ 	.short	0x010a
        /*0992*/ 	.byte	0x06
	.zero		1


	//   ....[29]....
        /*0994*/ 	.word	0x00005a70
        /*0998*/ 	.word	0x000000ff
        /*099c*/ 	.word	0x00029850
        /*09a0*/ 	.short	0x010a
        /*09a2*/ 	.byte	0x06
	.zero		1


	//   ....[30]....
        /*09a4*/ 	.word	0x00005dd0
        /*09a8*/ 	.word	0x000000ff
        /*09ac*/ 	.word	0x00000000
        /*09b0*/ 	.short	0x0101
        /*09b2*/ 	.byte	0x06
	.zero		1


	//   ....[31]....
        /*09b4*/ 	.word	0x00007380
        /*09b8*/ 	.word	0x000000ff
        /*09bc*/ 	.word	0x00000000
        /*09c0*/ 	.short	0x0101
        /*09c2*/ 	.byte	0x06
	.zero		1


	//   ....[32]....
        /*09c4*/ 	.word	0x00007a30
        /*09c8*/ 	.word	0x000000ff
        /*09cc*/ 	.word	0x00029850
        /*09d0*/ 	.short	0x010a
        /*09d2*/ 	.byte	0x09
	.zero		1


	//   ....[33]....
        /*09d4*/ 	.word	0x00007a70
        /*09d8*/ 	.word	0x000000ff
        /*09dc*/ 	.word	0x00029850
        /*09e0*/ 	.short	0x010a
        /*09e2*/ 	.byte	0x09
	.zero		1


	//   ....[34]....
        /*09e4*/ 	.word	0x000081e0
        /*09e8*/ 	.word	0x000000ff
        /*09ec*/ 	.word	0x00000000
        /*09f0*/ 	.short	0x0101
        /*09f2*/ 	.byte	0x04
	.zero		1


	//   ....[35]....
        /*09f4*/ 	.word	0x00009d80
        /*09f8*/ 	.word	0x00000000
        /*09fc*/ 	.word	0x00000000
        /*0a00*/ 	.short	0x0101
        /*0a02*/ 	.byte	0x3f
	.zero		1


	//   ....[36]....
        /*0a04*/ 	.word	0x0000cc90
        /*0a08*/ 	.word	0x00000000
        /*0a0c*/ 	.word	0x00029880
        /*0a10*/ 	.short	0x010a
        /*0a12*/ 	.byte	0x3f
	.zero		1


	//   ....[37]....
        /*0a14*/ 	.word	0x0000d2e0
        /*0a18*/ 	.word	0x00000000
        /*0a1c*/ 	.word	0x00029870
        /*0a20*/ 	.short	0x0107
        /*0a22*/ 	.byte	0x3f
	.zero		1


	//   ....[38]....
        /*0a24*/ 	.word	0x0000d3a0
        /*0a28*/ 	.word	0x00000000
        /*0a2c*/ 	.word	0x00029870
        /*0a30*/ 	.short	0x0101
        /*0a32*/ 	.byte	0x3f
	.zero		1


	//   ....[39]....
        /*0a34*/ 	.word	0x0000d3d0
        /*0a38*/ 	.word	0x00000000
        /*0a3c*/ 	.word	0x00029840
        /*0a40*/ 	.short	0x010a
        /*0a42*/ 	.byte	0x3f
	.zero		1


	//   ....[40]....
        /*0a44*/ 	.word	0x0000da10
        /*0a48*/ 	.word	0x00000000
        /*0a4c*/ 	.word	0x00029830
        /*0a50*/ 	.short	0x0107
        /*0a52*/ 	.byte	0x3f
	.zero		1


	//   ....[41]....
        /*0a54*/ 	.word	0x0000dae0
        /*0a58*/ 	.word	0x00000000
        /*0a5c*/ 	.word	0x00029830
        /*0a60*/ 	.short	0x0101
        /*0a62*/ 	.byte	0x3f
	.zero		1


	//   ....[42]....
        /*0a64*/ 	.word	0x0000e3b0
        /*0a68*/ 	.word	0x00000016
        /*0a6c*/ 	.word	0x00029800
        /*0a70*/ 	.short	0x0107
        /*0a72*/ 	.byte	0x3f
	.zero		1


	//   ....[43]....
        /*0a74*/ 	.word	0x0000e4b0
        /*0a78*/ 	.word	0x00000016
        /*0a7c*/ 	.word	0x00029800
        /*0a80*/ 	.short	0x0101
        /*0a82*/ 	.byte	0x3f
	.zero		1


	//   ....[44]....
        /*0a84*/ 	.word	0x0000e4d0
        /*0a88*/ 	.word	0x00000016
        /*0a8c*/ 	.word	0x00029820
        /*0a90*/ 	.short	0x010a
        /*0a92*/ 	.byte	0x3f
	.zero		1


	//   ....[45]....
        /*0a94*/ 	.word	0x0000e9f0
        /*0a98*/ 	.word	0x00000000
        /*0a9c*/ 	.word	0x00029880
        /*0aa0*/ 	.short	0x010a
        /*0aa2*/ 	.byte	0x3f
	.zero		1


	//   ....[46]....
        /*0aa4*/ 	.word	0x0000eed0
        /*0aa8*/ 	.word	0x00000000
        /*0aac*/ 	.word	0x00029870
        /*0ab0*/ 	.short	0x0107
        /*0ab2*/ 	.byte	0x3f
	.zero		1


	//   ....[47]....
        /*0ab4*/ 	.word	0x0000ef90
        /*0ab8*/ 	.word	0x00000000
        /*0abc*/ 	.word	0x00029870
        /*0ac0*/ 	.short	0x0101
        /*0ac2*/ 	.byte	0x3f
	.zero		1


	//   ....[48]....
        /*0ac4*/ 	.word	0x0000efc0
        /*0ac8*/ 	.word	0x00000000
        /*0acc*/ 	.word	0x00029840
        /*0ad0*/ 	.short	0x010a
        /*0ad2*/ 	.byte	0x3f
	.zero		1


	//   ....[49]....
        /*0ad4*/ 	.word	0x0000f4c0
        /*0ad8*/ 	.word	0x00000000
        /*0adc*/ 	.word	0x00029830
        /*0ae0*/ 	.short	0x0107
        /*0ae2*/ 	.byte	0x3f
	.zero		1


	//   ....[50]....
        /*0ae4*/ 	.word	0x0000f580
        /*0ae8*/ 	.word	0x00000000
        /*0aec*/ 	.word	0x00029830
        /*0af0*/ 	.short	0x0101
        /*0af2*/ 	.byte	0x3f
	.zero		1


	//   ....[51]....
        /*0af4*/ 	.word	0x0000f610
        /*0af8*/ 	.word	0x00000003
        /*0afc*/ 	.word	0x00029870
        /*0b00*/ 	.short	0x010a
        /*0b02*/ 	.byte	0x3f
	.zero		1


	//   ....[52]....
        /*0b04*/ 	.word	0x0000f6a0
        /*0b08*/ 	.word	0x00000003
        /*0b0c*/ 	.word	0x00029860
        /*0b10*/ 	.short	0x010a
        /*0b12*/ 	.byte	0x3f
	.zero		1


	//   ....[53]....
        /*0b14*/ 	.word	0x0000fbb0
        /*0b18*/ 	.word	0x00000003
        /*0b1c*/ 	.word	0x00029850
        /*0b20*/ 	.short	0x0101
        /*0b22*/ 	.byte	0x3f
	.zero		1


	//   ....[54]....
        /*0b24*/ 	.word	0x0000fc40
        /*0b28*/ 	.word	0x00000003
        /*0b2c*/ 	.word	0x00000000
        /*0b30*/ 	.short	0x0101
        /*0b32*/ 	.byte	0x3f
	.zero		1


	//   ....[55]....
        /*0b34*/ 	.word	0x0000fe00
        /*0b38*/ 	.word	0x00000011
        /*0b3c*/ 	.word	0x00029870
        /*0b40*/ 	.short	0x010a
        /*0b42*/ 	.byte	0x3f
	.zero		1


	//   ....[56]....
        /*0b44*/ 	.word	0x0000fe80
        /*0b48*/ 	.word	0x00000011
        /*0b4c*/ 	.word	0x00029860
        /*0b50*/ 	.short	0x010a
        /*0b52*/ 	.byte	0x3f
	.zero		1


	//   ....[57]....
        /*0b54*/ 	.word	0x000103a0
        /*0b58*/ 	.word	0x00000011
        /*0b5c*/ 	.word	0x00029850
        /*0b60*/ 	.short	0x0101
        /*0b62*/ 	.byte	0x3f
	.zero		1


	//   ....[58]....
        /*0b64*/ 	.word	0x00010450
        /*0b68*/ 	.word	0x00000011
        /*0b6c*/ 	.word	0x00000000
        /*0b70*/ 	.short	0x0101
        /*0b72*/ 	.byte	0x3f
	.zero		1


	//   ....[59]....
        /*0b74*/ 	.word	0x00010ea0
        /*0b78*/ 	.word	0x00000005
        /*0b7c*/ 	.word	0x00029820
        /*0b80*/ 	.short	0x010a
        /*0b82*/ 	.byte	0x3f
	.zero		1


	//   ....[60]....
        /*0b84*/ 	.word	0x00011020
        /*0b88*/ 	.word	0x00000003
        /*0b8c*/ 	.word	0x00029840
        /*0b90*/ 	.short	0x010a
        /*0b92*/ 	.byte	0x3f
	.zero		1


	//   ....[61]....
        /*0b94*/ 	.word	0x000110c0
        /*0b98*/ 	.word	0x00000005
        /*0b9c*/ 	.word	0x00029840
        /*0ba0*/ 	.short	0x010a
        /*0ba2*/ 	.byte	0x3f
	.zero		1


	//   ....[62]....
        /*0ba4*/ 	.word	0x00011100
        /*0ba8*/ 	.word	0x00000003
        /*0bac*/ 	.word	0x00029860
        /*0bb0*/ 	.short	0x010a
        /*0bb2*/ 	.byte	0x3f
	.zero		1


	//   ....[63]....
        /*0bb4*/ 	.word	0x00011140
        /*0bb8*/ 	.word	0x00000005
        /*0bbc*/ 	.word	0x00029860
        /*0bc0*/ 	.short	0x010a
        /*0bc2*/ 	.byte	0x3f
	.zero		1


	//   ....[64]....
        /*0bc4*/ 	.word	0x00011180
        /*0bc8*/ 	.word	0x00000003
        /*0bcc*/ 	.word	0x00029880
        /*0bd0*/ 	.short	0x010a
        /*0bd2*/ 	.byte	0x3f
	.zero		1


	//   ....[65]....
        /*0bd4*/ 	.word	0x000111c0
        /*0bd8*/ 	.word	0x00000005
        /*0bdc*/ 	.word	0x00029880
        /*0be0*/ 	.short	0x010a
        /*0be2*/ 	.byte	0x3f
	.zero		1


	//   ....[66]....
        /*0be4*/ 	.word	0x00011230
        /*0be8*/ 	.word	0x00000003
        /*0bec*/ 	.word	0x00029800
        /*0bf0*/ 	.short	0x010a
        /*0bf2*/ 	.byte	0x3f
	.zero		1


	//   ....[67]....
        /*0bf4*/ 	.word	0x00011280
        /*0bf8*/ 	.word	0x00000004
        /*0bfc*/ 	.word	0x00029830
        /*0c00*/ 	.short	0x010a
        /*0c02*/ 	.byte	0x3f
	.zero		1


	//   ....[68]....
        /*0c04*/ 	.word	0x000112e0
        /*0c08*/ 	.word	0x00000003
        /*0c0c*/ 	.word	0x00029830
        /*0c10*/ 	.short	0x010a
        /*0c12*/ 	.byte	0x3f
	.zero		1


	//   ....[69]....
        /*0c14*/ 	.word	0x00011340
        /*0c18*/ 	.word	0x00000003
        /*0c1c*/ 	.word	0x00029850
        /*0c20*/ 	.short	0x010a
        /*0c22*/ 	.byte	0x3f
	.zero		1


	//   ....[70]....
        /*0c24*/ 	.word	0x000113a0
        /*0c28*/ 	.word	0x00000007
        /*0c2c*/ 	.word	0x00029850
        /*0c30*/ 	.short	0x010a
        /*0c32*/ 	.byte	0x3f
	.zero		1


	//   ....[71]....
        /*0c34*/ 	.word	0x000114a0
        /*0c38*/ 	.word	0x00000000
        /*0c3c*/ 	.word	0x00029880
        /*0c40*/ 	.short	0x010a
        /*0c42*/ 	.byte	0x3f
	.zero		1


	//   ....[72]....
        /*0c44*/ 	.word	0x00011c10
        /*0c48*/ 	.word	0x00000000
        /*0c4c*/ 	.word	0x00029840
        /*0c50*/ 	.short	0x010a
        /*0c52*/ 	.byte	0x3f
	.zero		1


	//   ....[73]....
        /*0c54*/ 	.word	0x000128d0
        /*0c58*/ 	.word	0x00000016
        /*0c5c*/ 	.word	0x00029820
        /*0c60*/ 	.short	0x010a
        /*0c62*/ 	.byte	0x3f
	.zero		1


	//   ....[74]....
        /*0c64*/ 	.word	0x00012920
        /*0c68*/ 	.word	0x00000000
        /*0c6c*/ 	.word	0x00029880
        /*0c70*/ 	.short	0x010a
        /*0c72*/ 	.byte	0x3f
	.zero		1


	//   ....[75]....
        /*0c74*/ 	.word	0x00012f40
        /*0c78*/ 	.word	0x00000000
        /*0c7c*/ 	.word	0x00029840
        /*0c80*/ 	.short	0x010a
        /*0c82*/ 	.byte	0x3f
	.zero		1


	//   ....[76]....
        /*0c84*/ 	.word	0x00013580
        /*0c88*/ 	.word	0x00000003
        /*0c8c*/ 	.word	0x00029870
        /*0c90*/ 	.short	0x010a
        /*0c92*/ 	.byte	0x3f
	.zero		1


	//   ....[77]....
        /*0c94*/ 	.word	0x000135d0
        /*0c98*/ 	.word	0x00000003
        /*0c9c*/ 	.word	0x00029860
        /*0ca0*/ 	.short	0x010a
        /*0ca2*/ 	.byte	0x3f
	.zero		1


	//   ....[78]....
        /*0ca4*/ 	.word	0x00013620
        /*0ca8*/ 	.word	0x00000011
        /*0cac*/ 	.word	0x00029870
        /*0cb0*/ 	.short	0x010a
        /*0cb2*/ 	.byte	0x3f
	.zero		1


	//   ....[79]....
        /*0cb4*/ 	.word	0x00013670
        /*0cb8*/ 	.word	0x00000011
        /*0cbc*/ 	.word	0x00029860
        /*0cc0*/ 	.short	0x010a
        /*0cc2*/ 	.byte	0x3f
	.zero		1


	//   ....[80]....
        /*0cc4*/ 	.word	0x000136c0
        /*0cc8*/ 	.word	0x00000005
        /*0ccc*/ 	.word	0x00029820
        /*0cd0*/ 	.short	0x010a
        /*0cd2*/ 	.byte	0x3f
	.zero		1


	//   ....[81]....
        /*0cd4*/ 	.word	0x00013860
        /*0cd8*/ 	.word	0x00000003
        /*0cdc*/ 	.word	0x00029840
        /*0ce0*/ 	.short	0x010a
        /*0ce2*/ 	.byte	0x3f
	.zero		1


	//   ....[82]....
        /*0ce4*/ 	.word	0x000138b0
        /*0ce8*/ 	.word	0x00000005
        /*0cec*/ 	.word	0x00029840
        /*0cf0*/ 	.short	0x010a
        /*0cf2*/ 	.byte	0x3f
	.zero		1


	//   ....[83]....
        /*0cf4*/ 	.word	0x00013900
        /*0cf8*/ 	.word	0x00000003
        /*0cfc*/ 	.word	0x00029860
        /*0d00*/ 	.short	0x010a
        /*0d02*/ 	.byte	0x3f
	.zero		1


	//   ....[84]....
        /*0d04*/ 	.word	0x00013950
        /*0d08*/ 	.word	0x00000005
        /*0d0c*/ 	.word	0x00029860
        /*0d10*/ 	.short	0x010a
        /*0d12*/ 	.byte	0x3f
	.zero		1


	//   ....[85]....
        /*0d14*/ 	.word	0x000139a0
        /*0d18*/ 	.word	0x00000003
        /*0d1c*/ 	.word	0x00029880
        /*0d20*/ 	.short	0x010a
        /*0d22*/ 	.byte	0x3f
	.zero		1


	//----- nvinfo : EIATTR_NUM_MBARRIERS
	.align		4
.L_127:
        /*0d24*/ 	.byte	0x03, 0x38
        /*0d26*/ 	.short	0x0016


	//----- nvinfo : EIATTR_EXIT_INSTR_OFFSETS
	.align		4
        /*0d28*/ 	.byte	0x04, 0x1c
        /*0d2a*/ 	.short	(.L_129 - .L_128)


	//   ....[0]....
.L_128:
        /*0d2c*/ 	.word	0x000009c0


	//   ....[1]....
        /*0d30*/ 	.word	0x0000acf0


	//   ....[2]....
        /*0d34*/ 	.word	0x00011210


	//----- nvinfo : EIATTR_MAX_THREADS
	.align		4
.L_129:
        /*0d38*/ 	.byte	0x04, 0x05
        /*0d3a*/ 	.short	(.L_131 - .L_130)
.L_130:
        /*0d3c*/ 	.word	0x00000180
        /*0d40*/ 	.word	0x00000001
        /*0d44*/ 	.word	0x00000001


	//----- nvinfo : EIATTR_CRS_STACK_SIZE
	.align		4
.L_131:
        /*0d48*/ 	.byte	0x04, 0x1e
        /*0d4a*/ 	.short	(.L_133 - .L_132)
.L_132:
        /*0d4c*/ 	.word	0x00000000


	//----- nvinfo : EIATTR_CBANK_PARAM_SIZE
	.align		4
.L_133:
        /*0d50*/ 	.byte	0x03, 0x19
        /*0d52*/ 	.short	0x0af0


	//----- nvinfo : EIATTR_PARAM_CBANK
	.align		4
        /*0d54*/ 	.byte	0x04, 0x0a
        /*0d56*/ 	.short	(.L_135 - .L_134)
	.align		4
.L_134:
        /*0d58*/ 	.word	index@(.nv.constant0._ZN7cutlass13device_kernelIN5flash11enable_sm90INS1_16FlashAttnFwdSm90INS1_25CollectiveMainloopFwdSm90ILi2EN4cute5tupleIJNS5_1CILi1EEES8_S8_EEENS6_IJNS7_ILi128EEENS7_ILi160EEENS7_ILi192EEEEEELi128ENS_12float_e4m3_tEfNS_4arch4Sm90ELb0ELb0ELb0ELb1ELb1ELb0ELb0ELb1ELb1ELb1ELb0ELb0EEENS1_21CollectiveEpilogueFwdINS6_IJSA_SA_SB_EEES9_NS_10bfloat16_tESG_Li256ELb1ELb1ELb0ELb1EEENS1_36VarlenDynamicPersistentTileSchedulerILi128ELi160ELi256ELi128ELb0ELb1ELb1ELb0ELb1ELb1EEEEEEEEEvNT_6ParamsE)
        /*0d5c*/ 	.short	0x0210
        /*0d5e*/ 	.short	0x0af0


	//----- nvinfo : EIATTR_SW_WAR
	.align		4
.L_135:
        /*0d60*/ 	.byte	0x04, 0x36
        /*0d62*/ 	.short	(.L_137 - .L_136)
.L_136:
        /*0d64*/ 	.word	0x00000008
.L_137:


//--------------------- .nv.info._ZN7cutlass13device_kernelIN5flash11enable_sm90INS1_16FlashAttnFwdSm90INS1_25CollectiveMainloopFwdSm90ILi2EN4cute5tupleIJNS5_1CILi1EEES8_S8_EEENS6_IJNS7_ILi128EEENS7_ILi160EEENS7_ILi192EEEEEELi128ENS_12float_e4m3_tEfNS_4arch4Sm90ELb0ELb0ELb0ELb1ELb1ELb1ELb0ELb1ELb1ELb1ELb0ELb0EEENS1_21CollectiveEpilogueFwdINS6_IJSA_SA_SB_EEES9_NS_10bfloat16_tESG_Li256ELb1ELb1ELb0ELb1EEENS1_36VarlenDynamicPersistentTileSchedulerILi128ELi160ELi256ELi128ELb0ELb1ELb1ELb0ELb1ELb1EEEEEEEEEvNT_6ParamsE --------------------------
	.section	.nv.info._ZN7cutlass13device_kernelIN5flash11enable_sm90INS1_16FlashAttnFwdSm90INS1_25CollectiveMainloopFwdSm90ILi2EN4cute5tupleIJNS5_1CILi1EEES8_S8_EEENS6_IJNS7_ILi128EEENS7_ILi160EEENS7_ILi192EEEEEELi128ENS_12float_e4m3_tEfNS_4arch4Sm90ELb0ELb0ELb0ELb1ELb1ELb1ELb0ELb1ELb1ELb1ELb0ELb0EEENS1_21CollectiveEpilogueFwdINS6_IJSA_SA_SB_EEES9_NS_10bfloat16_tESG_Li256ELb1ELb1ELb0ELb1EEENS1_36VarlenDynamicPersistentTileSchedulerILi128ELi160ELi256ELi128ELb0ELb1ELb1ELb0ELb1ELb1EEEEEEEEEvNT_6ParamsE,"",@"SHT_CUDA_INFO"
	.sectionflags	@""
	.align	4


	//----- nvinfo : EIATTR_CUDA_API_VERSION
	.align		4
        /*0000*/ 	.byte	0x04, 0x37
        /*0002*/ 	.short	(.L_139 - .L_138)
.L_138:
        /*0004*/ 	.word	0x00000082


	//----- nvinfo : EIATTR_KPARAM_INFO
	.align		4
.L_139:
        /*0008*/ 	.byte	0x04, 0x17
        /*000a*/ 	.short	(.L_141 - .L_140)
.L_140:
        /*000c*/ 	.word	0x00000000
        /*0010*/ 	.short	0x0000
        /*0012*/ 	.short	0x0070
        /*0014*/ 	.byte	0x00, 0xf0, 0x01, 0x2a


	//----- nvinfo : EIATTR_SPARSE_MMA_MASK
	.align		4
.L_141:
        /*0018*/ 	.byte	0x03, 0x50
        /*001a*/ 	.short	0x0000


	//----- nvinfo : EIATTR_MAXREG_COUNT
	.align		4
        /*001c*/ 	.byte	0x03, 0x1b
        /*001e*/ 	.short	0x00a8


	//----- nvinfo : EIATTR_NUM_BARRIERS
	.align		4
        /*0020*/ 	.byte	0x02, 0x4c
        /*0022*/ 	.byte	0x10
	.zero		1


	//----- nvinfo : EIATTR_EXTERNS
	.align		4
        /*0024*/ 	.byte	0x04, 0x0f
        /*0026*/ 	.short	(.L_143 - .L_142)


	//   ....[0]....
	.align		4
.L_142:
        /*0028*/ 	.word	index@(__assertfail)


	//----- nvinfo : EIATTR_ANNOTATIONS
	.align		4
.L_143:
        /*002c*/ 	.byte	0x04, 0x55
        /*002e*/ 	.short	(.L_145 - .L_144)


	//   ....[0]....
.L_144:
        /* <DEDUP_REMOVED lines=52> */


	//----- nvinfo : EIATTR_MERCURY_ISA_VERSION
	.align		4
.L_145:
        /*0358*/ 	.byte	0x03, 0x5f
        /*035a*/ 	.short	0x0101


	//----- nvinfo : EIATTR_UNUSED_LOAD_BYTE_OFFSET
	.align		4
        /*035c*/ 	.byte	0x04, 0x44
        /*035e*/ 	.short	(.L_147 - .L_146)


	//   ....[0]....
.L_146:
        /*0360*/ 	.word	0x00000a90
        /*0364*/ 	.word	0x0000fff0


	//   ....[1]....
        /*0368*/ 	.word	0x0001ead0
        /*036c*/ 	.word	0x0000fff0


	//----- nvinfo : EIATTR_INT_WARP_WIDE_INSTR_OFFSETS
	.align		4
.L_147:
        /*0370*/ 	.byte	0x04, 0x31
        /*0372*/ 	.short	(.L_149 - .L_148)


	//   ....[0]....
.L_148:
        /*0374*/ 	.word	0x00000130


	//   ....[1]....
        /*0378*/ 	.word	0x00000170


	//   ....[2]....
        /*037c*/ 	.word	0x000001e0


	//   ....[3]....
        /*0380*/ 	.word	0x00023640


	//   ....[4]....
        /*0384*/ 	.word	0x000236d0


	//   ....[5]....
        /*0388*/ 	.word	0x00027650


	//   ....[6]....
        /*038c*/ 	.word	0x000276e0


	//----- nvinfo : EIATTR_COOP_GROUP_MASK_REGIDS
	.align		4
.L_149:
        /*0390*/ 	.byte	0x04, 0x29
        /*0392*/ 	.short	(.L_151 - .L_150)


	//   ....[0]....
.L_150:
        /*0394*/ 	.word	0xffffffff


	//   ....[1]....
        /*0398*/ 	.word	0xffffffff


	//   ....[2]....
        /*039c*/ 	.word	0xffffffff


	//   ....[3]....
        /*03a0*/ 	.word	0xffffffff


	//   ....[4]....
        /*03a4*/ 	.word	0xffffffff


	//   ....[5]....
        /*03a8*/ 	.word	0xffffffff


	//   ....[6]....
        /*03ac*/ 	.word	0xffffffff


	//   ....[7]....
        /*03b0*/ 	.word	0xffffffff


	//   ....[8]....
        /*03b4*/ 	.word	0xffffffff


	//   ....[9]....
        /*03b8*/ 	.word	0xffffffff


	//   ....[10]....
        /*03bc*/ 	.word	0xffffffff


	//   ....[11]....
        /*03c0*/ 	.word	0xffffffff


	//   ....[12]....
        /*03c4*/ 	.word	0xffffffff


	//   ....[13]....
        /*03c8*/ 	.word	0xffffffff


	//   ....[14]....
        /*03cc*/ 	.word	0xffffffff


	//   ....[15]....
        /*03d0*/ 	.word	0xffffffff


	//   ....[16]....
        /*03d4*/ 	.word	0xffffffff


	//   ....[17]....
        /*03d8*/ 	.word	0xffffffff


	//   ....[18]....
        /*03dc*/ 	.word	0xffffffff


	//   ....[19]....
        /*03e0*/ 	.word	0xffffffff


	//   ....[20]....
        /*03e4*/ 	.word	0xffffffff


	//   ....[21]....
        /*03e8*/ 	.word	0xffffffff


	//   ....[22]....
        /*03ec*/ 	.word	0xffffffff


	//   ....[23]....
        /*03f0*/ 	.word	0xffffffff


	//   ....[24]....
        /*03f4*/ 	.word	0xffffffff


	//   ....[25]....
        /*03f8*/ 	.word	0xffffffff


	//   ....[26]....
        /*03fc*/ 	.word	0xffffffff


	//   ....[27]....
        /*0400*/ 	.word	0xffffffff


	//   ....[28]....
        /*0404*/ 	.word	0xffffffff


	//   ....[29]....
        /*0408*/ 	.word	0xffffffff


	//   ....[30]....
        /*040c*/ 	.word	0xffffffff


	//   ....[31]....
        /*0410*/ 	.word	0xffffffff


	//   ....[32]....
        /*0414*/ 	.word	0xffffffff


	//   ....[33]....
        /*0418*/ 	.word	0xffffffff


	//   ....[34]....
        /*041c*/ 	.word	0xffffffff


	//   ....[35]....
        /*0420*/ 	.word	0xffffffff


	//   ....[36]....
        /*0424*/ 	.word	0xffffffff


	//   ....[37]....
        /*0428*/ 	.word	0xffffffff


	//   ....[38]....
        /*042c*/ 	.word	0xffffffff


	//   ....[39]....
        /*0430*/ 	.word	0xffffffff


	//   ....[40]....
        /*0434*/ 	.word	0xffffffff


	//   ....[41]....
        /*0438*/ 	.word	0xffffffff


	//   ....[42]....
        /*043c*/ 	.word	0xffffffff


	//   ....[43]....
        /*0440*/ 	.word	0xffffffff


	//   ....[44]....
        /*0444*/ 	.word	0xffffffff


	//   ....[45]....
        /*0448*/ 	.word	0xffffffff


	//   ....[46]....
        /*044c*/ 	.word	0xffffffff


	//   ....[47]....
        /*0450*/ 	.word	0xffffffff


	//   ....[48]....
        /*0454*/ 	.word	0xffffffff


	//   ....[49]....
        /*0458*/ 	.word	0xffffffff


	//   ....[50]....
        /*045c*/ 	.word	0xffffffff


	//   ....[51]....
        /*0460*/ 	.word	0xffffffff


	//   ....[52]....
        /*0464*/ 	.word	0xffffffff


	//   ....[53]....
        /*0468*/ 	.word	0xffffffff


	//   ....[54]....
        /*046c*/ 	.word	0xffffffff


	//   ....[55]....
        /*0470*/ 	.word	0xffffffff


	//   ....[56]....
        /*0474*/ 	.word	0xffffffff


	//   ....[57]....
        /*0478*/ 	.word	0xffffffff


	//   ....[58]....
        /*047c*/ 	.word	0xffffffff


	//   ....[59]....
        /*0480*/ 	.word	0xffffffff


	//   ....[60]....
        /*0484*/ 	.word	0xffffffff


	//   ....[61]....
        /*0488*/ 	.word	0xffffffff


	//   ....[62]....
        /*048c*/ 	.word	0xffffffff


	//   ....[63]....
        /*0490*/ 	.word	0xffffffff


	//   ....[64]....
        /*0494*/ 	.word	0xffffffff


	//   ....[65]....
        /*0498*/ 	.word	0xffffffff


	//   ....[66]....
        /*049c*/ 	.word	0xffffffff


	//   ....[67]....
        /*04a0*/ 	.word	0xffffffff


	//   ....[68]....
        /*04a4*/ 	.word	0xffffffff


	//   ....[69]....
        /*04a8*/ 	.word	0xffffffff


	//   ....[70]....
        /*04ac*/ 	.word	0xffffffff


	//   ....[71]....
        /*04b0*/ 	.word	0xffffffff


	//   ....[72]....
        /*04b4*/ 	.word	0xffffffff


	//   ....[73]....
        /*04b8*/ 	.word	0xffffffff


	//   ....[74]....
        /*04bc*/ 	.word	0xffffffff


	//   ....[75]....
        /*04c0*/ 	.word	0xffffffff


	//   ....[76]....
        /*04c4*/ 	.word	0xffffffff


	//   ....[77]....
        /*04c8*/ 	.word	0xffffffff


	//   ....[78]....
        /*04cc*/ 	.word	0xffffffff


	//   ....[79]....
        /*04d0*/ 	.word	0xffffffff


	//   ....[80]....
        /*04d4*/ 	.word	0xffffffff


	//   ....[81]....
        /*04d8*/ 	.word	0xffffffff


	//   ....[82]....
        /*04dc*/ 	.word	0xffffffff


	//   ....[83]....
        /*04e0*/ 	.word	0xffffffff


	//   ....[84]....
        /*04e4*/ 	.word	0xffffffff


	//   ....[85]....
        /*04e8*/ 	.word	0xffffffff


	//   ....[86]....
        /*04ec*/ 	.word	0xffffffff


	//   ....[87]....
        /*04f0*/ 	.word	0xffffffff


	//   ....[88]....
        /*04f4*/ 	.word	0xffffffff


	//   ....[89]....
        /*04f8*/ 	.word	0xffffffff


	//   ....[90]....
        /*04fc*/ 	.word	0xffffffff


	//   ....[91]....
        /*0500*/ 	.word	0xffffffff


	//   ....[92]....
        /*0504*/ 	.word	0xffffffff


	//   ....[93]....
        /*0508*/ 	.word	0xffffffff


	//   ....[94]....
        /*050c*/ 	.word	0xffffffff


	//   ....[95]....
        /*0510*/ 	.word	0xffffffff


	//   ....[96]....
        /*0514*/ 	.word	0xffffffff


	//   ....[97]....
        /*0518*/ 	.word	0xffffffff


	//   ....[98]....
        /*051c*/ 	.word	0xffffffff


	//   ....[99]....
        /*0520*/ 	.word	0xffffffff


	//   ....[100]....
        /*0524*/ 	.word	0xffffffff


	//   ....[101]....
        /*0528*/ 	.word	0xffffffff


	//   ....[102]....
        /*052c*/ 	.word	0xffffffff


	//   ....[103]....
        /*0530*/ 	.word	0xffffffff


	//   ....[104]....
        /*0534*/ 	.word	0xffffffff


	//   ....[105]....
        /*0538*/ 	.word	0xffffffff


	//   ....[106]....
        /*053c*/ 	.word	0xffffffff


	//   ....[107]....
        /*0540*/ 	.word	0xffffffff


	//   ....[108]....
        /*0544*/ 	.word	0xffffffff


	//   ....[109]....
        /*0548*/ 	.word	0xffffffff


	//   ....[110]....
        /*054c*/ 	.word	0xffffffff


	//   ....[111]....
        /*0550*/ 	.word	0xffffffff


	//   ....[112]....
        /*0554*/ 	.word	0xffffffff


	//   ....[113]....
        /*0558*/ 	.word	0xffffffff


	//   ....[114]....
        /*055c*/ 	.word	0xffffffff


	//   ....[115]....
        /*0560*/ 	.word	0xffffffff


	//   ....[116]....
        /*0564*/ 	.word	0xffffffff


	//   ....[117]....
        /*0568*/ 	.word	0xffffffff


	//   ....[118]....
        /*056c*/ 	.word	0xffffffff


	//   ....[119]....
        /*0570*/ 	.word	0xffffffff


	//   ....[120]....
        /*0574*/ 	.word	0xffffffff


	//   ....[121]....
        /*0578*/ 	.word	0xffffffff


	//   ....[122]....
        /*057c*/ 	.word	0xffffffff


	//   ....[123]....
        /*0580*/ 	.word	0xffffffff


	//   ....[124]....
        /*0584*/ 	.word	0xffffffff


	//   ....[125]....
        /*0588*/ 	.word	0xffffffff


	//   ....[126]....
        /*058c*/ 	.word	0xffffffff


	//   ....[127]....
        /*0590*/ 	.word	0xffffffff


	//   ....[128]....
        /*0594*/ 	.word	0xffffffff


	//   ....[129]....
        /*0598*/ 	.word	0xffffffff


	//   ....[130]....
        /*059c*/ 	.word	0xffffffff


	//   ....[131]....
        /*05a0*/ 	.word	0xffffffff


	//   ....[132]....
        /*05a4*/ 	.word	0xffffffff


	//   ....[133]....
        /*05a8*/ 	.word	0xffffffff


	//   ....[134]....
        /*05ac*/ 	.word	0xffffffff


	//   ....[135]....
        /*05b0*/ 	.word	0xffffffff


	//   ....[136]....
        /*05b4*/ 	.word	0xffffffff


	//   ....[137]....
        /*05b8*/ 	.word	0xffffffff


	//   ....[138]....
        /*05bc*/ 	.word	0xffffffff


	//   ....[139]....
        /*05c0*/ 	.word	0xffffffff


	//   ....[140]....
        /*05c4*/ 	.word	0xffffffff


	//   ....[141]....
        /*05c8*/ 	.word	0xffffffff


	//   ....[142]....
        /*05cc*/ 	.word	0xffffffff


	//   ....[143]....
        /*05d0*/ 	.word	0xffffffff


	//   ....[144]....
        /*05d4*/ 	.word	0xffffffff


	//   ....[145]....
        /*05d8*/ 	.word	0xffffffff


	//   ....[146]....
        /*05dc*/ 	.word	0xffffffff


	//   ....[147]....
        /*05e0*/ 	.word	0xffffffff


	//   ....[148]....
        /*05e4*/ 	.word	0xffffffff


	//   ....[149]....
        /*05e8*/ 	.word	0xffffffff


	//   ....[150]....
        /*05ec*/ 	.word	0xffffffff


	//   ....[151]....
        /*05f0*/ 	.word	0xffffffff


	//   ....[152]....
        /*05f4*/ 	.word	0xffffffff


	//   ....[153]....
        /*05f8*/ 	.word	0xffffffff


	//   ....[154]....
        /*05fc*/ 	.word	0xffffffff


	//   ....[155]....
        /*0600*/ 	.word	0xffffffff


	//   ....[156]....
        /*0604*/ 	.word	0xffffffff


	//   ....[157]....
        /*0608*/ 	.word	0xffffffff


	//   ....[158]....
        /*060c*/ 	.word	0xffffffff


	//   ....[159]....
        /*0610*/ 	.word	0xffffffff


	//   ....[160]....
        /*0614*/ 	.word	0xffffffff


	//   ....[161]....
        /*0618*/ 	.word	0xffffffff


	//   ....[162]....
        /*061c*/ 	.word	0xffffffff


	//   ....[163]....
        /*0620*/ 	.word	0xffffffff


	//   ....[164]....
        /*0624*/ 	.word	0xffffffff


	//   ....[165]....
        /*0628*/ 	.word	0xffffffff


	//   ....[166]....
        /*062c*/ 	.word	0xffffffff


	//   ....[167]....
        /*0630*/ 	.word	0xffffffff


	//   ....[168]....
        /*0634*/ 	.word	0xffffffff


	//   ....[169]....
        /*0638*/ 	.word	0xffffffff


	//   ....[170]....
        /*063c*/ 	.word	0xffffffff


	//   ....[171]....
        /*0640*/ 	.word	0xffffffff


	//   ....[172]....
        /*0644*/ 	.word	0xffffffff


	//   ....[173]....
        /*0648*/ 	.word	0xffffffff


	//   ....[174]....
        /*064c*/ 	.word	0xffffffff


	//   ....[175]....
        /*0650*/ 	.word	0xffffffff


	//   ....[176]....
        /*0654*/ 	.word	0xffffffff


	//   ....[177]....
        /*0658*/ 	.word	0xffffffff


	//   ....[178]....
        /*065c*/ 	.word	0xffffffff


	//   ....[179]....
        /*0660*/ 	.word	0x0500000f


	//   ....[180]....
        /*0664*/ 	.word	0x0500000f


	//   ....[181]....
        /*0668*/ 	.word	0x0500000f


	//   ....[182]....
        /*066c*/ 	.word	0x0500000f


	//   ....[183]....
        /*0670*/ 	.word	0x0500000f


	//   ....[184]....
        /*0674*/ 	.word	0x0500000f


	//   ....[185]....
        /*0678*/ 	.word	0x0500000f


	//   ....[186]....
        /*067c*/ 	.word	0x0500000f


	//   ....[187]....
        /*0680*/ 	.word	0x0500000f


	//   ....[188]....
        /*0684*/ 	.word	0x0500000f


	//   ....[189]....
        /*0688*/ 	.word	0x0500000f


	//   ....[190]....
        /*068c*/ 	.word	0x0500000f


	//   ....[191]....
        /*0690*/ 	.word	0x0500000f


	//   ....[192]....
        /*0694*/ 	.word	0x0500000f


	//   ....[193]....
        /*0698*/ 	.word	0x0500000f


	//   ....[194]....
        /*069c*/ 	.word	0x0500000f


	//   ....[195]....
        /*06a0*/ 	.word	0x0500000f


	//   ....[196]....
        /*06a4*/ 	.word	0x0500000f


	//   ....[197]....
        /*06a8*/ 	.word	0x0500000f


	//   ....[198]....
        /*06ac*/ 	.word	0x0500000f


	//   ....[199]....
        /*06b0*/ 	.word	0x0500000f


	//   ....[200]....
        /*06b4*/ 	.word	0x0500000f


	//   ....[201]....
        /*06b8*/ 	.word	0x0500000f


	//   ....[202]....
        /*06bc*/ 	.word	0x0500000f


	//   ....[203]....
        /*06c0*/ 	.word	0x0500000f


	//   ....[204]....
        /*06c4*/ 	.word	0x0500000f


	//   ....[205]....
        /*06c8*/ 	.word	0x0500000f


	//   ....[206]....
        /*06cc*/ 	.word	0x0500000f


	//   ....[207]....
        /*06d0*/ 	.word	0x0500000f


	//   ....[208]....
        /*06d4*/ 	.word	0x0500000f


	//   ....[209]....
        /*06d8*/ 	.word	0x0500000f


	//   ....[210]....
        /*06dc*/ 	.word	0x0500000f


	//   ....[211]....
        /*06e0*/ 	.word	0x0500000f


	//   ....[212]....
        /*06e4*/ 	.word	0x0500000f


	//   ....[213]....
        /*06e8*/ 	.word	0x0500000f


	//   ....[214]....
        /*06ec*/ 	.word	0x0500000f


	//   ....[215]....
        /*06f0*/ 	.word	0x0500000f


	//   ....[216]....
        /*06f4*/ 	.word	0x0500000f


	//   ....[217]....
        /*06f8*/ 	.word	0x0500000f


	//   ....[218]....
        /*06fc*/ 	.word	0x0500000f


	//   ....[219]....
        /*0700*/ 	.word	0x0500000f


	//   ....[220]....
        /*0704*/ 	.word	0x0500000f


	//   ....[221]....
        /*0708*/ 	.word	0x0500000f


	//   ....[222]....
        /*070c*/ 	.word	0x0500000f


	//   ....[223]....
        /*0710*/ 	.word	0x0500000f


	//   ....[224]....
        /*0714*/ 	.word	0x0500000f


	//   ....[225]....
        /*0718*/ 	.word	0x0500000f


	//   ....[226]....
        /*071c*/ 	.word	0x0500000f


	//   ....[227]....
        /*0720*/ 	.word	0x0500000f


	//   ....[228]....
        /*0724*/ 	.word	0x0500000f


	//   ....[229]....
        /*0728*/ 	.word	0x0500000f


	//   ....[230]....
        /*072c*/ 	.word	0x0500000f


	//   ....[231]....
        /*0730*/ 	.word	0x0500000f


	//   ....[232]....
        /*0734*/ 	.word	0x0500000f


	//   ....[233]....
        /*0738*/ 	.word	0x0500000f


	//   ....[234]....
        /*073c*/ 	.word	0x0500000f


	//   ....[235]....
        /*0740*/ 	.word	0x0500000f


	//   ....[236]....
        /*0744*/ 	.word	0x0500000f


	//   ....[237]....
        /*0748*/ 	.word	0x0500000f


	//   ....[238]....
        /*074c*/ 	.word	0x0500000f


	//   ....[239]....
        /*0750*/ 	.word	0x0500000f


	//   ....[240]....
        /*0754*/ 	.word	0x0500000f


	//   ....[241]....
        /*0758*/ 	.word	0x0500000f


	//   ....[242]....
        /*075c*/ 	.word	0x0500000f


	//   ....[243]....
        /*0760*/ 	.word	0x0500000f


	//   ....[244]....
        /*0764*/ 	.word	0x0500000f


	//   ....[245]....
        /*0768*/ 	.word	0x0500000f


	//   ....[246]....
        /*076c*/ 	.word	0x0500000f


	//   ....[247]....
        /*0770*/ 	.word	0x0500000f


	//   ....[248]....
        /*0774*/ 	.word	0x0500000f


	//   ....[249]....
        /*0778*/ 	.word	0x0500000f


	//   ....[250]....
        /*077c*/ 	.word	0x0500000f


	//   ....[251]....
        /*0780*/ 	.word	0x0500000f


	//   ....[252]....
        /*0784*/ 	.word	0x0500000f


	//   ....[253]....
        /*0788*/ 	.word	0x0500000f


	//   ....[254]....
        /*078c*/ 	.word	0x0500000f


	//   ....[255]....
        /*0790*/ 	.word	0x0500000f


	//   ....[0]....
        /*0794*/ 	.word	0x0500000f


	//   ....[1]....
        /*0798*/ 	.word	0x0500000f


	//   ....[2]....
        /*079c*/ 	.word	0x0500000f


	//   ....[3]....
        /*07a0*/ 	.word	0x0500000f


	//   ....[4]....
        /*07a4*/ 	.word	0x0500000f


	//   ....[5]....
        /*07a8*/ 	.word	0x0500000f


	//   ....[6]....
        /*07ac*/ 	.word	0x0500000f


	//   ....[7]....
        /*07b0*/ 	.word	0x0500000f


	//   ....[8]....
        /*07b4*/ 	.word	0x0500000f


	//   ....[9]....
        /*07b8*/ 	.word	0x0500000f


	//   ....[10]....
        /*07bc*/ 	.word	0x0500000f


	//   ....[11]....
        /*07c0*/ 	.word	0x0500000f


	//   ....[12]....
        /*07c4*/ 	.word	0x0500000f


	//   ....[13]....
        /*07c8*/ 	.word	0x0500000f


	//   ....[14]....
        /*07cc*/ 	.word	0x0500000f


	//   ....[15]....
        /*07d0*/ 	.word	0x0500000f


	//   ....[16]....
        /*07d4*/ 	.word	0x0500000f


	//   ....[17]....
        /*07d8*/ 	.word	0x0500000f


	//   ....[18]....
        /*07dc*/ 	.word	0x0500000f


	//   ....[19]....
        /*07e0*/ 	.word	0x0500000f


	//   ....[20]....
        /*07e4*/ 	.word	0x0500000f


	//   ....[21]....
        /*07e8*/ 	.word	0x0500000f


	//   ....[22]....
        /*07ec*/ 	.word	0x0500000f


	//   ....[23]....
        /*07f0*/ 	.word	0x0500000f


	//   ....[24]....
        /*07f4*/ 	.word	0x0500000f


	//   ....[25]....
        /*07f8*/ 	.word	0x0500000f


	//   ....[26]....
        /*07fc*/ 	.word	0x0500000f


	//   ....[27]....
        /*0800*/ 	.word	0x0500000f


	//   ....[28]....
        /*0804*/ 	.word	0x0500000f


	//   ....[29]....
        /*0808*/ 	.word	0x0500000f


	//   ....[30]....
        /*080c*/ 	.word	0x0500000f


	//   ....[31]....
        /*0810*/ 	.word	0x0500000f


	//   ....[32]....
        /*0814*/ 	.word	0x0500000f


	//   ....[33]....
        /*0818*/ 	.word	0x0500000f


	//   ....[34]....
        /*081c*/ 	.word	0x0500000f


	//   ....[35]....
        /*0820*/ 	.word	0x0500000f


	//   ....[36]....
        /*0824*/ 	.word	0x0500000f


	//   ....[37]....
        /*0828*/ 	.word	0x0500000f


	//   ....[38]....
        /*082c*/ 	.word	0x0500000f


	//   ....[39]....
        /*0830*/ 	.word	0x0500000f


	//   ....[40]....
        /*0834*/ 	.word	0x0500000f


	//   ....[41]....
        /*0838*/ 	.word	0x0500000f


	//   ....[42]....
        /*083c*/ 	.word	0x0500000f


	//   ....[43]....
        /*0840*/ 	.word	0x0500000f


	//   ....[44]....
        /*0844*/ 	.word	0x0500000f


	//   ....[45]....
        /*0848*/ 	.word	0x0500000f


	//   ....[46]....
        /*084c*/ 	.word	0x0500000f


	//   ....[47]....
        /*0850*/ 	.word	0x0500000f


	//   ....[48]....
        /*0854*/ 	.word	0x0500000f


	//   ....[49]....
        /*0858*/ 	.word	0x0500000f


	//   ....[50]....
        /*085c*/ 	.word	0x0500000f


	//   ....[51]....
        /*0860*/ 	.word	0x0500000f


	//----- nvinfo : EIATTR_COOP_GROUP_INSTR_OFFSETS
	.align		4
.L_151:
        /*0864*/ 	.byte	0x04, 0x28
        /*0866*/ 	.short	(.L_153 - .L_152)


	//   ....[0]....
.L_152:
        /*0868*/ 	.word	0x00000070


	//   ....[1]....
        /*086c*/ 	.word	0x00000140


	//   ....[2]....
        /*0870*/ 	.word	0x00000190


	//   ....[3]....
        /*0874*/ 	.word	0x000003c0


	//   ....[4]....
        /*0878*/ 	.word	0x00000520


	//   ....[5]....
        /*087c*/ 	.word	0x00000640


	//   ....[6]....
        /*0880*/ 	.word	0x000007a0


	//   ....[7]....
        /*0884*/ 	.word	0x00003610


	//   ....[8]....
        /*0888*/ 	.word	0x00003620


	//   ....[9]....
        /*088c*/ 	.word	0x00006270


	//   ....[10]....
        /*0890*/ 	.word	0x00006280


	//   ....[11]....
        /*0894*/ 	.word	0x00009620


	//   ....[12]....
        /*0898*/ 	.word	0x00009630


	//   ....[13]....
        /*089c*/ 	.word	0x0000c410


	//   ....[14]....
        /*08a0*/ 	.word	0x0000c420


	//   ....[15]....
        /*08a4*/ 	.word	0x0000f440


	//   ....[16]....
        /*08a8*/ 	.word	0x0000f450


	//   ....[17]....
        /*08ac*/ 	.word	0x0000f6c0


	//   ....[18]....
        /*08b0*/ 	.word	0x0000f6d0


	//   ....[19]....
        /*08b4*/ 	.word	0x0000fbc0


	//   ....[20]....
        /*08b8*/ 	.word	0x0000fc10


	//   ....[21]....
        /*08bc*/ 	.word	0x0000fdb0


	//   ....[22]....
        /*08c0*/ 	.word	0x0000fdd0


	//   ....[23]....
        /*08c4*/ 	.word	0x00010650


	//   ....[24]....
        /*08c8*/ 	.word	0x00010b90


	//   ....[25]....
        /*08cc*/ 	.word	0x00010ba0


	//   ....[26]....
        /*08d0*/ 	.word	0x00010bb0


	//   ....[27]....
        /*08d4*/ 	.word	0x00010bc0


	//   ....[28]....
        /*08d8*/ 	.word	0x00014040


	//   ....[29]....
        /*08dc*/ 	.word	0x00014050


	//   ....[30]....
        /*08e0*/ 	.word	0x00014060


	//   ....[31]....
        /*08e4*/ 	.word	0x00014070


	//   ....[32]....
        /*08e8*/ 	.word	0x00019120


	//   ....[33]....
        /*08ec*/ 	.word	0x000191a0


	//   ....[34]....
        /*08f0*/ 	.word	0x00019890


	//   ....[35]....
        /*08f4*/ 	.word	0x00019940


	//   ....[36]....
        /*08f8*/ 	.word	0x0001c7a0


	//   ....[37]....
        /*08fc*/ 	.word	0x0001c7b0


	//   ....[38]....
        /*0900*/ 	.word	0x0001c7e0


	//   ....[39]....
        /*0904*/ 	.word	0x0001c7f0


	//   ....[40]....
        /*0908*/ 	.word	0x0001e320


	//   ....[41]....
        /*090c*/ 	.word	0x0001e330


	//   ....[42]....
        /*0910*/ 	.word	0x0001e3b0


	//   ....[43]....
        /*0914*/ 	.word	0x0001e3c0


	//   ....[44]....
        /*0918*/ 	.word	0x0001f120


	//   ....[45]....
        /*091c*/ 	.word	0x0001f150


	//   ....[46]....
        /*0920*/ 	.word	0x0001f190


	//   ....[47]....
        /*0924*/ 	.word	0x0001f1c0


	//   ....[48]....
        /*0928*/ 	.word	0x0001f1f0


	//   ....[49]....
        /*092c*/ 	.word	0x0001f220


	//   ....[50]....
        /*0930*/ 	.word	0x0001f250


	//   ....[51]....
        /*0934*/ 	.word	0x0001f280


	//   ....[52]....
        /*0938*/ 	.word	0x0001f2b0


	//   ....[53]....
        /*093c*/ 	.word	0x0001f2e0


	//   ....[54]....
        /*0940*/ 	.word	0x0001f310


	//   ....[55]....
        /*0944*/ 	.word	0x0001f340


	//   ....[56]....
        /*0948*/ 	.word	0x0001f370


	//   ....[57]....
        /*094c*/ 	.word	0x0001f3a0


	//   ....[58]....
        /*0950*/ 	.word	0x0001f3d0


	//   ....[59]....
        /*0954*/ 	.word	0x0001f400


	//   ....[60]....
        /*0958*/ 	.word	0x0001f430


	//   ....[61]....
        /*095c*/ 	.word	0x0001f460


	//   ....[62]....
        /*0960*/ 	.word	0x0001f490


	//   ....[63]....
        /*0964*/ 	.word	0x0001f4c0


	//   ....[64]....
        /*0968*/ 	.word	0x0001f4f0


	//   ....[65]....
        /*096c*/ 	.word	0x0001f520


	//   ....[66]....
        /*0970*/ 	.word	0x0001f550


	//   ....[67]....
        /*0974*/ 	.word	0x0001f560


	//   ....[68]....
        /*0978*/ 	.word	0x0001f570


	//   ....[69]....
        /*097c*/ 	.word	0x0001f580


	//   ....[70]....
        /*0980*/ 	.word	0x0001f590


	//   ....[71]....
        /*0984*/ 	.word	0x0001f5a0


	//   ....[72]....
        /*0988*/ 	.word	0x0001f5b0


	//   ....[73]....
        /*098c*/ 	.word	0x0001f5c0


	//   ....[74]....
        /*0990*/ 	.word	0x0001f5f0


	//   ....[75]....
        /*0994*/ 	.word	0x0001f620


	//   ....[76]....
        /*0998*/ 	.word	0x0001fbd0


	//   ....[77]....
        /*099c*/ 	.word	0x0001fc10


	//   ....[78]....
        /*09a0*/ 	.word	0x0001fc40


	//   ....[79]....
        /*09a4*/ 	.word	0x0001fc70


	//   ....[80]....
        /*09a8*/ 	.word	0x00020260


	//   ....[81]....
        /*09ac*/ 	.word	0x00020290


	//   ....[82]....
        /*09b0*/ 	.word	0x00020350


	//   ....[83]....
        /*09b4*/ 	.word	0x00020370


	//   ....[84]....
        /*09b8*/ 	.word	0x00020430


	//   ....[85]....
        /*09bc*/ 	.word	0x00020450


	//   ....[86]....
        /*09c0*/ 	.word	0x00020520


	//   ....[87]....
        /*09c4*/ 	.word	0x00020540


	//   ....[88]....
        /*09c8*/ 	.word	0x00020d20


	//   ....[89]....
        /*09cc*/ 	.word	0x00020d30


	//   ....[90]....
        /*09d0*/ 	.word	0x00020e70


	//   ....[91]....
        /*09d4*/ 	.word	0x00020e80


	//   ....[92]....
        /*09d8*/ 	.word	0x00020fb0


	//   ....[93]....
        /*09dc*/ 	.word	0x00020fc0


	//   ....[94]....
        /*09e0*/ 	.word	0x000210f0


	//   ....[95]....
        /*09e4*/ 	.word	0x00021100


	//   ....[96]....
        /*09e8*/ 	.word	0x00021280


	//   ....[97]....
        /*09ec*/ 	.word	0x00021450


	//   ....[98]....
        /*09f0*/ 	.word	0x00021480


	//   ....[99]....
        /*09f4*/ 	.word	0x000214b0


	//   ....[100]....
        /*09f8*/ 	.word	0x000214e0


	//   ....[101]....
        /*09fc*/ 	.word	0x00021510


	//   ....[102]....
        /*0a00*/ 	.word	0x00021540


	//   ....[103]....
        /*0a04*/ 	.word	0x000216b0


	//   ....[104]....
        /*0a08*/ 	.word	0x000216e0


	//   ....[105]....
        /*0a0c*/ 	.word	0x00021710


	//   ....[106]....
        /*0a10*/ 	.word	0x00021740


	//   ....[107]....
        /*0a14*/ 	.word	0x00021770


	//   ....[108]....
        /*0a18*/ 	.word	0x000217a0


	//   ....[109]....
        /*0a1c*/ 	.word	0x00021830


	//   ....[110]....
        /*0a20*/ 	.word	0x00021860


	//   ....[111]....
        /*0a24*/ 	.word	0x000218e0


	//   ....[112]....
        /*0a28*/ 	.word	0x000225e0


	//   ....[113]....
        /*0a2c*/ 	.word	0x000246e0


	//   ....[114]....
        /*0a30*/ 	.word	0x00024700


	//   ....[115]....
        /*0a34*/ 	.word	0x00024750


	//   ....[116]....
        /*0a38*/ 	.word	0x000247f0


	//   ....[117]....
        /*0a3c*/ 	.word	0x00024850


	//   ....[118]....
        /*0a40*/ 	.word	0x00024870


	//   ....[119]....
        /*0a44*/ 	.word	0x00024880


	//   ....[120]....
        /*0a48*/ 	.word	0x00024890


	//   ....[121]....
        /*0a4c*/ 	.word	0x00024990


	//   ....[122]....
        /*0a50*/ 	.word	0x000249a0


	//   ....[123]....
        /*0a54*/ 	.word	0x00024e70


	//   ....[124]....
        /*0a58*/ 	.word	0x00024e80


	//   ....[125]....
        /*0a5c*/ 	.word	0x00024f70


	//   ....[126]....
        /*0a60*/ 	.word	0x00024f90


	//   ....[127]....
        /*0a64*/ 	.word	0x00025020


	//   ....[128]....
        /*0a68*/ 	.word	0x00025040


	//   ....[129]....
        /*0a6c*/ 	.word	0x00025050


	//   ....[130]....
        /*0a70*/ 	.word	0x000250e0


	//   ....[131]....
        /*0a74*/ 	.word	0x00025140


	//   ....[132]....
        /*0a78*/ 	.word	0x00025150


	//   ....[133]....
        /*0a7c*/ 	.word	0x00025950


	//   ....[134]....
        /*0a80*/ 	.word	0x00025980


	//   ....[135]....
        /*0a84*/ 	.word	0x00025a40


	//   ....[136]....
        /*0a88*/ 	.word	0x00025a60


	//   ....[137]....
        /*0a8c*/ 	.word	0x00025b00


	//   ....[138]....
        /*0a90*/ 	.word	0x00025b20


	//   ....[139]....
        /*0a94*/ 	.word	0x00025b30


	//   ....[140]....
        /*0a98*/ 	.word	0x00025bc0


	//   ....[141]....
        /*0a9c*/ 	.word	0x00026560


	//   ....[142]....
        /*0aa0*/ 	.word	0x00026590


	//   ....[143]....
        /*0aa4*/ 	.word	0x000265f0


	//   ....[144]....
        /*0aa8*/ 	.word	0x00026620


	//   ....[145]....
        /*0aac*/ 	.word	0x00026630


	//   ....[146]....
        /*0ab0*/ 	.word	0x00026680


	//   ....[147]....
        /*0ab4*/ 	.word	0x00026690


	//   ....[148]....
        /*0ab8*/ 	.word	0x000266a0


	//   ....[149]....
        /*0abc*/ 	.word	0x000266f0


	//   ....[150]....
        /*0ac0*/ 	.word	0x00026740


	//   ....[151]....
        /*0ac4*/ 	.word	0x00026bb0


	//   ....[152]....
        /*0ac8*/ 	.word	0x00026bd0


	//   ....[153]....
        /*0acc*/ 	.word	0x00026be0


	//   ....[154]....
        /*0ad0*/ 	.word	0x00026bf0


	//   ....[155]....
        /*0ad4*/ 	.word	0x00026c50


	//   ....[156]....
        /*0ad8*/ 	.word	0x00026c60


	//   ....[157]....
        /*0adc*/ 	.word	0x00026cc0


	//   ....[158]....
        /*0ae0*/ 	.word	0x00026cf0


	//   ....[159]....
        /*0ae4*/ 	.word	0x00026d30


	//   ....[160]....
        /*0ae8*/ 	.word	0x00026d90


	//   ....[161]....
        /*0aec*/ 	.word	0x00027f80


	//   ....[162]....
        /*0af0*/ 	.word	0x00027fb0


	//   ....[163]....
        /*0af4*/ 	.word	0x00027ff0


	//   ....[164]....
        /*0af8*/ 	.word	0x00028020


	//   ....[165]....
        /*0afc*/ 	.word	0x00028050


	//   ....[166]....
        /*0b00*/ 	.word	0x00028080


	//   ....[167]....
        /*0b04*/ 	.word	0x000280b0


	//   ....[168]....
        /*0b08*/ 	.word	0x000280e0


	//   ....[169]....
        /*0b0c*/ 	.word	0x00028260


	//   ....[170]....
        /*0b10*/ 	.word	0x00028290


	//   ....[171]....
        /*0b14*/ 	.word	0x000282c0


	//   ....[172]....
        /*0b18*/ 	.word	0x000282f0


	//   ....[173]....
        /*0b1c*/ 	.word	0x00028320


	//   ....[174]....
        /*0b20*/ 	.word	0x00028350


	//   ....[175]....
        /*0b24*/ 	.word	0x00028410


	//   ....[176]....
        /*0b28*/ 	.word	0x00028430


	//   ....[177]....
        /*0b2c*/ 	.word	0x000284a0


	//   ....[178]....
        /*0b30*/ 	.word	0x00028930


	//   ....[179]....
        /*0b34*/ 	.word	0x00028cd0


	//   ....[180]....
        /*0b38*/ 	.word	0x00028d60


	//   ....[181]....
        /*0b3c*/ 	.word	0x00028e00


	//   ....[182]....
        /*0b40*/ 	.word	0x00028e90


	//   ....[183]....
        /*0b44*/ 	.word	0x00028f80


	//   ....[184]....
        /*0b48*/ 	.word	0x00029010


	//   ....[185]....
        /*0b4c*/ 	.word	0x000290b0


	//   ....[186]....
        /*0b50*/ 	.word	0x00029140


	//   ....[187]....
        /*0b54*/ 	.word	0x00029230


	//   ....[188]....
        /*0b58*/ 	.word	0x000292c0


	//   ....[189]....
        /*0b5c*/ 	.word	0x00029360


	//   ....[190]....
        /*0b60*/ 	.word	0x000293f0


	//   ....[191]....
        /*0b64*/ 	.word	0x00029530


	//   ....[192]....
        /*0b68*/ 	.word	0x000295e0


	//   ....[193]....
        /*0b6c*/ 	.word	0x00029670


	//   ....[194]....
        /*0b70*/ 	.word	0x000296c0


	//   ....[195]....
        /*0b74*/ 	.word	0x00029710


	//   ....[196]....
        /*0b78*/ 	.word	0x000297f0


	//   ....[197]....
        /*0b7c*/ 	.word	0x00029880


	//   ....[198]....
        /*0b80*/ 	.word	0x000298d0


	//   ....[199]....
        /*0b84*/ 	.word	0x00029920


	//   ....[200]....
        /*0b88*/ 	.word	0x00029b60


	//   ....[201]....
        /*0b8c*/ 	.word	0x00029c80


	//   ....[202]....
        /*0b90*/ 	.word	0x00029da0


	//   ....[203]....
        /*0b94*/ 	.word	0x00029e50


	//   ....[204]....
        /*0b98*/ 	.word	0x00029eb0


	//   ....[205]....
        /*0b9c*/ 	.word	0x00029f30


	//   ....[206]....
        /*0ba0*/ 	.word	0x00029f90


	//   ....[207]....
        /*0ba4*/ 	.word	0x00029ff0


	//   ....[208]....
        /*0ba8*/ 	.word	0x0002a050


	//   ....[209]....
        /*0bac*/ 	.word	0x0002a0d0


	//   ....[210]....
        /*0bb0*/ 	.word	0x0002a130


	//   ....[211]....
        /*0bb4*/ 	.word	0x0002a1b0


	//   ....[212]....
        /*0bb8*/ 	.word	0x0002a210


	//   ....[213]....
        /*0bbc*/ 	.word	0x0002a290


	//   ....[214]....
        /*0bc0*/ 	.word	0x0002a2f0


	//   ....[215]....
        /*0bc4*/ 	.word	0x0002a370


	//   ....[216]....
        /*0bc8*/ 	.word	0x0002a3d0


	//   ....[217]....
        /*0bcc*/ 	.word	0x0002a450


	//   ....[218]....
        /*0bd0*/ 	.word	0x0002a4b0


	//   ....[219]....
        /*0bd4*/ 	.word	0x0002a530


	//   ....[220]....
        /*0bd8*/ 	.word	0x0002a590


	//   ....[221]....
        /*0bdc*/ 	.word	0x0002a5f0


	//   ....[222]....
        /*0be0*/ 	.word	0x0002a650


	//   ....[223]....
        /*0be4*/ 	.word	0x0002a6b0


	//   ....[224]....
        /*0be8*/ 	.word	0x0002a710


	//   ....[225]....
        /*0bec*/ 	.word	0x0002a790


	//   ....[226]....
        /*0bf0*/ 	.word	0x0002a7f0


	//   ....[227]....
        /*0bf4*/ 	.word	0x0002a870


	//   ....[228]....
        /*0bf8*/ 	.word	0x0002a8d0


	//   ....[229]....
        /*0bfc*/ 	.word	0x0002a950


	//   ....[230]....
        /*0c00*/ 	.word	0x0002a9b0


	//   ....[231]....
        /*0c04*/ 	.word	0x0002aa40


	//   ....[232]....
        /*0c08*/ 	.word	0x0002ab30


	//   ....[233]....
        /*0c0c*/ 	.word	0x0002ab80


	//   ....[234]....
        /*0c10*/ 	.word	0x0002ac10


	//   ....[235]....
        /*0c14*/ 	.word	0x0002aca0


	//   ....[236]....
        /*0c18*/ 	.word	0x0002ad30


	//   ....[237]....
        /*0c1c*/ 	.word	0x0002adc0


	//   ....[238]....
        /*0c20*/ 	.word	0x0002ae50


	//   ....[239]....
        /*0c24*/ 	.word	0x0002aee0


	//   ....[240]....
        /*0c28*/ 	.word	0x0002afa0


	//   ....[241]....
        /*0c2c*/ 	.word	0x0002b270


	//   ....[242]....
        /*0c30*/ 	.word	0x0002b370


	//   ....[243]....
        /*0c34*/ 	.word	0x0002b420


	//   ....[244]....
        /*0c38*/ 	.word	0x0002b570


	//   ....[245]....
        /*0c3c*/ 	.word	0x0002b5d0


	//   ....[246]....
        /*0c40*/ 	.word	0x0002b680


	//   ....[247]....
        /*0c44*/ 	.word	0x0002b740


	//   ....[248]....
        /*0c48*/ 	.word	0x0002b860


	//   ....[249]....
        /*0c4c*/ 	.word	0x0002b8c0


	//   ....[250]....
        /*0c50*/ 	.word	0x0002b970


	//   ....[251]....
        /*0c54*/ 	.word	0x0002ba30


	//   ....[252]....
        /*0c58*/ 	.word	0x0002bb90


	//   ....[253]....
        /*0c5c*/ 	.word	0x0002bc50


	//   ....[254]....
        /*0c60*/ 	.word	0x0002bda0


	//   ....[255]....
        /*0c64*/ 	.word	0x0002be50


	//   ....[0]....
        /*0c68*/ 	.word	0x0002bf50


	//   ....[1]....
        /*0c6c*/ 	.word	0x0002c010


	//   ....[2]....
        /*0c70*/ 	.word	0x0002c070


	//   ....[3]....
        /*0c74*/ 	.word	0x0002c150


	//   ....[4]....
        /*0c78*/ 	.word	0x0002c200


	//   ....[5]....
        /*0c7c*/ 	.word	0x0002c2d0


	//   ....[6]....
        /*0c80*/ 	.word	0x0002c380


	//   ....[7]....
        /*0c84*/ 	.word	0x0002c3f0


	//   ....[8]....
        /*0c88*/ 	.word	0x0002c450


	//   ....[9]....
        /*0c8c*/ 	.word	0x0002c560


	//   ....[10]....
        /*0c90*/ 	.word	0x0002c5c0


	//   ....[11]....
        /*0c94*/ 	.word	0x0002c6e0


	//   ....[12]....
        /*0c98*/ 	.word	0x0002c740


	//   ....[13]....
        /*0c9c*/ 	.word	0x0002c820


	//   ....[14]....
        /*0ca0*/ 	.word	0x0002c9b0


	//   ....[15]....
        /*0ca4*/ 	.word	0x0002ca70


	//   ....[16]....
        /*0ca8*/ 	.word	0x0002cb20


	//   ....[17]....
        /*0cac*/ 	.word	0x0002cbe0


	//   ....[18]....
        /*0cb0*/ 	.word	0x0002cc90


	//   ....[19]....
        /*0cb4*/ 	.word	0x0002cd40


	//   ....[20]....
        /*0cb8*/ 	.word	0x0002cdf0


	//   ....[21]....
        /*0cbc*/ 	.word	0x0002cea0


	//   ....[22]....
        /*0cc0*/ 	.word	0x0002cf00


	//   ....[23]....
        /*0cc4*/ 	.word	0x0002cfe0


	//   ....[24]....
        /*0cc8*/ 	.word	0x0002d0d0


	//   ....[25]....
        /*0ccc*/ 	.word	0x0002d170


	//   ....[26]....
        /*0cd0*/ 	.word	0x0002d1d0


	//   ....[27]....
        /*0cd4*/ 	.word	0x0002d2a0


	//   ....[28]....
        /*0cd8*/ 	.word	0x0002d300


	//   ....[29]....
        /*0cdc*/ 	.word	0x0002d3d0


	//   ....[30]....
        /*0ce0*/ 	.word	0x0002d430


	//   ....[31]....
        /*0ce4*/ 	.word	0x0002d500


	//   ....[32]....
        /*0ce8*/ 	.word	0x0002d560


	//   ....[33]....
        /*0cec*/ 	.word	0x0002d630


	//   ....[34]....
        /*0cf0*/ 	.word	0x0002d810


	//   ....[35]....
        /*0cf4*/ 	.word	0x0002d8b0


	//   ....[36]....
        /*0cf8*/ 	.word	0x0002d9d0


	//   ....[37]....
        /*0cfc*/ 	.word	0x0002da40


	//   ....[38]....
        /*0d00*/ 	.word	0x0002dab0


	//   ....[39]....
        /*0d04*/ 	.word	0x0002db20


	//   ....[40]....
        /*0d08*/ 	.word	0x0002db90


	//   ....[41]....
        /*0d0c*/ 	.word	0x0002dc10


	//   ....[42]....
        /*0d10*/ 	.word	0x0002dca0


	//   ....[43]....
        /*0d14*/ 	.word	0x0002dd30


	//   ....[44]....
        /*0d18*/ 	.word	0x0002dda0


	//   ....[45]....
        /*0d1c*/ 	.word	0x0002de10


	//   ....[46]....
        /*0d20*/ 	.word	0x0002de80


	//   ....[47]....
        /*0d24*/ 	.word	0x0002df00


	//   ....[48]....
        /*0d28*/ 	.word	0x0002df70


	//   ....[49]....
        /*0d2c*/ 	.word	0x0002e010


	//   ....[50]....
        /*0d30*/ 	.word	0x0002e0a0


	//   ....[51]....
        /*0d34*/ 	.word	0x0002e1c0


	//----- nvinfo : EIATTR_REG_RECONFIG
	.align		4
.L_153:
        /*0d38*/ 	.byte	0x01, 0x54
	.zero		2


	//----- nvinfo : EIATTR_SYSCALL_OFFSETS
	.align		4
        /*0d3c*/ 	.byte	0x04, 0x46
        /*0d3e*/ 	.short	(.L_155 - .L_154)


	//   ....[0]....
.L_154:
        /*0d40*/ 	.word	0x00001cb0


	//   ....[1]....
        /*0d44*/ 	.word	0x00001e00


	//   ....[2]....
        /*0d48*/ 	.word	0x000107e0


	//   ....[3]....
        /*0d4c*/ 	.word	0x00010b10


	//   ....[4]....
        /*0d50*/ 	.word	0x00023830


	//   ....[5]....
        /*0d54*/ 	.word	0x000239c0


	//   ....[6]....
        /*0d58*/ 	.word	0x00023b10


	//   ....[7]....
        /*0d5c*/ 	.word	0x00023c50


	//   ....[8]....
        /*0d60*/ 	.word	0x00025580


	//----- nvinfo : EIATTR_MBARRIER_INSTR_OFFSETS
	.align		4
.L_155:
        /*0d64*/ 	.byte	0x04, 0x39
        /*0d66*/ 	.short	(.L_157 - .L_156)


	//   ....[0]....
.L_156:
        /*0d68*/ 	.word	0x00000270
        /*0d6c*/ 	.word	0x000000ff
        /*0d70*/ 	.word	0x00029800
        /*0d74*/ 	.short	0x0100
        /*0d76*/ 	.byte	0x08
	.zero		1


	//   ....[1]....
        /*0d78*/ 	.word	0x00000280
        /*0d7c*/ 	.word	0x000000ff
        /*0d80*/ 	.word	0x00029820
        /*0d84*/ 	.short	0x0100
        /*0d86*/ 	.byte	0x08
	.zero		1


	//   ....[2]....
        /*0d88*/ 	.word	0x00000370
        /*0d8c*/ 	.word	0x000000ff
        /*0d90*/ 	.word	0x00029830
        /*0d94*/ 	.short	0x0100
        /*0d96*/ 	.byte	0x08
	.zero		1


	//   ....[3]....
        /*0d98*/ 	.word	0x00000380
        /*0d9c*/ 	.word	0x000000ff
        /*0da0*/ 	.word	0x00029840
        /*0da4*/ 	.short	0x0100
        /*0da6*/ 	.byte	0x08
	.zero		1


	//   ....[4]....
        /*0da8*/ 	.word	0x00000390
        /*0dac*/ 	.word	0x000000ff
        /*0db0*/ 	.word	0x00029838
        /*0db4*/ 	.short	0x0100
        /*0db6*/ 	.byte	0x08
	.zero		1


	//   ....[5]....
        /*0db8*/ 	.word	0x000003a0
        /*0dbc*/ 	.word	0x000000ff
        /*0dc0*/ 	.word	0x00029848
        /*0dc4*/ 	.short	0x0100
        /*0dc6*/ 	.byte	0x08
	.zero		1


	//   ....[6]....
        /*0dc8*/ 	.word	0x000004d0
        /*0dcc*/ 	.word	0x000000ff
        /*0dd0*/ 	.word	0x00029850
        /*0dd4*/ 	.short	0x0100
        /*0dd6*/ 	.byte	0x08
	.zero		1


	//   ....[7]....
        /*0dd8*/ 	.word	0x000004e0
        /*0ddc*/ 	.word	0x000000ff
        /*0de0*/ 	.word	0x00029860
        /*0de4*/ 	.short	0x0100
        /*0de6*/ 	.byte	0x08
	.zero		1


	//   ....[8]....
        /*0de8*/ 	.word	0x000004f0
        /*0dec*/ 	.word	0x000000ff
        /*0df0*/ 	.word	0x00029858
        /*0df4*/ 	.short	0x0100
        /*0df6*/ 	.byte	0x08
	.zero		1


	//   ....[9]....
        /*0df8*/ 	.word	0x00000500
        /*0dfc*/ 	.word	0x000000ff
        /*0e00*/ 	.word	0x00029868
        /*0e04*/ 	.short	0x0100
        /*0e06*/ 	.byte	0x08
	.zero		1


	//   ....[10]....
        /*0e08*/ 	.word	0x000005f0
        /*0e0c*/ 	.word	0x000000ff
        /*0e10*/ 	.word	0x00029870
        /*0e14*/ 	.short	0x0100
        /*0e16*/ 	.byte	0x06
	.zero		1


	//   ....[11]....
        /*0e18*/ 	.word	0x00000600
        /*0e1c*/ 	.word	0x000000ff
        /*0e20*/ 	.word	0x00029880
        /*0e24*/ 	.short	0x0100
        /*0e26*/ 	.byte	0x06
	.zero		1


	//   ....[12]....
        /*0e28*/ 	.word	0x00000610
        /*0e2c*/ 	.word	0x000000ff
        /*0e30*/ 	.word	0x00029878
        /*0e34*/ 	.short	0x0100
        /*0e36*/ 	.byte	0x06
	.zero		1


	//   ....[13]....
        /*0e38*/ 	.word	0x00000620
        /*0e3c*/ 	.word	0x000000ff
        /*0e40*/ 	.word	0x00029888
        /*0e44*/ 	.short	0x0100
        /*0e46*/ 	.byte	0x06
	.zero		1


	//   ....[14]....
        /*0e48*/ 	.word	0x00000750
        /*0e4c*/ 	.word	0x000000ff
        /*0e50*/ 	.word	0x00029890
        /*0e54*/ 	.short	0x0100
        /*0e56*/ 	.byte	0x08
	.zero		1


	//   ....[15]....
        /*0e58*/ 	.word	0x00000760
        /*0e5c*/ 	.word	0x000000ff
        /*0e60*/ 	.word	0x000298a0
        /*0e64*/ 	.short	0x0100
        /*0e66*/ 	.byte	0x08
	.zero		1


	//   ....[16]....
        /*0e68*/ 	.word	0x00000770
        /*0e6c*/ 	.word	0x000000ff
        /*0e70*/ 	.word	0x00029898
        /*0e74*/ 	.short	0x0100
        /*0e76*/ 	.byte	0x08
	.zero		1


	//   ....[17]....
        /*0e78*/ 	.word	0x00000780
        /*0e7c*/ 	.word	0x000000ff
        /*0e80*/ 	.word	0x000298a8
        /*0e84*/ 	.short	0x0100
        /*0e86*/ 	.byte	0x08
	.zero		1


	//   ....[18]....
        /*0e88*/ 	.word	0x000008c0
        /*0e8c*/ 	.word	0x000000ff
        /*0e90*/ 	.word	0x000298b0
        /*0e94*/ 	.short	0x0100
        /*0e96*/ 	.byte	0x08
	.zero		1


	//   ....[19]....
        /*0e98*/ 	.word	0x000008d0
        /*0e9c*/ 	.word	0x000000ff
        /*0ea0*/ 	.word	0x000298c0
        /*0ea4*/ 	.short	0x0100
        /*0ea6*/ 	.byte	0x08
	.zero		1


	//   ....[20]....
        /*0ea8*/ 	.word	0x000008e0
        /*0eac*/ 	.word	0x000000ff
        /*0eb0*/ 	.word	0x000298b8
        /*0eb4*/ 	.short	0x0100
        /*0eb6*/ 	.byte	0x08
	.zero		1


	//   ....[21]....
        /*0eb8*/ 	.word	0x000008f0
        /*0ebc*/ 	.word	0x000000ff
        /*0ec0*/ 	.word	0x000298c8
        /*0ec4*/ 	.short	0x0100
        /*0ec6*/ 	.byte	0x08
	.zero		1


	//   ....[22]....
        /*0ec8*/ 	.word	0x000035c0
        /*0ecc*/ 	.word	0x0000005b
        /*0ed0*/ 	.word	0x00029890
        /*0ed4*/ 	.short	0x010a
        /*0ed6*/ 	.byte	0x3f
	.zero		1


	//   ....[23]....
        /*0ed8*/ 	.word	0x000095c0
        /*0edc*/ 	.word	0x0000005b
        /*0ee0*/ 	.word	0x00029890
        /*0ee4*/ 	.short	0x010a
        /*0ee6*/ 	.byte	0x3f
	.zero		1


	//   ....[24]....
        /*0ee8*/ 	.word	0x0000f290
        /*0eec*/ 	.word	0x0000005b
        /*0ef0*/ 	.word	0x00029890
        /*0ef4*/ 	.short	0x010a
        /*0ef6*/ 	.byte	0x3f
	.zero		1


	//   ....[25]....
        /*0ef8*/ 	.word	0x0000f9f0
        /*0efc*/ 	.word	0x0000000b
        /*0f00*/ 	.word	0x00000000
        /*0f04*/ 	.short	0x0101
        /*0f06*/ 	.byte	0x3f
	.zero		1


	//   ....[26]....
        /*0f08*/ 	.word	0x0000fa30
        /*0f0c*/ 	.word	0x0000005b
        /*0f10*/ 	.word	0x000298b0
        /*0f14*/ 	.short	0x010a
        /*0f16*/ 	.byte	0x3f
	.zero		1


	//   ....[27]....
        /*0f18*/ 	.word	0x00010050
        /*0f1c*/ 	.word	0x0000005b
        /*0f20*/ 	.word	0x00000000
        /*0f24*/ 	.short	0x0101
        /*0f26*/ 	.byte	0x3f
	.zero		1


	//   ....[28]....
        /*0f28*/ 	.word	0x00010870
        /*0f2c*/ 	.word	0x00000012
        /*0f30*/ 	.word	0x00029800
        /*0f34*/ 	.short	0x010a
        /*0f36*/ 	.byte	0x3f
	.zero		1


	//   ....[29]....
        /*0f38*/ 	.word	0x000108c0
        /*0f3c*/ 	.word	0x00000012
        /*0f40*/ 	.word	0x00029800
        /*0f44*/ 	.short	0x010a
        /*0f46*/ 	.byte	0x3f
	.zero		1


	//   ....[30]....
        /*0f48*/ 	.word	0x00011150
        /*0f4c*/ 	.word	0x00000012
        /*0f50*/ 	.word	0x00029800
        /*0f54*/ 	.short	0x010a
        /*0f56*/ 	.byte	0x3f
	.zero		1


	//   ....[31]....
        /*0f58*/ 	.word	0x000144b0
        /*0f5c*/ 	.word	0x00000012
        /*0f60*/ 	.word	0x00029800
        /*0f64*/ 	.short	0x010a
        /*0f66*/ 	.byte	0x3f
	.zero		1


	//   ....[32]....
        /*0f68*/ 	.word	0x00017580
        /*0f6c*/ 	.word	0x00000000
        /*0f70*/ 	.word	0x00029830
        /*0f74*/ 	.short	0x010a
        /*0f76*/ 	.byte	0x3f
	.zero		1


	//   ....[33]....
        /*0f78*/ 	.word	0x000175d0
        /*0f7c*/ 	.word	0x00000000
        /*0f80*/ 	.word	0x00029830
        /*0f84*/ 	.short	0x010a
        /*0f86*/ 	.byte	0x3f
	.zero		1


	//   ....[34]....
        /*0f88*/ 	.word	0x00019bd0
        /*0f8c*/ 	.word	0x0000003f
        /*0f90*/ 	.word	0x00000000
        /*0f94*/ 	.short	0x0101
        /*0f96*/ 	.byte	0x3f
	.zero		1


	//   ....[35]....
        /*0f98*/ 	.word	0x0001ae10
        /*0f9c*/ 	.word	0x0000000b
        /*0fa0*/ 	.word	0x00029830
        /*0fa4*/ 	.short	0x010a
        /*0fa6*/ 	.byte	0x3f
	.zero		1


	//   ....[36]....
        /*0fa8*/ 	.word	0x0001ae60
        /*0fac*/ 	.word	0x0000000b
        /*0fb0*/ 	.word	0x00029830
        /*0fb4*/ 	.short	0x010a
        /*0fb6*/ 	.byte	0x3f
	.zero		1


	//   ....[37]....
        /*0fb8*/ 	.word	0x0001bf60
        /*0fbc*/ 	.word	0x0000000a
        /*0fc0*/ 	.word	0x00029850
        /*0fc4*/ 	.short	0x010a
        /*0fc6*/ 	.byte	0x3f
	.zero		1


	//   ....[38]....
        /*0fc8*/ 	.word	0x0001bfa0
        /*0fcc*/ 	.word	0x0000000a
        /*0fd0*/ 	.word	0x00029850
        /*0fd4*/ 	.short	0x010a
        /*0fd6*/ 	.byte	0x3f
	.zero		1


	//   ....[39]....
        /*0fd8*/ 	.word	0x0001ce70
        /*0fdc*/ 	.word	0x000000a2
        /*0fe0*/ 	.word	0x00000000
        /*0fe4*/ 	.short	0x0101
        /*0fe6*/ 	.byte	0x3f
	.zero		1


	//   ....[40]....
        /*0fe8*/ 	.word	0x0001d920
        /*0fec*/ 	.word	0x00000007
        /*0ff0*/ 	.word	0x00000000
        /*0ff4*/ 	.short	0x0101
        /*0ff6*/ 	.byte	0x3f
	.zero		1


	//   ....[41]....
        /*0ff8*/ 	.word	0x0001dfb0
        /*0ffc*/ 	.word	0x0000000d
        /*1000*/ 	.word	0x00029850
        /*1004*/ 	.short	0x010a
        /*1006*/ 	.byte	0x3f
	.zero		1


	//   ....[42]....
        /*1008*/ 	.word	0x0001e030
        /*100c*/ 	.word	0x0000000d
        /*1010*/ 	.word	0x00029850
        /*1014*/ 	.short	0x010a
        /*1016*/ 	.byte	0x3f
	.zero		1


	//   ....[43]....
        /*1018*/ 	.word	0x0001e660
        /*101c*/ 	.word	0x00000000
        /*1020*/ 	.word	0x00000000
        /*1024*/ 	.short	0x0101
        /*1026*/ 	.byte	0x3f
	.zero		1


	//   ....[44]....
        /*1028*/ 	.word	0x00020280
        /*102c*/ 	.word	0x00000000
        /*1030*/ 	.word	0x00000000
        /*1034*/ 	.short	0x0101
        /*1036*/ 	.byte	0x3f
	.zero		1


	//   ....[45]....
        /*1038*/ 	.word	0x000226c0
        /*103c*/ 	.word	0x00000016
        /*1040*/ 	.word	0x00029820
        /*1044*/ 	.short	0x010a
        /*1046*/ 	.byte	0x3f
	.zero		1


	//   ....[46]....
        /*1048*/ 	.word	0x00022750
        /*104c*/ 	.word	0x00000009
        /*1050*/ 	.word	0x000298a0
        /*1054*/ 	.short	0x010a
        /*1056*/ 	.byte	0x3f
	.zero		1


	//   ....[47]....
        /*1058*/ 	.word	0x00022b80
        /*105c*/ 	.word	0x00000009
        /*1060*/ 	.word	0x000298c0
        /*1064*/ 	.short	0x010a
        /*1066*/ 	.byte	0x3f
	.zero		1


	//   ....[48]....
        /*1068*/ 	.word	0x00022ec0
        /*106c*/ 	.word	0x00000008
        /*1070*/ 	.word	0x000298a0
        /*1074*/ 	.short	0x010a
        /*1076*/ 	.byte	0x3f
	.zero		1


	//   ....[49]....
        /*1078*/ 	.word	0x000232e0
        /*107c*/ 	.word	0x00000008
        /*1080*/ 	.word	0x000298c0
        /*1084*/ 	.short	0x010a
        /*1086*/ 	.byte	0x3f
	.zero		1


	//   ....[50]....
        /*1088*/ 	.word	0x00024380
        /*108c*/ 	.word	0x00000000
        /*1090*/ 	.word	0x00029880
        /*1094*/ 	.short	0x010a
        /*1096*/ 	.byte	0x3f
	.zero		1


	//   ....[51]....
        /*1098*/ 	.word	0x00024ab0
        /*109c*/ 	.word	0x00000000
        /*10a0*/ 	.word	0x00029870
        /*10a4*/ 	.short	0x0107
        /*10a6*/ 	.byte	0x3f
	.zero		1


	//   ....[52]....
        /*10a8*/ 	.word	0x00024b70
        /*10ac*/ 	.word	0x00000000
        /*10b0*/ 	.word	0x00029870
        /*10b4*/ 	.short	0x0101
        /*10b6*/ 	.byte	0x3f
	.zero		1


	//   ....[53]....
        /*10b8*/ 	.word	0x00024bc0
        /*10bc*/ 	.word	0x00000000
        /*10c0*/ 	.word	0x00029840
        /*10c4*/ 	.short	0x010a
        /*10c6*/ 	.byte	0x3f
	.zero		1


	//   ....[54]....
        /*10c8*/ 	.word	0x00025290
        /*10cc*/ 	.word	0x00000000
        /*10d0*/ 	.word	0x00029830
        /*10d4*/ 	.short	0x0107
        /*10d6*/ 	.byte	0x3f
	.zero		1


	//   ....[55]....
        /*10d8*/ 	.word	0x00025370
        /*10dc*/ 	.word	0x00000000
        /*10e0*/ 	.word	0x00029830
        /*10e4*/ 	.short	0x0101
        /*10e6*/ 	.byte	0x3f
	.zero		1


	//   ....[56]....
        /*10e8*/ 	.word	0x00025ca0
        /*10ec*/ 	.word	0x00000016
        /*10f0*/ 	.word	0x00029800
        /*10f4*/ 	.short	0x0107
        /*10f6*/ 	.byte	0x3f
	.zero		1


	//   ....[57]....
        /*10f8*/ 	.word	0x00025da0
        /*10fc*/ 	.word	0x00000016
        /*1100*/ 	.word	0x00029800
        /*1104*/ 	.short	0x0101
        /*1106*/ 	.byte	0x3f
	.zero		1


	//   ....[58]....
        /*1108*/ 	.word	0x00025dc0
        /*110c*/ 	.word	0x00000016
        /*1110*/ 	.word	0x00029820
        /*1114*/ 	.short	0x010a
        /*1116*/ 	.byte	0x3f
	.zero		1


	//   ....[59]....
        /*1118*/ 	.word	0x00026290
        /*111c*/ 	.word	0x00000000
        /*1120*/ 	.word	0x00029880
        /*1124*/ 	.short	0x010a
        /*1126*/ 	.byte	0x3f
	.zero		1


	//   ....[60]....
        /*1128*/ 	.word	0x00026800
        /*112c*/ 	.word	0x00000000
        /*1130*/ 	.word	0x00029870
        /*1134*/ 	.short	0x0107
        /*1136*/ 	.byte	0x3f
	.zero		1


	//   ....[61]....
        /*1138*/ 	.word	0x000268c0
        /*113c*/ 	.word	0x00000000
        /*1140*/ 	.word	0x00029870
        /*1144*/ 	.short	0x0101
        /*1146*/ 	.byte	0x3f
	.zero		1


	//   ....[62]....
        /*1148*/ 	.word	0x000268f0
        /*114c*/ 	.word	0x00000000
        /*1150*/ 	.word	0x00029840
        /*1154*/ 	.short	0x010a
        /*1156*/ 	.byte	0x3f
	.zero		1


	//   ....[63]....
        /*1158*/ 	.word	0x00026e30
        /*115c*/ 	.word	0x00000000
        /*1160*/ 	.word	0x00029830
        /*1164*/ 	.short	0x0107
        /*1166*/ 	.byte	0x3f
	.zero		1


	//   ....[64]....
        /*1168*/ 	.word	0x00026ef0
        /*116c*/ 	.word	0x00000000
        /*1170*/ 	.word	0x00029830
        /*1174*/ 	.short	0x0101
        /*1176*/ 	.byte	0x3f
	.zero		1


	//   ....[65]....
        /*1178*/ 	.word	0x00026f80
        /*117c*/ 	.word	0x00000003
        /*1180*/ 	.word	0x00029870
        /*1184*/ 	.short	0x010a
        /*1186*/ 	.byte	0x3f
	.zero		1


	//   ....[66]....
        /*1188*/ 	.word	0x00027010
        /*118c*/ 	.word	0x00000003
        /*1190*/ 	.word	0x00029860
        /*1194*/ 	.short	0x010a
        /*1196*/ 	.byte	0x3f
	.zero		1


	//   ....[67]....
        /*1198*/ 	.word	0x00027520
        /*119c*/ 	.word	0x00000003
        /*11a0*/ 	.word	0x00029850
        /*11a4*/ 	.short	0x0101
        /*11a6*/ 	.byte	0x3f
	.zero		1


	//   ....[68]....
        /*11a8*/ 	.word	0x000275b0
        /*11ac*/ 	.word	0x00000003
        /*11b0*/ 	.word	0x00000000
        /*11b4*/ 	.short	0x0101
        /*11b6*/ 	.byte	0x3f
	.zero		1


	//   ....[69]....
        /*11b8*/ 	.word	0x00027770
        /*11bc*/ 	.word	0x00000011
        /*11c0*/ 	.word	0x00029870
        /*11c4*/ 	.short	0x010a
        /*11c6*/ 	.byte	0x3f
	.zero		1


	//   ....[70]....
        /*11c8*/ 	.word	0x000277f0
        /*11cc*/ 	.word	0x00000011
        /*11d0*/ 	.word	0x00029860
        /*11d4*/ 	.short	0x010a
        /*11d6*/ 	.byte	0x3f
	.zero		1


	//   ....[71]....
        /*11d8*/ 	.word	0x00027d10
        /*11dc*/ 	.word	0x00000011
        /*11e0*/ 	.word	0x00029850
        /*11e4*/ 	.short	0x0101
        /*11e6*/ 	.byte	0x3f
	.zero		1


	//   ....[72]....
        /*11e8*/ 	.word	0x00027dd0
        /*11ec*/ 	.word	0x00000011
        /*11f0*/ 	.word	0x00000000
        /*11f4*/ 	.short	0x0101
        /*11f6*/ 	.byte	0x3f
	.zero		1


	//   ....[73]....
        /*11f8*/ 	.word	0x000288b0
        /*11fc*/ 	.word	0x00000004
        /*1200*/ 	.word	0x00029820
        /*1204*/ 	.short	0x010a
        /*1206*/ 	.byte	0x3f
	.zero		1


	//   ....[74]....
        /*1208*/ 	.word	0x00028a20
        /*120c*/ 	.word	0x00000005
        /*1210*/ 	.word	0x00029840
        /*1214*/ 	.short	0x010a
        /*1216*/ 	.byte	0x3f
	.zero		1


	//   ....[75]....
        /*1218*/ 	.word	0x00028ac0
        /*121c*/ 	.word	0x00000017
        /*1220*/ 	.word	0x00029840
        /*1224*/ 	.short	0x010a
        /*1226*/ 	.byte	0x3f
	.zero		1


	//   ....[76]....
        /*1228*/ 	.word	0x00028b00
        /*122c*/ 	.word	0x00000005
        /*1230*/ 	.word	0x00029860
        /*1234*/ 	.short	0x010a
        /*1236*/ 	.byte	0x3f
	.zero		1


	//   ....[77]....
        /*1238*/ 	.word	0x00028b40
        /*123c*/ 	.word	0x00000017
        /*1240*/ 	.word	0x00029860
        /*1244*/ 	.short	0x010a
        /*1246*/ 	.byte	0x3f
	.zero		1


	//   ....[78]....
        /*1248*/ 	.word	0x00028b80
        /*124c*/ 	.word	0x00000005
        /*1250*/ 	.word	0x00029880
        /*1254*/ 	.short	0x010a
        /*1256*/ 	.byte	0x3f
	.zero		1


	//   ....[79]....
        /*1258*/ 	.word	0x00028bc0
        /*125c*/ 	.word	0x00000017
        /*1260*/ 	.word	0x00029880
        /*1264*/ 	.short	0x010a
        /*1266*/ 	.byte	0x3f
	.zero		1


	//   ....[80]....
        /*1268*/ 	.word	0x00028c20
        /*126c*/ 	.word	0x0000005b
        /*1270*/ 	.word	0x00029890
        /*1274*/ 	.short	0x010a
        /*1276*/ 	.byte	0x3f
	.zero		1


	//   ....[81]....
        /*1278*/ 	.word	0x00028ed0
        /*127c*/ 	.word	0x0000005b
        /*1280*/ 	.word	0x00029890
        /*1284*/ 	.short	0x010a
        /*1286*/ 	.byte	0x3f
	.zero		1


	//   ....[82]....
        /*1288*/ 	.word	0x00029180
        /*128c*/ 	.word	0x0000005b
        /*1290*/ 	.word	0x00029890
        /*1294*/ 	.short	0x010a
        /*1296*/ 	.byte	0x3f
	.zero		1


	//   ....[83]....
        /*1298*/ 	.word	0x00029430
        /*129c*/ 	.word	0x0000005b
        /*12a0*/ 	.word	0x000298b0
        /*12a4*/ 	.short	0x010a
        /*12a6*/ 	.byte	0x3f
	.zero		1


	//   ....[84]....
        /*12a8*/ 	.word	0x00029740
        /*12ac*/ 	.word	0x00000012
        /*12b0*/ 	.word	0x00029800
        /*12b4*/ 	.short	0x010a
        /*12b6*/ 	.byte	0x3f
	.zero		1


	//   ....[85]....
        /*12b8*/ 	.word	0x00029960
        /*12bc*/ 	.word	0x00000012
        /*12c0*/ 	.word	0x00029800
        /*12c4*/ 	.short	0x010a
        /*12c6*/ 	.byte	0x3f
	.zero		1


	//   ....[86]....
        /*12c8*/ 	.word	0x000299b0
        /*12cc*/ 	.word	0x00000000
        /*12d0*/ 	.word	0x00029830
        /*12d4*/ 	.short	0x010a
        /*12d6*/ 	.byte	0x3f
	.zero		1


	//   ....[87]....
        /*12d8*/ 	.word	0x00029a00
        /*12dc*/ 	.word	0x0000000b
        /*12e0*/ 	.word	0x00029830
        /*12e4*/ 	.short	0x010a
        /*12e6*/ 	.byte	0x3f
	.zero		1


	//   ....[88]....
        /*12e8*/ 	.word	0x00029a50
        /*12ec*/ 	.word	0x0000000a
        /*12f0*/ 	.word	0x00029850
        /*12f4*/ 	.short	0x010a
        /*12f6*/ 	.byte	0x3f
	.zero		1


	//   ....[89]....
        /*12f8*/ 	.word	0x00029aa0
        /*12fc*/ 	.word	0x0000000d
        /*1300*/ 	.word	0x00029850
        /*1304*/ 	.short	0x010a
        /*1306*/ 	.byte	0x3f
	.zero		1


	//   ....[90]....
        /*1308*/ 	.word	0x0002b060
        /*130c*/ 	.word	0x00000016
        /*1310*/ 	.word	0x00029820
        /*1314*/ 	.short	0x010a
        /*1316*/ 	.byte	0x3f
	.zero		1


	//   ....[91]....
        /*1318*/ 	.word	0x0002b0b0
        /*131c*/ 	.word	0x00000009
        /*1320*/ 	.word	0x000298a0
        /*1324*/ 	.short	0x010a
        /*1326*/ 	.byte	0x3f
	.zero		1


	//   ....[92]....
        /*1328*/ 	.word	0x0002b100
        /*132c*/ 	.word	0x00000009
        /*1330*/ 	.word	0x000298c0
        /*1334*/ 	.short	0x010a
        /*1336*/ 	.byte	0x3f
	.zero		1


	//   ....[93]....
        /*1338*/ 	.word	0x0002b150
        /*133c*/ 	.word	0x00000008
        /*1340*/ 	.word	0x000298a0
        /*1344*/ 	.short	0x010a
        /*1346*/ 	.byte	0x3f
	.zero		1


	//   ....[94]....
        /*1348*/ 	.word	0x0002b1a0
        /*134c*/ 	.word	0x00000008
        /*1350*/ 	.word	0x000298c0
        /*1354*/ 	.short	0x010a
        /*1356*/ 	.byte	0x3f
	.zero		1


	//   ....[95]....
        /*1358*/ 	.word	0x0002b2c0
        /*135c*/ 	.word	0x00000000
        /*1360*/ 	.word	0x00029880
        /*1364*/ 	.short	0x010a
        /*1366*/ 	.byte	0x3f
	.zero		1


	//   ....[96]....
        /*1368*/ 	.word	0x0002bae0
        /*136c*/ 	.word	0x00000000
        /*1370*/ 	.word	0x00029840
        /*1374*/ 	.short	0x010a
        /*1376*/ 	.byte	0x3f
	.zero		1


	//   ....[97]....
        /*1378*/ 	.word	0x0002c8b0
        /*137c*/ 	.word	0x00000016
        /*1380*/ 	.word	0x00029820
        /*1384*/ 	.short	0x010a
        /*1386*/ 	.byte	0x3f
	.zero		1


	//   ....[98]....
        /*1388*/ 	.word	0x0002c900
        /*138c*/ 	.word	0x00000000
        /*1390*/ 	.word	0x00029880
        /*1394*/ 	.short	0x010a
        /*1396*/ 	.byte	0x3f
	.zero		1


	//   ....[99]....
        /*1398*/ 	.word	0x0002d020
        /*139c*/ 	.word	0x00000000
        /*13a0*/ 	.word	0x00029840
        /*13a4*/ 	.short	0x010a
        /*13a6*/ 	.byte	0x3f
	.zero		1


	//   ....[100]....
        /*13a8*/ 	.word	0x0002d670
        /*13ac*/ 	.word	0x00000003
        /*13b0*/ 	.word	0x00029870
        /*13b4*/ 	.short	0x010a
        /*13b6*/ 	.byte	0x3f
	.zero		1


	//   ....[101]....
        /*13b8*/ 	.word	0x0002d6c0
        /*13bc*/ 	.word	0x00000003
        /*13c0*/ 	.word	0x00029860
        /*13c4*/ 	.short	0x010a
        /*13c6*/ 	.byte	0x3f
	.zero		1


	//   ....[102]....
        /*13c8*/ 	.word	0x0002d710
        /*13cc*/ 	.word	0x00000011
        /*13d0*/ 	.word	0x00029870
        /*13d4*/ 	.short	0x010a
        /*13d6*/ 	.byte	0x3f
	.zero		1


	//   ....[103]....
        /*13d8*/ 	.word	0x0002d760
        /*13dc*/ 	.word	0x00000011
        /*13e0*/ 	.word	0x00029860
        /*13e4*/ 	.short	0x010a
        /*13e6*/ 	.byte	0x3f
	.zero		1


	//   ....[104]....
        /*13e8*/ 	.word	0x0002e0e0
        /*13ec*/ 	.word	0x00000004
        /*13f0*/ 	.word	0x00029820
        /*13f4*/ 	.short	0x010a
        /*13f6*/ 	.byte	0x3f
	.zero		1


	//   ....[105]....
        /*13f8*/ 	.word	0x0002e280
        /*13fc*/ 	.word	0x00000005
        /*1400*/ 	.word	0x00029840
        /*1404*/ 	.short	0x010a
        /*1406*/ 	.byte	0x3f
	.zero		1


	//   ....[106]....
        /*1408*/ 	.word	0x0002e2d0
        /*140c*/ 	.word	0x00000017
        /*1410*/ 	.word	0x00029840
        /*1414*/ 	.short	0x010a
        /*1416*/ 	.byte	0x3f
	.zero		1


	//   ....[107]....
        /*1418*/ 	.word	0x0002e320
        /*141c*/ 	.word	0x00000005
        /*1420*/ 	.word	0x00029860
        /*1424*/ 	.short	0x010a
        /*1426*/ 	.byte	0x3f
	.zero		1


	//   ....[108]....
        /*1428*/ 	.word	0x0002e370
        /*142c*/ 	.word	0x00000017
        /*1430*/ 	.word	0x00029860
        /*1434*/ 	.short	0x010a
        /*1436*/ 	.byte	0x3f
	.zero		1


	//   ....[109]....
        /*1438*/ 	.word	0x0002e3c0
        /*143c*/ 	.word	0x00000005
        /*1440*/ 	.word	0x00029880
        /*1444*/ 	.short	0x010a
        /*1446*/ 	.byte	0x3f
	.zero		1


	//----- nvinfo : EIATTR_NUM_MBARRIERS
	.align		4
.L_157:
        /*1448*/ 	.byte	0x03, 0x38
        /*144a*/ 	.short	0x0016


	//----- nvinfo : EIATTR_EXIT_INSTR_OFFSETS
	.align		4
        /*144c*/ 	.byte	0x04, 0x1c
        /*144e*/ 	.short	(.L_159 - .L_158)


	//   ....[0]....
.L_158:
        /*1450*/ 	.word	0x00028c10


	//----- nvinfo : EIATTR_MAX_THREADS
	.align		4
.L_159:
        /*1454*/ 	.byte	0x04, 0x05
        /*1456*/ 	.short	(.L_161 - .L_160)
.L_160:
        /*1458*/ 	.word	0x00000180
        /*145c*/ 	.word	0x00000001
        /*1460*/ 	.word	0x00000001


	//----- nvinfo : EIATTR_CRS_STACK_SIZE
	.align		4
.L_161:
        /*1464*/ 	.byte	0x04, 0x1e
        /*1466*/ 	.short	(.L_163 - .L_162)
.L_162:
        /*1468*/ 	.word	0x00000000


	//----- nvinfo : EIATTR_CBANK_PARAM_SIZE
	.align		4
.L_163:
        /*146c*/ 	.byte	0x03, 0x19
        /*146e*/ 	.short	0x0af0


	//----- nvinfo : EIATTR_PARAM_CBANK
	.align		4
        /*1470*/ 	.byte	0x04, 0x0a
        /*1472*/ 	.short	(.L_165 - .L_164)
	.align		4
.L_164:
        /*1474*/ 	.word	index@(.nv.constant0._ZN7cutlass13device_kernelIN5flash11enable_sm90INS1_16FlashAttnFwdSm90INS1_25CollectiveMainloopFwdSm90ILi2EN4cute5tupleIJNS5_1CILi1EEES8_S8_EEENS6_IJNS7_ILi128EEENS7_ILi160EEENS7_ILi192EEEEEELi128ENS_12float_e4m3_tEfNS_4arch4Sm90ELb0ELb0ELb0ELb1ELb1ELb1ELb0ELb1ELb1ELb1ELb0ELb0EEENS1_21CollectiveEpilogueFwdINS6_IJSA_SA_SB_EEES9_NS_10bfloat16_tESG_Li256ELb1ELb1ELb0ELb1EEENS1_36VarlenDynamicPersistentTileSchedulerILi128ELi160ELi256ELi128ELb0ELb1ELb1ELb0ELb1ELb1EEEEEEEEEvNT_6ParamsE)
        /*1478*/ 	.short	0x0210
        /*147a*/ 	.short	0x0af0


	//----- nvinfo : EIATTR_SW_WAR
	.align		4
.L_165:
        /*147c*/ 	.byte	0x04, 0x36
        /*147e*/ 	.short	(.L_167 - .L_166)
.L_166:
        /*1480*/ 	.word	0x00000008
.L_167:


//--------------------- .nv.info._ZN7cutlass13device_kernelIN5flash11enable_sm90INS1_16FlashAttnFwdSm90INS1_25CollectiveMainloopFwdSm90ILi2EN4cute5tupleIJNS5_1CILi1EEES8_S8_EEENS6_IJNS7_ILi128EEESA_NS7_ILi192EEEEEELi128ENS_12float_e4m3_tEfNS_4arch4Sm90ELb0ELb1ELb0ELb0ELb1ELb0ELb0ELb1ELb1ELb1ELb0ELb0EEENS1_21CollectiveEpilogueFwdINS6_IJSA_SA_SA_EEES9_NS_10bfloat16_tESF_Li256ELb0ELb1ELb0ELb1EEENS1_30DynamicPersistentTileSchedulerILi256ELi128ELb0ELb1ELb1EEEEEEEEEvNT_6ParamsE --------------------------
	.section	.nv.info._ZN7cutlass13device_kernelIN5flash11enable_sm90INS1_16FlashAttnFwdSm90INS1_25CollectiveMainloopFwdSm90ILi2EN4cute5tupleIJNS5_1CILi1EEES8_S8_EEENS6_IJNS7_ILi128EEESA_NS7_ILi192EEEEEELi128ENS_12float_e4m3_tEfNS_4arch4Sm90ELb0ELb1ELb0ELb0ELb1ELb0ELb0ELb1ELb1ELb1ELb0ELb0EEENS1_21CollectiveEpilogueFwdINS6_IJSA_SA_SA_EEES9_NS_10bfloat16_tESF_Li256ELb0ELb1ELb0ELb1EEENS1_30DynamicPersistentTileSchedulerILi256ELi128ELb0ELb1ELb1EEEEEEEEEvNT_6ParamsE,"",@"SHT_CUDA_INFO"
	.sectionflags	@""
	.align	4


	//----- nvinfo : EIATTR_CUDA_API_VERSION
	.align		4
        /*0000*/ 	.byte	0x04, 0x37
        /*0002*/ 	.short	(.L_169 - .L_168)
.L_168:
        /*0004*/ 	.word	0x00000082


	//----- nvinfo : EIATTR_KPARAM_INFO
	.align		4
.L_169:
        /*0008*/ 	.byte	0x04, 0x17
        /*000a*/ 	.short	(.L_171 - .L_170)
.L_170:
        /*000c*/ 	.word	0x00000000
        /*0010*/ 	.short	0x0000
        /*0012*/ 	.short	0x0070
        /*0014*/ 	.byte	0x00, 0xf0, 0x01, 0x2a


	//----- nvinfo : EIATTR_SPARSE_MMA_MASK
	.align		4
.L_171:
        /*0018*/ 	.byte	0x03, 0x50
        /*001a*/ 	.short	0x0000


	//----- nvinfo : EIATTR_MAXREG_COUNT
	.align		4
        /*001c*/ 	.byte	0x03, 0x1b
        /*001e*/ 	.short	0x00a8


	//----- nvinfo : EIATTR_NUM_BARRIERS
	.align		4
        /*0020*/ 	.byte	0x02, 0x4c
        /*0022*/ 	.byte	0x10
	.zero		1


	//----- nvinfo : EIATTR_EXTERNS
	.align		4
        /*0024*/ 	.byte	0x04, 0x0f
        /*0026*/ 	.short	(.L_173 - .L_172)


	//   ....[0]....
	.align		4
.L_172:
        /*0028*/ 	.word	index@(__assertfail)


	//----- nvinfo : EIATTR_ANNOTATIONS
	.align		4
.L_173:
        /*002c*/ 	.byte	0x04, 0x55
        /*002e*/ 	.short	(.L_175 - .L_174)


	//   ....[0]....
.L_174:
        /* <DEDUP_REMOVED lines=12> */


	//----- nvinfo : EIATTR_MERCURY_ISA_VERSION
	.align		4
.L_175:
        /*00d8*/ 	.byte	0x03, 0x5f
        /*00da*/ 	.short	0x0101


	//----- nvinfo : EIATTR_INT_WARP_WIDE_INSTR_OFFSETS
	.align		4
        /*00dc*/ 	.byte	0x04, 0x31
        /*00de*/ 	.short	(.L_177 - .L_176)


	//   ....[0]....
.L_176:
        /*00e0*/ 	.word	0x000000c0


	//   ....[1]....
        /*00e4*/ 	.word	0x000000d0


	//   ....[2]....
        /*00e8*/ 	.word	0x00000170


	//   ....[3]....
        /*00ec*/ 	.word	0x00010b00


	//   ....[4]....
        /*00f0*/ 	.word	0x00010b90


	//   ....[5]....
        /*00f4*/ 	.word	0x00013b80


	//   ....[6]....
        /*00f8*/ 	.word	0x00013c10


	//----- nvinfo : EIATTR_COOP_GROUP_MASK_REGIDS
	.align		4
.L_177:
        /*00fc*/ 	.byte	0x04, 0x29
        /*00fe*/ 	.short	(.L_179 - .L_178)


	//   ....[0]....
.L_178:
        /*0100*/ 	.word	0xffffffff


	//   ....[1]....
        /*0104*/ 	.word	0xffffffff


	//   ....[2]....
        /*0108*/ 	.word	0xffffffff


	//   ....[3]....
        /*010c*/ 	.word	0xffffffff


	//   ....[4]....
        /*0110*/ 	.word	0xffffffff


	//   ....[5]....
        /*0114*/ 	.word	0xffffffff


	//   ....[6]....
        /*0118*/ 	.word	0xffffffff


	//   ....[7]....
        /*011c*/ 	.word	0xffffffff


	//   ....[8]....
        /*0120*/ 	.word	0xffffffff


	//   ....[9]....
        /*0124*/ 	.word	0xffffffff


	//   ....[10]....
        /*0128*/ 	.word	0xffffffff


	//   ....[11]....
        /*012c*/ 	.word	0xffffffff


	//   ....[12]....
        /*0130*/ 	.word	0xffffffff


	//   ....[13]....
        /*0134*/ 	.word	0xffffffff


	//   ....[14]....
        /*0138*/ 	.word	0xffffffff


	//   ....[15]....
        /*013c*/ 	.word	0xffffffff


	//   ....[16]....
        /*0140*/ 	.word	0xffffffff


	//   ....[17]....
        /*0144*/ 	.word	0xffffffff


	//   ....[18]....
        /*0148*/ 	.word	0xffffffff


	//   ....[19]....
        /*014c*/ 	.word	0xffffffff


	//   ....[20]....
        /*0150*/ 	.word	0xffffffff


	//   ....[21]....
        /*0154*/ 	.word	0xffffffff


	//   ....[22]....
        /*0158*/ 	.word	0xffffffff


	//   ....[23]....
        /*015c*/ 	.word	0xffffffff


	//   ....[24]....
        /*0160*/ 	.word	0xffffffff


	//   ....[25]....
        /*0164*/ 	.word	0xffffffff


	//   ....[26]....
        /*0168*/ 	.word	0xffffffff


	//   ....[27]....
        /*016c*/ 	.word	0xffffffff


	//   ....[28]....
        /*0170*/ 	.word	0xffffffff


	//   ....[29]....
        /*0174*/ 	.word	0xffffffff


	//   ....[30]....
        /*0178*/ 	.word	0xffffffff


	//   ....[31]....
        /*017c*/ 	.word	0xffffffff


	//   ....[32]....
        /*0180*/ 	.word	0xffffffff


	//   ....[33]....
        /*0184*/ 	.word	0xffffffff


	//   ....[34]....
        /*0188*/ 	.word	0xffffffff


	//   ....[35]....
        /*018c*/ 	.word	0xffffffff


	//   ....[36]....
        /*0190*/ 	.word	0xffffffff


	//   ....[37]....
        /*0194*/ 	.word	0xffffffff


	//   ....[38]....
        /*0198*/ 	.word	0xffffffff


	//   ....[39]....
        /*019c*/ 	.word	0xffffffff


	//   ....[40]....
        /*01a0*/ 	.word	0xffffffff


	//   ....[41]....
        /*01a4*/ 	.word	0xffffffff


	//   ....[42]....
        /*01a8*/ 	.word	0xffffffff


	//   ....[43]....
        /*01ac*/ 	.word	0xffffffff


	//   ....[44]....
        /*01b0*/ 	.word	0xffffffff


	//   ....[45]....
        /*01b4*/ 	.word	0xffffffff


	//   ....[46]....
        /*01b8*/ 	.word	0xffffffff


	//   ....[47]....
        /*01bc*/ 	.word	0xffffffff


	//   ....[48]....
        /*01c0*/ 	.word	0xffffffff


	//   ....[49]....
        /*01c4*/ 	.word	0xffffffff


	//   ....[50]....
        /*01c8*/ 	.word	0xffffffff


	//   ....[51]....
        /*01cc*/ 	.word	0xffffffff


	//   ....[52]....
        /*01d0*/ 	.word	0xffffffff


	//   ....[53]....
        /*01d4*/ 	.word	0xffffffff


	//   ....[54]....
        /*01d8*/ 	.word	0xffffffff


	//   ....[55]....
        /*01dc*/ 	.word	0xffffffff


	//   ....[56]....
        /*01e0*/ 	.word	0xffffffff


	//   ....[57]....
        /*01e4*/ 	.word	0xffffffff


	//   ....[58]....
        /*01e8*/ 	.word	0xffffffff


	//   ....[59]....
        /*01ec*/ 	.word	0xffffffff


	//   ....[60]....
        /*01f0*/ 	.word	0xffffffff


	//   ....[61]....
        /*01f4*/ 	.word	0xffffffff


	//   ....[62]....
        /*01f8*/ 	.word	0xffffffff


	//   ....[63]....
        /*01fc*/ 	.word	0xffffffff


	//   ....[64]....
        /*0200*/ 	.word	0xffffffff


	//   ....[65]....
        /*0204*/ 	.word	0xffffffff


	//   ....[66]....
        /*0208*/ 	.word	0xffffffff


	//   ....[67]....
        /*020c*/ 	.word	0xffffffff


	//   ....[68]....
        /*0210*/ 	.word	0xffffffff


	//   ....[69]....
        /*0214*/ 	.word	0xffffffff


	//   ....[70]....
        /*0218*/ 	.word	0xffffffff


	//   ....[71]....
        /*021c*/ 	.word	0xffffffff


	//   ....[72]....
        /*0220*/ 	.word	0xffffffff


	//   ....[73]....
        /*0224*/ 	.word	0xffffffff


	//   ....[74]....
        /*0228*/ 	.word	0xffffffff


	//   ....[75]....
        /*022c*/ 	.word	0xffffffff


	//   ....[76]....
        /*0230*/ 	.word	0xffffffff


	//   ....[77]....
        /*0234*/ 	.word	0xffffffff


	//   ....[78]....
        /*0238*/ 	.word	0xffffffff


	//   ....[79]....
        /*023c*/ 	.word	0xffffffff


	//   ....[80]....
        /*0240*/ 	.word	0xffffffff


	//   ....[81]....
        /*0244*/ 	.word	0xffffffff


	//   ....[82]....
        /*0248*/ 	.word	0xffffffff


	//   ....[83]....
        /*024c*/ 	.word	0xffffffff


	//   ....[84]....
        /*0250*/ 	.word	0xffffffff


	//   ....[85]....
        /*0254*/ 	.word	0xffffffff


	//   ....[86]....
        /*0258*/ 	.word	0xffffffff


	//   ....[87]....
        /*025c*/ 	.word	0xffffffff


	//   ....[88]....
        /*0260*/ 	.word	0xffffffff


	//   ....[89]....
        /*0264*/ 	.word	0xffffffff


	//   ....[90]....
        /*0268*/ 	.word	0xffffffff


	//   ....[91]....
        /*026c*/ 	.word	0xffffffff


	//   ....[92]....
        /*0270*/ 	.word	0xffffffff


	//   ....[93]....
        /*0274*/ 	.word	0xffffffff


	//   ....[94]....
        /*0278*/ 	.word	0xffffffff


	//   ....[95]....
        /*027c*/ 	.word	0xffffffff


	//   ....[96]....
        /*0280*/ 	.word	0xffffffff


	//   ....[97]....
        /*0284*/ 	.word	0xffffffff


	//   ....[98]....
        /*0288*/ 	.word	0xffffffff


	//   ....[99]....
        /*028c*/ 	.word	0xffffffff


	//   ....[100]....
        /*0290*/ 	.word	0xffffffff


	//   ....[101]....
        /*0294*/ 	.word	0xffffffff


	//   ....[102]....
        /*0298*/ 	.word	0xffffffff


	//   ....[103]....
        /*029c*/ 	.word	0xffffffff


	//   ....[104]....
        /*02a0*/ 	.word	0xffffffff


	//   ....[105]....
        /*02a4*/ 	.word	0xffffffff


	//   ....[106]....
        /*02a8*/ 	.word	0xffffffff


	//   ....[107]....
        /*02ac*/ 	.word	0xffffffff


	//   ....[108]....
        /*02b0*/ 	.word	0xffffffff


	//   ....[109]....
        /*02b4*/ 	.word	0xffffffff


	//   ....[110]....
        /*02b8*/ 	.word	0xffffffff


	//   ....[111]....
        /*02bc*/ 	.word	0xffffffff


	//   ....[112]....
        /*02c0*/ 	.word	0xffffffff


	//   ....[113]....
        /*02c4*/ 	.word	0xffffffff


	//   ....[114]....
        /*02c8*/ 	.word	0xffffffff


	//   ....[115]....
        /*02cc*/ 	.word	0xffffffff


	//   ....[116]....
        /*02d0*/ 	.word	0xffffffff


	//   ....[117]....
        /*02d4*/ 	.word	0xffffffff


	//   ....[118]....
        /*02d8*/ 	.word	0xffffffff


	//   ....[119]....
        /*02dc*/ 	.word	0xffffffff


	//   ....[120]....
        /*02e0*/ 	.word	0xffffffff


	//   ....[121]....
        /*02e4*/ 	.word	0xffffffff


	//   ....[122]....
        /*02e8*/ 	.word	0xffffffff


	//   ....[123]....
        /*02ec*/ 	.word	0xffffffff


	//   ....[124]....
        /*02f0*/ 	.word	0xffffffff


	//   ....[125]....
        /*02f4*/ 	.word	0xffffffff


	//   ....[126]....
        /*02f8*/ 	.word	0xffffffff


	//   ....[127]....
        /*02fc*/ 	.word	0xffffffff


	//   ....[128]....
        /*0300*/ 	.word	0x0500000f


	//   ....[129]....
        /*0304*/ 	.word	0x0500000f


	//   ....[130]....
        /*0308*/ 	.word	0x0500000f


	//   ....[131]....
        /*030c*/ 	.word	0x0500000f


	//   ....[132]....
        /*0310*/ 	.word	0x0500000f


	//   ....[133]....
        /*0314*/ 	.word	0x0500000f


	//   ....[134]....
        /*0318*/ 	.word	0x0500000f


	//   ....[135]....
        /*031c*/ 	.word	0x0500000f


	//   ....[136]....
        /*0320*/ 	.word	0x0500000f


	//   ....[137]....
        /*0324*/ 	.word	0x0500000f


	//   ....[138]....
        /*0328*/ 	.word	0x0500000f


	//   ....[139]....
        /*032c*/ 	.word	0x0500000f


	//   ....[140]....
        /*0330*/ 	.word	0x0500000f


	//   ....[141]....
        /*0334*/ 	.word	0x0500000f


	//   ....[142]....
        /*0338*/ 	.word	0x0500000f


	//   ....[143]....
        /*033c*/ 	.word	0x0500000f


	//   ....[144]....
        /*0340*/ 	.word	0x0500000f


	//   ....[145]....
        /*0344*/ 	.word	0x0500000f


	//   ....[146]....
        /*0348*/ 	.word	0x0500000f


	//   ....[147]....
        /*034c*/ 	.word	0x0500000f


	//   ....[148]....
        /*0350*/ 	.word	0x0500000f


	//   ....[149]....
        /*0354*/ 	.word	0x0500000f


	//   ....[150]....
        /*0358*/ 	.word	0x0500000f


	//   ....[151]....
        /*035c*/ 	.word	0x0500000f


	//   ....[152]....
        /*0360*/ 	.word	0x0500000f


	//   ....[153]....
        /*0364*/ 	.word	0x0500000f


	//   ....[154]....
        /*0368*/ 	.word	0x0500000f


	//   ....[155]....
        /*036c*/ 	.word	0x0500000f


	//   ....[156]....
        /*0370*/ 	.word	0x0500000f


	//   ....[157]....
        /*0374*/ 	.word	0x0500000f


	//   ....[158]....
        /*0378*/ 	.word	0x0500000f


	//   ....[159]....
        /*037c*/ 	.word	0x0500000f


	//   ....[160]....
        /*0380*/ 	.word	0x0500000f


	//   ....[161]....
        /*0384*/ 	.word	0x0500000f


	//   ....[162]....
        /*0388*/ 	.word	0x0500000f


	//   ....[163]....
        /*038c*/ 	.word	0x0500000f


	//   ....[164]....
        /*0390*/ 	.word	0x0500000f


	//   ....[165]....
        /*0394*/ 	.word	0x0500000f


	//   ....[166]....
        /*0398*/ 	.word	0x0500000f


	//   ....[167]....
        /*039c*/ 	.word	0x0500000f


	//   ....[168]....
        /*03a0*/ 	.word	0x0500000f


	//   ....[169]....
        /*03a4*/ 	.word	0x0500000f


	//----- nvinfo : EIATTR_COOP_GROUP_INSTR_OFFSETS
	.align		4
.L_179:
        /*03a8*/ 	.byte	0x04, 0x28
        /*03aa*/ 	.short	(.L_181 - .L_180)


	//   ....[0]....
.L_180:
        /*03ac*/ 	.word	0x00000080


	//   ....[1]....
        /*03b0*/ 	.word	0x00000090


	//   ....[2]....
        /*03b4*/ 	.word	0x000002d0


	//   ....[3]....
        /*03b8*/ 	.word	0x00000430


	//   ....[4]....
        /*03bc*/ 	.word	0x00000550


	//   ....[5]....
        /*03c0*/ 	.word	0x000006b0


	//   ....[6]....
        /*03c4*/ 	.word	0x000019d0


	//   ....[7]....
        /*03c8*/ 	.word	0x00002160


	//   ....[8]....
        /*03cc*/ 	.word	0x000023d0


	//   ....[9]....
        /*03d0*/ 	.word	0x00003580


	//   ....[10]....
        /*03d4*/ 	.word	0x00003690


	//   ....[11]....
        /*03d8*/ 	.word	0x00003eb0


	//   ....[12]....
        /*03dc*/ 	.word	0x00003f30


	//   ....[13]....
        /*03e0*/ 	.word	0x000055f0


	//   ....[14]....
        /*03e4*/ 	.word	0x00005800


	//   ....[15]....
        /*03e8*/ 	.word	0x000063d0


	//   ....[16]....
        /*03ec*/ 	.word	0x00006460


	//   ....[17]....
        /*03f0*/ 	.word	0x00006d80


	//   ....[18]....
        /*03f4*/ 	.word	0x00006e10


	//   ....[19]....
        /*03f8*/ 	.word	0x00008b10


	//   ....[20]....
        /*03fc*/ 	.word	0x00008b20


	//   ....[21]....
        /*0400*/ 	.word	0x00008b50


	//   ....[22]....
        /*0404*/ 	.word	0x00008b60


	//   ....[23]....
        /*0408*/ 	.word	0x0000a6a0


	//   ....[24]....
        /*040c*/ 	.word	0x0000a8b0


	//   ....[25]....
        /*0410*/ 	.word	0x0000b490


	//   ....[26]....
        /*0414*/ 	.word	0x0000b590


	//   ....[27]....
        /*0418*/ 	.word	0x0000be00


	//   ....[28]....
        /*041c*/ 	.word	0x0000be70


	//   ....[29]....
        /*0420*/ 	.word	0x0000d1b0


	//   ....[30]....
        /*0424*/ 	.word	0x0000d1c0


	//   ....[31]....
        /*0428*/ 	.word	0x0000d240


	//   ....[32]....
        /*042c*/ 	.word	0x0000d250


	//   ....[33]....
        /*0430*/ 	.word	0x0000e5b0


	//   ....[34]....
        /*0434*/ 	.word	0x0000e5c0


	//   ....[35]....
        /*0438*/ 	.word	0x0000e5d0


	//   ....[36]....
        /*043c*/ 	.word	0x0000e5e0


	//   ....[37]....
        /*0440*/ 	.word	0x0000e5f0


	//   ....[38]....
        /*0444*/ 	.word	0x0000e600


	//   ....[39]....
        /*0448*/ 	.word	0x0000e610


	//   ....[40]....
        /*044c*/ 	.word	0x0000e620


	//   ....[41]....
        /*0450*/ 	.word	0x0000e640


	//   ....[42]....
        /*0454*/ 	.word	0x0000e650


	//   ....[43]....
        /*0458*/ 	.word	0x0000e670


	//   ....[44]....
        /*045c*/ 	.word	0x0000e680


	//   ....[45]....
        /*0460*/ 	.word	0x0000e6b0


	//   ....[46]....
        /*0464*/ 	.word	0x0000e6d0


	//   ....[47]....
        /*0468*/ 	.word	0x0000e6f0


	//   ....[48]....
        /*046c*/ 	.word	0x0000e700


	//   ....[49]....
        /*0470*/ 	.word	0x0000e710


	//   ....[50]....
        /*0474*/ 	.word	0x0000e740


	//   ....[51]....
        /*0478*/ 	.word	0x0000e770


	//   ....[52]....
        /*047c*/ 	.word	0x0000e780


	//   ....[53]....
        /*0480*/ 	.word	0x0000e790


	//   ....[54]....
        /*0484*/ 	.word	0x0000e7a0


	//   ....[55]....
        /*0488*/ 	.word	0x0000e7b0


	//   ....[56]....
        /*048c*/ 	.word	0x0000e7c0


	//   ....[57]....
        /*0490*/ 	.word	0x0000e7d0


	//   ....[58]....
        /*0494*/ 	.word	0x0000e7e0


	//   ....[59]....
        /*0498*/ 	.word	0x0000e7f0


	//   ....[60]....
        /*049c*/ 	.word	0x0000e800


	//   ....[61]....
        /*04a0*/ 	.word	0x0000e810


	//   ....[62]....
        /*04a4*/ 	.word	0x0000e820


	//   ....[63]....
        /*04a8*/ 	.word	0x0000e830


	//   ....[64]....
        /*04ac*/ 	.word	0x0000e840


	//   ....[65]....
        /*04b0*/ 	.word	0x0000e960


	//   ....[66]....
        /*04b4*/ 	.word	0x0000e9a0


	//   ....[67]....
        /*04b8*/ 	.word	0x0000e9d0


	//   ....[68]....
        /*04bc*/ 	.word	0x0000ea40


	//   ....[69]....
        /*04c0*/ 	.word	0x0000eed0


	//   ....[70]....
        /*04c4*/ 	.word	0x0000eef0


	//   ....[71]....
        /*04c8*/ 	.word	0x0000efb0


	//   ....[72]....
        /*04cc*/ 	.word	0x0000efd0


	//   ....[73]....
        /*04d0*/ 	.word	0x0000f090


	//   ....[74]....
        /*04d4*/ 	.word	0x0000f0b0


	//   ....[75]....
        /*04d8*/ 	.word	0x0000f180


	//   ....[76]....
        /*04dc*/ 	.word	0x0000f1a0


	//   ....[77]....
        /*04e0*/ 	.word	0x0000f7e0


	//   ....[78]....
        /*04e4*/ 	.word	0x0000f810


	//   ....[79]....
        /*04e8*/ 	.word	0x0000f8e0


	//   ....[80]....
        /*04ec*/ 	.word	0x0000f900


	//   ....[81]....
        /*04f0*/ 	.word	0x0000f9c0


	//   ....[82]....
        /*04f4*/ 	.word	0x0000f9e0


	//   ....[83]....
        /*04f8*/ 	.word	0x0000fab0


	//   ....[84]....
        /*04fc*/ 	.word	0x0000fad0


	//   ....[85]....
        /*0500*/ 	.word	0x0000fc60


	//   ....[86]....
        /*0504*/ 	.word	0x000116d0


	//   ....[87]....
        /*0508*/ 	.word	0x00011700


	//   ....[88]....
        /*050c*/ 	.word	0x000117c0


	//   ....[89]....
        /*0510*/ 	.word	0x000117d0


	//   ....[90]....
        /*0514*/ 	.word	0x00011840


	//   ....[91]....
        /*0518*/ 	.word	0x00011850


	//   ....[92]....
        /*051c*/ 	.word	0x00011860


	//   ....[93]....
        /*0520*/ 	.word	0x000118d0


	//   ....[94]....
        /*0524*/ 	.word	0x00011c10


	//   ....[95]....
        /*0528*/ 	.word	0x00011c40


	//   ....[96]....
        /*052c*/ 	.word	0x00011ca0


	//   ....[97]....
        /*0530*/ 	.word	0x00011d00


	//   ....[98]....
        /*0534*/ 	.word	0x00011d50


	//   ....[99]....
        /*0538*/ 	.word	0x00011d90


	//   ....[100]....
        /*053c*/ 	.word	0x00011db0


	//   ....[101]....
        /*0540*/ 	.word	0x00011df0


	//   ....[102]....
        /*0544*/ 	.word	0x000124a0


	//   ....[103]....
        /*0548*/ 	.word	0x000124c0


	//   ....[104]....
        /*054c*/ 	.word	0x00012520


	//   ....[105]....
        /*0550*/ 	.word	0x00012580


	//   ....[106]....
        /*0554*/ 	.word	0x000125d0


	//   ....[107]....
        /*0558*/ 	.word	0x00012620


	//   ....[108]....
        /*055c*/ 	.word	0x00012640


	//   ....[109]....
        /*0560*/ 	.word	0x00012680


	//   ....[110]....
        /*0564*/ 	.word	0x00012d90


	//   ....[111]....
        /*0568*/ 	.word	0x00012db0


	//   ....[112]....
        /*056c*/ 	.word	0x00012e20


	//   ....[113]....
        /*0570*/ 	.word	0x00012e30


	//   ....[114]....
        /*0574*/ 	.word	0x00012e80


	//   ....[115]....
        /*0578*/ 	.word	0x00012e90


	//   ....[116]....
        /*057c*/ 	.word	0x00012ea0


	//   ....[117]....
        /*0580*/ 	.word	0x00012ef0


	//   ....[118]....
        /*0584*/ 	.word	0x00013220


	//   ....[119]....
        /*0588*/ 	.word	0x00013240


	//   ....[120]....
        /*058c*/ 	.word	0x00013250


	//   ....[121]....
        /*0590*/ 	.word	0x00013260


	//   ....[122]....
        /*0594*/ 	.word	0x000132c0


	//   ....[123]....
        /*0598*/ 	.word	0x000132d0


	//   ....[124]....
        /*059c*/ 	.word	0x00013330


	//   ....[125]....
        /*05a0*/ 	.word	0x00013360


	//   ....[126]....
        /*05a4*/ 	.word	0x00014380


	//   ....[127]....
        /*05a8*/ 	.word	0x00014520


	//   ....[128]....
        /*05ac*/ 	.word	0x00014bf0


	//   ....[129]....
        /*05b0*/ 	.word	0x00014cd0


	//   ....[130]....
        /*05b4*/ 	.word	0x00014db0


	//   ....[131]....
        /*05b8*/ 	.word	0x00014e10


	//   ....[132]....
        /*05bc*/ 	.word	0x00014ef0


	//   ....[133]....
        /*05c0*/ 	.word	0x00014f50


	//   ....[134]....
        /*05c4*/ 	.word	0x00015030


	//   ....[135]....
        /*05c8*/ 	.word	0x00015090


	//   ....[136]....
        /*05cc*/ 	.word	0x00015170


	//   ....[137]....
        /*05d0*/ 	.word	0x000152a0


	//   ....[138]....
        /*05d4*/ 	.word	0x00015370


	//   ....[139]....
        /*05d8*/ 	.word	0x00015450


	//   ....[140]....
        /*05dc*/ 	.word	0x00015510


	//   ....[141]....
        /*05e0*/ 	.word	0x00015590


	//   ....[142]....
        /*05e4*/ 	.word	0x00015650


	//   ....[143]....
        /*05e8*/ 	.word	0x000156d0


	//   ....[144]....
        /*05ec*/ 	.word	0x000157a0


	//   ....[145]....
        /*05f0*/ 	.word	0x00015830


	//   ....[146]....
        /*05f4*/ 	.word	0x000158a0


	//   ....[147]....
        /*05f8*/ 	.word	0x00015920


	//   ....[148]....
        /*05fc*/ 	.word	0x000159f0


	//   ....[149]....
        /*0600*/ 	.word	0x00015a70


	//   ....[150]....
        /*0604*/ 	.word	0x00015b40


	//   ....[151]....
        /*0608*/ 	.word	0x00015bc0


	//   ....[152]....
        /*060c*/ 	.word	0x00015c80


	//   ....[153]....
        /*0610*/ 	.word	0x00015db0


	//   ....[154]....
        /*0614*/ 	.word	0x00015e60


	//   ....[155]....
        /*0618*/ 	.word	0x00015ec0


	//   ....[156]....
        /*061c*/ 	.word	0x00015f80


	//   ....[157]....
        /*0620*/ 	.word	0x00015fe0


	//   ....[158]....
        /*0624*/ 	.word	0x000160a0


	//   ....[159]....
        /*0628*/ 	.word	0x00016100


	//   ....[160]....
        /*062c*/ 	.word	0x000161c0


	//   ....[161]....
        /*0630*/ 	.word	0x000162b0


	//   ....[162]....
        /*0634*/ 	.word	0x00016350


	//   ....[163]....
        /*0638*/ 	.word	0x000163b0


	//   ....[164]....
        /*063c*/ 	.word	0x00016480


	//   ....[165]....
        /*0640*/ 	.word	0x000164e0


	//   ....[166]....
        /*0644*/ 	.word	0x000165b0


	//   ....[167]....
        /*0648*/ 	.word	0x00016610


	//   ....[168]....
        /*064c*/ 	.word	0x000166e0


	//   ....[169]....
        /*0650*/ 	.word	0x00016930


	//----- nvinfo : EIATTR_REG_RECONFIG
	.align		4
.L_181:
        /*0654*/ 	.byte	0x01, 0x54
	.zero		2


	//----- nvinfo : EIATTR_SYSCALL_OFFSETS
	.align		4
        /*0658*/ 	.byte	0x04, 0x46
        /*065a*/ 	.short	(.L_183 - .L_182)


	//   ....[0]....
.L_182:
        /*065c*/ 	.word	0x00001bb0


	//   ....[1]....
        /*0660*/ 	.word	0x00010d00


	//   ....[2]....
        /*0664*/ 	.word	0x00010e70


	//   ....[3]....
        /*0668*/ 	.word	0x00010fc0


	//   ....[4]....
        /*066c*/ 	.word	0x00011100


	//   ....[5]....
        /*0670*/ 	.word	0x00012110


	//----- nvinfo : EIATTR_MBARRIER_INSTR_OFFSETS
	.align		4
.L_183:
        /*0674*/ 	.byte	0x04, 0x39
        /*0676*/ 	.short	(.L_185 - .L_184)


	//   ....[0]....
.L_184:
        /*0678*/ 	.word	0x00000180
        /*067c*/ 	.word	0x000000ff
        /*0680*/ 	.word	0x00022800
        /*0684*/ 	.short	0x0100
        /*0686*/ 	.byte	0x08
	.zero		1


	//   ....[1]....
        /*0688*/ 	.word	0x00000190
        /*068c*/ 	.word	0x000000ff
        /*0690*/ 	.word	0x00022820
        /*0694*/ 	.short	0x0100
        /*0696*/ 	.byte	0x08
	.zero		1


	//   ....[2]....
        /*0698*/ 	.word	0x00000280
        /*069c*/ 	.word	0x000000ff
        /*06a0*/ 	.word	0x00022830
        /*06a4*/ 	.short	0x0100
        /*06a6*/ 	.byte	0x08
	.zero		1


	//   ....[3]....
        /*06a8*/ 	.word	0x00000290
        /*06ac*/ 	.word	0x000000ff
        /*06b0*/ 	.word	0x00022840
        /*06b4*/ 	.short	0x0100
        /*06b6*/ 	.byte	0x08
	.zero		1


	//   ....[4]....
        /*06b8*/ 	.word	0x000002a0
        /*06bc*/ 	.word	0x000000ff
        /*06c0*/ 	.word	0x00022838
        /*06c4*/ 	.short	0x0100
        /*06c6*/ 	.byte	0x08
	.zero		1


	//   ....[5]....
        /*06c8*/ 	.word	0x000002b0
        /*06cc*/ 	.word	0x000000ff
        /*06d0*/ 	.word	0x00022848
        /*06d4*/ 	.short	0x0100
        /*06d6*/ 	.byte	0x08
	.zero		1


	//   ....[6]....
        /*06d8*/ 	.word	0x000003e0
        /*06dc*/ 	.word	0x000000ff
        /*06e0*/ 	.word	0x00022850
        /*06e4*/ 	.short	0x0100
        /*06e6*/ 	.byte	0x08
	.zero		1


	//   ....[7]....
        /*06e8*/ 	.word	0x000003f0
        /*06ec*/ 	.word	0x000000ff
        /*06f0*/ 	.word	0x00022860
        /*06f4*/ 	.short	0x0100
        /*06f6*/ 	.byte	0x08
	.zero		1


	//   ....[8]....
        /*06f8*/ 	.word	0x00000400
        /*06fc*/ 	.word	0x000000ff
        /*0700*/ 	.word	0x00022858
        /*0704*/ 	.short	0x0100
        /*0706*/ 	.byte	0x08
	.zero		1


	//   ....[9]....
        /*0708*/ 	.word	0x00000410
        /*070c*/ 	.word	0x000000ff
        /*0710*/ 	.word	0x00022868
        /*0714*/ 	.short	0x0100
        /*0716*/ 	.byte	0x08
	.zero		1


	//   ....[10]....
        /*0718*/ 	.word	0x00000500
        /*071c*/ 	.word	0x000000ff
        /*0720*/ 	.word	0x00022870
        /*0724*/ 	.short	0x0100
        /*0726*/ 	.byte	0x06
	.zero		1


	//   ....[11]....
        /*0728*/ 	.word	0x00000510
        /*072c*/ 	.word	0x000000ff
        /*0730*/ 	.word	0x00022880
        /*0734*/ 	.short	0x0100
        /*0736*/ 	.byte	0x06
	.zero		1


	//   ....[12]....
        /*0738*/ 	.word	0x00000520
        /*073c*/ 	.word	0x000000ff
        /*0740*/ 	.word	0x00022878
        /*0744*/ 	.short	0x0100
        /*0746*/ 	.byte	0x06
	.zero		1


	//   ....[13]....
        /*0748*/ 	.word	0x00000530
        /*074c*/ 	.word	0x000000ff
        /*0750*/ 	.word	0x00022888
        /*0754*/ 	.short	0x0100
        /*0756*/ 	.byte	0x06
	.zero		1


	//   ....[14]....
        /*0758*/ 	.word	0x00000660
        /*075c*/ 	.word	0x000000ff
        /*0760*/ 	.word	0x00022890
        /*0764*/ 	.short	0x0100
        /*0766*/ 	.byte	0x08
	.zero		1


	//   ....[15]....
        /*0768*/ 	.word	0x00000670
        /*076c*/ 	.word	0x000000ff
        /*0770*/ 	.word	0x000228a0
        /*0774*/ 	.short	0x0100
        /*0776*/ 	.byte	0x08
	.zero		1


	//   ....[16]....
        /*0778*/ 	.word	0x00000680
        /*077c*/ 	.word	0x000000ff
        /*0780*/ 	.word	0x00022898
        /*0784*/ 	.short	0x0100
        /*0786*/ 	.byte	0x08
	.zero		1


	//   ....[17]....
        /*0788*/ 	.word	0x00000690
        /*078c*/ 	.word	0x000000ff
        /*0790*/ 	.word	0x000228a8
        /*0794*/ 	.short	0x0100
        /*0796*/ 	.byte	0x08
	.zero		1


	//   ....[18]....
        /*0798*/ 	.word	0x000007e0
        /*079c*/ 	.word	0x000000ff
        /*07a0*/ 	.word	0x000228b0
        /*07a4*/ 	.short	0x0100
        /*07a6*/ 	.byte	0x08
	.zero		1


	//   ....[19]....
        /*07a8*/ 	.word	0x000007f0
        /*07ac*/ 	.word	0x000000ff
        /*07b0*/ 	.word	0x000228c0
        /*07b4*/ 	.short	0x0100
        /*07b6*/ 	.byte	0x08
	.zero		1


	//   ....[20]....
        /*07b8*/ 	.word	0x00000800
        /*07bc*/ 	.word	0x000000ff
        /*07c0*/ 	.word	0x000228b8
        /*07c4*/ 	.short	0x0100
        /*07c6*/ 	.byte	0x08
	.zero		1


	//   ....[21]....
        /*07c8*/ 	.word	0x00000810
        /*07cc*/ 	.word	0x000000ff
        /*07d0*/ 	.word	0x000228c8
        /*07d4*/ 	.short	0x0100
        /*07d6*/ 	.byte	0x08
	.zero		1


	//   ....[22]....
        /*07d8*/ 	.word	0x00001c20
        /*07dc*/ 	.word	0x000000ff
        /*07e0*/ 	.word	0x00022800
        /*07e4*/ 	.short	0x010a
        /*07e6*/ 	.byte	0x26
	.zero		1


	//   ....[23]....
        /*07e8*/ 	.word	0x00001ca0
        /*07ec*/ 	.word	0x00000003
        /*07f0*/ 	.word	0x00022830
        /*07f4*/ 	.short	0x010a
        /*07f6*/ 	.byte	0x3f
	.zero		1


	//   ....[24]....
        /*07f8*/ 	.word	0x00001ce0
        /*07fc*/ 	.word	0x00000003
        /*0800*/ 	.word	0x00022830
        /*0804*/ 	.short	0x010a
        /*0806*/ 	.byte	0x3f
	.zero		1


	//   ....[25]....
        /*0808*/ 	.word	0x00002180
        /*080c*/ 	.word	0x000000ff
        /*0810*/ 	.word	0x00000000
        /*0814*/ 	.short	0x0101
        /*0816*/ 	.byte	0x06
	.zero		1


	//   ....[26]....
        /*0818*/ 	.word	0x00004f60
        /*081c*/ 	.word	0x000000ff
        /*0820*/ 	.word	0x00022830
        /*0824*/ 	.short	0x010a
        /*0826*/ 	.byte	0x06
	.zero		1


	//   ....[27]....
        /*0828*/ 	.word	0x00004fa0
        /*082c*/ 	.word	0x000000ff
        /*0830*/ 	.word	0x00022830
        /*0834*/ 	.short	0x010a
        /*0836*/ 	.byte	0x06
	.zero		1


	//   ....[28]....
        /*0838*/ 	.word	0x00005270
        /*083c*/ 	.word	0x000000ff
        /*0840*/ 	.word	0x00022850
        /*0844*/ 	.short	0x010a
        /*0846*/ 	.byte	0x06
	.zero		1


	//   ....[29]....
        /*0848*/ 	.word	0x000052b0
        /*084c*/ 	.word	0x000000ff
        /*0850*/ 	.word	0x00022850
        /*0854*/ 	.short	0x010a
        /*0856*/ 	.byte	0x06
	.zero		1


	//   ....[30]....
        /*0858*/ 	.word	0x000055b0
        /*085c*/ 	.word	0x000000ff
        /*0860*/ 	.word	0x00000000
        /*0864*/ 	.short	0x0101
        /*0866*/ 	.byte	0x06
	.zero		1


	//   ....[31]....
        /*0868*/ 	.word	0x00007870
        /*086c*/ 	.word	0x000000ff
        /*0870*/ 	.word	0x00000000
        /*0874*/ 	.short	0x0101
        /*0876*/ 	.byte	0x06
	.zero		1


	//   ....[32]....
        /*0878*/ 	.word	0x00008170
        /*087c*/ 	.word	0x000000ff
        /*0880*/ 	.word	0x00022830
        /*0884*/ 	.short	0x010a
        /*0886*/ 	.byte	0x06
	.zero		1


	//   ....[33]....
        /*0888*/ 	.word	0x000081b0
        /*088c*/ 	.word	0x000000ff
        /*0890*/ 	.word	0x00022830
        /*0894*/ 	.short	0x010a
        /*0896*/ 	.byte	0x06
	.zero		1


	//   ....[34]....
        /*0898*/ 	.word	0x00008480
        /*089c*/ 	.word	0x000000ff
        /*08a0*/ 	.word	0x00022850
        /*08a4*/ 	.short	0x010a
        /*08a6*/ 	.byte	0x06
	.zero		1


	//   ....[35]....
        /*08a8*/ 	.word	0x000084c0
        /*08ac*/ 	.word	0x000000ff
        /*08b0*/ 	.word	0x00022850
        /*08b4*/ 	.short	0x010a
        /*08b6*/ 	.byte	0x06
	.zero		1


	//   ....[36]....
        /*08b8*/ 	.word	0x000087a0
        /*08bc*/ 	.word	0x000000ff
        /*08c0*/ 	.word	0x00000000
        /*08c4*/ 	.short	0x0101
        /*08c6*/ 	.byte	0x06
	.zero		1


	//   ....[37]....
        /*08c8*/ 	.word	0x00009950
        /*08cc*/ 	.word	0x000000ff
        /*08d0*/ 	.word	0x00000000
        /*08d4*/ 	.short	0x0101
        /*08d6*/ 	.byte	0x06
	.zero		1


	//   ....[38]....
        /*08d8*/ 	.word	0x0000a050
        /*08dc*/ 	.word	0x000000ff
        /*08e0*/ 	.word	0x00022830
        /*08e4*/ 	.short	0x010a
        /*08e6*/ 	.byte	0x06
	.zero		1


	//   ....[39]....
        /*08e8*/ 	.word	0x0000a090
        /*08ec*/ 	.word	0x000000ff
        /*08f0*/ 	.word	0x00022830
        /*08f4*/ 	.short	0x010a
        /*08f6*/ 	.byte	0x06
	.zero		1


	//   ....[40]....
        /*08f8*/ 	.word	0x0000a330
        /*08fc*/ 	.word	0x000000ff
        /*0900*/ 	.word	0x00022850
        /*0904*/ 	.short	0x010a
        /*0906*/ 	.byte	0x06
	.zero		1


	//   ....[41]....
        /*0908*/ 	.word	0x0000a370
        /*090c*/ 	.word	0x000000ff
        /*0910*/ 	.word	0x00022850
        /*0914*/ 	.short	0x010a
        /*0916*/ 	.byte	0x06
	.zero		1


	//   ....[42]....
        /*0918*/ 	.word	0x0000a660
        /*091c*/ 	.word	0x000000ff
        /*0920*/ 	.word	0x00000000
        /*0924*/ 	.short	0x0101
        /*0926*/ 	.byte	0x06
	.zero		1


	//   ....[43]....
        /*0928*/ 	.word	0x0000c920
        /*092c*/ 	.word	0x000000ff
        /*0930*/ 	.word	0x00000000
        /*0934*/ 	.short	0x0101
        /*0936*/ 	.byte	0x06
	.zero		1


	//   ....[44]....
        /*0938*/ 	.word	0x0000cf10
        /*093c*/ 	.word	0x000000ff
        /*0940*/ 	.word	0x00022850
        /*0944*/ 	.short	0x010a
        /*0946*/ 	.byte	0x05
	.zero		1


	//   ....[45]....
        /*0948*/ 	.word	0x0000cf50
        /*094c*/ 	.word	0x000000ff
        /*0950*/ 	.word	0x00022850
        /*0954*/ 	.short	0x010a
        /*0956*/ 	.byte	0x05
	.zero		1


	//   ....[46]....
        /*0958*/ 	.word	0x0000d510
        /*095c*/ 	.word	0x000000ff
        /*0960*/ 	.word	0x00000000
        /*0964*/ 	.short	0x0101
        /*0966*/ 	.byte	0x04
	.zero		1


	//   ....[47]....
        /*0968*/ 	.word	0x0000eee0
        /*096c*/ 	.word	0x00000002
        /*0970*/ 	.word	0x00000000
        /*0974*/ 	.short	0x0101
        /*0976*/ 	.byte	0x3f
	.zero		1


	//   ....[48]....
        /*0978*/ 	.word	0x000114f0
        /*097c*/ 	.word	0x00000000
        /*0980*/ 	.word	0x00022880
        /*0984*/ 	.short	0x010a
        /*0986*/ 	.byte	0x3f
	.zero		1


	//   ....[49]....
        /*0988*/ 	.word	0x00011990
        /*098c*/ 	.word	0x00000000
        /*0990*/ 	.word	0x00022870
        /*0994*/ 	.short	0x0107
        /*0996*/ 	.byte	0x3f
	.zero		1


	//   ....[50]....
        /*0998*/ 	.word	0x00011a50
        /*099c*/ 	.word	0x00000000
        /*09a0*/ 	.word	0x00022870
        /*09a4*/ 	.short	0x0101
        /*09a6*/ 	.byte	0x3f
	.zero		1


	//   ....[51]....
        /*09a8*/ 	.word	0x00011a80
        /*09ac*/ 	.word	0x00000000
        /*09b0*/ 	.word	0x00022840
        /*09b4*/ 	.short	0x010a
        /*09b6*/ 	.byte	0x3f
	.zero		1


	//   ....[52]....
        /*09b8*/ 	.word	0x00011ef0
        /*09bc*/ 	.word	0x00000000
        /*09c0*/ 	.word	0x00022830
        /*09c4*/ 	.short	0x0107
        /*09c6*/ 	.byte	0x3f
	.zero		1


	//   ....[53]....
        /*09c8*/ 	.word	0x00011fb0
        /*09cc*/ 	.word	0x00000000
        /*09d0*/ 	.word	0x00022830
        /*09d4*/ 	.short	0x0101
        /*09d6*/ 	.byte	0x3f
	.zero		1


	//   ....[54]....
        /*09d8*/ 	.word	0x00012770
        /*09dc*/ 	.word	0x00000011
        /*09e0*/ 	.word	0x00022800
        /*09e4*/ 	.short	0x0107
        /*09e6*/ 	.byte	0x3f
	.zero		1


	//   ....[55]....
        /*09e8*/ 	.word	0x00012860
        /*09ec*/ 	.word	0x00000011
        /*09f0*/ 	.word	0x00022800
        /*09f4*/ 	.short	0x0101
        /*09f6*/ 	.byte	0x3f
	.zero		1


	//   ....[56]....
        /*09f8*/ 	.word	0x00012880
        /*09fc*/ 	.word	0x00000011
        /*0a00*/ 	.word	0x00022820
        /*0a04*/ 	.short	0x010a
        /*0a06*/ 	.byte	0x3f
	.zero		1


	//   ....[57]....
        /*0a08*/ 	.word	0x00012c00
        /*0a0c*/ 	.word	0x00000000
        /*0a10*/ 	.word	0x00022880
        /*0a14*/ 	.short	0x010a
        /*0a16*/ 	.byte	0x3f
	.zero		1


	//   ....[58]....
        /*0a18*/ 	.word	0x00012f80
        /*0a1c*/ 	.word	0x00000000
        /*0a20*/ 	.word	0x00022870
        /*0a24*/ 	.short	0x0107
        /*0a26*/ 	.byte	0x3f
	.zero		1


	//   ....[59]....
        /*0a28*/ 	.word	0x00013040
        /*0a2c*/ 	.word	0x00000000
        /*0a30*/ 	.word	0x00022870
        /*0a34*/ 	.short	0x0101
        /*0a36*/ 	.byte	0x3f
	.zero		1


	//   ....[60]....
        /*0a38*/ 	.word	0x00013070
        /*0a3c*/ 	.word	0x00000000
        /*0a40*/ 	.word	0x00022840
        /*0a44*/ 	.short	0x010a
        /*0a46*/ 	.byte	0x3f
	.zero		1


	//   ....[61]....
        /*0a48*/ 	.word	0x00013430
        /*0a4c*/ 	.word	0x00000000
        /*0a50*/ 	.word	0x00022830
        /*0a54*/ 	.short	0x0107
        /*0a56*/ 	.byte	0x3f
	.zero		1


	//   ....[62]....
        /*0a58*/ 	.word	0x000134f0
        /*0a5c*/ 	.word	0x00000000
        /*0a60*/ 	.word	0x00022830
        /*0a64*/ 	.short	0x0101
        /*0a66*/ 	.byte	0x3f
	.zero		1


	//   ....[63]....
        /*0a68*/ 	.word	0x00013580
        /*0a6c*/ 	.word	0x00000000
        /*0a70*/ 	.word	0x00022870
        /*0a74*/ 	.short	0x010a
        /*0a76*/ 	.byte	0x3f
	.zero		1


	//   ....[64]....
        /*0a78*/ 	.word	0x00013610
        /*0a7c*/ 	.word	0x00000000
        /*0a80*/ 	.word	0x00022860
        /*0a84*/ 	.short	0x010a
        /*0a86*/ 	.byte	0x3f
	.zero		1


	//   ....[65]....
        /*0a88*/ 	.word	0x00013a70
        /*0a8c*/ 	.word	0x00000000
        /*0a90*/ 	.word	0x00022850
        /*0a94*/ 	.short	0x0101
        /*0a96*/ 	.byte	0x3f
	.zero		1


	//   ....[66]....
        /*0a98*/ 	.word	0x00013af0
        /*0a9c*/ 	.word	0x00000000
        /*0aa0*/ 	.word	0x00000000
        /*0aa4*/ 	.short	0x0101
        /*0aa6*/ 	.byte	0x3f
	.zero		1


	//   ....[67]....
        /*0aa8*/ 	.word	0x00013cc0
        /*0aac*/ 	.word	0x00000012
        /*0ab0*/ 	.word	0x00022870
        /*0ab4*/ 	.short	0x010a
        /*0ab6*/ 	.byte	0x3f
	.zero		1


	//   ....[68]....
        /*0ab8*/ 	.word	0x00013d40
        /*0abc*/ 	.word	0x00000012
        /*0ac0*/ 	.word	0x00022860
        /*0ac4*/ 	.short	0x010a
        /*0ac6*/ 	.byte	0x3f
	.zero		1


	//   ....[69]....
        /*0ac8*/ 	.word	0x000141b0
        /*0acc*/ 	.word	0x00000012
        /*0ad0*/ 	.word	0x00022850
        /*0ad4*/ 	.short	0x0101
        /*0ad6*/ 	.byte	0x3f
	.zero		1


	//   ....[70]....
        /*0ad8*/ 	.word	0x00014230
        /*0adc*/ 	.word	0x00000012
        /*0ae0*/ 	.word	0x00000000
        /*0ae4*/ 	.short	0x0101
        /*0ae6*/ 	.byte	0x3f
	.zero		1


	//   ....[71]....
        /*0ae8*/ 	.word	0x000144a0
        /*0aec*/ 	.word	0x00000005
        /*0af0*/ 	.word	0x00022820
        /*0af4*/ 	.short	0x010a
        /*0af6*/ 	.byte	0x3f
	.zero		1


	//   ....[72]....
        /*0af8*/ 	.word	0x00014620
        /*0afc*/ 	.word	0x00000003
        /*0b00*/ 	.word	0x00022840
        /*0b04*/ 	.short	0x010a
        /*0b06*/ 	.byte	0x3f
	.zero		1


	//   ....[73]....
        /*0b08*/ 	.word	0x000146c0
        /*0b0c*/ 	.word	0x00000013
        /*0b10*/ 	.word	0x00022840
        /*0b14*/ 	.short	0x010a
        /*0b16*/ 	.byte	0x3f
	.zero		1


	//   ....[74]....
        /*0b18*/ 	.word	0x00014700
        /*0b1c*/ 	.word	0x00000003
        /*0b20*/ 	.word	0x00022860
        /*0b24*/ 	.short	0x010a
        /*0b26*/ 	.byte	0x3f
	.zero		1


	//   ....[75]....
        /*0b28*/ 	.word	0x00014740
        /*0b2c*/ 	.word	0x00000013
        /*0b30*/ 	.word	0x00022860
        /*0b34*/ 	.short	0x010a
        /*0b36*/ 	.byte	0x3f
	.zero		1


	//   ....[76]....
        /*0b38*/ 	.word	0x00014780
        /*0b3c*/ 	.word	0x00000003
        /*0b40*/ 	.word	0x00022880
        /*0b44*/ 	.short	0x010a
        /*0b46*/ 	.byte	0x3f
	.zero		1


	//   ....[77]....
        /*0b48*/ 	.word	0x000147c0
        /*0b4c*/ 	.word	0x00000013
        /*0b50*/ 	.word	0x00022880
        /*0b54*/ 	.short	0x010a
        /*0b56*/ 	.byte	0x3f
	.zero		1


	//   ....[78]....
        /*0b58*/ 	.word	0x00014830
        /*0b5c*/ 	.word	0x00000003
        /*0b60*/ 	.word	0x00022800
        /*0b64*/ 	.short	0x010a
        /*0b66*/ 	.byte	0x3f
	.zero		1


	//   ....[79]....
        /*0b68*/ 	.word	0x00014880
        /*0b6c*/ 	.word	0x00000003
        /*0b70*/ 	.word	0x00022830
        /*0b74*/ 	.short	0x010a
        /*0b76*/ 	.byte	0x3f
	.zero		1


	//   ....[80]....
        /*0b78*/ 	.word	0x000148e0
        /*0b7c*/ 	.word	0x00000005
        /*0b80*/ 	.word	0x00022830
        /*0b84*/ 	.short	0x010a
        /*0b86*/ 	.byte	0x3f
	.zero		1


	//   ....[81]....
        /*0b88*/ 	.word	0x00014940
        /*0b8c*/ 	.word	0x00000005
        /*0b90*/ 	.word	0x00022850
        /*0b94*/ 	.short	0x010a
        /*0b96*/ 	.byte	0x3f
	.zero		1


	//   ....[82]....
        /*0b98*/ 	.word	0x000149a0
        /*0b9c*/ 	.word	0x00000007
        /*0ba0*/ 	.word	0x00022830
        /*0ba4*/ 	.short	0x010a
        /*0ba6*/ 	.byte	0x3f
	.zero		1


	//   ....[83]....
        /*0ba8*/ 	.word	0x00014a00
        /*0bac*/ 	.word	0x00000007
        /*0bb0*/ 	.word	0x00022850
        /*0bb4*/ 	.short	0x010a
        /*0bb6*/ 	.byte	0x3f
	.zero		1


	//   ....[84]....
        /*0bb8*/ 	.word	0x00014a60
        /*0bbc*/ 	.word	0x00000007
        /*0bc0*/ 	.word	0x00022830
        /*0bc4*/ 	.short	0x010a
        /*0bc6*/ 	.byte	0x3f
	.zero		1


	//   ....[85]....
        /*0bc8*/ 	.word	0x00014ac0
        /*0bcc*/ 	.word	0x00000007
        /*0bd0*/ 	.word	0x00022850
        /*0bd4*/ 	.short	0x010a
        /*0bd6*/ 	.byte	0x3f
	.zero		1


	//   ....[86]....
        /*0bd8*/ 	.word	0x00014b20
        /*0bdc*/ 	.word	0x00000006
        /*0be0*/ 	.word	0x00022850
        /*0be4*/ 	.short	0x010a
        /*0be6*/ 	.byte	0x3f
	.zero		1


	//   ....[87]....
        /*0be8*/ 	.word	0x00014c20
        /*0bec*/ 	.word	0x00000000
        /*0bf0*/ 	.word	0x00022880
        /*0bf4*/ 	.short	0x010a
        /*0bf6*/ 	.byte	0x3f
	.zero		1


	//   ....[88]....
        /*0bf8*/ 	.word	0x000151f0
        /*0bfc*/ 	.word	0x00000000
        /*0c00*/ 	.word	0x00022840
        /*0c04*/ 	.short	0x010a
        /*0c06*/ 	.byte	0x3f
	.zero		1


	//   ....[89]....
        /*0c08*/ 	.word	0x00015cb0
        /*0c0c*/ 	.word	0x00000011
        /*0c10*/ 	.word	0x00022820
        /*0c14*/ 	.short	0x010a
        /*0c16*/ 	.byte	0x3f
	.zero		1


	//   ....[90]....
        /*0c18*/ 	.word	0x00015d00
        /*0c1c*/ 	.word	0x00000000
        /*0c20*/ 	.word	0x00022880
        /*0c24*/ 	.short	0x010a
        /*0c26*/ 	.byte	0x3f
	.zero		1


	//   ....[91]....
        /*0c28*/ 	.word	0x00016200
        /*0c2c*/ 	.word	0x00000000
        /*0c30*/ 	.word	0x00022840
        /*0c34*/ 	.short	0x010a
        /*0c36*/ 	.byte	0x3f
	.zero		1


	//   ....[92]....
        /*0c38*/ 	.word	0x00016710
        /*0c3c*/ 	.word	0x00000000
        /*0c40*/ 	.word	0x00022870
        /*0c44*/ 	.short	0x010a
        /*0c46*/ 	.byte	0x3f
	.zero		1


	//   ....[93]....
        /*0c48*/ 	.word	0x00016760
        /*0c4c*/ 	.word	0x00000000
        /*0c50*/ 	.word	0x00022860
        /*0c54*/ 	.short	0x010a
        /*0c56*/ 	.byte	0x3f
	.zero		1


	//   ....[94]....
        /*0c58*/ 	.word	0x000167b0
        /*0c5c*/ 	.word	0x00000012
        /*0c60*/ 	.word	0x00022870
        /*0c64*/ 	.short	0x010a
        /*0c66*/ 	.byte	0x3f
	.zero		1


	//   ....[95]....
        /*0c68*/ 	.word	0x00016800
        /*0c6c*/ 	.word	0x00000012
        /*0c70*/ 	.word	0x00022860
        /*0c74*/ 	.short	0x010a
        /*0c76*/ 	.byte	0x3f
	.zero		1


	//   ....[96]....
        /*0c78*/ 	.word	0x00016850
        /*0c7c*/ 	.word	0x00000005
        /*0c80*/ 	.word	0x00022820
        /*0c84*/ 	.short	0x010a
        /*0c86*/ 	.byte	0x3f
	.zero		1


	//   ....[97]....
        /*0c88*/ 	.word	0x000169f0
        /*0c8c*/ 	.word	0x00000003
        /*0c90*/ 	.word	0x00022840
        /*0c94*/ 	.short	0x010a
        /*0c96*/ 	.byte	0x3f
	.zero		1


	//   ....[98]....
        /*0c98*/ 	.word	0x00016a40
        /*0c9c*/ 	.word	0x00000013
        /*0ca0*/ 	.word	0x00022840
        /*0ca4*/ 	.short	0x010a
        /*0ca6*/ 	.byte	0x3f
	.zero		1


	//   ....[99]....
        /*0ca8*/ 	.word	0x00016a90
        /*0cac*/ 	.word	0x00000003
        /*0cb0*/ 	.word	0x00022860
        /*0cb4*/ 	.short	0x010a
        /*0cb6*/ 	.byte	0x3f
	.zero		1


	//   ....[100]....
        /*0cb8*/ 	.word	0x00016ae0
        /*0cbc*/ 	.word	0x00000013
        /*0cc0*/ 	.word	0x00022860
        /*0cc4*/ 	.short	0x010a
        /*0cc6*/ 	.byte	0x3f
	.zero		1


	//   ....[101]....
        /*0cc8*/ 	.word	0x00016b30
        /*0ccc*/ 	.word	0x00000003
        /*0cd0*/ 	.word	0x00022880
        /*0cd4*/ 	.short	0x010a
        /*0cd6*/ 	.byte	0x3f
	.zero		1


	//----- nvinfo : EIATTR_NUM_MBARRIERS
	.align		4
.L_185:
        /*0cd8*/ 	.byte	0x03, 0x38
        /*0cda*/ 	.short	0x0016


	//----- nvinfo : EIATTR_EXIT_INSTR_OFFSETS
	.align		4
        /*0cdc*/ 	.byte	0x04, 0x1c
        /*0cde*/ 	.short	(.L_187 - .L_186)


	//   ....[0]....
.L_186:
        /*0ce0*/ 	.word	0x00000990


	//   ....[1]....
        /*0ce4*/ 	.word	0x0000fbd0


	//   ....[2]....
        /*0ce8*/ 	.word	0x00014810


	//----- nvinfo : EIATTR_MAX_THREADS
	.align		4
.L_187:
        /*0cec*/ 	.byte	0x04, 0x05
        /*0cee*/ 	.short	(.L_189 - .L_188)
.L_188:
        /*0cf0*/ 	.word	0x00000180
        /*0cf4*/ 	.word	0x00000001
        /*0cf8*/ 	.word	0x00000001


	//----- nvinfo : EIATTR_CRS_STACK_SIZE
	.align		4
.L_189:
        /*0cfc*/ 	.byte	0x04, 0x1e
        /*0cfe*/ 	.short	(.L_191 - .L_190)
.L_190:
        /*0d00*/ 	.word	0x00000000


	//----- nvinfo : EIATTR_CBANK_PARAM_SIZE
	.align		4
.L_191:
        /*0d04*/ 	.byte	0x03, 0x19
        /*0d06*/ 	.short	0x0af0


	//----- nvinfo : EIATTR_PARAM_CBANK
	.align		4
        /*0d08*/ 	.byte	0x04, 0x0a
        /*0d0a*/ 	.short	(.L_193 - .L_192)
	.align		4
.L_192:
        /*0d0c*/ 	.word	index@(.nv.constant0._ZN7cutlass13device_kernelIN5flash11enable_sm90INS1_16FlashAttnFwdSm90INS1_25CollectiveMainloopFwdSm90ILi2EN4cute5tupleIJNS5_1CILi1EEES8_S8_EEENS6_IJNS7_ILi128EEESA_NS7_ILi192EEEEEELi128ENS_12float_e4m3_tEfNS_4arch4Sm90ELb0ELb1ELb0ELb0ELb1ELb0ELb0ELb1ELb1ELb1ELb0ELb0EEENS1_21CollectiveEpilogueFwdINS6_IJSA_SA_SA_EEES9_NS_10bfloat16_tESF_Li256ELb0ELb1ELb0ELb1EEENS1_30DynamicPersistentTileSchedulerILi256ELi128ELb0ELb1ELb1EEEEEEEEEvNT_6ParamsE)
        /*0d10*/ 	.short	0x0210
        /*0d12*/ 	.short	0x0af0


	//----- nvinfo : EIATTR_SW_WAR
	.align		4
.L_193:
        /*0d14*/ 	.byte	0x04, 0x36
        /*0d16*/ 	.short	(.L_195 - .L_194)
.L_194:
        /*0d18*/ 	.word	0x00000008
.L_195:


//--------------------- .nv.info._ZN7cutlass13device_kernelIN5flash11enable_sm90INS1_16FlashAttnFwdSm90INS1_25CollectiveMainloopFwdSm90ILi2EN4cute5tupleIJNS5_1CILi1EEES8_S8_EEENS6_IJNS7_ILi128EEESA_NS7_ILi192EEEEEELi128ENS_12float_e4m3_tEfNS_4arch4Sm90ELb0ELb1ELb0ELb1ELb1ELb0ELb0ELb1ELb1ELb1ELb0ELb0EEENS1_21CollectiveEpilogueFwdINS6_IJSA_SA_SA_EEES9_NS_10bfloat16_tESF_Li256ELb1ELb1ELb0ELb1EEENS1_36VarlenDynamicPersistentTileSchedulerILi128ELi128ELi256ELi128ELb0ELb1ELb1ELb1ELb0ELb1EEEEEEEEEvNT_6ParamsE --------------------------
	.section	.nv.info._ZN7cutlass13device_kernelIN5flash11enable_sm90INS1_16FlashAttnFwdSm90INS1_25CollectiveMainloopFwdSm90ILi2EN4cute5tupleIJNS5_1CILi1EEES8_S8_EEENS6_IJNS7_ILi128EEESA_NS7_ILi192EEEEEELi128ENS_12float_e4m3_tEfNS_4arch4Sm90ELb0ELb1ELb0ELb1ELb1ELb0ELb0ELb1ELb1ELb1ELb0ELb0EEENS1_21CollectiveEpilogueFwdINS6_IJSA_SA_SA_EEES9_NS_10bfloat16_tESF_Li256ELb1ELb1ELb0ELb1EEENS1_36VarlenDynamicPersistentTileSchedulerILi128ELi128ELi256ELi128ELb0ELb1ELb1ELb1ELb0ELb1EEEEEEEEEvNT_6ParamsE,"",@"SHT_CUDA_INFO"
	.sectionflags	@""
	.align	4


	//----- nvinfo : EIATTR_CUDA_API_VERSION
	.align		4
        /*0000*/ 	.byte	0x04, 0x37
        /*0002*/ 	.short	(.L_197 - .L_196)
.L_196:
        /*0004*/ 	.word	0x00000082


	//----- nvinfo : EIATTR_KPARAM_INFO
	.align		4
.L_197:
        /*0008*/ 	.byte	0x04, 0x17
        /*000a*/ 	.short	(.L_199 - .L_198)
.L_198:
        /*000c*/ 	.word	0x00000000
        /*0010*/ 	.short	0x0000
        /*0012*/ 	.short	0x0070
        /*0014*/ 	.byte	0x00, 0xf0, 0x01, 0x2a


	//----- nvinfo : EIATTR_SPARSE_MMA_MASK
	.align		4
.L_199:
        /*0018*/ 	.byte	0x03, 0x50
        /*001a*/ 	.short	0x0000


	//----- nvinfo : EIATTR_MAXREG_COUNT
	.align		4
        /*001c*/ 	.byte	0x03, 0x1b
        /*001e*/ 	.short	0x00a8


	//----- nvinfo : EIATTR_NUM_BARRIERS
	.align		4
        /*0020*/ 	.byte	0x02, 0x4c
        /*0022*/ 	.byte	0x10
	.zero		1


	//----- nvinfo : EIATTR_EXTERNS
	.align		4
        /*0024*/ 	.byte	0x04, 0x0f
        /*0026*/ 	.short	(.L_201 - .L_200)


	//   ....[0]....
	.align		4
.L_200:
        /*0028*/ 	.word	index@(__assertfail)


	//----- nvinfo : EIATTR_ANNOTATIONS
	.align		4
.L_201:
        /*002c*/ 	.byte	0x04, 0x55
        /*002e*/ 	.short	(.L_203 - .L_202)


	//   ....[0]....
.L_202:
        /* <DEDUP_REMOVED lines=19> */


	//----- nvinfo : EIATTR_MERCURY_ISA_VERSION
	.align		4
.L_203:
        /*0148*/ 	.byte	0x03, 0x5f
        /*014a*/ 	.short	0x0101


	//----- nvinfo : EIATTR_UNUSED_LOAD_BYTE_OFFSET
	.align		4
        /*014c*/ 	.byte	0x04, 0x44
        /*014e*/ 	.short	(.L_205 - .L_204)


	//   ....[0]....
.L_204:
        /*0150*/ 	.word	0x00000980
        /*0154*/ 	.word	0x0000fff0


	//   ....[1]....
        /*0158*/ 	.word	0x0000d7b0
        /*015c*/ 	.word	0x0000fff0


	//----- nvinfo : EIATTR_INT_WARP_WIDE_INSTR_OFFSETS
	.align		4
.L_205:
        /*0160*/ 	.byte	0x04, 0x31
        /*0162*/ 	.short	(.L_207 - .L_206)


	//   ....[0]....
.L_206:
        /*0164*/ 	.word	0x000000c0


	//   ....[1]....
        /*0168*/ 	.word	0x000000d0


	//   ....[2]....
        /*016c*/ 	.word	0x00000170


	//   ....[3]....
        /*0170*/ 	.word	0x00011590


	//   ....[4]....
        /*0174*/ 	.word	0x00011620


	//   ....[5]....
        /*0178*/ 	.word	0x000148e0


	//   ....[6]....
        /*017c*/ 	.word	0x00014970


	//----- nvinfo : EIATTR_COOP_GROUP_MASK_REGIDS
	.align		4
.L_207:
        /*0180*/ 	.byte	0x04, 0x29
        /*0182*/ 	.short	(.L_209 - .L_208)


	//   ....[0]....
.L_208:
        /*0184*/ 	.word	0xffffffff


	//   ....[1]....
        /*0188*/ 	.word	0xffffffff


	//   ....[2]....
        /*018c*/ 	.word	0xffffffff


	//   ....[3]....
        /*0190*/ 	.word	0xffffffff


	//   ....[4]....
        /*0194*/ 	.word	0xffffffff


	//   ....[5]....
        /*0198*/ 	.word	0xffffffff


	//   ....[6]....
        /*019c*/ 	.word	0xffffffff


	//   ....[7]....
        /*01a0*/ 	.word	0xffffffff


	//   ....[8]....
        /*01a4*/ 	.word	0xffffffff


	//   ....[9]....
        /*01a8*/ 	.word	0xffffffff


	//   ....[10]....
        /*01ac*/ 	.word	0xffffffff


	//   ....[11]....
        /*01b0*/ 	.word	0xffffffff


	//   ....[12]....
        /*01b4*/ 	.word	0xffffffff


	//   ....[13]....
        /*01b8*/ 	.word	0xffffffff


	//   ....[14]....
        /*01bc*/ 	.word	0xffffffff


	//   ....[15]....
        /*01c0*/ 	.word	0xffffffff


	//   ....[16]....
        /*01c4*/ 	.word	0xffffffff


	//   ....[17]....
        /*01c8*/ 	.word	0xffffffff


	//   ....[18]....
        /*01cc*/ 	.word	0xffffffff


	//   ....[19]....
        /*01d0*/ 	.word	0xffffffff


	//   ....[20]....
        /*01d4*/ 	.word	0xffffffff


	//   ....[21]....
        /*01d8*/ 	.word	0xffffffff


	//   ....[22]....
        /*01dc*/ 	.word	0xffffffff


	//   ....[23]....
        /*01e0*/ 	.word	0xffffffff


	//   ....[24]....
        /*01e4*/ 	.word	0xffffffff


	//   ....[25]....
        /*01e8*/ 	.word	0xffffffff


	//   ....[26]....
        /*01ec*/ 	.word	0xffffffff


	//   ....[27]....
        /*01f0*/ 	.word	0xffffffff


	//   ....[28]....
        /*01f4*/ 	.word	0xffffffff


	//   ....[29]....
        /*01f8*/ 	.word	0xffffffff


	//   ....[30]....
        /*01fc*/ 	.word	0xffffffff


	//   ....[31]....
        /*0200*/ 	.word	0xffffffff


	//   ....[32]....
        /*0204*/ 	.word	0xffffffff


	//   ....[33]....
        /*0208*/ 	.word	0xffffffff


	//   ....[34]....
        /*020c*/ 	.word	0xffffffff


	//   ....[35]....
        /*0210*/ 	.word	0xffffffff


	//   ....[36]....
        /*0214*/ 	.word	0xffffffff


	//   ....[37]....
        /*0218*/ 	.word	0xffffffff


	//   ....[38]....
        /*021c*/ 	.word	0xffffffff


	//   ....[39]....
        /*0220*/ 	.word	0xffffffff


	//   ....[40]....
        /*0224*/ 	.word	0xffffffff


	//   ....[41]....
        /*0228*/ 	.word	0xffffffff


	//   ....[42]....
        /*022c*/ 	.word	0xffffffff


	//   ....[43]....
        /*0230*/ 	.word	0xffffffff


	//   ....[44]....
        /*0234*/ 	.word	0xffffffff


	//   ....[45]....
        /*0238*/ 	.word	0xffffffff


	//   ....[46]....
        /*023c*/ 	.word	0xffffffff


	//   ....[47]....
        /*0240*/ 	.word	0xffffffff


	//   ....[48]....
        /*0244*/ 	.word	0xffffffff


	//   ....[49]....
        /*0248*/ 	.word	0xffffffff


	//   ....[50]....
        /*024c*/ 	.word	0xffffffff


	//   ....[51]....
        /*0250*/ 	.word	0xffffffff


	//   ....[52]....
        /*0254*/ 	.word	0xffffffff


	//   ....[53]....
        /*0258*/ 	.word	0xffffffff


	//   ....[54]....
        /*025c*/ 	.word	0xffffffff


	//   ....[55]....
        /*0260*/ 	.word	0xffffffff


	//   ....[56]....
        /*0264*/ 	.word	0xffffffff


	//   ....[57]....
        /*0268*/ 	.word	0xffffffff


	//   ....[58]....
        /*026c*/ 	.word	0xffffffff


	//   ....[59]....
        /*0270*/ 	.word	0xffffffff


	//   ....[60]....
        /*0274*/ 	.word	0xffffffff


	//   ....[61]....
        /*0278*/ 	.word	0xffffffff


	//   ....[62]....
        /*027c*/ 	.word	0xffffffff


	//   ....[63]....
        /*0280*/ 	.word	0xffffffff


	//   ....[64]....
        /*0284*/ 	.word	0xffffffff


	//   ....[65]....
        /*0288*/ 	.word	0xffffffff


	//   ....[66]....
        /*028c*/ 	.word	0xffffffff


	//   ....[67]....
        /*0290*/ 	.word	0xffffffff


	//   ....[68]....
        /*0294*/ 	.word	0xffffffff


	//   ....[69]....
        /*0298*/ 	.word	0xffffffff


	//   ....[70]....
        /*029c*/ 	.word	0xffffffff


	//   ....[71]....
        /*02a0*/ 	.word	0xffffffff


	//   ....[72]....
        /*02a4*/ 	.word	0xffffffff


	//   ....[73]....
        /*02a8*/ 	.word	0xffffffff


	//   ....[74]....
        /*02ac*/ 	.word	0xffffffff


	//   ....[75]....
        /*02b0*/ 	.word	0xffffffff


	//   ....[76]....
        /*02b4*/ 	.word	0xffffffff


	//   ....[77]....
        /*02b8*/ 	.word	0xffffffff


	//   ....[78]....
        /*02bc*/ 	.word	0xffffffff


	//   ....[79]....
        /*02c0*/ 	.word	0xffffffff


	//   ....[80]....
        /*02c4*/ 	.word	0xffffffff


	//   ....[81]....
        /*02c8*/ 	.word	0xffffffff


	//   ....[82]....
        /*02cc*/ 	.word	0xffffffff


	//   ....[83]....
        /*02d0*/ 	.word	0xffffffff


	//   ....[84]....
        /*02d4*/ 	.word	0xffffffff


	//   ....[85]....
        /*02d8*/ 	.word	0xffffffff


	//   ....[86]....
        /*02dc*/ 	.word	0xffffffff


	//   ....[87]....
        /*02e0*/ 	.word	0xffffffff


	//   ....[88]....
        /*02e4*/ 	.word	0xffffffff


	//   ....[89]....
        /*02e8*/ 	.word	0xffffffff


	//   ....[90]....
        /*02ec*/ 	.word	0xffffffff


	//   ....[91]....
        /*02f0*/ 	.word	0xffffffff


	//   ....[92]....
        /*02f4*/ 	.word	0xffffffff


	//   ....[93]....
        /*02f8*/ 	.word	0xffffffff


	//   ....[94]....
        /*02fc*/ 	.word	0xffffffff


	//   ....[95]....
        /*0300*/ 	.word	0xffffffff


	//   ....[96]....
        /*0304*/ 	.word	0xffffffff


	//   ....[97]....
        /*0308*/ 	.word	0xffffffff


	//   ....[98]....
        /*030c*/ 	.word	0xffffffff


	//   ....[99]....
        /*0310*/ 	.word	0xffffffff


	//   ....[100]....
        /*0314*/ 	.word	0xffffffff


	//   ....[101]....
        /*0318*/ 	.word	0xffffffff


	//   ....[102]....
        /*031c*/ 	.word	0xffffffff


	//   ....[103]....
        /*0320*/ 	.word	0xffffffff


	//   ....[104]....
        /*0324*/ 	.word	0xffffffff


	//   ....[105]....
        /*0328*/ 	.word	0xffffffff


	//   ....[106]....
        /*032c*/ 	.word	0xffffffff


	//   ....[107]....
        /*0330*/ 	.word	0xffffffff


	//   ....[108]....
        /*0334*/ 	.word	0xffffffff


	//   ....[109]....
        /*0338*/ 	.word	0xffffffff


	//   ....[110]....
        /*033c*/ 	.word	0xffffffff


	//   ....[111]....
        /*0340*/ 	.word	0xffffffff


	//   ....[112]....
        /*0344*/ 	.word	0xffffffff


	//   ....[113]....
        /*0348*/ 	.word	0xffffffff


	//   ....[114]....
        /*034c*/ 	.word	0xffffffff


	//   ....[115]....
        /*0350*/ 	.word	0xffffffff


	//   ....[116]....
        /*0354*/ 	.word	0xffffffff


	//   ....[117]....
        /*0358*/ 	.word	0xffffffff


	//   ....[118]....
        /*035c*/ 	.word	0xffffffff


	//   ....[119]....
        /*0360*/ 	.word	0xffffffff


	//   ....[120]....
        /*0364*/ 	.word	0xffffffff


	//   ....[121]....
        /*0368*/ 	.word	0xffffffff


	//   ....[122]....
        /*036c*/ 	.word	0xffffffff


	//   ....[123]....
        /*0370*/ 	.word	0xffffffff


	//   ....[124]....
        /*0374*/ 	.word	0xffffffff


	//   ....[125]....
        /*0378*/ 	.word	0xffffffff


	//   ....[126]....
        /*037c*/ 	.word	0xffffffff


	//   ....[127]....
        /*0380*/ 	.word	0xffffffff


	//   ....[128]....
        /*0384*/ 	.word	0xffffffff


	//   ....[129]....
        /*0388*/ 	.word	0xffffffff


	//   ....[130]....
        /*038c*/ 	.word	0xffffffff


	//   ....[131]....
        /*0390*/ 	.word	0xffffffff


	//   ....[132]....
        /*0394*/ 	.word	0xffffffff


	//   ....[133]....
        /*0398*/ 	.word	0xffffffff


	//   ....[134]....
        /*039c*/ 	.word	0xffffffff


	//   ....[135]....
        /*03a0*/ 	.word	0xffffffff


	//   ....[136]....
        /*03a4*/ 	.word	0xffffffff


	//   ....[137]....
        /*03a8*/ 	.word	0xffffffff


	//   ....[138]....
        /*03ac*/ 	.word	0xffffffff


	//   ....[139]....
        /*03b0*/ 	.word	0xffffffff


	//   ....[140]....
        /*03b4*/ 	.word	0xffffffff


	//   ....[141]....
        /*03b8*/ 	.word	0xffffffff


	//   ....[142]....
        /*03bc*/ 	.word	0xffffffff


	//   ....[143]....
        /*03c0*/ 	.word	0xffffffff


	//   ....[144]....
        /*03c4*/ 	.word	0xffffffff


	//   ....[145]....
        /*03c8*/ 	.word	0xffffffff


	//   ....[146]....
        /*03cc*/ 	.word	0xffffffff


	//   ....[147]....
        /*03d0*/ 	.word	0xffffffff


	//   ....[148]....
        /*03d4*/ 	.word	0xffffffff


	//   ....[149]....
        /*03d8*/ 	.word	0xffffffff


	//   ....[150]....
        /*03dc*/ 	.word	0xffffffff


	//   ....[151]....
        /*03e0*/ 	.word	0xffffffff


	//   ....[152]....
        /*03e4*/ 	.word	0xffffffff


	//   ....[153]....
        /*03e8*/ 	.word	0xffffffff


	//   ....[154]....
        /*03ec*/ 	.word	0xffffffff


	//   ....[155]....
        /*03f0*/ 	.word	0xffffffff


	//   ....[156]....
        /*03f4*/ 	.word	0xffffffff


	//   ....[157]....
        /*03f8*/ 	.word	0xffffffff


	//   ....[158]....
        /*03fc*/ 	.word	0xffffffff


	//   ....[159]....
        /*0400*/ 	.word	0x0500000f


	//   ....[160]....
        /*0404*/ 	.word	0x0500000f


	//   ....[161]....
        /*0408*/ 	.word	0x0500000f


	//   ....[162]....
        /*040c*/ 	.word	0x0500000f


	//   ....[163]....
        /*0410*/ 	.word	0x0500000f


	//   ....[164]....
        /*0414*/ 	.word	0x0500000f


	//   ....[165]....
        /*0418*/ 	.word	0x0500000f


	//   ....[166]....
        /*041c*/ 	.word	0x0500000f


	//   ....[167]....
        /*0420*/ 	.word	0x0500000f


	//   ....[168]....
        /*0424*/ 	.word	0x0500000f


	//   ....[169]....
        /*0428*/ 	.word	0x0500000f


	//   ....[170]....
        /*042c*/ 	.word	0x0500000f


	//   ....[171]....
        /*0430*/ 	.word	0x0500000f


	//   ....[172]....
        /*0434*/ 	.word	0x0500000f


	//   ....[173]....
        /*0438*/ 	.word	0x0500000f


	//   ....[174]....
        /*043c*/ 	.word	0x0500000f


	//   ....[175]....
        /*0440*/ 	.word	0x0500000f


	//   ....[176]....
        /*0444*/ 	.word	0x0500000f


	//   ....[177]....
        /*0448*/ 	.word	0x0500000f


	//   ....[178]....
        /*044c*/ 	.word	0x0500000f


	//   ....[179]....
        /*0450*/ 	.word	0x0500000f


	//   ....[180]....
        /*0454*/ 	.word	0x0500000f


	//   ....[181]....
        /*0458*/ 	.word	0x0500000f


	//   ....[182]....
        /*045c*/ 	.word	0x0500000f


	//   ....[183]....
        /*0460*/ 	.word	0x0500000f


	//   ....[184]....
        /*0464*/ 	.word	0x0500000f


	//   ....[185]....
        /*0468*/ 	.word	0x0500000f


	//   ....[186]....
        /*046c*/ 	.word	0x0500000f


	//   ....[187]....
        /*0470*/ 	.word	0x0500000f


	//   ....[188]....
        /*0474*/ 	.word	0x0500000f


	//   ....[189]....
        /*0478*/ 	.word	0x0500000f


	//   ....[190]....
        /*047c*/ 	.word	0x0500000f


	//   ....[191]....
        /*0480*/ 	.word	0x0500000f


	//   ....[192]....
        /*0484*/ 	.word	0x0500000f


	//   ....[193]....
        /*0488*/ 	.word	0x0500000f


	//   ....[194]....
        /*048c*/ 	.word	0x0500000f


	//   ....[195]....
        /*0490*/ 	.word	0x0500000f


	//   ....[196]....
        /*0494*/ 	.word	0x0500000f


	//   ....[197]....
        /*0498*/ 	.word	0x0500000f


	//   ....[198]....
        /*049c*/ 	.word	0x0500000f


	//   ....[199]....
        /*04a0*/ 	.word	0x0500000f


	//   ....[200]....
        /*04a4*/ 	.word	0x0500000f


	//----- nvinfo : EIATTR_COOP_GROUP_INSTR_OFFSETS
	.align		4
.L_209:
        /*04a8*/ 	.byte	0x04, 0x28
        /*04aa*/ 	.short	(.L_211 - .L_210)


	//   ....[0]....
.L_210:
        /*04ac*/ 	.word	0x00000080


	//   ....[1]....
        /*04b0*/ 	.word	0x00000090


	//   ....[2]....
        /*04b4*/ 	.word	0x000002d0


	//   ....[3]....
        /*04b8*/ 	.word	0x00000430


	//   ....[4]....
        /*04bc*/ 	.word	0x00000550


	//   ....[5]....
        /*04c0*/ 	.word	0x000006b0


	//   ....[6]....
        /*04c4*/ 	.word	0x000019e0


	//   ....[7]....
        /*04c8*/ 	.word	0x00002120


	//   ....[8]....
        /*04cc*/ 	.word	0x00002ce0


	//   ....[9]....
        /*04d0*/ 	.word	0x000034d0


	//   ....[10]....
        /*04d4*/ 	.word	0x000035e0


	//   ....[11]....
        /*04d8*/ 	.word	0x00003db0


	//   ....[12]....
        /*04dc*/ 	.word	0x00003e30


	//   ....[13]....
        /*04e0*/ 	.word	0x00005570


	//   ....[14]....
        /*04e4*/ 	.word	0x000058d0


	//   ....[15]....
        /*04e8*/ 	.word	0x000062b0


	//   ....[16]....
        /*04ec*/ 	.word	0x000062d0


	//   ....[17]....
        /*04f0*/ 	.word	0x00006cb0


	//   ....[18]....
        /*04f4*/ 	.word	0x00006d20


	//   ....[19]....
        /*04f8*/ 	.word	0x00008a20


	//   ....[20]....
        /*04fc*/ 	.word	0x00008a30


	//   ....[21]....
        /*0500*/ 	.word	0x00008a60


	//   ....[22]....
        /*0504*/ 	.word	0x00008a70


	//   ....[23]....
        /*0508*/ 	.word	0x0000a570


	//   ....[24]....
        /*050c*/ 	.word	0x0000a8e0


	//   ....[25]....
        /*0510*/ 	.word	0x0000b280


	//   ....[26]....
        /*0514*/ 	.word	0x0000b2a0


	//   ....[27]....
        /*0518*/ 	.word	0x0000bce0


	//   ....[28]....
        /*051c*/ 	.word	0x0000bd60


	//   ....[29]....
        /*0520*/ 	.word	0x0000d030


	//   ....[30]....
        /*0524*/ 	.word	0x0000d040


	//   ....[31]....
        /*0528*/ 	.word	0x0000d0c0


	//   ....[32]....
        /*052c*/ 	.word	0x0000d0d0


	//   ....[33]....
        /*0530*/ 	.word	0x0000dfa0


	//   ....[34]....
        /*0534*/ 	.word	0x0000dfb0


	//   ....[35]....
        /*0538*/ 	.word	0x0000dfc0


	//   ....[36]....
        /*053c*/ 	.word	0x0000dfd0


	//   ....[37]....
        /*0540*/ 	.word	0x0000dfe0


	//   ....[38]....
        /*0544*/ 	.word	0x0000dff0


	//   ....[39]....
        /*0548*/ 	.word	0x0000e000


	//   ....[40]....
        /*054c*/ 	.word	0x0000e020


	//   ....[41]....
        /*0550*/ 	.word	0x0000e040


	//   ....[42]....
        /*0554*/ 	.word	0x0000e060


	//   ....[43]....
        /*0558*/ 	.word	0x0000e0a0


	//   ....[44]....
        /*055c*/ 	.word	0x0000e0b0


	//   ....[45]....
        /*0560*/ 	.word	0x0000e0c0


	//   ....[46]....
        /*0564*/ 	.word	0x0000e0d0


	//   ....[47]....
        /*0568*/ 	.word	0x0000e0f0


	//   ....[48]....
        /*056c*/ 	.word	0x0000e110


	//   ....[49]....
        /*0570*/ 	.word	0x0000e120


	//   ....[50]....
        /*0574*/ 	.word	0x0000e130


	//   ....[51]....
        /*0578*/ 	.word	0x0000e140


	//   ....[52]....
        /*057c*/ 	.word	0x0000e150


	//   ....[53]....
        /*0580*/ 	.word	0x0000e160


	//   ....[54]....
        /*0584*/ 	.word	0x0000e170


	//   ....[55]....
        /*0588*/ 	.word	0x0000e180


	//   ....[56]....
        /*058c*/ 	.word	0x0000e190


	//   ....[57]....
        /*0590*/ 	.word	0x0000e1a0


	//   ....[58]....
        /*0594*/ 	.word	0x0000e1d0


	//   ....[59]....
        /*0598*/ 	.word	0x0000e200


	//   ....[60]....
        /*059c*/ 	.word	0x0000e230


	//   ....[61]....
        /*05a0*/ 	.word	0x0000e270


	//   ....[62]....
        /*05a4*/ 	.word	0x0000e2b0


	//   ....[63]....
        /*05a8*/ 	.word	0x0000e2e0


	//   ....[64]....
        /*05ac*/ 	.word	0x0000e310


	//   ....[65]....
        /*05b0*/ 	.word	0x0000e8c0


	//   ....[66]....
        /*05b4*/ 	.word	0x0000e900


	//   ....[67]....
        /*05b8*/ 	.word	0x0000e940


	//   ....[68]....
        /*05bc*/ 	.word	0x0000e970


	//   ....[69]....
        /*05c0*/ 	.word	0x0000eed0


	//   ....[70]....
        /*05c4*/ 	.word	0x0000ef10


	//   ....[71]....
        /*05c8*/ 	.word	0x0000efd0


	//   ....[72]....
        /*05cc*/ 	.word	0x0000eff0


	//   ....[73]....
        /*05d0*/ 	.word	0x0000f0b0


	//   ....[74]....
        /*05d4*/ 	.word	0x0000f0d0


	//   ....[75]....
        /*05d8*/ 	.word	0x0000f1a0


	//   ....[76]....
        /*05dc*/ 	.word	0x0000f1c0


	//   ....[77]....
        /*05e0*/ 	.word	0x0000f9d0


	//   ....[78]....
        /*05e4*/ 	.word	0x0000f9f0


	//   ....[79]....
        /*05e8*/ 	.word	0x0000fab0


	//   ....[80]....
        /*05ec*/ 	.word	0x0000fad0


	//   ....[81]....
        /*05f0*/ 	.word	0x0000fb90


	//   ....[82]....
        /*05f4*/ 	.word	0x0000fbb0


	//   ....[83]....
        /*05f8*/ 	.word	0x0000fc80


	//   ....[84]....
        /*05fc*/ 	.word	0x0000fca0


	//   ....[85]....
        /*0600*/ 	.word	0x0000fde0


	//   ....[86]....
        /*0604*/ 	.word	0x0000ff90


	//   ....[87]....
        /*0608*/ 	.word	0x0000ffc0


	//   ....[88]....
        /*060c*/ 	.word	0x0000fff0


	//   ....[89]....
        /*0610*/ 	.word	0x00010020


	//   ....[90]....
        /*0614*/ 	.word	0x00010050


	//   ....[91]....
        /*0618*/ 	.word	0x00010090


	//   ....[92]....
        /*061c*/ 	.word	0x000101e0


	//   ....[93]....
        /*0620*/ 	.word	0x00010210


	//   ....[94]....
        /*0624*/ 	.word	0x00010240


	//   ....[95]....
        /*0628*/ 	.word	0x00010270


	//   ....[96]....
        /*062c*/ 	.word	0x000102a0


	//   ....[97]....
        /*0630*/ 	.word	0x000102e0


	//   ....[98]....
        /*0634*/ 	.word	0x00010370


	//   ....[99]....
        /*0638*/ 	.word	0x000103d0


	//   ....[100]....
        /*063c*/ 	.word	0x00010460


	//   ....[101]....
        /*0640*/ 	.word	0x00012270


	//   ....[102]....
        /*0644*/ 	.word	0x000122a0


	//   ....[103]....
        /*0648*/ 	.word	0x00012360


	//   ....[104]....
        /*064c*/ 	.word	0x00012370


	//   ....[105]....
        /*0650*/ 	.word	0x000123e0


	//   ....[106]....
        /*0654*/ 	.word	0x000123f0


	//   ....[107]....
        /*0658*/ 	.word	0x00012400


	//   ....[108]....
        /*065c*/ 	.word	0x00012470


	//   ....[109]....
        /*0660*/ 	.word	0x000127c0


	//   ....[110]....
        /*0664*/ 	.word	0x000127f0


	//   ....[111]....
        /*0668*/ 	.word	0x00012810


	//   ....[112]....
        /*066c*/ 	.word	0x000128c0


	//   ....[113]....
        /*0670*/ 	.word	0x000128e0


	//   ....[114]....
        /*0674*/ 	.word	0x00012970


	//   ....[115]....
        /*0678*/ 	.word	0x00012980


	//   ....[116]....
        /*067c*/ 	.word	0x00012990


	//   ....[117]....
        /*0680*/ 	.word	0x00013160


	//   ....[118]....
        /*0684*/ 	.word	0x00013190


	//   ....[119]....
        /*0688*/ 	.word	0x000131c0


	//   ....[120]....
        /*068c*/ 	.word	0x00013270


	//   ....[121]....
        /*0690*/ 	.word	0x00013280


	//   ....[122]....
        /*0694*/ 	.word	0x00013320


	//   ....[123]....
        /*0698*/ 	.word	0x00013330


	//   ....[124]....
        /*069c*/ 	.word	0x00013340


	//   ....[125]....
        /*06a0*/ 	.word	0x00013ad0


	//   ....[126]....
        /*06a4*/ 	.word	0x00013af0


	//   ....[127]....
        /*06a8*/ 	.word	0x00013b60


	//   ....[128]....
        /*06ac*/ 	.word	0x00013b70


	//   ....[129]....
        /*06b0*/ 	.word	0x00013bc0


	//   ....[130]....
        /*06b4*/ 	.word	0x00013bd0


	//   ....[131]....
        /*06b8*/ 	.word	0x00013be0


	//   ....[132]....
        /*06bc*/ 	.word	0x00013c30


	//   ....[133]....
        /*06c0*/ 	.word	0x00013f70


	//   ....[134]....
        /*06c4*/ 	.word	0x00013f90


	//   ....[135]....
        /*06c8*/ 	.word	0x00013fa0


	//   ....[136]....
        /*06cc*/ 	.word	0x00014000


	//   ....[137]....
        /*06d0*/ 	.word	0x00014010


	//   ....[138]....
        /*06d4*/ 	.word	0x00014070


	//   ....[139]....
        /*06d8*/ 	.word	0x000140a0


	//   ....[140]....
        /*06dc*/ 	.word	0x000140e0


	//   ....[141]....
        /*06e0*/ 	.word	0x000150e0


	//   ....[142]....
        /*06e4*/ 	.word	0x00015180


	//   ....[143]....
        /*06e8*/ 	.word	0x000151b0


	//   ....[144]....
        /*06ec*/ 	.word	0x000151e0


	//   ....[145]....
        /*06f0*/ 	.word	0x00015220


	//   ....[146]....
        /*06f4*/ 	.word	0x00015250


	//   ....[147]....
        /*06f8*/ 	.word	0x00015280


	//   ....[148]....
        /*06fc*/ 	.word	0x00015290


	//   ....[149]....
        /*0700*/ 	.word	0x000153c0


	//   ....[150]....
        /*0704*/ 	.word	0x000153f0


	//   ....[151]....
        /*0708*/ 	.word	0x00015420


	//   ....[152]....
        /*070c*/ 	.word	0x00015450


	//   ....[153]....
        /*0710*/ 	.word	0x00015480


	//   ....[154]....
        /*0714*/ 	.word	0x000154c0


	//   ....[155]....
        /*0718*/ 	.word	0x00015560


	//   ....[156]....
        /*071c*/ 	.word	0x000155d0


	//   ....[157]....
        /*0720*/ 	.word	0x00015600


	//   ....[158]....
        /*0724*/ 	.word	0x00015c10


	//   ....[159]....
        /*0728*/ 	.word	0x000162e0


	//   ....[160]....
        /*072c*/ 	.word	0x000163c0


	//   ....[161]....
        /*0730*/ 	.word	0x000164a0


	//   ....[162]....
        /*0734*/ 	.word	0x00016500


	//   ....[163]....
        /*0738*/ 	.word	0x000165e0


	//   ....[164]....
        /*073c*/ 	.word	0x00016640


	//   ....[165]....
        /*0740*/ 	.word	0x00016720


	//   ....[166]....
        /*0744*/ 	.word	0x00016780


	//   ....[167]....
        /*0748*/ 	.word	0x00016860


	//   ....[168]....
        /*074c*/ 	.word	0x00016990


	//   ....[169]....
        /*0750*/ 	.word	0x00016a60


	//   ....[170]....
        /*0754*/ 	.word	0x00016b80


	//   ....[171]....
        /*0758*/ 	.word	0x00016c40


	//   ....[172]....
        /*075c*/ 	.word	0x00016ca0


	//   ....[173]....
        /*0760*/ 	.word	0x00016da0


	//   ....[174]....
        /*0764*/ 	.word	0x00016e00


	//   ....[175]....
        /*0768*/ 	.word	0x00016f10


	//   ....[176]....
        /*076c*/ 	.word	0x00016fb0


	//   ....[177]....
        /*0770*/ 	.word	0x00017020


	//   ....[178]....
        /*0774*/ 	.word	0x00017080


	//   ....[179]....
        /*0778*/ 	.word	0x000171a0


	//   ....[180]....
        /*077c*/ 	.word	0x00017200


	//   ....[181]....
        /*0780*/ 	.word	0x00017310


	//   ....[182]....
        /*0784*/ 	.word	0x00017370


	//   ....[183]....
        /*0788*/ 	.word	0x00017470


	//   ....[184]....
        /*078c*/ 	.word	0x000175a0


	//   ....[185]....
        /*0790*/ 	.word	0x00017650


	//   ....[186]....
        /*0794*/ 	.word	0x000176b0


	//   ....[187]....
        /*0798*/ 	.word	0x00017770


	//   ....[188]....
        /*079c*/ 	.word	0x000177d0


	//   ....[189]....
        /*07a0*/ 	.word	0x00017890


	//   ....[190]....
        /*07a4*/ 	.word	0x000178f0


	//   ....[191]....
        /*07a8*/ 	.word	0x000179b0


	//   ....[192]....
        /*07ac*/ 	.word	0x00017aa0


	//   ....[193]....
        /*07b0*/ 	.word	0x00017b40


	//   ....[194]....
        /*07b4*/ 	.word	0x00017ba0


	//   ....[195]....
        /*07b8*/ 	.word	0x00017c70


	//   ....[196]....
        /*07bc*/ 	.word	0x00017cd0


	//   ....[197]....
        /*07c0*/ 	.word	0x00017da0


	//   ....[198]....
        /*07c4*/ 	.word	0x00017e00


	//   ....[199]....
        /*07c8*/ 	.word	0x00017ed0


	//   ....[200]....
        /*07cc*/ 	.word	0x00018130


	//----- nvinfo : EIATTR_REG_RECONFIG
	.align		4
.L_211:
        /*07d0*/ 	.byte	0x01, 0x54
	.zero		2


	//----- nvinfo : EIATTR_SYSCALL_OFFSETS
	.align		4
        /*07d4*/ 	.byte	0x04, 0x46
        /*07d6*/ 	.short	(.L_213 - .L_212)


	//   ....[0]....
.L_212:
        /*07d8*/ 	.word	0x00001bc0


	//   ....[1]....
        /*07dc*/ 	.word	0x00011780


	//   ....[2]....
        /*07e0*/ 	.word	0x00011910


	//   ....[3]....
        /*07e4*/ 	.word	0x00011a60


	//   ....[4]....
        /*07e8*/ 	.word	0x00011ba0


	//   ....[5]....
        /*07ec*/ 	.word	0x00012d70


	//----- nvinfo : EIATTR_MBARRIER_INSTR_OFFSETS
	.align		4
.L_213:
        /*07f0*/ 	.byte	0x04, 0x39
        /*07f2*/ 	.short	(.L_215 - .L_214)


	//   ....[0]....
.L_214:
        /*07f4*/ 	.word	0x00000180
        /*07f8*/ 	.word	0x000000ff
        /*07fc*/ 	.word	0x00022800
        /*0800*/ 	.short	0x0100
        /*0802*/ 	.byte	0x08
	.zero		1


	//   ....[1]....
        /*0804*/ 	.word	0x00000190
        /*0808*/ 	.word	0x000000ff
        /*080c*/ 	.word	0x00022820
        /*0810*/ 	.short	0x0100
        /*0812*/ 	.byte	0x08
	.zero		1


	//   ....[2]....
        /*0814*/ 	.word	0x00000280
        /*0818*/ 	.word	0x000000ff
        /*081c*/ 	.word	0x00022830
        /*0820*/ 	.short	0x0100
        /*0822*/ 	.byte	0x08
	.zero		1


	//   ....[3]....
        /*0824*/ 	.word	0x00000290
        /*0828*/ 	.word	0x000000ff
        /*082c*/ 	.word	0x00022840
        /*0830*/ 	.short	0x0100
        /*0832*/ 	.byte	0x08
	.zero		1


	//   ....[4]....
        /*0834*/ 	.word	0x000002a0
        /*0838*/ 	.word	0x000000ff
        /*083c*/ 	.word	0x00022838
        /*0840*/ 	.short	0x0100
        /*0842*/ 	.byte	0x08
	.zero		1


	//   ....[5]....
        /*0844*/ 	.word	0x000002b0
        /*0848*/ 	.word	0x000000ff
        /*084c*/ 	.word	0x00022848
        /*0850*/ 	.short	0x0100
        /*0852*/ 	.byte	0x08
	.zero		1


	//   ....[6]....
        /*0854*/ 	.word	0x000003e0
        /*0858*/ 	.word	0x000000ff
        /*085c*/ 	.word	0x00022850
        /*0860*/ 	.short	0x0100
        /*0862*/ 	.byte	0x08
	.zero		1


	//   ....[7]....
        /*0864*/ 	.word	0x000003f0
        /*0868*/ 	.word	0x000000ff
        /*086c*/ 	.word	0x00022860
        /*0870*/ 	.short	0x0100
        /*0872*/ 	.byte	0x08
	.zero		1


	//   ....[8]....
        /*0874*/ 	.word	0x00000400
        /*0878*/ 	.word	0x000000ff
        /*087c*/ 	.word	0x00022858
        /*0880*/ 	.short	0x0100
        /*0882*/ 	.byte	0x08
	.zero		1


	//   ....[9]....
        /*0884*/ 	.word	0x00000410
        /*0888*/ 	.word	0x000000ff
        /*088c*/ 	.word	0x00022868
        /*0890*/ 	.short	0x0100
        /*0892*/ 	.byte	0x08
	.zero		1


	//   ....[10]....
        /*0894*/ 	.word	0x00000500
        /*0898*/ 	.word	0x000000ff
        /*089c*/ 	.word	0x00022870
        /*08a0*/ 	.short	0x0100
        /*08a2*/ 	.byte	0x06
	.zero		1


	//   ....[11]....
        /*08a4*/ 	.word	0x00000510
        /*08a8*/ 	.word	0x000000ff
        /*08ac*/ 	.word	0x00022880
        /*08b0*/ 	.short	0x0100
        /*08b2*/ 	.byte	0x06
	.zero		1


	//   ....[12]....
        /*08b4*/ 	.word	0x00000520
        /*08b8*/ 	.word	0x000000ff
        /*08bc*/ 	.word	0x00022878
        /*08c0*/ 	.short	0x0100
        /*08c2*/ 	.byte	0x06
	.zero		1


	//   ....[13]....
        /*08c4*/ 	.word	0x00000530
        /*08c8*/ 	.word	0x000000ff
        /*08cc*/ 	.word	0x00022888
        /*08d0*/ 	.short	0x0100
        /*08d2*/ 	.byte	0x06
	.zero		1


	//   ....[14]....
        /*08d4*/ 	.word	0x00000660
        /*08d8*/ 	.word	0x000000ff
        /*08dc*/ 	.word	0x00022890
        /*08e0*/ 	.short	0x0100
        /*08e2*/ 	.byte	0x08
	.zero		1


	//   ....[15]....
        /*08e4*/ 	.word	0x00000670
        /*08e8*/ 	.word	0x000000ff
        /*08ec*/ 	.word	0x000228a0
        /*08f0*/ 	.short	0x0100
        /*08f2*/ 	.byte	0x08
	.zero		1


	//   ....[16]....
        /*08f4*/ 	.word	0x00000680
        /*08f8*/ 	.word	0x000000ff
        /*08fc*/ 	.word	0x00022898
        /*0900*/ 	.short	0x0100
        /*0902*/ 	.byte	0x08
	.zero		1


	//   ....[17]....
        /*0904*/ 	.word	0x00000690
        /*0908*/ 	.word	0x000000ff
        /*090c*/ 	.word	0x000228a8
        /*0910*/ 	.short	0x0100
        /*0912*/ 	.byte	0x08
	.zero		1


	//   ....[18]....
        /*0914*/ 	.word	0x000007e0
        /*0918*/ 	.word	0x000000ff
        /*091c*/ 	.word	0x000228b0
        /*0920*/ 	.short	0x0100
        /*0922*/ 	.byte	0x08
	.zero		1


	//   ....[19]....
        /*0924*/ 	.word	0x000007f0
        /*0928*/ 	.word	0x000000ff
        /*092c*/ 	.word	0x000228c0
        /*0930*/ 	.short	0x0100
        /*0932*/ 	.byte	0x08
	.zero		1


	//   ....[20]....
        /*0934*/ 	.word	0x00000800
        /*0938*/ 	.word	0x000000ff
        /*093c*/ 	.word	0x000228b8
        /*0940*/ 	.short	0x0100
        /*0942*/ 	.byte	0x08
	.zero		1


	//   ....[21]....
        /*0944*/ 	.word	0x00000810
        /*0948*/ 	.word	0x000000ff
        /*094c*/ 	.word	0x000228c8
        /*0950*/ 	.short	0x0100
        /*0952*/ 	.byte	0x08
	.zero		1


	//   ....[22]....
        /*0954*/ 	.word	0x00001c30
        /*0958*/ 	.word	0x000000ff
        /*095c*/ 	.word	0x00022800
        /*0960*/ 	.short	0x010a
        /*0962*/ 	.byte	0x26
	.zero		1


	//   ....[23]....
        /*0964*/ 	.word	0x00001cb0
        /*0968*/ 	.word	0x00000003
        /*096c*/ 	.word	0x00022830
        /*0970*/ 	.short	0x010a
        /*0972*/ 	.byte	0x3f
	.zero		1


	//   ....[24]....
        /*0974*/ 	.word	0x00001cf0
        /*0978*/ 	.word	0x00000003
        /*097c*/ 	.word	0x00022830
        /*0980*/ 	.short	0x010a
        /*0982*/ 	.byte	0x3f
	.zero		1


	//   ....[25]....
        /*0984*/ 	.word	0x000020d0
        /*0988*/ 	.word	0x000000ff
        /*098c*/ 	.word	0x00000000
        /*0990*/ 	.short	0x0101
        /*0992*/ 	.byte	0x04
	.zero		1


	//   ....[26]....
        /*0994*/ 	.word	0x00004ec0
        /*0998*/ 	.word	0x000000ff
        /*099c*/ 	.word	0x00022830
        /*09a0*/ 	.short	0x010a
        /*09a2*/ 	.byte	0x04
	.zero		1


	//   ....[27]....
        /*09a4*/ 	.word	0x00004f00
        /*09a8*/ 	.word	0x000000ff
        /*09ac*/ 	.word	0x00022830
        /*09b0*/ 	.short	0x010a
        /*09b2*/ 	.byte	0x04
	.zero		1


	//   ....[28]....
        /*09b4*/ 	.word	0x00005220
        /*09b8*/ 	.word	0x000000ff
        /*09bc*/ 	.word	0x00022850
        /*09c0*/ 	.short	0x010a
        /*09c2*/ 	.byte	0x04
	.zero		1


	//   ....[29]....
        /*09c4*/ 	.word	0x00005260
        /*09c8*/ 	.word	0x000000ff
        /*09cc*/ 	.word	0x00022850
        /*09d0*/ 	.short	0x010a
        /*09d2*/ 	.byte	0x04
	.zero		1


	//   ....[30]....
        /*09d4*/ 	.word	0x00005500
        /*09d8*/ 	.word	0x000000ff
        /*09dc*/ 	.word	0x00000000
        /*09e0*/ 	.short	0x0101
        /*09e2*/ 	.byte	0x04
	.zero		1


	//   ....[31]....
        /*09e4*/ 	.word	0x000077a0
        /*09e8*/ 	.word	0x000000ff
        /*09ec*/ 	.word	0x00000000
        /*09f0*/ 	.short	0x0101
        /*09f2*/ 	.byte	0x04
	.zero		1


	//   ....[32]....
        /*09f4*/ 	.word	0x00008090
        /*09f8*/ 	.word	0x000000ff
        /*09fc*/ 	.word	0x00022830
        /*0a00*/ 	.short	0x010a
        /*0a02*/ 	.byte	0x06
	.zero		1


	//   ....[33]....
        /*0a04*/ 	.word	0x000080d0
        /*0a08*/ 	.word	0x000000ff
        /*0a0c*/ 	.word	0x00022830
        /*0a10*/ 	.short	0x010a
        /*0a12*/ 	.byte	0x06
	.zero		1


	//   ....[34]....
        /*0a14*/ 	.word	0x000083a0
        /*0a18*/ 	.word	0x000000ff
        /*0a1c*/ 	.word	0x00022850
        /*0a20*/ 	.short	0x010a
        /*0a22*/ 	.byte	0x06
	.zero		1


	//   ....[35]....
        /*0a24*/ 	.word	0x000083e0
        /*0a28*/ 	.word	0x000000ff
        /*0a2c*/ 	.word	0x00022850
        /*0a30*/ 	.short	0x010a
        /*0a32*/ 	.byte	0x06
	.zero		1


	//   ....[36]....
        /*0a34*/ 	.word	0x000086b0
        /*0a38*/ 	.word	0x000000ff
        /*0a3c*/ 	.word	0x00000000
        /*0a40*/ 	.short	0x0101
        /*0a42*/ 	.byte	0x05
	.zero		1


	//   ....[37]....
        /*0a44*/ 	.word	0x00009860
        /*0a48*/ 	.word	0x000000ff
        /*0a4c*/ 	.word	0x00000000
        /*0a50*/ 	.short	0x0101
        /*0a52*/ 	.byte	0x04
	.zero		1


	//   ....[38]....
        /*0a54*/ 	.word	0x00009f50
        /*0a58*/ 	.word	0x000000ff
        /*0a5c*/ 	.word	0x00022830
        /*0a60*/ 	.short	0x010a
        /*0a62*/ 	.byte	0x0a
	.zero		1


	//   ....[39]....
        /*0a64*/ 	.word	0x00009f90
        /*0a68*/ 	.word	0x000000ff
        /*0a6c*/ 	.word	0x00022830
        /*0a70*/ 	.short	0x010a
        /*0a72*/ 	.byte	0x0a
	.zero		1


	//   ....[40]....
        /*0a74*/ 	.word	0x0000a230
        /*0a78*/ 	.word	0x000000ff
        /*0a7c*/ 	.word	0x00022850
        /*0a80*/ 	.short	0x010a
        /*0a82*/ 	.byte	0x0a
	.zero		1


	//   ....[41]....
        /*0a84*/ 	.word	0x0000a270
        /*0a88*/ 	.word	0x000000ff
        /*0a8c*/ 	.word	0x00022850
        /*0a90*/ 	.short	0x010a
        /*0a92*/ 	.byte	0x0a
	.zero		1


	//   ....[42]....
        /*0a94*/ 	.word	0x0000a500
        /*0a98*/ 	.word	0x000000ff
        /*0a9c*/ 	.word	0x00000000
        /*0aa0*/ 	.short	0x0101
        /*0aa2*/ 	.byte	0x05
	.zero		1


	//   ....[43]....
        /*0aa4*/ 	.word	0x0000c7a0
        /*0aa8*/ 	.word	0x000000ff
        /*0aac*/ 	.word	0x00000000
        /*0ab0*/ 	.short	0x0101
        /*0ab2*/ 	.byte	0x04
	.zero		1


	//   ....[44]....
        /*0ab4*/ 	.word	0x0000cd90
        /*0ab8*/ 	.word	0x000000ff
        /*0abc*/ 	.word	0x00022850
        /*0ac0*/ 	.short	0x010a
        /*0ac2*/ 	.byte	0x05
	.zero		1


	//   ....[45]....
        /*0ac4*/ 	.word	0x0000cdd0
        /*0ac8*/ 	.word	0x000000ff
        /*0acc*/ 	.word	0x00022850
        /*0ad0*/ 	.short	0x010a
        /*0ad2*/ 	.byte	0x05
	.zero		1


	//   ....[46]....
        /*0ad4*/ 	.word	0x0000d390
        /*0ad8*/ 	.word	0x000000ff
        /*0adc*/ 	.word	0x00000000
        /*0ae0*/ 	.short	0x0101
        /*0ae2*/ 	.byte	0x04
	.zero		1


	//   ....[47]....
        /*0ae4*/ 	.word	0x0000ef00
        /*0ae8*/ 	.word	0x00000002
        /*0aec*/ 	.word	0x00000000
        /*0af0*/ 	.short	0x0101
        /*0af2*/ 	.byte	0x3f
	.zero		1


	//   ....[48]....
        /*0af4*/ 	.word	0x00012080
        /*0af8*/ 	.word	0x00000000
        /*0afc*/ 	.word	0x00022880
        /*0b00*/ 	.short	0x010a
        /*0b02*/ 	.byte	0x3f
	.zero		1


	//   ....[49]....
        /*0b04*/ 	.word	0x00012530
        /*0b08*/ 	.word	0x00000000
        /*0b0c*/ 	.word	0x00022870
        /*0b10*/ 	.short	0x0107
        /*0b12*/ 	.byte	0x3f
	.zero		1


	//   ....[50]....
        /*0b14*/ 	.word	0x000125f0
        /*0b18*/ 	.word	0x00000000
        /*0b1c*/ 	.word	0x00022870
        /*0b20*/ 	.short	0x0101
        /*0b22*/ 	.byte	0x3f
	.zero		1


	//   ....[51]....
        /*0b24*/ 	.word	0x00012620
        /*0b28*/ 	.word	0x00000000
        /*0b2c*/ 	.word	0x00022840
        /*0b30*/ 	.short	0x010a
        /*0b32*/ 	.byte	0x3f
	.zero		1


	//   ....[52]....
        /*0b34*/ 	.word	0x00012ae0
        /*0b38*/ 	.word	0x00000000
        /*0b3c*/ 	.word	0x00022830
        /*0b40*/ 	.short	0x0107
        /*0b42*/ 	.byte	0x3f
	.zero		1


	//   ....[53]....
        /*0b44*/ 	.word	0x00012ba0
        /*0b48*/ 	.word	0x00000000
        /*0b4c*/ 	.word	0x00022830
        /*0b50*/ 	.short	0x0101
        /*0b52*/ 	.byte	0x3f
	.zero		1


	//   ....[54]....
        /*0b54*/ 	.word	0x000134a0
        /*0b58*/ 	.word	0x00000016
        /*0b5c*/ 	.word	0x00022800
        /*0b60*/ 	.short	0x0107
        /*0b62*/ 	.byte	0x3f
	.zero		1


	//   ....[55]....
        /*0b64*/ 	.word	0x000135a0
        /*0b68*/ 	.word	0x00000016
        /*0b6c*/ 	.word	0x00022800
        /*0b70*/ 	.short	0x0101
        /*0b72*/ 	.byte	0x3f
	.zero		1


	//   ....[56]....
        /*0b74*/ 	.word	0x000135c0
        /*0b78*/ 	.word	0x00000016
        /*0b7c*/ 	.word	0x00022820
        /*0b80*/ 	.short	0x010a
        /*0b82*/ 	.byte	0x3f
	.zero		1


	//   ....[57]....
        /*0b84*/ 	.word	0x00013930
        /*0b88*/ 	.word	0x00000000
        /*0b8c*/ 	.word	0x00022880
        /*0b90*/ 	.short	0x010a
        /*0b92*/ 	.byte	0x3f
	.zero		1


	//   ....[58]....
        /*0b94*/ 	.word	0x00013cc0
        /*0b98*/ 	.word	0x00000000
        /*0b9c*/ 	.word	0x00022870
        /*0ba0*/ 	.short	0x0107
        /*0ba2*/ 	.byte	0x3f
	.zero		1


	//   ....[59]....
        /*0ba4*/ 	.word	0x00013d80
        /*0ba8*/ 	.word	0x00000000
        /*0bac*/ 	.word	0x00022870
        /*0bb0*/ 	.short	0x0101
        /*0bb2*/ 	.byte	0x3f
	.zero		1


	//   ....[60]....
        /*0bb4*/ 	.word	0x00013db0
        /*0bb8*/ 	.word	0x00000000
        /*0bbc*/ 	.word	0x00022840
        /*0bc0*/ 	.short	0x010a
        /*0bc2*/ 	.byte	0x3f
	.zero		1


	//   ....[61]....
        /*0bc4*/ 	.word	0x00014180
        /*0bc8*/ 	.word	0x00000000
        /*0bcc*/ 	.word	0x00022830
        /*0bd0*/ 	.short	0x0107
        /*0bd2*/ 	.byte	0x3f
	.zero		1


	//   ....[62]....
        /*0bd4*/ 	.word	0x00014240
        /*0bd8*/ 	.word	0x00000000
        /*0bdc*/ 	.word	0x00022830
        /*0be0*/ 	.short	0x0101
        /*0be2*/ 	.byte	0x3f
	.zero		1


	//   ....[63]....
        /*0be4*/ 	.word	0x000142d0
        /*0be8*/ 	.word	0x00000000
        /*0bec*/ 	.word	0x00022870
        /*0bf0*/ 	.short	0x010a
        /*0bf2*/ 	.byte	0x3f
	.zero		1


	//   ....[64]....
        /*0bf4*/ 	.word	0x00014360
        /*0bf8*/ 	.word	0x00000000
        /*0bfc*/ 	.word	0x00022860
        /*0c00*/ 	.short	0x010a
        /*0c02*/ 	.byte	0x3f
	.zero		1


	//   ....[65]....
        /*0c04*/ 	.word	0x000147c0
        /*0c08*/ 	.word	0x00000000
        /*0c0c*/ 	.word	0x00022850
        /*0c10*/ 	.short	0x0101
        /*0c12*/ 	.byte	0x3f
	.zero		1


	//   ....[66]....
        /*0c14*/ 	.word	0x00014840
        /*0c18*/ 	.word	0x00000000
        /*0c1c*/ 	.word	0x00000000
        /*0c20*/ 	.short	0x0101
        /*0c22*/ 	.byte	0x3f
	.zero		1


	//   ....[67]....
        /*0c24*/ 	.word	0x00014a00
        /*0c28*/ 	.word	0x00000011
        /*0c2c*/ 	.word	0x00022870
        /*0c30*/ 	.short	0x010a
        /*0c32*/ 	.byte	0x3f
	.zero		1


	//   ....[68]....
        /*0c34*/ 	.word	0x00014a80
        /*0c38*/ 	.word	0x00000011
        /*0c3c*/ 	.word	0x00022860
        /*0c40*/ 	.short	0x010a
        /*0c42*/ 	.byte	0x3f
	.zero		1


	//   ....[69]....
        /*0c44*/ 	.word	0x00014ef0
        /*0c48*/ 	.word	0x00000011
        /*0c4c*/ 	.word	0x00022850
        /*0c50*/ 	.short	0x0101
        /*0c52*/ 	.byte	0x3f
	.zero		1


	//   ....[70]....
        /*0c54*/ 	.word	0x00014f70
        /*0c58*/ 	.word	0x00000000
        /*0c5c*/ 	.word	0x00000000
        /*0c60*/ 	.short	0x0101
        /*0c62*/ 	.byte	0x3f
	.zero		1


	//   ....[71]....
        /*0c64*/ 	.word	0x00015b90
        /*0c68*/ 	.word	0x00000005
        /*0c6c*/ 	.word	0x00022820
        /*0c70*/ 	.short	0x010a
        /*0c72*/ 	.byte	0x3f
	.zero		1


	//   ....[72]....
        /*0c74*/ 	.word	0x00015d10
        /*0c78*/ 	.word	0x00000003
        /*0c7c*/ 	.word	0x00022840
        /*0c80*/ 	.short	0x010a
        /*0c82*/ 	.byte	0x3f
	.zero		1


	//   ....[73]....
        /*0c84*/ 	.word	0x00015db0
        /*0c88*/ 	.word	0x00000017
        /*0c8c*/ 	.word	0x00022840
        /*0c90*/ 	.short	0x010a
        /*0c92*/ 	.byte	0x3f
	.zero		1


	//   ....[74]....
        /*0c94*/ 	.word	0x00015df0
        /*0c98*/ 	.word	0x00000003
        /*0c9c*/ 	.word	0x00022860
        /*0ca0*/ 	.short	0x010a
        /*0ca2*/ 	.byte	0x3f
	.zero		1


	//   ....[75]....
        /*0ca4*/ 	.word	0x00015e30
        /*0ca8*/ 	.word	0x00000017
        /*0cac*/ 	.word	0x00022860
        /*0cb0*/ 	.short	0x010a
        /*0cb2*/ 	.byte	0x3f
	.zero		1


	//   ....[76]....
        /*0cb4*/ 	.word	0x00015e70
        /*0cb8*/ 	.word	0x00000003
        /*0cbc*/ 	.word	0x00022880
        /*0cc0*/ 	.short	0x010a
        /*0cc2*/ 	.byte	0x3f
	.zero		1


	//   ....[77]....
        /*0cc4*/ 	.word	0x00015eb0
        /*0cc8*/ 	.word	0x00000017
        /*0ccc*/ 	.word	0x00022880
        /*0cd0*/ 	.short	0x010a
        /*0cd2*/ 	.byte	0x3f
	.zero		1


	//   ....[78]....
        /*0cd4*/ 	.word	0x00015f20
        /*0cd8*/ 	.word	0x00000003
        /*0cdc*/ 	.word	0x00022800
        /*0ce0*/ 	.short	0x010a
        /*0ce2*/ 	.byte	0x3f
	.zero		1


	//   ....[79]....
        /*0ce4*/ 	.word	0x00015f70
        /*0ce8*/ 	.word	0x00000003
        /*0cec*/ 	.word	0x00022830
        /*0cf0*/ 	.short	0x010a
        /*0cf2*/ 	.byte	0x3f
	.zero		1


	//   ....[80]....
        /*0cf4*/ 	.word	0x00015fd0
        /*0cf8*/ 	.word	0x00000005
        /*0cfc*/ 	.word	0x00022830
        /*0d00*/ 	.short	0x010a
        /*0d02*/ 	.byte	0x3f
	.zero		1


	//   ....[81]....
        /*0d04*/ 	.word	0x00016030
        /*0d08*/ 	.word	0x00000005
        /*0d0c*/ 	.word	0x00022850
        /*0d10*/ 	.short	0x010a
        /*0d12*/ 	.byte	0x3f
	.zero		1


	//   ....[82]....
        /*0d14*/ 	.word	0x00016090
        /*0d18*/ 	.word	0x00000005
        /*0d1c*/ 	.word	0x00022830
        /*0d20*/ 	.short	0x010a
        /*0d22*/ 	.byte	0x3f
	.zero		1


	//   ....[83]....
        /*0d24*/ 	.word	0x000160f0
        /*0d28*/ 	.word	0x00000005
        /*0d2c*/ 	.word	0x00022850
        /*0d30*/ 	.short	0x010a
        /*0d32*/ 	.byte	0x3f
	.zero		1


	//   ....[84]....
        /*0d34*/ 	.word	0x00016150
        /*0d38*/ 	.word	0x00000005
        /*0d3c*/ 	.word	0x00022830
        /*0d40*/ 	.short	0x010a
        /*0d42*/ 	.byte	0x3f
	.zero		1


	//   ....[85]....
        /*0d44*/ 	.word	0x000161b0
        /*0d48*/ 	.word	0x00000005
        /*0d4c*/ 	.word	0x00022850
        /*0d50*/ 	.short	0x010a
        /*0d52*/ 	.byte	0x3f
	.zero		1


	//   ....[86]....
        /*0d54*/ 	.word	0x00016210
        /*0d58*/ 	.word	0x00000007
        /*0d5c*/ 	.word	0x00022850
        /*0d60*/ 	.short	0x010a
        /*0d62*/ 	.byte	0x3f
	.zero		1


	//   ....[87]....
        /*0d64*/ 	.word	0x00016310
        /*0d68*/ 	.word	0x00000000
        /*0d6c*/ 	.word	0x00022880
        /*0d70*/ 	.short	0x010a
        /*0d72*/ 	.byte	0x3f
	.zero		1


	//   ....[88]....
        /*0d74*/ 	.word	0x000168e0
        /*0d78*/ 	.word	0x00000000
        /*0d7c*/ 	.word	0x00022840
        /*0d80*/ 	.short	0x010a
        /*0d82*/ 	.byte	0x3f
	.zero		1


	//   ....[89]....
        /*0d84*/ 	.word	0x000174a0
        /*0d88*/ 	.word	0x00000016
        /*0d8c*/ 	.word	0x00022820
        /*0d90*/ 	.short	0x010a
        /*0d92*/ 	.byte	0x3f
	.zero		1


	//   ....[90]....
        /*0d94*/ 	.word	0x000174f0
        /*0d98*/ 	.word	0x00000000
        /*0d9c*/ 	.word	0x00022880
        /*0da0*/ 	.short	0x010a
        /*0da2*/ 	.byte	0x3f
	.zero		1


	//   ....[91]....
        /*0da4*/ 	.word	0x000179f0
        /*0da8*/ 	.word	0x00000000
        /*0dac*/ 	.word	0x00022840
        /*0db0*/ 	.short	0x010a
        /*0db2*/ 	.byte	0x3f
	.zero		1


	//   ....[92]....
        /*0db4*/ 	.word	0x00017f10
        /*0db8*/ 	.word	0x00000000
        /*0dbc*/ 	.word	0x00022870
        /*0dc0*/ 	.short	0x010a
        /*0dc2*/ 	.byte	0x3f
	.zero		1


	//   ....[93]....
        /*0dc4*/ 	.word	0x00017f60
        /*0dc8*/ 	.word	0x00000000
        /*0dcc*/ 	.word	0x00022860
        /*0dd0*/ 	.short	0x010a
        /*0dd2*/ 	.byte	0x3f
	.zero		1


	//   ....[94]....
        /*0dd4*/ 	.word	0x00017fb0
        /*0dd8*/ 	.word	0x00000011
        /*0ddc*/ 	.word	0x00022870
        /*0de0*/ 	.short	0x010a
        /*0de2*/ 	.byte	0x3f
	.zero		1


	//   ....[95]....
        /*0de4*/ 	.word	0x00018000
        /*0de8*/ 	.word	0x00000011
        /*0dec*/ 	.word	0x00022860
        /*0df0*/ 	.short	0x010a
        /*0df2*/ 	.byte	0x3f
	.zero		1


	//   ....[96]....
        /*0df4*/ 	.word	0x00018050
        /*0df8*/ 	.word	0x00000005
        /*0dfc*/ 	.word	0x00022820
        /*0e00*/ 	.short	0x010a
        /*0e02*/ 	.byte	0x3f
	.zero		1


	//   ....[97]....
        /*0e04*/ 	.word	0x000181f0
        /*0e08*/ 	.word	0x00000003
        /*0e0c*/ 	.word	0x00022840
        /*0e10*/ 	.short	0x010a
        /*0e12*/ 	.byte	0x3f
	.zero		1


	//   ....[98]....
        /*0e14*/ 	.word	0x00018240
        /*0e18*/ 	.word	0x00000017
        /*0e1c*/ 	.word	0x00022840
        /*0e20*/ 	.short	0x010a
        /*0e22*/ 	.byte	0x3f
	.zero		1


	//   ....[99]....
        /*0e24*/ 	.word	0x00018290
        /*0e28*/ 	.word	0x00000003
        /*0e2c*/ 	.word	0x00022860
        /*0e30*/ 	.short	0x010a
        /*0e32*/ 	.byte	0x3f
	.zero		1


	//   ....[100]....
        /*0e34*/ 	.word	0x000182e0
        /*0e38*/ 	.word	0x00000017
        /*0e3c*/ 	.word	0x00022860
        /*0e40*/ 	.short	0x010a
        /*0e42*/ 	.byte	0x3f
	.zero		1


	//   ....[101]....
        /*0e44*/ 	.word	0x00018330
        /*0e48*/ 	.word	0x00000003
        /*0e4c*/ 	.word	0x00022880
        /*0e50*/ 	.short	0x010a
        /*0e52*/ 	.byte	0x3f
	.zero		1


	//----- nvinfo : EIATTR_NUM_MBARRIERS
	.align		4
.L_215:
        /*0e54*/ 	.byte	0x03, 0x38
        /*0e56*/ 	.short	0x0016


	//----- nvinfo : EIATTR_EXIT_INSTR_OFFSETS
	.align		4
        /*0e58*/ 	.byte	0x04, 0x1c
        /*0e5a*/ 	.short	(.L_217 - .L_216)


	//   ....[0]....
.L_216:
        /*0e5c*/ 	.word	0x000009c0


	//   ....[1]....
        /*0e60*/ 	.word	0x0000fd90


	//   ....[2]....
        /*0e64*/ 	.word	0x00015f00


	//----- nvinfo : EIATTR_MAX_THREADS
	.align		4
.L_217:
        /*0e68*/ 	.byte	0x04, 0x05
        /*0e6a*/ 	.short	(.L_219 - .L_218)
.L_218:
        /*0e6c*/ 	.word	0x00000180
        /*0e70*/ 	.word	0x00000001
        /*0e74*/ 	.word	0x00000001


	//----- nvinfo : EIATTR_CRS_STACK_SIZE
	.align		4
.L_219:
        /*0e78*/ 	.byte	0x04, 0x1e
        /*0e7a*/ 	.short	(.L_221 - .L_220)
.L_220:
        /*0e7c*/ 	.word	0x00000000


	//----- nvinfo : EIATTR_CBANK_PARAM_SIZE
	.align		4
.L_221:
        /*0e80*/ 	.byte	0x03, 0x19
        /*0e82*/ 	.short	0x0af0


	//----- nvinfo : EIATTR_PARAM_CBANK
	.align		4
        /*0e84*/ 	.byte	0x04, 0x0a
        /*0e86*/ 	.short	(.L_223 - .L_222)
	.align		4
.L_222:
        /*0e88*/ 	.word	index@(.nv.constant0._ZN7cutlass13device_kernelIN5flash11enable_sm90INS1_16FlashAttnFwdSm90INS1_25CollectiveMainloopFwdSm90ILi2EN4cute5tupleIJNS5_1CILi1EEES8_S8_EEENS6_IJNS7_ILi128EEESA_NS7_ILi192EEEEEELi128ENS_12float_e4m3_tEfNS_4arch4Sm90ELb0ELb1ELb0ELb1ELb1ELb0ELb0ELb1ELb1ELb1ELb0ELb0EEENS1_21CollectiveEpilogueFwdINS6_IJSA_SA_SA_EEES9_NS_10bfloat16_tESF_Li256ELb1ELb1ELb0ELb1EEENS1_36VarlenDynamicPersistentTileSchedulerILi128ELi128ELi256ELi128ELb0ELb1ELb1ELb1ELb0ELb1EEEEEEEEEvNT_6ParamsE)
        /*0e8c*/ 	.short	0x0210
        /*0e8e*/ 	.short	0x0af0


	//----- nvinfo : EIATTR_SW_WAR
	.align		4
.L_223:
        /*0e90*/ 	.byte	0x04, 0x36
        /*0e92*/ 	.short	(.L_225 - .L_224)
.L_224:
        /*0e94*/ 	.word	0x00000008
.L_225:


//--------------------- .nv.info._ZN7cutlass13device_kernelIN5flash11enable_sm90INS1_16FlashAttnFwdSm90INS1_25CollectiveMainloopFwdSm90ILi2EN4cute5tupleIJNS5_1CILi1EEES8_S8_EEENS6_IJNS7_ILi128EEESA_NS7_ILi192EEEEEELi128ENS_12float_e4m3_tEfNS_4arch4Sm90ELb0ELb1ELb0ELb1ELb1ELb1ELb0ELb1ELb1ELb1ELb0ELb0EEENS1_21CollectiveEpilogueFwdINS6_IJSA_SA_SA_EEES9_NS_10bfloat16_tESF_Li256ELb1ELb1ELb0ELb1EEENS1_36VarlenDynamicPersistentTileSchedulerILi128ELi128ELi256ELi128ELb0ELb1ELb1ELb1ELb0ELb1EEEEEEEEEvNT_6ParamsE --------------------------
	.section	.nv.info._ZN7cutlass13device_kernelIN5flash11enable_sm90INS1_16FlashAttnFwdSm90INS1_25CollectiveMainloopFwdSm90ILi2EN4cute5tupleIJNS5_1CILi1EEES8_S8_EEENS6_IJNS7_ILi128EEESA_NS7_ILi192EEEEEELi128ENS_12float_e4m3_tEfNS_4arch4Sm90ELb0ELb1ELb0ELb1ELb1ELb1ELb0ELb1ELb1ELb1ELb0ELb0EEENS1_21CollectiveEpilogueFwdINS6_IJSA_SA_SA_EEES9_NS_10bfloat16_tESF_Li256ELb1ELb1ELb0ELb1EEENS1_36VarlenDynamicPersistentTileSchedulerILi128ELi128ELi256ELi128ELb0ELb1ELb1ELb1ELb0ELb1EEEEEEEEEvNT_6ParamsE,"",@"SHT_CUDA_INFO"
	.sectionflags	@""
	.align	4


	//----- nvinfo : EIATTR_CUDA_API_VERSION
	.align		4
        /*0000*/ 	.byte	0x04, 0x37
        /*0002*/ 	.short	(.L_227 - .L_226)
.L_226:
        /*0004*/ 	.word	0x00000082


	//----- nvinfo : EIATTR_KPARAM_INFO
	.align		4
.L_227:
        /*0008*/ 	.byte	0x04, 0x17
        /*000a*/ 	.short	(.L_229 - .L_228)
.L_228:
        /*000c*/ 	.word	0x00000000
        /*0010*/ 	.short	0x0000
        /*0012*/ 	.short	0x0070
        /*0014*/ 	.byte	0x00, 0xf0, 0x01, 0x2a


	//----- nvinfo : EIATTR_SPARSE_MMA_MASK
	.align		4
.L_229:
        /*0018*/ 	.byte	0x03, 0x50
        /*001a*/ 	.short	0x0000


	//----- nvinfo : EIATTR_MAXREG_COUNT
	.align		4
        /*001c*/ 	.byte	0x03, 0x1b
        /*001e*/ 	.short	0x00a8


	//----- nvinfo : EIATTR_NUM_BARRIERS
	.align		4
        /*0020*/ 	.byte	0x02, 0x4c
        /*0022*/ 	.byte	0x10
	.zero		1


	//----- nvinfo : EIATTR_EXTERNS
	.align		4
        /*0024*/ 	.byte	0x04, 0x0f
        /*0026*/ 	.short	(.L_231 - .L_230)


	//   ....[0]....
	.align		4
.L_230:
        /*0028*/ 	.word	index@(__assertfail)


	//----- nvinfo : EIATTR_ANNOTATIONS
	.align		4
.L_231:
        /*002c*/ 	.byte	0x04, 0x55
        /*002e*/ 	.short	(.L_233 - .L_232)


	//   ....[0]....
.L_232:
        /* <DEDUP_REMOVED lines=23> */


	//----- nvinfo : EIATTR_MERCURY_ISA_VERSION
	.align		4
.L_233:
        /*0190*/ 	.byte	0x03, 0x5f
        /*0192*/ 	.short	0x0101


	//----- nvinfo : EIATTR_UNUSED_LOAD_BYTE_OFFSET
	.align		4
        /*0194*/ 	.byte	0x04, 0x44
        /*0196*/ 	.short	(.L_235 - .L_234)


	//   ....[0]....
.L_234:
        /*0198*/ 	.word	0x00000a80
        /*019c*/ 	.word	0x0000fff0


	//   ....[1]....
        /*01a0*/ 	.word	0x0001d580
        /*01a4*/ 	.word	0x0000fff0


	//----- nvinfo : EIATTR_INT_WARP_WIDE_INSTR_OFFSETS
	.align		4
.L_235:
        /*01a8*/ 	.byte	0x04, 0x31
        /*01aa*/ 	.short	(.L_237 - .L_236)


	//   ....[0]....
.L_236:
        /*01ac*/ 	.word	0x00000130


	//   ....[1]....
        /*01b0*/ 	.word	0x00000170


	//   ....[2]....
        /*01b4*/ 	.word	0x000001e0


	//   ....[3]....
        /*01b8*/ 	.word	0x000229b0


	//   ....[4]....
        /*01bc*/ 	.word	0x00022a40


	//   ....[5]....
        /*01c0*/ 	.word	0x00025da0


	//   ....[6]....
        /*01c4*/ 	.word	0x00025e30


	//----- nvinfo : EIATTR_COOP_GROUP_MASK_REGIDS
	.align		4
.L_237:
        /*01c8*/ 	.byte	0x04, 0x29
        /*01ca*/ 	.short	(.L_239 - .L_238)


	//   ....[0]....
.L_238:
        /*01cc*/ 	.word	0xffffffff


	//   ....[1]....
        /*01d0*/ 	.word	0xffffffff


	//   ....[2]....
        /*01d4*/ 	.word	0xffffffff


	//   ....[3]....
        /*01d8*/ 	.word	0xffffffff


	//   ....[4]....
        /*01dc*/ 	.word	0xffffffff


	//   ....[5]....
        /*01e0*/ 	.word	0xffffffff


	//   ....[6]....
        /*01e4*/ 	.word	0xffffffff


	//   ....[7]....
        /*01e8*/ 	.word	0xffffffff


	//   ....[8]....
        /*01ec*/ 	.word	0xffffffff


	//   ....[9]....
        /*01f0*/ 	.word	0xffffffff


	//   ....[10]....
        /*01f4*/ 	.word	0xffffffff


	//   ....[11]....
        /*01f8*/ 	.word	0xffffffff


	//   ....[12]....
        /*01fc*/ 	.word	0xffffffff


	//   ....[13]....
        /*0200*/ 	.word	0xffffffff


	//   ....[14]....
        /*0204*/ 	.word	0xffffffff


	//   ....[15]....
        /*0208*/ 	.word	0xffffffff


	//   ....[16]....
        /*020c*/ 	.word	0xffffffff


	//   ....[17]....
        /*0210*/ 	.word	0xffffffff


	//   ....[18]....
        /*0214*/ 	.word	0xffffffff


	//   ....[19]....
        /*0218*/ 	.word	0xffffffff


	//   ....[20]....
        /*021c*/ 	.word	0xffffffff


	//   ....[21]....
        /*0220*/ 	.word	0xffffffff


	//   ....[22]....
        /*0224*/ 	.word	0xffffffff


	//   ....[23]....
        /*0228*/ 	.word	0xffffffff


	//   ....[24]....
        /*022c*/ 	.word	0xffffffff


	//   ....[25]....
        /*0230*/ 	.word	0xffffffff


	//   ....[26]....
        /*0234*/ 	.word	0xffffffff


	//   ....[27]....
        /*0238*/ 	.word	0xffffffff


	//   ....[28]....
        /*023c*/ 	.word	0xffffffff


	//   ....[29]....
        /*0240*/ 	.word	0xffffffff


	//   ....[30]....
        /*0244*/ 	.word	0xffffffff


	//   ....[31]....
        /*0248*/ 	.word	0xffffffff


	//   ....[32]....
        /*024c*/ 	.word	0xffffffff


	//   ....[33]....
        /*0250*/ 	.word	0xffffffff


	//   ....[34]....
        /*0254*/ 	.word	0xffffffff


	//   ....[35]....
        /*0258*/ 	.word	0xffffffff


	//   ....[36]....
        /*025c*/ 	.word	0xffffffff


	//   ....[37]....
        /*0260*/ 	.word	0xffffffff


	//   ....[38]....
        /*0264*/ 	.word	0xffffffff


	//   ....[39]....
        /*0268*/ 	.word	0xffffffff


	//   ....[40]....
        /*026c*/ 	.word	0xffffffff


	//   ....[41]....
        /*0270*/ 	.word	0xffffffff


	//   ....[42]....
        /*0274*/ 	.word	0xffffffff


	//   ....[43]....
        /*0278*/ 	.word	0xffffffff


	//   ....[44]....
        /*027c*/ 	.word	0xffffffff


	//   ....[45]....
        /*0280*/ 	.word	0xffffffff


	//   ....[46]....
        /*0284*/ 	.word	0xffffffff


	//   ....[47]....
        /*0288*/ 	.word	0xffffffff


	//   ....[48]....
        /*028c*/ 	.word	0xffffffff


	//   ....[49]....
        /*0290*/ 	.word	0xffffffff


	//   ....[50]....
        /*0294*/ 	.word	0xffffffff


	//   ....[51]....
        /*0298*/ 	.word	0xffffffff


	//   ....[52]....
        /*029c*/ 	.word	0xffffffff


	//   ....[53]....
        /*02a0*/ 	.word	0xffffffff


	//   ....[54]....
        /*02a4*/ 	.word	0xffffffff


	//   ....[55]....
        /*02a8*/ 	.word	0xffffffff


	//   ....[56]....
        /*02ac*/ 	.word	0xffffffff


	//   ....[57]....
        /*02b0*/ 	.word	0xffffffff


	//   ....[58]....
        /*02b4*/ 	.word	0xffffffff


	//   ....[59]....
        /*02b8*/ 	.word	0xffffffff


	//   ....[60]....
        /*02bc*/ 	.word	0xffffffff


	//   ....[61]....
        /*02c0*/ 	.word	0xffffffff


	//   ....[62]....
        /*02c4*/ 	.word	0xffffffff


	//   ....[63]....
        /*02c8*/ 	.word	0xffffffff


	//   ....[64]....
        /*02cc*/ 	.word	0xffffffff


	//   ....[65]....
        /*02d0*/ 	.word	0xffffffff


	//   ....[66]....
        /*02d4*/ 	.word	0xffffffff


	//   ....[67]....
        /*02d8*/ 	.word	0xffffffff


	//   ....[68]....
        /*02dc*/ 	.word	0xffffffff


	//   ....[69]....
        /*02e0*/ 	.word	0xffffffff


	//   ....[70]....
        /*02e4*/ 	.word	0xffffffff


	//   ....[71]....
        /*02e8*/ 	.word	0xffffffff


	//   ....[72]....
        /*02ec*/ 	.word	0xffffffff


	//   ....[73]....
        /*02f0*/ 	.word	0xffffffff


	//   ....[74]....
        /*02f4*/ 	.word	0xffffffff


	//   ....[75]....
        /*02f8*/ 	.word	0xffffffff


	//   ....[76]....
        /*02fc*/ 	.word	0xffffffff


	//   ....[77]....
        /*0300*/ 	.word	0xffffffff


	//   ....[78]....
        /*0304*/ 	.word	0xffffffff


	//   ....[79]....
        /*0308*/ 	.word	0xffffffff


	//   ....[80]....
        /*030c*/ 	.word	0xffffffff


	//   ....[81]....
        /*0310*/ 	.word	0xffffffff


	//   ....[82]....
        /*0314*/ 	.word	0xffffffff


	//   ....[83]....
        /*0318*/ 	.word	0xffffffff


	//   ....[84]....
        /*031c*/ 	.word	0xffffffff


	//   ....[85]....
        /*0320*/ 	.word	0xffffffff


	//   ....[86]....
        /*0324*/ 	.word	0xffffffff


	//   ....[87]....
        /*0328*/ 	.word	0xffffffff


	//   ....[88]....
        /*032c*/ 	.word	0xffffffff


	//   ....[89]....
        /*0330*/ 	.word	0xffffffff


	//   ....[90]....
        /*0334*/ 	.word	0xffffffff


	//   ....[91]....
        /*0338*/ 	.word	0xffffffff


	//   ....[92]....
        /*033c*/ 	.word	0xffffffff


	//   ....[93]....
        /*0340*/ 	.word	0xffffffff


	//   ....[94]....
        /*0344*/ 	.word	0xffffffff


	//   ....[95]....
        /*0348*/ 	.word	0xffffffff


	//   ....[96]....
        /*034c*/ 	.word	0xffffffff


	//   ....[97]....
        /*0350*/ 	.word	0xffffffff


	//   ....[98]....
        /*0354*/ 	.word	0xffffffff


	//   ....[99]....
        /*0358*/ 	.word	0xffffffff


	//   ....[100]....
        /*035c*/ 	.word	0xffffffff


	//   ....[101]....
        /*0360*/ 	.word	0xffffffff


	//   ....[102]....
        /*0364*/ 	.word	0xffffffff


	//   ....[103]....
        /*0368*/ 	.word	0xffffffff


	//   ....[104]....
        /*036c*/ 	.word	0xffffffff


	//   ....[105]....
        /*0370*/ 	.word	0xffffffff


	//   ....[106]....
        /*0374*/ 	.word	0xffffffff


	//   ....[107]....
        /*0378*/ 	.word	0xffffffff


	//   ....[108]....
        /*037c*/ 	.word	0xffffffff


	//   ....[109]....
        /*0380*/ 	.word	0xffffffff


	//   ....[110]....
        /*0384*/ 	.word	0xffffffff


	//   ....[111]....
        /*0388*/ 	.word	0xffffffff


	//   ....[112]....
        /*038c*/ 	.word	0xffffffff


	//   ....[113]....
        /*0390*/ 	.word	0xffffffff


	//   ....[114]....
        /*0394*/ 	.word	0xffffffff


	//   ....[115]....
        /*0398*/ 	.word	0xffffffff


	//   ....[116]....
        /*039c*/ 	.word	0xffffffff


	//   ....[117]....
        /*03a0*/ 	.word	0xffffffff


	//   ....[118]....
        /*03a4*/ 	.word	0xffffffff


	//   ....[119]....
        /*03a8*/ 	.word	0xffffffff


	//   ....[120]....
        /*03ac*/ 	.word	0xffffffff


	//   ....[121]....
        /*03b0*/ 	.word	0xffffffff


	//   ....[122]....
        /*03b4*/ 	.word	0xffffffff


	//   ....[123]....
        /*03b8*/ 	.word	0xffffffff


	//   ....[124]....
        /*03bc*/ 	.word	0xffffffff


	//   ....[125]....
        /*03c0*/ 	.word	0xffffffff


	//   ....[126]....
        /*03c4*/ 	.word	0xffffffff


	//   ....[127]....
        /*03c8*/ 	.word	0xffffffff


	//   ....[128]....
        /*03cc*/ 	.word	0xffffffff


	//   ....[129]....
        /*03d0*/ 	.word	0xffffffff


	//   ....[130]....
        /*03d4*/ 	.word	0xffffffff


	//   ....[131]....
        /*03d8*/ 	.word	0xffffffff


	//   ....[132]....
        /*03dc*/ 	.word	0xffffffff


	//   ....[133]....
        /*03e0*/ 	.word	0xffffffff


	//   ....[134]....
        /*03e4*/ 	.word	0xffffffff


	//   ....[135]....
        /*03e8*/ 	.word	0xffffffff


	//   ....[136]....
        /*03ec*/ 	.word	0xffffffff


	//   ....[137]....
        /*03f0*/ 	.word	0xffffffff


	//   ....[138]....
        /*03f4*/ 	.word	0xffffffff


	//   ....[139]....
        /*03f8*/ 	.word	0xffffffff


	//   ....[140]....
        /*03fc*/ 	.word	0xffffffff


	//   ....[141]....
        /*0400*/ 	.word	0xffffffff


	//   ....[142]....
        /*0404*/ 	.word	0xffffffff


	//   ....[143]....
        /*0408*/ 	.word	0xffffffff


	//   ....[144]....
        /*040c*/ 	.word	0xffffffff


	//   ....[145]....
        /*0410*/ 	.word	0xffffffff


	//   ....[146]....
        /*0414*/ 	.word	0xffffffff


	//   ....[147]....
        /*0418*/ 	.word	0xffffffff


	//   ....[148]....
        /*041c*/ 	.word	0xffffffff


	//   ....[149]....
        /*0420*/ 	.word	0xffffffff


	//   ....[150]....
        /*0424*/ 	.word	0xffffffff


	//   ....[151]....
        /*0428*/ 	.word	0xffffffff


	//   ....[152]....
        /*042c*/ 	.word	0xffffffff


	//   ....[153]....
        /*0430*/ 	.word	0xffffffff


	//   ....[154]....
        /*0434*/ 	.word	0xffffffff


	//   ....[155]....
        /*0438*/ 	.word	0xffffffff


	//   ....[156]....
        /*043c*/ 	.word	0xffffffff


	//   ....[157]....
        /*0440*/ 	.word	0xffffffff


	//   ....[158]....
        /*0444*/ 	.word	0xffffffff


	//   ....[159]....
        /*0448*/ 	.word	0xffffffff


	//   ....[160]....
        /*044c*/ 	.word	0xffffffff


	//   ....[161]....
        /*0450*/ 	.word	0xffffffff


	//   ....[162]....
        /*0454*/ 	.word	0xffffffff


	//   ....[163]....
        /*0458*/ 	.word	0xffffffff


	//   ....[164]....
        /*045c*/ 	.word	0xffffffff


	//   ....[165]....
        /*0460*/ 	.word	0xffffffff


	//   ....[166]....
        /*0464*/ 	.word	0xffffffff


	//   ....[167]....
        /*0468*/ 	.word	0xffffffff


	//   ....[168]....
        /*046c*/ 	.word	0xffffffff


	//   ....[169]....
        /*0470*/ 	.word	0xffffffff


	//   ....[170]....
        /*0474*/ 	.word	0xffffffff


	//   ....[171]....
        /*0478*/ 	.word	0xffffffff


	//   ....[172]....
        /*047c*/ 	.word	0xffffffff


	//   ....[173]....
        /*0480*/ 	.word	0xffffffff


	//   ....[174]....
        /*0484*/ 	.word	0xffffffff


	//   ....[175]....
        /*0488*/ 	.word	0xffffffff


	//   ....[176]....
        /*048c*/ 	.word	0xffffffff


	//   ....[177]....
        /*0490*/ 	.word	0x0500000f


	//   ....[178]....
        /*0494*/ 	.word	0x0500000f


	//   ....[179]....
        /*0498*/ 	.word	0x0500000f


	//   ....[180]....
        /*049c*/ 	.word	0x0500000f


	//   ....[181]....
        /*04a0*/ 	.word	0x0500000f


	//   ....[182]....
        /*04a4*/ 	.word	0x0500000f


	//   ....[183]....
        /*04a8*/ 	.word	0x0500000f


	//   ....[184]....
        /*04ac*/ 	.word	0x0500000f


	//   ....[185]....
        /*04b0*/ 	.word	0x0500000f


	//   ....[186]....
        /*04b4*/ 	.word	0x0500000f


	//   ....[187]....
        /*04b8*/ 	.word	0x0500000f


	//   ....[188]....
        /*04bc*/ 	.word	0x0500000f


	//   ....[189]....
        /*04c0*/ 	.word	0x0500000f


	//   ....[190]....
        /*04c4*/ 	.word	0x0500000f


	//   ....[191]....
        /*04c8*/ 	.word	0x0500000f


	//   ....[192]....
        /*04cc*/ 	.word	0x0500000f


	//   ....[193]....
        /*04d0*/ 	.word	0x0500000f


	//   ....[194]....
        /*04d4*/ 	.word	0x0500000f


	//   ....[195]....
        /*04d8*/ 	.word	0x0500000f


	//   ....[196]....
        /*04dc*/ 	.word	0x0500000f


	//   ....[197]....
        /*04e0*/ 	.word	0x0500000f


	//   ....[198]....
        /*04e4*/ 	.word	0x0500000f


	//   ....[199]....
        /*04e8*/ 	.word	0x0500000f


	//   ....[200]....
        /*04ec*/ 	.word	0x0500000f


	//   ....[201]....
        /*04f0*/ 	.word	0x0500000f


	//   ....[202]....
        /*04f4*/ 	.word	0x0500000f


	//   ....[203]....
        /*04f8*/ 	.word	0x0500000f


	//   ....[204]....
        /*04fc*/ 	.word	0x0500000f


	//   ....[205]....
        /*0500*/ 	.word	0x0500000f


	//   ....[206]....
        /*0504*/ 	.word	0x0500000f


	//   ....[207]....
        /*0508*/ 	.word	0x0500000f


	//   ....[208]....
        /*050c*/ 	.word	0x0500000f


	//   ....[209]....
        /*0510*/ 	.word	0x0500000f


	//   ....[210]....
        /*0514*/ 	.word	0x0500000f


	//   ....[211]....
        /*0518*/ 	.word	0x0500000f


	//   ....[212]....
        /*051c*/ 	.word	0x0500000f


	//   ....[213]....
        /*0520*/ 	.word	0x0500000f


	//   ....[214]....
        /*0524*/ 	.word	0x0500000f


	//   ....[215]....
        /*0528*/ 	.word	0x0500000f


	//   ....[216]....
        /*052c*/ 	.word	0x0500000f


	//   ....[217]....
        /*0530*/ 	.word	0x0500000f


	//   ....[218]....
        /*0534*/ 	.word	0x0500000f


	//   ....[219]....
        /*0538*/ 	.word	0x0500000f


	//   ....[220]....
        /*053c*/ 	.word	0x0500000f


	//   ....[221]....
        /*0540*/ 	.word	0x0500000f


	//   ....[222]....
        /*0544*/ 	.word	0x0500000f


	//   ....[223]....
        /*0548*/ 	.word	0x0500000f


	//   ....[224]....
        /*054c*/ 	.word	0x0500000f


	//   ....[225]....
        /*0550*/ 	.word	0x0500000f


	//   ....[226]....
        /*0554*/ 	.word	0x0500000f


	//   ....[227]....
        /*0558*/ 	.word	0x0500000f


	//   ....[228]....
        /*055c*/ 	.word	0x0500000f


	//   ....[229]....
        /*0560*/ 	.word	0x0500000f


	//   ....[230]....
        /*0564*/ 	.word	0x0500000f


	//   ....[231]....
        /*0568*/ 	.word	0x0500000f


	//   ....[232]....
        /*056c*/ 	.word	0x0500000f


	//   ....[233]....
        /*0570*/ 	.word	0x0500000f


	//   ....[234]....
        /*0574*/ 	.word	0x0500000f


	//   ....[235]....
        /*0578*/ 	.word	0x0500000f


	//   ....[236]....
        /*057c*/ 	.word	0x0500000f


	//   ....[237]....
        /*0580*/ 	.word	0x0500000f


	//   ....[238]....
        /*0584*/ 	.word	0x0500000f


	//   ....[239]....
        /*0588*/ 	.word	0x0500000f


	//   ....[240]....
        /*058c*/ 	.word	0x0500000f


	//   ....[241]....
        /*0590*/ 	.word	0x0500000f


	//   ....[242]....
        /*0594*/ 	.word	0x0500000f


	//   ....[243]....
        /*0598*/ 	.word	0x0500000f


	//   ....[244]....
        /*059c*/ 	.word	0x0500000f


	//   ....[245]....
        /*05a0*/ 	.word	0x0500000f


	//   ....[246]....
        /*05a4*/ 	.word	0x0500000f


	//   ....[247]....
        /*05a8*/ 	.word	0x0500000f


	//   ....[248]....
        /*05ac*/ 	.word	0x0500000f


	//   ....[249]....
        /*05b0*/ 	.word	0x0500000f


	//   ....[250]....
        /*05b4*/ 	.word	0x0500000f


	//   ....[251]....
        /*05b8*/ 	.word	0x0500000f


	//   ....[252]....
        /*05bc*/ 	.word	0x0500000f


	//   ....[253]....
        /*05c0*/ 	.word	0x0500000f


	//   ....[254]....
        /*05c4*/ 	.word	0x0500000f


	//   ....[255]....
        /*05c8*/ 	.word	0x0500000f


	//   ....[0]....
        /*05cc*/ 	.word	0x0500000f


	//   ....[1]....
        /*05d0*/ 	.word	0x0500000f


	//   ....[2]....
        /*05d4*/ 	.word	0x0500000f


	//   ....[3]....
        /*05d8*/ 	.word	0x0500000f


	//   ....[4]....
        /*05dc*/ 	.word	0x0500000f


	//   ....[5]....
        /*05e0*/ 	.word	0x0500000f


	//   ....[6]....
        /*05e4*/ 	.word	0x0500000f


	//   ....[7]....
        /*05e8*/ 	.word	0x0500000f


	//   ....[8]....
        /*05ec*/ 	.word	0x0500000f


	//   ....[9]....
        /*05f0*/ 	.word	0x0500000f


	//   ....[10]....
        /*05f4*/ 	.word	0x0500000f


	//   ....[11]....
        /*05f8*/ 	.word	0x0500000f


	//   ....[12]....
        /*05fc*/ 	.word	0x0500000f


	//   ....[13]....
        /*0600*/ 	.word	0x0500000f


	//   ....[14]....
        /*0604*/ 	.word	0x0500000f


	//   ....[15]....
        /*0608*/ 	.word	0x0500000f


	//   ....[16]....
        /*060c*/ 	.word	0x0500000f


	//   ....[17]....
        /*0610*/ 	.word	0x0500000f


	//   ....[18]....
        /*0614*/ 	.word	0x0500000f


	//   ....[19]....
        /*0618*/ 	.word	0x0500000f


	//   ....[20]....
        /*061c*/ 	.word	0x0500000f


	//   ....[21]....
        /*0620*/ 	.word	0x0500000f


	//   ....[22]....
        /*0624*/ 	.word	0x0500000f


	//   ....[23]....
        /*0628*/ 	.word	0x0500000f


	//   ....[24]....
        /*062c*/ 	.word	0x0500000f


	//   ....[25]....
        /*0630*/ 	.word	0x0500000f


	//   ....[26]....
        /*0634*/ 	.word	0x0500000f


	//   ....[27]....
        /*0638*/ 	.word	0x0500000f


	//   ....[28]....
        /*063c*/ 	.word	0x0500000f


	//   ....[29]....
        /*0640*/ 	.word	0x0500000f


	//   ....[30]....
        /*0644*/ 	.word	0x0500000f


	//   ....[31]....
        /*0648*/ 	.word	0x0500000f


	//   ....[32]....
        /*064c*/ 	.word	0x0500000f


	//   ....[33]....
        /*0650*/ 	.word	0x0500000f


	//   ....[34]....
        /*0654*/ 	.word	0x0500000f


	//   ....[35]....
        /*0658*/ 	.word	0x0500000f


	//----- nvinfo : EIATTR_COOP_GROUP_INSTR_OFFSETS
	.align		4
.L_239:
        /*065c*/ 	.byte	0x04, 0x28
        /*065e*/ 	.short	(.L_241 - .L_240)


	//   ....[0]....
.L_240:
        /*0660*/ 	.word	0x00000070


	//   ....[1]....
        /*0664*/ 	.word	0x00000140


	//   ....[2]....
        /*0668*/ 	.word	0x00000190


	//   ....[3]....
        /*066c*/ 	.word	0x000003c0


	//   ....[4]....
        /*0670*/ 	.word	0x00000520


	//   ....[5]....
        /*0674*/ 	.word	0x00000640


	//   ....[6]....
        /*0678*/ 	.word	0x000007a0


	//   ....[7]....
        /*067c*/ 	.word	0x000030d0


	//   ....[8]....
        /*0680*/ 	.word	0x000030e0


	//   ....[9]....
        /*0684*/ 	.word	0x000060b0


	//   ....[10]....
        /*0688*/ 	.word	0x000060c0


	//   ....[11]....
        /*068c*/ 	.word	0x00009120


	//   ....[12]....
        /*0690*/ 	.word	0x00009130


	//   ....[13]....
        /*0694*/ 	.word	0x000095e0


	//   ....[14]....
        /*0698*/ 	.word	0x00009600


	//   ....[15]....
        /*069c*/ 	.word	0x0000a400


	//   ....[16]....
        /*06a0*/ 	.word	0x0000aac0


	//   ....[17]....
        /*06a4*/ 	.word	0x0000aad0


	//   ....[18]....
        /*06a8*/ 	.word	0x0000aae0


	//   ....[19]....
        /*06ac*/ 	.word	0x0000aaf0


	//   ....[20]....
        /*06b0*/ 	.word	0x0000e0a0


	//   ....[21]....
        /*06b4*/ 	.word	0x0000e0b0


	//   ....[22]....
        /*06b8*/ 	.word	0x0000e0c0


	//   ....[23]....
        /*06bc*/ 	.word	0x0000e0d0


	//   ....[24]....
        /*06c0*/ 	.word	0x00011ae0


	//   ....[25]....
        /*06c4*/ 	.word	0x000126b0


	//   ....[26]....
        /*06c8*/ 	.word	0x00012d40


	//   ....[27]....
        /*06cc*/ 	.word	0x00012e20


	//   ....[28]....
        /*06d0*/ 	.word	0x000137a0


	//   ....[29]....
        /*06d4*/ 	.word	0x00013810


	//   ....[30]....
        /*06d8*/ 	.word	0x00014f40


	//   ....[31]....
        /*06dc*/ 	.word	0x00015160


	//   ....[32]....
        /*06e0*/ 	.word	0x00015d10


	//   ....[33]....
        /*06e4*/ 	.word	0x00015e10


	//   ....[34]....
        /*06e8*/ 	.word	0x00016680


	//   ....[35]....
        /*06ec*/ 	.word	0x000166f0


	//   ....[36]....
        /*06f0*/ 	.word	0x000185a0


	//   ....[37]....
        /*06f4*/ 	.word	0x000185b0


	//   ....[38]....
        /*06f8*/ 	.word	0x000185e0


	//   ....[39]....
        /*06fc*/ 	.word	0x000185f0


	//   ....[40]....
        /*0700*/ 	.word	0x0001a260


	//   ....[41]....
        /*0704*/ 	.word	0x0001a480


	//   ....[42]....
        /*0708*/ 	.word	0x0001b010


	//   ....[43]....
        /*070c*/ 	.word	0x0001b0c0


	//   ....[44]....
        /*0710*/ 	.word	0x0001b990


	//   ....[45]....
        /*0714*/ 	.word	0x0001ba20


	//   ....[46]....
        /*0718*/ 	.word	0x0001cdd0


	//   ....[47]....
        /*071c*/ 	.word	0x0001cde0


	//   ....[48]....
        /*0720*/ 	.word	0x0001ce60


	//   ....[49]....
        /*0724*/ 	.word	0x0001ce70


	//   ....[50]....
        /*0728*/ 	.word	0x0001dbc0


	//   ....[51]....
        /*072c*/ 	.word	0x0001dbf0


	//   ....[52]....
        /*0730*/ 	.word	0x0001dc20


	//   ....[53]....
        /*0734*/ 	.word	0x0001dc50


	//   ....[54]....
        /*0738*/ 	.word	0x0001dc80


	//   ....[55]....
        /*073c*/ 	.word	0x0001dcb0


	//   ....[56]....
        /*0740*/ 	.word	0x0001dce0


	//   ....[57]....
        /*0744*/ 	.word	0x0001dd10


	//   ....[58]....
        /*0748*/ 	.word	0x0001dd40


	//   ....[59]....
        /*074c*/ 	.word	0x0001dd70


	//   ....[60]....
        /*0750*/ 	.word	0x0001dda0


	//   ....[61]....
        /*0754*/ 	.word	0x0001ddd0


	//   ....[62]....
        /*0758*/ 	.word	0x0001de00


	//   ....[63]....
        /*075c*/ 	.word	0x0001de30


	//   ....[64]....
        /*0760*/ 	.word	0x0001de60


	//   ....[65]....
        /*0764*/ 	.word	0x0001de90


	//   ....[66]....
        /*0768*/ 	.word	0x0001dec0


	//   ....[67]....
        /*076c*/ 	.word	0x0001def0


	//   ....[68]....
        /*0770*/ 	.word	0x0001df20


	//   ....[69]....
        /*0774*/ 	.word	0x0001df50


	//   ....[70]....
        /*0778*/ 	.word	0x0001df80


	//   ....[71]....
        /*077c*/ 	.word	0x0001dfb0


	//   ....[72]....
        /*0780*/ 	.word	0x0001dfe0


	//   ....[73]....
        /*0784*/ 	.word	0x0001e000


	//   ....[74]....
        /*0788*/ 	.word	0x0001e010


	//   ....[75]....
        /*078c*/ 	.word	0x0001e020


	//   ....[76]....
        /*0790*/ 	.word	0x0001e050


	//   ....[77]....
        /*0794*/ 	.word	0x0001e080


	//   ....[78]....
        /*0798*/ 	.word	0x0001e0b0


	//   ....[79]....
        /*079c*/ 	.word	0x0001e0c0


	//   ....[80]....
        /*07a0*/ 	.word	0x0001e0d0


	//   ....[81]....
        /*07a4*/ 	.word	0x0001e0e0


	//   ....[82]....
        /*07a8*/ 	.word	0x0001e690


	//   ....[83]....
        /*07ac*/ 	.word	0x0001e6d0


	//   ....[84]....
        /*07b0*/ 	.word	0x0001e700


	//   ....[85]....
        /*07b4*/ 	.word	0x0001e730


	//   ....[86]....
        /*07b8*/ 	.word	0x0001ecc0


	//   ....[87]....
        /*07bc*/ 	.word	0x0001ed00


	//   ....[88]....
        /*07c0*/ 	.word	0x0001edc0


	//   ....[89]....
        /*07c4*/ 	.word	0x0001ede0


	//   ....[90]....
        /*07c8*/ 	.word	0x0001eea0


	//   ....[91]....
        /*07cc*/ 	.word	0x0001eec0


	//   ....[92]....
        /*07d0*/ 	.word	0x0001ef90


	//   ....[93]....
        /*07d4*/ 	.word	0x0001efb0


	//   ....[94]....
        /*07d8*/ 	.word	0x0001f770


	//   ....[95]....
        /*07dc*/ 	.word	0x0001f780


	//   ....[96]....
        /*07e0*/ 	.word	0x0001f8a0


	//   ....[97]....
        /*07e4*/ 	.word	0x0001f8b0


	//   ....[98]....
        /*07e8*/ 	.word	0x0001f9c0


	//   ....[99]....
        /*07ec*/ 	.word	0x0001f9d0


	//   ....[100]....
        /*07f0*/ 	.word	0x0001fae0


	//   ....[101]....
        /*07f4*/ 	.word	0x0001faf0


	//   ....[102]....
        /*07f8*/ 	.word	0x0001fc50


	//   ....[103]....
        /*07fc*/ 	.word	0x0001fe00


	//   ....[104]....
        /*0800*/ 	.word	0x0001fe30


	//   ....[105]....
        /*0804*/ 	.word	0x0001fe60


	//   ....[106]....
        /*0808*/ 	.word	0x0001fe90


	//   ....[107]....
        /*080c*/ 	.word	0x0001fec0


	//   ....[108]....
        /*0810*/ 	.word	0x0001fef0


	//   ....[109]....
        /*0814*/ 	.word	0x00020060


	//   ....[110]....
        /*0818*/ 	.word	0x00020090


	//   ....[111]....
        /*081c*/ 	.word	0x000200c0


	//   ....[112]....
        /*0820*/ 	.word	0x000200f0


	//   ....[113]....
        /*0824*/ 	.word	0x00020120


	//   ....[114]....
        /*0828*/ 	.word	0x00020150


	//   ....[115]....
        /*082c*/ 	.word	0x000201e0


	//   ....[116]....
        /*0830*/ 	.word	0x00020240


	//   ....[117]....
        /*0834*/ 	.word	0x000202d0


	//   ....[118]....
        /*0838*/ 	.word	0x00021520


	//   ....[119]....
        /*083c*/ 	.word	0x00023680


	//   ....[120]....
        /*0840*/ 	.word	0x000236b0


	//   ....[121]....
        /*0844*/ 	.word	0x000236e0


	//   ....[122]....
        /*0848*/ 	.word	0x00023770


	//   ....[123]....
        /*084c*/ 	.word	0x000237b0


	//   ....[124]....
        /*0850*/ 	.word	0x000237c0


	//   ....[125]....
        /*0854*/ 	.word	0x00023800


	//   ....[126]....
        /*0858*/ 	.word	0x00023810


	//   ....[127]....
        /*085c*/ 	.word	0x00023be0


	//   ....[128]....
        /*0860*/ 	.word	0x00023c10


	//   ....[129]....
        /*0864*/ 	.word	0x00023ce0


	//   ....[130]....
        /*0868*/ 	.word	0x00023d00


	//   ....[131]....
        /*086c*/ 	.word	0x00023d90


	//   ....[132]....
        /*0870*/ 	.word	0x00023da0


	//   ....[133]....
        /*0874*/ 	.word	0x00023db0


	//   ....[134]....
        /*0878*/ 	.word	0x00023e40


	//   ....[135]....
        /*087c*/ 	.word	0x000245c0


	//   ....[136]....
        /*0880*/ 	.word	0x000245f0


	//   ....[137]....
        /*0884*/ 	.word	0x000246b0


	//   ....[138]....
        /*0888*/ 	.word	0x000246d0


	//   ....[139]....
        /*088c*/ 	.word	0x00024770


	//   ....[140]....
        /*0890*/ 	.word	0x00024790


	//   ....[141]....
        /*0894*/ 	.word	0x000247a0


	//   ....[142]....
        /*0898*/ 	.word	0x00024830


	//   ....[143]....
        /*089c*/ 	.word	0x00024f80


	//   ....[144]....
        /*08a0*/ 	.word	0x00024fa0


	//   ....[145]....
        /*08a4*/ 	.word	0x00025010


	//   ....[146]....
        /*08a8*/ 	.word	0x00025020


	//   ....[147]....
        /*08ac*/ 	.word	0x00025070


	//   ....[148]....
        /*08b0*/ 	.word	0x00025080


	//   ....[149]....
        /*08b4*/ 	.word	0x00025090


	//   ....[150]....
        /*08b8*/ 	.word	0x000250e0


	//   ....[151]....
        /*08bc*/ 	.word	0x00025420


	//   ....[152]....
        /*08c0*/ 	.word	0x00025440


	//   ....[153]....
        /*08c4*/ 	.word	0x00025450


	//   ....[154]....
        /*08c8*/ 	.word	0x000254b0


	//   ....[155]....
        /*08cc*/ 	.word	0x000254c0


	//   ....[156]....
        /*08d0*/ 	.word	0x00025520


	//   ....[157]....
        /*08d4*/ 	.word	0x00025550


	//   ....[158]....
        /*08d8*/ 	.word	0x00025590


	//   ....[159]....
        /*08dc*/ 	.word	0x00026610


	//   ....[160]....
        /*08e0*/ 	.word	0x00026640


	//   ....[161]....
        /*08e4*/ 	.word	0x00026680


	//   ....[162]....
        /*08e8*/ 	.word	0x000266b0


	//   ....[163]....
        /*08ec*/ 	.word	0x000266e0


	//   ....[164]....
        /*08f0*/ 	.word	0x00026710


	//   ....[165]....
        /*08f4*/ 	.word	0x00026740


	//   ....[166]....
        /*08f8*/ 	.word	0x00026770


	//   ....[167]....
        /*08fc*/ 	.word	0x000268f0


	//   ....[168]....
        /*0900*/ 	.word	0x00026920


	//   ....[169]....
        /*0904*/ 	.word	0x00026950


	//   ....[170]....
        /*0908*/ 	.word	0x00026980


	//   ....[171]....
        /*090c*/ 	.word	0x000269b0


	//   ....[172]....
        /*0910*/ 	.word	0x000269e0


	//   ....[173]....
        /*0914*/ 	.word	0x00026aa0


	//   ....[174]....
        /*0918*/ 	.word	0x00026ac0


	//   ....[175]....
        /*091c*/ 	.word	0x00026b30


	//   ....[176]....
        /*0920*/ 	.word	0x000271f0


	//   ....[177]....
        /*0924*/ 	.word	0x00027590


	//   ....[178]....
        /*0928*/ 	.word	0x00027620


	//   ....[179]....
        /*092c*/ 	.word	0x00027700


	//   ....[180]....
        /*0930*/ 	.word	0x00027790


	//   ....[181]....
        /*0934*/ 	.word	0x00027870


	//   ....[182]....
        /*0938*/ 	.word	0x00027900


	//   ....[183]....
        /*093c*/ 	.word	0x000279e0


	//   ....[184]....
        /*0940*/ 	.word	0x00027a80


	//   ....[185]....
        /*0944*/ 	.word	0x00027b10


	//   ....[186]....
        /*0948*/ 	.word	0x00027b60


	//   ....[187]....
        /*094c*/ 	.word	0x00027bb0


	//   ....[188]....
        /*0950*/ 	.word	0x00027c80


	//   ....[189]....
        /*0954*/ 	.word	0x00027d10


	//   ....[190]....
        /*0958*/ 	.word	0x00027d60


	//   ....[191]....
        /*095c*/ 	.word	0x00027db0


	//   ....[192]....
        /*0960*/ 	.word	0x00028140


	//   ....[193]....
        /*0964*/ 	.word	0x00028270


	//   ....[194]....
        /*0968*/ 	.word	0x000283a0


	//   ....[195]....
        /*096c*/ 	.word	0x00028420


	//   ....[196]....
        /*0970*/ 	.word	0x00028480


	//   ....[197]....
        /*0974*/ 	.word	0x00028500


	//   ....[198]....
        /*0978*/ 	.word	0x00028560


	//   ....[199]....
        /*097c*/ 	.word	0x000285c0


	//   ....[200]....
        /*0980*/ 	.word	0x00028620


	//   ....[201]....
        /*0984*/ 	.word	0x000286a0


	//   ....[202]....
        /*0988*/ 	.word	0x00028700


	//   ....[203]....
        /*098c*/ 	.word	0x00028780


	//   ....[204]....
        /*0990*/ 	.word	0x000287e0


	//   ....[205]....
        /*0994*/ 	.word	0x00028860


	//   ....[206]....
        /*0998*/ 	.word	0x000288c0


	//   ....[207]....
        /*099c*/ 	.word	0x00028940


	//   ....[208]....
        /*09a0*/ 	.word	0x000289a0


	//   ....[209]....
        /*09a4*/ 	.word	0x00028a20


	//   ....[210]....
        /*09a8*/ 	.word	0x00028a80


	//   ....[211]....
        /*09ac*/ 	.word	0x00028b00


	//   ....[212]....
        /*09b0*/ 	.word	0x00028b60


	//   ....[213]....
        /*09b4*/ 	.word	0x00028bc0


	//   ....[214]....
        /*09b8*/ 	.word	0x00028c20


	//   ....[215]....
        /*09bc*/ 	.word	0x00028c80


	//   ....[216]....
        /*09c0*/ 	.word	0x00028ce0


	//   ....[217]....
        /*09c4*/ 	.word	0x00028d60


	//   ....[218]....
        /*09c8*/ 	.word	0x00028dc0


	//   ....[219]....
        /*09cc*/ 	.word	0x00028e40


	//   ....[220]....
        /*09d0*/ 	.word	0x00028ea0


	//   ....[221]....
        /*09d4*/ 	.word	0x00028f20


	//   ....[222]....
        /*09d8*/ 	.word	0x00028f80


	//   ....[223]....
        /*09dc*/ 	.word	0x00029010


	//   ....[224]....
        /*09e0*/ 	.word	0x00029100


	//   ....[225]....
        /*09e4*/ 	.word	0x00029150


	//   ....[226]....
        /*09e8*/ 	.word	0x000291e0


	//   ....[227]....
        /*09ec*/ 	.word	0x00029270


	//   ....[228]....
        /*09f0*/ 	.word	0x00029300


	//   ....[229]....
        /*09f4*/ 	.word	0x00029390


	//   ....[230]....
        /*09f8*/ 	.word	0x00029420


	//   ....[231]....
        /*09fc*/ 	.word	0x000294b0


	//   ....[232]....
        /*0a00*/ 	.word	0x00029570


	//   ....[233]....
        /*0a04*/ 	.word	0x00029850


	//   ....[234]....
        /*0a08*/ 	.word	0x00029950


	//   ....[235]....
        /*0a0c*/ 	.word	0x00029a10


	//   ....[236]....
        /*0a10*/ 	.word	0x00029a70


	//   ....[237]....
        /*0a14*/ 	.word	0x00029b60


	//   ....[238]....
        /*0a18*/ 	.word	0x00029c00


	//   ....[239]....
        /*0a1c*/ 	.word	0x00029cd0


	//   ....[240]....
        /*0a20*/ 	.word	0x00029d70


	//   ....[241]....
        /*0a24*/ 	.word	0x00029e50


	//   ....[242]....
        /*0a28*/ 	.word	0x00029f90


	//   ....[243]....
        /*0a2c*/ 	.word	0x0002a060


	//   ....[244]....
        /*0a30*/ 	.word	0x0002a170


	//   ....[245]....
        /*0a34*/ 	.word	0x0002a230


	//   ....[246]....
        /*0a38*/ 	.word	0x0002a290


	//   ....[247]....
        /*0a3c*/ 	.word	0x0002a390


	//   ....[248]....
        /*0a40*/ 	.word	0x0002a3f0


	//   ....[249]....
        /*0a44*/ 	.word	0x0002a490


	//   ....[250]....
        /*0a48*/ 	.word	0x0002a5b0


	//   ....[251]....
        /*0a4c*/ 	.word	0x0002a620


	//   ....[252]....
        /*0a50*/ 	.word	0x0002a680


	//   ....[253]....
        /*0a54*/ 	.word	0x0002a790


	//   ....[254]....
        /*0a58*/ 	.word	0x0002a7f0


	//   ....[255]....
        /*0a5c*/ 	.word	0x0002a910


	//   ....[0]....
        /*0a60*/ 	.word	0x0002a970


	//   ....[1]....
        /*0a64*/ 	.word	0x0002aa10


	//   ....[2]....
        /*0a68*/ 	.word	0x0002abb0


	//   ....[3]....
        /*0a6c*/ 	.word	0x0002ac60


	//   ....[4]....
        /*0a70*/ 	.word	0x0002acc0


	//   ....[5]....
        /*0a74*/ 	.word	0x0002ad80


	//   ....[6]....
        /*0a78*/ 	.word	0x0002ade0


	//   ....[7]....
        /*0a7c*/ 	.word	0x0002aea0


	//   ....[8]....
        /*0a80*/ 	.word	0x0002af00


	//   ....[9]....
        /*0a84*/ 	.word	0x0002afc0


	//   ....[10]....
        /*0a88*/ 	.word	0x0002b0b0


	//   ....[11]....
        /*0a8c*/ 	.word	0x0002b150


	//   ....[12]....
        /*0a90*/ 	.word	0x0002b1b0


	//   ....[13]....
        /*0a94*/ 	.word	0x0002b280


	//   ....[14]....
        /*0a98*/ 	.word	0x0002b2e0


	//   ....[15]....
        /*0a9c*/ 	.word	0x0002b3b0


	//   ....[16]....
        /*0aa0*/ 	.word	0x0002b410


	//   ....[17]....
        /*0aa4*/ 	.word	0x0002b4e0


	//   ....[18]....
        /*0aa8*/ 	.word	0x0002b6c0


	//   ....[19]....
        /*0aac*/ 	.word	0x0002b760


	//   ....[20]....
        /*0ab0*/ 	.word	0x0002b880


	//   ....[21]....
        /*0ab4*/ 	.word	0x0002b8f0


	//   ....[22]....
        /*0ab8*/ 	.word	0x0002b960


	//   ....[23]....
        /*0abc*/ 	.word	0x0002b9d0


	//   ....[24]....
        /*0ac0*/ 	.word	0x0002ba40


	//   ....[25]....
        /*0ac4*/ 	.word	0x0002bac0


	//   ....[26]....
        /*0ac8*/ 	.word	0x0002bb50


	//   ....[27]....
        /*0acc*/ 	.word	0x0002bbe0


	//   ....[28]....
        /*0ad0*/ 	.word	0x0002bc50


	//   ....[29]....
        /*0ad4*/ 	.word	0x0002bcc0


	//   ....[30]....
        /*0ad8*/ 	.word	0x0002bd30


	//   ....[31]....
        /*0adc*/ 	.word	0x0002bdb0


	//   ....[32]....
        /*0ae0*/ 	.word	0x0002be20


	//   ....[33]....
        /*0ae4*/ 	.word	0x0002bec0


	//   ....[34]....
        /*0ae8*/ 	.word	0x0002bf50


	//   ....[35]....
        /*0aec*/ 	.word	0x0002c080


	//----- nvinfo : EIATTR_REG_RECONFIG
	.align		4
.L_241:
        /*0af0*/ 	.byte	0x01, 0x54
	.zero		2


	//----- nvinfo : EIATTR_SYSCALL_OFFSETS
	.align		4
        /*0af4*/ 	.byte	0x04, 0x46
        /*0af6*/ 	.short	(.L_243 - .L_242)


	//   ....[0]....
.L_242:
        /*0af8*/ 	.word	0x00001e70


	//   ....[1]....
        /*0afc*/ 	.word	0x00001fc0


	//   ....[2]....
        /*0b00*/ 	.word	0x0000a590


	//   ....[3]....
        /*0b04*/ 	.word	0x0000a8a0


	//   ....[4]....
        /*0b08*/ 	.word	0x00022ba0


	//   ....[5]....
        /*0b0c*/ 	.word	0x00022d10


	//   ....[6]....
        /*0b10*/ 	.word	0x00022e60


	//   ....[7]....
        /*0b14*/ 	.word	0x00022fa0


	//   ....[8]....
        /*0b18*/ 	.word	0x00024230


	//----- nvinfo : EIATTR_MBARRIER_INSTR_OFFSETS
	.align		4
.L_243:
        /*0b1c*/ 	.byte	0x04, 0x39
        /*0b1e*/ 	.short	(.L_245 - .L_244)


	//   ....[0]....
.L_244:
        /*0b20*/ 	.word	0x00000270
        /*0b24*/ 	.word	0x000000ff
        /*0b28*/ 	.word	0x00022800
        /*0b2c*/ 	.short	0x0100
        /*0b2e*/ 	.byte	0x08
	.zero		1


	//   ....[1]....
        /*0b30*/ 	.word	0x00000280
        /*0b34*/ 	.word	0x000000ff
        /*0b38*/ 	.word	0x00022820
        /*0b3c*/ 	.short	0x0100
        /*0b3e*/ 	.byte	0x08
	.zero		1


	//   ....[2]....
        /*0b40*/ 	.word	0x00000370
        /*0b44*/ 	.word	0x000000ff
        /*0b48*/ 	.word	0x00022830
        /*0b4c*/ 	.short	0x0100
        /*0b4e*/ 	.byte	0x08
	.zero		1


	//   ....[3]....
        /*0b50*/ 	.word	0x00000380
        /*0b54*/ 	.word	0x000000ff
        /*0b58*/ 	.word	0x00022840
        /*0b5c*/ 	.short	0x0100
        /*0b5e*/ 	.byte	0x08
	.zero		1


	//   ....[4]....
        /*0b60*/ 	.word	0x00000390
        /*0b64*/ 	.word	0x000000ff
        /*0b68*/ 	.word	0x00022838
        /*0b6c*/ 	.short	0x0100
        /*0b6e*/ 	.byte	0x08
	.zero		1


	//   ....[5]....
        /*0b70*/ 	.word	0x000003a0
        /*0b74*/ 	.word	0x000000ff
        /*0b78*/ 	.word	0x00022848
        /*0b7c*/ 	.short	0x0100
        /*0b7e*/ 	.byte	0x08
	.zero		1


	//   ....[6]....
        /*0b80*/ 	.word	0x000004d0
        /*0b84*/ 	.word	0x000000ff
        /*0b88*/ 	.word	0x00022850
        /*0b8c*/ 	.short	0x0100
        /*0b8e*/ 	.byte	0x08
	.zero		1


	//   ....[7]....
        /*0b90*/ 	.word	0x000004e0
        /*0b94*/ 	.word	0x000000ff
        /*0b98*/ 	.word	0x00022860
        /*0b9c*/ 	.short	0x0100
        /*0b9e*/ 	.byte	0x08
	.zero		1


	//   ....[8]....
        /*0ba0*/ 	.word	0x000004f0
        /*0ba4*/ 	.word	0x000000ff
        /*0ba8*/ 	.word	0x00022858
        /*0bac*/ 	.short	0x0100
        /*0bae*/ 	.byte	0x08
	.zero		1


	//   ....[9]....
        /*0bb0*/ 	.word	0x00000500
        /*0bb4*/ 	.word	0x000000ff
        /*0bb8*/ 	.word	0x00022868
        /*0bbc*/ 	.short	0x0100
        /*0bbe*/ 	.byte	0x08
	.zero		1


	//   ....[10]....
        /*0bc0*/ 	.word	0x000005f0
        /*0bc4*/ 	.word	0x000000ff
        /*0bc8*/ 	.word	0x00022870
        /*0bcc*/ 	.short	0x0100
        /*0bce*/ 	.byte	0x06
	.zero		1


	//   ....[11]....
        /*0bd0*/ 	.word	0x00000600
        /*0bd4*/ 	.word	0x000000ff
        /*0bd8*/ 	.word	0x00022880
        /*0bdc*/ 	.short	0x0100
        /*0bde*/ 	.byte	0x06
	.zero		1


	//   ....[12]....
        /*0be0*/ 	.word	0x00000610
        /*0be4*/ 	.word	0x000000ff
        /*0be8*/ 	.word	0x00022878
        /*0bec*/ 	.short	0x0100
        /*0bee*/ 	.byte	0x06
	.zero		1


	//   ....[13]....
        /*0bf0*/ 	.word	0x00000620
        /*0bf4*/ 	.word	0x000000ff
        /*0bf8*/ 	.word	0x00022888
        /*0bfc*/ 	.short	0x0100
        /*0bfe*/ 	.byte	0x06
	.zero		1


	//   ....[14]....
        /*0c00*/ 	.word	0x00000750
        /*0c04*/ 	.word	0x000000ff
        /*0c08*/ 	.word	0x00022890
        /*0c0c*/ 	.short	0x0100
        /*0c0e*/ 	.byte	0x08
	.zero		1


	//   ....[15]....
        /*0c10*/ 	.word	0x00000760
        /*0c14*/ 	.word	0x000000ff
        /*0c18*/ 	.word	0x000228a0
        /*0c1c*/ 	.short	0x0100
        /*0c1e*/ 	.byte	0x08
	.zero		1


	//   ....[16]....
        /*0c20*/ 	.word	0x00000770
        /*0c24*/ 	.word	0x000000ff
        /*0c28*/ 	.word	0x00022898
        /*0c2c*/ 	.short	0x0100
        /*0c2e*/ 	.byte	0x08
	.zero		1


	//   ....[17]....
        /*0c30*/ 	.word	0x00000780
        /*0c34*/ 	.word	0x000000ff
        /*0c38*/ 	.word	0x000228a8
        /*0c3c*/ 	.short	0x0100
        /*0c3e*/ 	.byte	0x08
	.zero		1


	//   ....[18]....
        /*0c40*/ 	.word	0x000008c0
        /*0c44*/ 	.word	0x000000ff
        /*0c48*/ 	.word	0x000228b0
        /*0c4c*/ 	.short	0x0100
        /*0c4e*/ 	.byte	0x08
	.zero		1


	//   ....[19]....
        /*0c50*/ 	.word	0x000008d0
        /*0c54*/ 	.word	0x000000ff
        /*0c58*/ 	.word	0x000228c0
        /*0c5c*/ 	.short	0x0100
        /*0c5e*/ 	.byte	0x08
	.zero		1


	//   ....[20]....
        /*0c60*/ 	.word	0x000008e0
        /*0c64*/ 	.word	0x000000ff
        /*0c68*/ 	.word	0x000228b8
        /*0c6c*/ 	.short	0x0100
        /*0c6e*/ 	.byte	0x08
	.zero		1


	//   ....[21]....
        /*0c70*/ 	.word	0x000008f0
        /*0c74*/ 	.word	0x000000ff
        /*0c78*/ 	.word	0x000228c8
        /*0c7c*/ 	.short	0x0100
        /*0c7e*/ 	.byte	0x08
	.zero		1


	//   ....[22]....
        /*0c80*/ 	.word	0x00003080
        /*0c84*/ 	.word	0x00000054
        /*0c88*/ 	.word	0x00022890
        /*0c8c*/ 	.short	0x010a
        /*0c8e*/ 	.byte	0x3f
	.zero		1


	//   ....[23]....
        /*0c90*/ 	.word	0x00006060
        /*0c94*/ 	.word	0x00000054
        /*0c98*/ 	.word	0x00022890
        /*0c9c*/ 	.short	0x010a
        /*0c9e*/ 	.byte	0x3f
	.zero		1


	//   ....[24]....
        /*0ca0*/ 	.word	0x00008f80
        /*0ca4*/ 	.word	0x00000054
        /*0ca8*/ 	.word	0x00022890
        /*0cac*/ 	.short	0x010a
        /*0cae*/ 	.byte	0x3f
	.zero		1


	//   ....[25]....
        /*0cb0*/ 	.word	0x00009440
        /*0cb4*/ 	.word	0x00000004
        /*0cb8*/ 	.word	0x00000000
        /*0cbc*/ 	.short	0x0101
        /*0cbe*/ 	.byte	0x3f
	.zero		1


	//   ....[26]....
        /*0cc0*/ 	.word	0x00009480
        /*0cc4*/ 	.word	0x00000054
        /*0cc8*/ 	.word	0x000228b0
        /*0ccc*/ 	.short	0x010a
        /*0cce*/ 	.byte	0x3f
	.zero		1


	//   ....[27]....
        /*0cd0*/ 	.word	0x00009a00
        /*0cd4*/ 	.word	0x00000054
        /*0cd8*/ 	.word	0x00000000
        /*0cdc*/ 	.short	0x0101
        /*0cde*/ 	.byte	0x3f
	.zero		1


	//   ....[28]....
        /*0ce0*/ 	.word	0x0000a620
        /*0ce4*/ 	.word	0x00000010
        /*0ce8*/ 	.word	0x00022800
        /*0cec*/ 	.short	0x010a
        /*0cee*/ 	.byte	0x3f
	.zero		1


	//   ....[29]....
        /*0cf0*/ 	.word	0x0000a670
        /*0cf4*/ 	.word	0x00000010
        /*0cf8*/ 	.word	0x00022800
        /*0cfc*/ 	.short	0x010a
        /*0cfe*/ 	.byte	0x3f
	.zero		1


	//   ....[30]....
        /*0d00*/ 	.word	0x0000b010
        /*0d04*/ 	.word	0x00000010
        /*0d08*/ 	.word	0x00022800
        /*0d0c*/ 	.short	0x010a
        /*0d0e*/ 	.byte	0x3f
	.zero		1


	//   ....[31]....
        /*0d10*/ 	.word	0x0000e500
        /*0d14*/ 	.word	0x00000010
        /*0d18*/ 	.word	0x00022800
        /*0d1c*/ 	.short	0x010a
        /*0d1e*/ 	.byte	0x3f
	.zero		1


	//   ....[32]....
        /*0d20*/ 	.word	0x000115a0
        /*0d24*/ 	.word	0x0000000b
        /*0d28*/ 	.word	0x00022830
        /*0d2c*/ 	.short	0x010a
        /*0d2e*/ 	.byte	0x3f
	.zero		1


	//   ....[33]....
        /*0d30*/ 	.word	0x000115e0
        /*0d34*/ 	.word	0x0000000b
        /*0d38*/ 	.word	0x00022830
        /*0d3c*/ 	.short	0x010a
        /*0d3e*/ 	.byte	0x3f
	.zero		1


	//   ....[34]....
        /*0d40*/ 	.word	0x00011b20
        /*0d44*/ 	.word	0x00000000
        /*0d48*/ 	.word	0x00000000
        /*0d4c*/ 	.short	0x0101
        /*0d4e*/ 	.byte	0x3f
	.zero		1


	//   ....[35]....
        /*0d50*/ 	.word	0x00014800
        /*0d54*/ 	.word	0x00000009
        /*0d58*/ 	.word	0x00022830
        /*0d5c*/ 	.short	0x010a
        /*0d5e*/ 	.byte	0x3f
	.zero		1


	//   ....[36]....
        /*0d60*/ 	.word	0x00014850
        /*0d64*/ 	.word	0x00000009
        /*0d68*/ 	.word	0x00022830
        /*0d6c*/ 	.short	0x010a
        /*0d6e*/ 	.byte	0x3f
	.zero		1


	//   ....[37]....
        /*0d70*/ 	.word	0x00014bc0
        /*0d74*/ 	.word	0x00000009
        /*0d78*/ 	.word	0x00022850
        /*0d7c*/ 	.short	0x010a
        /*0d7e*/ 	.byte	0x3f
	.zero		1


	//   ....[38]....
        /*0d80*/ 	.word	0x00014c00
        /*0d84*/ 	.word	0x00000009
        /*0d88*/ 	.word	0x00022850
        /*0d8c*/ 	.short	0x010a
        /*0d8e*/ 	.byte	0x3f
	.zero		1


	//   ....[39]....
        /*0d90*/ 	.word	0x00014f70
        /*0d94*/ 	.word	0x00000008
        /*0d98*/ 	.word	0x00000000
        /*0d9c*/ 	.short	0x0101
        /*0d9e*/ 	.byte	0x3f
	.zero		1


	//   ....[40]....
        /*0da0*/ 	.word	0x000171d0
        /*0da4*/ 	.word	0x00000005
        /*0da8*/ 	.word	0x00000000
        /*0dac*/ 	.short	0x0101
        /*0dae*/ 	.byte	0x3f
	.zero		1


	//   ....[41]....
        /*0db0*/ 	.word	0x00017ae0
        /*0db4*/ 	.word	0x00000005
        /*0db8*/ 	.word	0x00022830
        /*0dbc*/ 	.short	0x010a
        /*0dbe*/ 	.byte	0x3f
	.zero		1


	//   ....[42]....
        /*0dc0*/ 	.word	0x00017b30
        /*0dc4*/ 	.word	0x00000005
        /*0dc8*/ 	.word	0x00022830
        /*0dcc*/ 	.short	0x010a
        /*0dce*/ 	.byte	0x3f
	.zero		1


	//   ....[43]....
        /*0dd0*/ 	.word	0x00017ed0
        /*0dd4*/ 	.word	0x00000005
        /*0dd8*/ 	.word	0x00022850
        /*0ddc*/ 	.short	0x010a
        /*0dde*/ 	.byte	0x3f
	.zero		1


	//   ....[44]....
        /*0de0*/ 	.word	0x00017f10
        /*0de4*/ 	.word	0x00000005
        /*0de8*/ 	.word	0x00022850
        /*0dec*/ 	.short	0x010a
        /*0dee*/ 	.byte	0x3f
	.zero		1


	//   ....[45]....
        /*0df0*/ 	.word	0x00019120
        /*0df4*/ 	.word	0x00000003
        /*0df8*/ 	.word	0x00000000
        /*0dfc*/ 	.short	0x0101
        /*0dfe*/ 	.byte	0x3f
	.zero		1


	//   ....[46]....
        /*0e00*/ 	.word	0x00019440
        /*0e04*/ 	.word	0x0000000a
        /*0e08*/ 	.word	0x00000000
        /*0e0c*/ 	.short	0x0101
        /*0e0e*/ 	.byte	0x3f
	.zero		1


	//   ....[47]....
        /*0e10*/ 	.word	0x00019b00
        /*0e14*/ 	.word	0x00000005
        /*0e18*/ 	.word	0x00022830
        /*0e1c*/ 	.short	0x010a
        /*0e1e*/ 	.byte	0x3f
	.zero		1


	//   ....[48]....
        /*0e20*/ 	.word	0x00019b50
        /*0e24*/ 	.word	0x00000005
        /*0e28*/ 	.word	0x00022830
        /*0e2c*/ 	.short	0x010a
        /*0e2e*/ 	.byte	0x3f
	.zero		1


	//   ....[49]....
        /*0e30*/ 	.word	0x00019ef0
        /*0e34*/ 	.word	0x00000005
        /*0e38*/ 	.word	0x00022850
        /*0e3c*/ 	.short	0x010a
        /*0e3e*/ 	.byte	0x3f
	.zero		1


	//   ....[50]....
        /*0e40*/ 	.word	0x00019f30
        /*0e44*/ 	.word	0x00000005
        /*0e48*/ 	.word	0x00022850
        /*0e4c*/ 	.short	0x010a
        /*0e4e*/ 	.byte	0x3f
	.zero		1


	//   ....[51]....
        /*0e50*/ 	.word	0x0001a290
        /*0e54*/ 	.word	0x00000009
        /*0e58*/ 	.word	0x00000000
        /*0e5c*/ 	.short	0x0101
        /*0e5e*/ 	.byte	0x3f
	.zero		1


	//   ....[52]....
        /*0e60*/ 	.word	0x0001c4d0
        /*0e64*/ 	.word	0x00000008
        /*0e68*/ 	.word	0x00000000
        /*0e6c*/ 	.short	0x0101
        /*0e6e*/ 	.byte	0x3f
	.zero		1


	//   ....[53]....
        /*0e70*/ 	.word	0x0001cac0
        /*0e74*/ 	.word	0x0000000f
        /*0e78*/ 	.word	0x00022850
        /*0e7c*/ 	.short	0x010a
        /*0e7e*/ 	.byte	0x3f
	.zero		1


	//   ....[54]....
        /*0e80*/ 	.word	0x0001cb40
        /*0e84*/ 	.word	0x0000000f
        /*0e88*/ 	.word	0x00022850
        /*0e8c*/ 	.short	0x010a
        /*0e8e*/ 	.byte	0x3f
	.zero		1


	//   ....[55]....
        /*0e90*/ 	.word	0x0001d110
        /*0e94*/ 	.word	0x00000000
        /*0e98*/ 	.word	0x00000000
        /*0e9c*/ 	.short	0x0101
        /*0e9e*/ 	.byte	0x3f
	.zero		1


	//   ....[56]....
        /*0ea0*/ 	.word	0x0001ecf0
        /*0ea4*/ 	.word	0x00000000
        /*0ea8*/ 	.word	0x00000000
        /*0eac*/ 	.short	0x0101
        /*0eae*/ 	.byte	0x3f
	.zero		1


	//   ....[57]....
        /*0eb0*/ 	.word	0x00021600
        /*0eb4*/ 	.word	0x00000017
        /*0eb8*/ 	.word	0x00022820
        /*0ebc*/ 	.short	0x010a
        /*0ebe*/ 	.byte	0x3f
	.zero		1


	//   ....[58]....
        /*0ec0*/ 	.word	0x00021690
        /*0ec4*/ 	.word	0x0000000a
        /*0ec8*/ 	.word	0x000228a0
        /*0ecc*/ 	.short	0x010a
        /*0ece*/ 	.byte	0x3f
	.zero		1


	//   ....[59]....
        /*0ed0*/ 	.word	0x00021ac0
        /*0ed4*/ 	.word	0x0000000a
        /*0ed8*/ 	.word	0x000228c0
        /*0edc*/ 	.short	0x010a
        /*0ede*/ 	.byte	0x3f
	.zero		1


	//   ....[60]....
        /*0ee0*/ 	.word	0x00021e00
        /*0ee4*/ 	.word	0x00000009
        /*0ee8*/ 	.word	0x000228a0
        /*0eec*/ 	.short	0x010a
        /*0eee*/ 	.byte	0x3f
	.zero		1


	//   ....[61]....
        /*0ef0*/ 	.word	0x00022220
        /*0ef4*/ 	.word	0x00000009
        /*0ef8*/ 	.word	0x000228c0
        /*0efc*/ 	.short	0x010a
        /*0efe*/ 	.byte	0x3f
	.zero		1


	//   ....[62]....
        /*0f00*/ 	.word	0x00023480
        /*0f04*/ 	.word	0x00000004
        /*0f08*/ 	.word	0x00022880
        /*0f0c*/ 	.short	0x010a
        /*0f0e*/ 	.byte	0x3f
	.zero		1


	//   ....[63]....
        /*0f10*/ 	.word	0x00023930
        /*0f14*/ 	.word	0x00000004
        /*0f18*/ 	.word	0x00022870
        /*0f1c*/ 	.short	0x0107
        /*0f1e*/ 	.byte	0x3f
	.zero		1


	//   ....[64]....
        /*0f20*/ 	.word	0x000239f0
        /*0f24*/ 	.word	0x00000004
        /*0f28*/ 	.word	0x00022870
        /*0f2c*/ 	.short	0x0101
        /*0f2e*/ 	.byte	0x3f
	.zero		1


	//   ....[65]....
        /*0f30*/ 	.word	0x00023a40
        /*0f34*/ 	.word	0x00000004
        /*0f38*/ 	.word	0x00022840
        /*0f3c*/ 	.short	0x010a
        /*0f3e*/ 	.byte	0x3f
	.zero		1


	//   ....[66]....
        /*0f40*/ 	.word	0x00023f10
        /*0f44*/ 	.word	0x00000004
        /*0f48*/ 	.word	0x00022830
        /*0f4c*/ 	.short	0x0107
        /*0f4e*/ 	.byte	0x3f
	.zero		1


	//   ....[67]....
        /*0f50*/ 	.word	0x00023fe0
        /*0f54*/ 	.word	0x00000004
        /*0f58*/ 	.word	0x00022830
        /*0f5c*/ 	.short	0x0101
        /*0f5e*/ 	.byte	0x3f
	.zero		1


	//   ....[68]....
        /*0f60*/ 	.word	0x00024910
        /*0f64*/ 	.word	0x00000017
        /*0f68*/ 	.word	0x00022800
        /*0f6c*/ 	.short	0x0107
        /*0f6e*/ 	.byte	0x3f
	.zero		1


	//   ....[69]....
        /*0f70*/ 	.word	0x00024a10
        /*0f74*/ 	.word	0x00000017
        /*0f78*/ 	.word	0x00022800
        /*0f7c*/ 	.short	0x0101
        /*0f7e*/ 	.byte	0x3f
	.zero		1


	//   ....[70]....
        /*0f80*/ 	.word	0x00024a30
        /*0f84*/ 	.word	0x00000017
        /*0f88*/ 	.word	0x00022820
        /*0f8c*/ 	.short	0x010a
        /*0f8e*/ 	.byte	0x3f
	.zero		1


	//   ....[71]....
        /*0f90*/ 	.word	0x00024db0
        /*0f94*/ 	.word	0x00000000
        /*0f98*/ 	.word	0x00022880
        /*0f9c*/ 	.short	0x010a
        /*0f9e*/ 	.byte	0x3f
	.zero		1


	//   ....[72]....
        /*0fa0*/ 	.word	0x00025170
        /*0fa4*/ 	.word	0x00000000
        /*0fa8*/ 	.word	0x00022870
        /*0fac*/ 	.short	0x0107
        /*0fae*/ 	.byte	0x3f
	.zero		1


	//   ....[73]....
        /*0fb0*/ 	.word	0x00025230
        /*0fb4*/ 	.word	0x00000000
        /*0fb8*/ 	.word	0x00022870
        /*0fbc*/ 	.short	0x0101
        /*0fbe*/ 	.byte	0x3f
	.zero		1


	//   ....[74]....
        /*0fc0*/ 	.word	0x00025260
        /*0fc4*/ 	.word	0x00000000
        /*0fc8*/ 	.word	0x00022840
        /*0fcc*/ 	.short	0x010a
        /*0fce*/ 	.byte	0x3f
	.zero		1


	//   ....[75]....
        /*0fd0*/ 	.word	0x00025630
        /*0fd4*/ 	.word	0x00000000
        /*0fd8*/ 	.word	0x00022830
        /*0fdc*/ 	.short	0x0107
        /*0fde*/ 	.byte	0x3f
	.zero		1


	//   ....[76]....
        /*0fe0*/ 	.word	0x000256f0
        /*0fe4*/ 	.word	0x00000000
        /*0fe8*/ 	.word	0x00022830
        /*0fec*/ 	.short	0x0101
        /*0fee*/ 	.byte	0x3f
	.zero		1


	//   ....[77]....
        /*0ff0*/ 	.word	0x00025780
        /*0ff4*/ 	.word	0x00000000
        /*0ff8*/ 	.word	0x00022870
        /*0ffc*/ 	.short	0x010a
        /*0ffe*/ 	.byte	0x3f
	.zero		1


	//   ....[78]....
        /*1000*/ 	.word	0x00025810
        /*1004*/ 	.word	0x00000000
        /*1008*/ 	.word	0x00022860
        /*100c*/ 	.short	0x010a
        /*100e*/ 	.byte	0x3f
	.zero		1


	//   ....[79]....
        /*1010*/ 	.word	0x00025c70
        /*1014*/ 	.word	0x00000000
        /*1018*/ 	.word	0x00022850
        /*101c*/ 	.short	0x0101
        /*101e*/ 	.byte	0x3f
	.zero		1


	//   ....[80]....
        /*1020*/ 	.word	0x00025d00
        /*1024*/ 	.word	0x00000000
        /*1028*/ 	.word	0x00000000
        /*102c*/ 	.short	0x0101
        /*102e*/ 	.byte	0x3f
	.zero		1


	//   ....[81]....
        /*1030*/ 	.word	0x00025ec0
        /*1034*/ 	.word	0x00000011
        /*1038*/ 	.word	0x00022870
        /*103c*/ 	.short	0x010a
        /*103e*/ 	.byte	0x3f
	.zero		1


	//   ....[82]....
        /*1040*/ 	.word	0x00025f40
        /*1044*/ 	.word	0x00000011
        /*1048*/ 	.word	0x00022860
        /*104c*/ 	.short	0x010a
        /*104e*/ 	.byte	0x3f
	.zero		1


	//   ....[83]....
        /*1050*/ 	.word	0x000263b0
        /*1054*/ 	.word	0x00000011
        /*1058*/ 	.word	0x00022850
        /*105c*/ 	.short	0x0101
        /*105e*/ 	.byte	0x3f
	.zero		1


	//   ....[84]....
        /*1060*/ 	.word	0x00026470
        /*1064*/ 	.word	0x00000011
        /*1068*/ 	.word	0x00000000
        /*106c*/ 	.short	0x0101
        /*106e*/ 	.byte	0x3f
	.zero		1


	//   ....[85]....
        /*1070*/ 	.word	0x00027170
        /*1074*/ 	.word	0x00000007
        /*1078*/ 	.word	0x00022820
        /*107c*/ 	.short	0x010a
        /*107e*/ 	.byte	0x3f
	.zero		1


	//   ....[86]....
        /*1080*/ 	.word	0x000272e0
        /*1084*/ 	.word	0x00000005
        /*1088*/ 	.word	0x00022840
        /*108c*/ 	.short	0x010a
        /*108e*/ 	.byte	0x3f
	.zero		1


	//   ....[87]....
        /*1090*/ 	.word	0x00027380
        /*1094*/ 	.word	0x00000003
        /*1098*/ 	.word	0x00022840
        /*109c*/ 	.short	0x010a
        /*109e*/ 	.byte	0x3f
	.zero		1


	//   ....[88]....
        /*10a0*/ 	.word	0x000273c0
        /*10a4*/ 	.word	0x00000005
        /*10a8*/ 	.word	0x00022860
        /*10ac*/ 	.short	0x010a
        /*10ae*/ 	.byte	0x3f
	.zero		1


	//   ....[89]....
        /*10b0*/ 	.word	0x00027400
        /*10b4*/ 	.word	0x00000003
        /*10b8*/ 	.word	0x00022860
        /*10bc*/ 	.short	0x010a
        /*10be*/ 	.byte	0x3f
	.zero		1


	//   ....[90]....
        /*10c0*/ 	.word	0x00027440
        /*10c4*/ 	.word	0x00000005
        /*10c8*/ 	.word	0x00022880
        /*10cc*/ 	.short	0x010a
        /*10ce*/ 	.byte	0x3f
	.zero		1


	//   ....[91]....
        /*10d0*/ 	.word	0x00027480
        /*10d4*/ 	.word	0x00000003
        /*10d8*/ 	.word	0x00022880
        /*10dc*/ 	.short	0x010a
        /*10de*/ 	.byte	0x3f
	.zero		1


	//   ....[92]....
        /*10e0*/ 	.word	0x000274e0
        /*10e4*/ 	.word	0x00000054
        /*10e8*/ 	.word	0x00022890
        /*10ec*/ 	.short	0x010a
        /*10ee*/ 	.byte	0x3f
	.zero		1


	//   ....[93]....
        /*10f0*/ 	.word	0x00027650
        /*10f4*/ 	.word	0x00000054
        /*10f8*/ 	.word	0x00022890
        /*10fc*/ 	.short	0x010a
        /*10fe*/ 	.byte	0x3f
	.zero		1


	//   ....[94]....
        /*1100*/ 	.word	0x000277d0
        /*1104*/ 	.word	0x00000054
        /*1108*/ 	.word	0x00022890
        /*110c*/ 	.short	0x010a
        /*110e*/ 	.byte	0x3f
	.zero		1


	//   ....[95]....
        /*1110*/ 	.word	0x00027930
        /*1114*/ 	.word	0x00000054
        /*1118*/ 	.word	0x000228b0
        /*111c*/ 	.short	0x010a
        /*111e*/ 	.byte	0x3f
	.zero		1


	//   ....[96]....
        /*1120*/ 	.word	0x00027be0
        /*1124*/ 	.word	0x00000010
        /*1128*/ 	.word	0x00022800
        /*112c*/ 	.short	0x010a
        /*112e*/ 	.byte	0x3f
	.zero		1


	//   ....[97]....
        /*1130*/ 	.word	0x00027df0
        /*1134*/ 	.word	0x00000010
        /*1138*/ 	.word	0x00022800
        /*113c*/ 	.short	0x010a
        /*113e*/ 	.byte	0x3f
	.zero		1


	//   ....[98]....
        /*1140*/ 	.word	0x00027e40
        /*1144*/ 	.word	0x0000000b
        /*1148*/ 	.word	0x00022830
        /*114c*/ 	.short	0x010a
        /*114e*/ 	.byte	0x3f
	.zero		1


	//   ....[99]....
        /*1150*/ 	.word	0x00027e90
        /*1154*/ 	.word	0x00000009
        /*1158*/ 	.word	0x00022830
        /*115c*/ 	.short	0x010a
        /*115e*/ 	.byte	0x3f
	.zero		1


	//   ....[100]....
        /*1160*/ 	.word	0x00027ee0
        /*1164*/ 	.word	0x00000009
        /*1168*/ 	.word	0x00022850
        /*116c*/ 	.short	0x010a
        /*116e*/ 	.byte	0x3f
	.zero		1


	//   ....[101]....
        /*1170*/ 	.word	0x00027f30
        /*1174*/ 	.word	0x00000005
        /*1178*/ 	.word	0x00022830
        /*117c*/ 	.short	0x010a
        /*117e*/ 	.byte	0x3f
	.zero		1


	//   ....[102]....
        /*1180*/ 	.word	0x00027f80
        /*1184*/ 	.word	0x00000005
        /*1188*/ 	.word	0x00022850
        /*118c*/ 	.short	0x010a
        /*118e*/ 	.byte	0x3f
	.zero		1


	//   ....[103]....
        /*1190*/ 	.word	0x00027fd0
        /*1194*/ 	.word	0x00000005
        /*1198*/ 	.word	0x00022830
        /*119c*/ 	.short	0x010a
        /*119e*/ 	.byte	0x3f
	.zero		1


	//   ....[104]....
        /*11a0*/ 	.word	0x00028020
        /*11a4*/ 	.word	0x00000005
        /*11a8*/ 	.word	0x00022850
        /*11ac*/ 	.short	0x010a
        /*11ae*/ 	.byte	0x3f
	.zero		1


	//   ....[105]....
        /*11b0*/ 	.word	0x00028070
        /*11b4*/ 	.word	0x0000000f
        /*11b8*/ 	.word	0x00022850
        /*11bc*/ 	.short	0x010a
        /*11be*/ 	.byte	0x3f
	.zero		1


	//   ....[106]....
        /*11c0*/ 	.word	0x00029630
        /*11c4*/ 	.word	0x00000017
        /*11c8*/ 	.word	0x00022820
        /*11cc*/ 	.short	0x010a
        /*11ce*/ 	.byte	0x3f
	.zero		1


	//   ....[107]....
        /*11d0*/ 	.word	0x00029680
        /*11d4*/ 	.word	0x0000000a
        /*11d8*/ 	.word	0x000228a0
        /*11dc*/ 	.short	0x010a
        /*11de*/ 	.byte	0x3f
	.zero		1


	//   ....[108]....
        /*11e0*/ 	.word	0x000296d0
        /*11e4*/ 	.word	0x0000000a
        /*11e8*/ 	.word	0x000228c0
        /*11ec*/ 	.short	0x010a
        /*11ee*/ 	.byte	0x3f
	.zero		1


	//   ....[109]....
        /*11f0*/ 	.word	0x00029720
        /*11f4*/ 	.word	0x00000009
        /*11f8*/ 	.word	0x000228a0
        /*11fc*/ 	.short	0x010a
        /*11fe*/ 	.byte	0x3f
	.zero		1


	//   ....[110]....
        /*1200*/ 	.word	0x00029770
        /*1204*/ 	.word	0x00000009
        /*1208*/ 	.word	0x000228c0
        /*120c*/ 	.short	0x010a
        /*120e*/ 	.byte	0x3f
	.zero		1


	//   ....[111]....
        /*1210*/ 	.word	0x000298a0
        /*1214*/ 	.word	0x00000004
        /*1218*/ 	.word	0x00022880
        /*121c*/ 	.short	0x010a
        /*121e*/ 	.byte	0x3f
	.zero		1


	//   ....[112]....
        /*1220*/ 	.word	0x00029ee0
        /*1224*/ 	.word	0x00000004
        /*1228*/ 	.word	0x00022840
        /*122c*/ 	.short	0x010a
        /*122e*/ 	.byte	0x3f
	.zero		1


	//   ....[113]....
        /*1230*/ 	.word	0x0002aab0
        /*1234*/ 	.word	0x00000017
        /*1238*/ 	.word	0x00022820
        /*123c*/ 	.short	0x010a
        /*123e*/ 	.byte	0x3f
	.zero		1


	//   ....[114]....
        /*1240*/ 	.word	0x0002ab00
        /*1244*/ 	.word	0x00000000
        /*1248*/ 	.word	0x00022880
        /*124c*/ 	.short	0x010a
        /*124e*/ 	.byte	0x3f
	.zero		1


	//   ....[115]....
        /*1250*/ 	.word	0x0002b000
        /*1254*/ 	.word	0x00000000
        /*1258*/ 	.word	0x00022840
        /*125c*/ 	.short	0x010a
        /*125e*/ 	.byte	0x3f
	.zero		1


	//   ....[116]....
        /*1260*/ 	.word	0x0002b520
        /*1264*/ 	.word	0x00000000
        /*1268*/ 	.word	0x00022870
        /*126c*/ 	.short	0x010a
        /*126e*/ 	.byte	0x3f
	.zero		1


	//   ....[117]....
        /*1270*/ 	.word	0x0002b570
        /*1274*/ 	.word	0x00000000
        /*1278*/ 	.word	0x00022860
        /*127c*/ 	.short	0x010a
        /*127e*/ 	.byte	0x3f
	.zero		1


	//   ....[118]....
        /*1280*/ 	.word	0x0002b5c0
        /*1284*/ 	.word	0x00000011
        /*1288*/ 	.word	0x00022870
        /*128c*/ 	.short	0x010a
        /*128e*/ 	.byte	0x3f
	.zero		1


	//   ....[119]....
        /*1290*/ 	.word	0x0002b610
        /*1294*/ 	.word	0x00000011
        /*1298*/ 	.word	0x00022860
        /*129c*/ 	.short	0x010a
        /*129e*/ 	.byte	0x3f
	.zero		1


	//   ....[120]....
        /*12a0*/ 	.word	0x0002bfa0
        /*12a4*/ 	.word	0x00000007
        /*12a8*/ 	.word	0x00022820
        /*12ac*/ 	.short	0x010a
        /*12ae*/ 	.byte	0x3f
	.zero		1


	//   ....[121]....
        /*12b0*/ 	.word	0x0002c140
        /*12b4*/ 	.word	0x00000005
        /*12b8*/ 	.word	0x00022840
        /*12bc*/ 	.short	0x010a
        /*12be*/ 	.byte	0x3f
	.zero		1


	//   ....[122]....
        /*12c0*/ 	.word	0x0002c190
        /*12c4*/ 	.word	0x00000003
        /*12c8*/ 	.word	0x00022840
        /*12cc*/ 	.short	0x010a
        /*12ce*/ 	.byte	0x3f
	.zero		1


	//   ....[123]....
        /*12d0*/ 	.word	0x0002c1e0
        /*12d4*/ 	.word	0x00000005
        /*12d8*/ 	.word	0x00022860
        /*12dc*/ 	.short	0x010a
        /*12de*/ 	.byte	0x3f
	.zero		1


	//   ....[124]....
        /*12e0*/ 	.word	0x0002c230
        /*12e4*/ 	.word	0x00000003
        /*12e8*/ 	.word	0x00022860
        /*12ec*/ 	.short	0x010a
        /*12ee*/ 	.byte	0x3f
	.zero		1


	//   ....[125]....
        /*12f0*/ 	.word	0x0002c280
        /*12f4*/ 	.word	0x00000005
        /*12f8*/ 	.word	0x00022880
        /*12fc*/ 	.short	0x010a
        /*12fe*/ 	.byte	0x3f
	.zero		1


	//----- nvinfo : EIATTR_NUM_MBARRIERS
	.align		4
.L_245:
        /*1300*/ 	.byte	0x03, 0x38
        /*1302*/ 	.short	0x0016


	//----- nvinfo : EIATTR_EXIT_INSTR_OFFSETS
	.align		4
        /*1304*/ 	.byte	0x04, 0x1c
        /*1306*/ 	.short	(.L_247 - .L_246)


	//   ....[0]....
.L_246:
        /*1308*/ 	.word	0x000274d0


	//----- nvinfo : EIATTR_MAX_THREADS
	.align		4
.L_247:
        /*130c*/ 	.byte	0x04, 0x05
        /*130e*/ 	.short	(.L_249 - .L_248)
.L_248:
        /*1310*/ 	.word	0x00000180
        /*1314*/ 	.word	0x00000001
        /*1318*/ 	.word	0x00000001


	//----- nvinfo : EIATTR_CRS_STACK_SIZE
	.align		4
.L_249:
        /*131c*/ 	.byte	0x04, 0x1e
        /*131e*/ 	.short	(.L_251 - .L_250)
.L_250:
        /*1320*/ 	.word	0x00000000


	//----- nvinfo : EIATTR_CBANK_PARAM_SIZE
	.align		4
.L_251:
        /*1324*/ 	.byte	0x03, 0x19
        /*1326*/ 	.short	0x0af0


	//----- nvinfo : EIATTR_PARAM_CBANK
	.align		4
        /*1328*/ 	.byte	0x04, 0x0a
        /*132a*/ 	.short	(.L_253 - .L_252)
	.align		4
.L_252:
        /*132c*/ 	.word	index@(.nv.constant0._ZN7cutlass13device_kernelIN5flash11enable_sm90INS1_16FlashAttnFwdSm90INS1_25CollectiveMainloopFwdSm90ILi2EN4cute5tupleIJNS5_1CILi1EEES8_S8_EEENS6_IJNS7_ILi128EEESA_NS7_ILi192EEEEEELi128ENS_12float_e4m3_tEfNS_4arch4Sm90ELb0ELb1ELb0ELb1ELb1ELb1ELb0ELb1ELb1ELb1ELb0ELb0EEENS1_21CollectiveEpilogueFwdINS6_IJSA_SA_SA_EEES9_NS_10bfloat16_tESF_Li256ELb1ELb1ELb0ELb1EEENS1_36VarlenDynamicPersistentTileSchedulerILi128ELi128ELi256ELi128ELb0ELb1ELb1ELb1ELb0ELb1EEEEEEEEEvNT_6ParamsE)
        /*1330*/ 	.short	0x0210
        /*1332*/ 	.short	0x0af0


	//----- nvinfo : EIATTR_SW_WAR
	.align		4
.L_253:
        /*1334*/ 	.byte	0x04, 0x36
        /*1336*/ 	.short	(.L_255 - .L_254)
.L_254:
        /*1338*/ 	.word	0x00000008
.L_255:


//--------------------- .nv.info._ZN7cutlass13device_kernelIN5flash11enable_sm90INS1_16FlashAttnFwdSm90INS1_25CollectiveMainloopFwdSm90ILi2EN4cute5tupleIJNS5_1CILi1EEES8_S8_EEENS6_IJNS7_ILi128EEENS7_ILi160EEENS7_ILi192EEEEEELi128ENS_12float_e4m3_tEfNS_4arch4Sm90ELb1ELb0ELb0ELb0ELb1ELb0ELb0ELb1ELb1ELb1ELb0ELb0EEENS1_21CollectiveEpilogueFwdINS6_IJSA_SA_SB_EEES9_NS_10bfloat16_tESG_Li256ELb0ELb1ELb0ELb1EEENS1_30DynamicPersistentTileSchedulerILi256ELi128ELb0ELb1ELb1EEEEEEEEEvNT_6ParamsE --------------------------
	.section	.nv.info._ZN7cutlass13device_kernelIN5flash11enable_sm90INS1_16FlashAttnFwdSm90INS1_25CollectiveMainloopFwdSm90ILi2EN4cute5tupleIJNS5_1CILi1EEES8_S8_EEENS6_IJNS7_ILi128EEENS7_ILi160EEENS7_ILi192EEEEEELi128ENS_12float_e4m3_tEfNS_4arch4Sm90ELb1ELb0ELb0ELb0ELb1ELb0ELb0ELb1ELb1ELb1ELb0ELb0EEENS1_21CollectiveEpilogueFwdINS6_IJSA_SA_SB_EEES9_NS_10bfloat16_tESG_Li256ELb0ELb1ELb0ELb1EEENS1_30DynamicPersistentTileSchedulerILi256ELi128ELb0ELb1ELb1EEEEEEEEEvNT_6ParamsE,"",@"SHT_CUDA_INFO"
	.sectionflags	@""
	.align	4


	//----- nvinfo : EIATTR_CUDA_API_VERSION
	.align		4
        /*0000*/ 	.byte	0x04, 0x37
        /*0002*/ 	.short	(.L_257 - .L_256)
.L_256:
        /*0004*/ 	.word	0x00000082


	//----- nvinfo : EIATTR_KPARAM_INFO
	.align		4
.L_257:
        /*0008*/ 	.byte	0x04, 0x17
        /*000a*/ 	.short	(.L_259 - .L_258)
.L_258:
        /*000c*/ 	.word	0x00000000
        /*0010*/ 	.short	0x0000
        /*0012*/ 	.short	0x0070
        /*0014*/ 	.byte	0x00, 0xf0, 0x01, 0x2a


	//----- nvinfo : EIATTR_SPARSE_MMA_MASK
	.align		4
.L_259:
        /*0018*/ 	.byte	0x03, 0x50
        /*001a*/ 	.short	0x0000


	//----- nvinfo : EIATTR_MAXREG_COUNT
	.align		4
        /*001c*/ 	.byte	0x03, 0x1b
        /*001e*/ 	.short	0x00a8


	//----- nvinfo : EIATTR_NUM_BARRIERS
	.align		4
        /*0020*/ 	.byte	0x02, 0x4c
        /*0022*/ 	.byte	0x10
	.zero		1


	//----- nvinfo : EIATTR_EXTERNS
	.align		4
        /*0024*/ 	.byte	0x04, 0x0f
        /*0026*/ 	.short	(.L_261 - .L_260)


	//   ....[0]....
	.align		4
.L_260:
        /*0028*/ 	.word	index@(__assertfail)


	//----- nvinfo : EIATTR_ANNOTATIONS
	.align		4
.L_261:
        /*002c*/ 	.byte	0x04, 0x55
        /*002e*/ 	.short	(.L_263 - .L_262)


	//   ....[0]....
.L_262:
        /* <DEDUP_REMOVED lines=18> */


	//----- nvinfo : EIATTR_MERCURY_ISA_VERSION
	.align		4
.L_263:
        /*0138*/ 	.byte	0x03, 0x5f
        /*013a*/ 	.short	0x0101


	//----- nvinfo : EIATTR_INT_WARP_WIDE_INSTR_OFFSETS
	.align		4
        /*013c*/ 	.byte	0x04, 0x31
        /*013e*/ 	.short	(.L_265 - .L_264)


	//   ....[0]....
.L_264:
        /*0140*/ 	.word	0x000000c0


	//   ....[1]....
        /*0144*/ 	.word	0x000000d0


	//   ....[2]....
        /*0148*/ 	.word	0x00000170


	//   ....[3]....
        /*014c*/ 	.word	0x0000ecd0


	//   ....[4]....
        /*0150*/ 	.word	0x0000ed60


	//   ....[5]....
        /*0154*/ 	.word	0x000127f0


	//   ....[6]....
        /*0158*/ 	.word	0x00012880


	//----- nvinfo : EIATTR_COOP_GROUP_MASK_REGIDS
	.align		4
.L_265:
        /*015c*/ 	.byte	0x04, 0x29
        /*015e*/ 	.short	(.L_267 - .L_266)


	//   ....[0]....
.L_266:
        /*0160*/ 	.word	0xffffffff


	//   ....[1]....
        /*0164*/ 	.word	0xffffffff


	//   ....[2]....
        /*0168*/ 	.word	0xffffffff


	//   ....[3]....
        /*016c*/ 	.word	0xffffffff


	//   ....[4]....
        /*0170*/ 	.word	0xffffffff


	//   ....[5]....
        /*0174*/ 	.word	0xffffffff


	//   ....[6]....
        /*0178*/ 	.word	0xffffffff


	//   ....[7]....
        /*017c*/ 	.word	0xffffffff


	//   ....[8]....
        /*0180*/ 	.word	0xffffffff


	//   ....[9]....
        /*0184*/ 	.word	0xffffffff


	//   ....[10]....
        /*0188*/ 	.word	0xffffffff


	//   ....[11]....
        /*018c*/ 	.word	0xffffffff


	//   ....[12]....
        /*0190*/ 	.word	0xffffffff


	//   ....[13]....
        /*0194*/ 	.word	0xffffffff


	//   ....[14]....
        /*0198*/ 	.word	0xffffffff


	//   ....[15]....
        /*019c*/ 	.word	0xffffffff


	//   ....[16]....
        /*01a0*/ 	.word	0xffffffff


	//   ....[17]....
        /*01a4*/ 	.word	0xffffffff


	//   ....[18]....
        /*01a8*/ 	.word	0xffffffff


	//   ....[19]....
        /*01ac*/ 	.word	0xffffffff


	//   ....[20]....
        /*01b0*/ 	.word	0xffffffff


	//   ....[21]....
        /*01b4*/ 	.word	0xffffffff


	//   ....[22]....
        /*01b8*/ 	.word	0xffffffff


	//   ....[23]....
        /*01bc*/ 	.word	0xffffffff


	//   ....[24]....
        /*01c0*/ 	.word	0xffffffff


	//   ....[25]....
        /*01c4*/ 	.word	0xffffffff


	//   ....[26]....
        /*01c8*/ 	.word	0xffffffff


	//   ....[27]....
        /*01cc*/ 	.word	0xffffffff


	//   ....[28]....
        /*01d0*/ 	.word	0xffffffff


	//   ....[29]....
        /*01d4*/ 	.word	0xffffffff


	//   ....[30]....
        /*01d8*/ 	.word	0xffffffff


	//   ....[31]....
        /*01dc*/ 	.word	0xffffffff


	//   ....[32]....
        /*01e0*/ 	.word	0xffffffff


	//   ....[33]....
        /*01e4*/ 	.word	0xffffffff


	//   ....[34]....
        /*01e8*/ 	.word	0xffffffff


	//   ....[35]....
        /*01ec*/ 	.word	0xffffffff


	//   ....[36]....
        /*01f0*/ 	.word	0xffffffff


	//   ....[37]....
        /*01f4*/ 	.word	0xffffffff


	//   ....[38]....
        /*01f8*/ 	.word	0xffffffff


	//   ....[39]....
        /*01fc*/ 	.word	0xffffffff


	//   ....[40]....
        /*0200*/ 	.word	0xffffffff


	//   ....[41]....
        /*0204*/ 	.word	0xffffffff


	//   ....[42]....
        /*0208*/ 	.word	0xffffffff


	//   ....[43]....
        /*020c*/ 	.word	0xffffffff


	//   ....[44]....
        /*0210*/ 	.word	0xffffffff


	//   ....[45]....
        /*0214*/ 	.word	0xffffffff


	//   ....[46]....
        /*0218*/ 	.word	0xffffffff


	//   ....[47]....
        /*021c*/ 	.word	0xffffffff


	//   ....[48]....
        /*0220*/ 	.word	0xffffffff


	//   ....[49]....
        /*0224*/ 	.word	0xffffffff


	//   ....[50]....
        /*0228*/ 	.word	0xffffffff


	//   ....[51]....
        /*022c*/ 	.word	0xffffffff


	//   ....[52]....
        /*0230*/ 	.word	0xffffffff


	//   ....[53]....
        /*0234*/ 	.word	0xffffffff


	//   ....[54]....
        /*0238*/ 	.word	0xffffffff


	//   ....[55]....
        /*023c*/ 	.word	0xffffffff


	//   ....[56]....
        /*0240*/ 	.word	0xffffffff


	//   ....[57]....
        /*0244*/ 	.word	0xffffffff


	//   ....[58]....
        /*0248*/ 	.word	0xffffffff


	//   ....[59]....
        /*024c*/ 	.word	0xffffffff


	//   ....[60]....
        /*0250*/ 	.word	0xffffffff


	//   ....[61]....
        /*0254*/ 	.word	0xffffffff


	//   ....[62]....
        /*0258*/ 	.word	0xffffffff


	//   ....[63]....
        /*025c*/ 	.word	0xffffffff


	//   ....[64]....
        /*0260*/ 	.word	0xffffffff


	//   ....[65]....
        /*0264*/ 	.word	0xffffffff


	//   ....[66]....
        /*0268*/ 	.word	0xffffffff


	//   ....[67]....
        /*026c*/ 	.word	0xffffffff


	//   ....[68]....
        /*0270*/ 	.word	0xffffffff


	//   ....[69]....
        /*0274*/ 	.word	0xffffffff


	//   ....[70]....
        /*0278*/ 	.word	0xffffffff


	//   ....[71]....
        /*027c*/ 	.word	0xffffffff


	//   ....[72]....
        /*0280*/ 	.word	0xffffffff


	//   ....[73]....
        /*0284*/ 	.word	0xffffffff


	//   ....[74]....
        /*0288*/ 	.word	0xffffffff


	//   ....[75]....
        /*028c*/ 	.word	0xffffffff


	//   ....[76]....
        /*0290*/ 	.word	0xffffffff


	//   ....[77]....
        /*0294*/ 	.word	0xffffffff


	//   ....[78]....
        /*0298*/ 	.word	0xffffffff


	//   ....[79]....
        /*029c*/ 	.word	0xffffffff


	//   ....[80]....
        /*02a0*/ 	.word	0xffffffff


	//   ....[81]....
        /*02a4*/ 	.word	0xffffffff


	//   ....[82]....
        /*02a8*/ 	.word	0xffffffff


	//   ....[83]....
        /*02ac*/ 	.word	0xffffffff


	//   ....[84]....
        /*02b0*/ 	.word	0xffffffff


	//   ....[85]....
        /*02b4*/ 	.word	0xffffffff


	//   ....[86]....
        /*02b8*/ 	.word	0xffffffff


	//   ....[87]....
        /*02bc*/ 	.word	0xffffffff


	//   ....[88]....
        /*02c0*/ 	.word	0xffffffff


	//   ....[89]....
        /*02c4*/ 	.word	0xffffffff


	//   ....[90]....
        /*02c8*/ 	.word	0xffffffff


	//   ....[91]....
        /*02cc*/ 	.word	0xffffffff


	//   ....[92]....
        /*02d0*/ 	.word	0xffffffff


	//   ....[93]....
        /*02d4*/ 	.word	0xffffffff


	//   ....[94]....
        /*02d8*/ 	.word	0xffffffff


	//   ....[95]....
        /*02dc*/ 	.word	0xffffffff


	//   ....[96]....
        /*02e0*/ 	.word	0xffffffff


	//   ....[97]....
        /*02e4*/ 	.word	0xffffffff


	//   ....[98]....
        /*02e8*/ 	.word	0xffffffff


	//   ....[99]....
        /*02ec*/ 	.word	0xffffffff


	//   ....[100]....
        /*02f0*/ 	.word	0xffffffff


	//   ....[101]....
        /*02f4*/ 	.word	0xffffffff


	//   ....[102]....
        /*02f8*/ 	.word	0xffffffff


	//   ....[103]....
        /*02fc*/ 	.word	0xffffffff


	//   ....[104]....
        /*0300*/ 	.word	0xffffffff


	//   ....[105]....
        /*0304*/ 	.word	0xffffffff


	//   ....[106]....
        /*0308*/ 	.word	0xffffffff


	//   ....[107]....
        /*030c*/ 	.word	0xffffffff


	//   ....[108]....
        /*0310*/ 	.word	0xffffffff


	//   ....[109]....
        /*0314*/ 	.word	0xffffffff


	//   ....[110]....
        /*0318*/ 	.word	0xffffffff


	//   ....[111]....
        /*031c*/ 	.word	0xffffffff


	//   ....[112]....
        /*0320*/ 	.word	0xffffffff


	//   ....[113]....
        /*0324*/ 	.word	0xffffffff


	//   ....[114]....
        /*0328*/ 	.word	0xffffffff


	//   ....[115]....
        /*032c*/ 	.word	0xffffffff


	//   ....[116]....
        /*0330*/ 	.word	0xffffffff


	//   ....[117]....
        /*0334*/ 	.word	0xffffffff


	//   ....[118]....
        /*0338*/ 	.word	0xffffffff


	//   ....[119]....
        /*033c*/ 	.word	0xffffffff


	//   ....[120]....
        /*0340*/ 	.word	0xffffffff


	//   ....[121]....
        /*0344*/ 	.word	0xffffffff


	//   ....[122]....
        /*0348*/ 	.word	0xffffffff


	//   ....[123]....
        /*034c*/ 	.word	0xffffffff


	//   ....[124]....
        /*0350*/ 	.word	0xffffffff


	//   ....[125]....
        /*0354*/ 	.word	0xffffffff


	//   ....[126]....
        /*0358*/ 	.word	0xffffffff


	//   ....[127]....
        /*035c*/ 	.word	0xffffffff


	//   ....[128]....
        /*0360*/ 	.word	0xffffffff


	//   ....[129]....
        /*0364*/ 	.word	0xffffffff


	//   ....[130]....
        /*0368*/ 	.word	0x0500000f


	//   ....[131]....
        /*036c*/ 	.word	0x0500000f


	//   ....[132]....
        /*0370*/ 	.word	0x0500000f


	//   ....[133]....
        /*0374*/ 	.word	0x0500000f


	//   ....[134]....
        /*0378*/ 	.word	0x0500000f


	//   ....[135]....
        /*037c*/ 	.word	0x0500000f


	//   ....[136]....
        /*0380*/ 	.word	0x0500000f


	//   ....[137]....
        /*0384*/ 	.word	0x0500000f


	//   ....[138]....
        /*0388*/ 	.word	0x0500000f


	//   ....[139]....
        /*038c*/ 	.word	0x0500000f


	//   ....[140]....
        /*0390*/ 	.word	0x0500000f


	//   ....[141]....
        /*0394*/ 	.word	0x0500000f


	//   ....[142]....
        /*0398*/ 	.word	0x0500000f


	//   ....[143]....
        /*039c*/ 	.word	0x0500000f


	//   ....[144]....
        /*03a0*/ 	.word	0x0500000f


	//   ....[145]....
        /*03a4*/ 	.word	0x0500000f


	//   ....[146]....
        /*03a8*/ 	.word	0x0500000f


	//   ....[147]....
        /*03ac*/ 	.word	0x0500000f


	//   ....[148]....
        /*03b0*/ 	.word	0x0500000f


	//   ....[149]....
        /*03b4*/ 	.word	0x0500000f


	//   ....[150]....
        /*03b8*/ 	.word	0x0500000f


	//   ....[151]....
        /*03bc*/ 	.word	0x0500000f


	//   ....[152]....
        /*03c0*/ 	.word	0x0500000f


	//   ....[153]....
        /*03c4*/ 	.word	0x0500000f


	//   ....[154]....
        /*03c8*/ 	.word	0x0500000f


	//   ....[155]....
        /*03cc*/ 	.word	0x0500000f


	//   ....[156]....
        /*03d0*/ 	.word	0x0500000f


	//   ....[157]....
        /*03d4*/ 	.word	0x0500000f


	//   ....[158]....
        /*03d8*/ 	.word	0x0500000f


	//   ....[159]....
        /*03dc*/ 	.word	0x0500000f


	//   ....[160]....
        /*03e0*/ 	.word	0x0500000f


	//   ....[161]....
        /*03e4*/ 	.word	0x0500000f


	//   ....[162]....
        /*03e8*/ 	.word	0x0500000f


	//   ....[163]....
        /*03ec*/ 	.word	0x0500000f


	//   ....[164]....
        /*03f0*/ 	.word	0x0500000f


	//   ....[165]....
        /*03f4*/ 	.word	0x0500000f


	//   ....[166]....
        /*03f8*/ 	.word	0x0500000f


	//   ....[167]....
        /*03fc*/ 	.word	0x0500000f


	//   ....[168]....
        /*0400*/ 	.word	0x0500000f


	//   ....[169]....
        /*0404*/ 	.word	0x0500000f


	//   ....[170]....
        /*0408*/ 	.word	0x0500000f


	//   ....[171]....
        /*040c*/ 	.word	0x0500000f


	//   ....[172]....
        /*0410*/ 	.word	0x0500000f


	//   ....[173]....
        /*0414*/ 	.word	0x0500000f


	//   ....[174]....
        /*0418*/ 	.word	0x0500000f


	//   ....[175]....
        /*041c*/ 	.word	0x0500000f


	//   ....[176]....
        /*0420*/ 	.word	0x0500000f


	//   ....[177]....
        /*0424*/ 	.word	0x0500000f


	//   ....[178]....
        /*0428*/ 	.word	0x0500000f


	//   ....[179]....
        /*042c*/ 	.word	0x0500000f


	//----- nvinfo : EIATTR_COOP_GROUP_INSTR_OFFSETS
	.align		4
.L_267:
        /*0430*/ 	.byte	0x04, 0x28
        /*0432*/ 	.short	(.L_269 - .L_268)


	//   ....[0]....
.L_268:
        /*0434*/ 	.word	0x00000080


	//   ....[1]....
        /*0438*/ 	.word	0x00000090


	//   ....[2]....
        /*043c*/ 	.word	0x000002d0


	//   ....[3]....
        /*0440*/ 	.word	0x00000430


	//   ....[4]....
        /*0444*/ 	.word	0x00000550


	//   ....[5]....
        /*0448*/ 	.word	0x000006b0


	//   ....[6]....
        /*044c*/ 	.word	0x000016e0


	//   ....[7]....
        /*0450*/ 	.word	0x000027e0


	//   ....[8]....
        /*0454*/ 	.word	0x00002810


	//   ....[9]....
        /*0458*/ 	.word	0x00003100


	//   ....[10]....
        /*045c*/ 	.word	0x00003120


	//   ....[11]....
        /*0460*/ 	.word	0x00003d50


	//   ....[12]....
        /*0464*/ 	.word	0x00003db0


	//   ....[13]....
        /*0468*/ 	.word	0x00005e10


	//   ....[14]....
        /*046c*/ 	.word	0x00006620


	//   ....[15]....
        /*0470*/ 	.word	0x00006640


	//   ....[16]....
        /*0474*/ 	.word	0x000066b0


	//   ....[17]....
        /*0478*/ 	.word	0x000072b0


	//   ....[18]....
        /*047c*/ 	.word	0x00007320


	//   ....[19]....
        /*0480*/ 	.word	0x00009b30


	//   ....[20]....
        /*0484*/ 	.word	0x00009b40


	//   ....[21]....
        /*0488*/ 	.word	0x00009b70


	//   ....[22]....
        /*048c*/ 	.word	0x00009b80


	//   ....[23]....
        /*0490*/ 	.word	0x0000b650


	//   ....[24]....
        /*0494*/ 	.word	0x0000b660


	//   ....[25]....
        /*0498*/ 	.word	0x0000b6e0


	//   ....[26]....
        /*049c*/ 	.word	0x0000b6f0


	//   ....[27]....
        /*04a0*/ 	.word	0x0000ca40


	//   ....[28]....
        /*04a4*/ 	.word	0x0000ca50


	//   ....[29]....
        /*04a8*/ 	.word	0x0000ca60


	//   ....[30]....
        /*04ac*/ 	.word	0x0000ca70


	//   ....[31]....
        /*04b0*/ 	.word	0x0000ca80


	//   ....[32]....
        /*04b4*/ 	.word	0x0000ca90


	//   ....[33]....
        /*04b8*/ 	.word	0x0000caa0


	//   ....[34]....
        /*04bc*/ 	.word	0x0000cab0


	//   ....[35]....
        /*04c0*/ 	.word	0x0000cac0


	//   ....[36]....
        /*04c4*/ 	.word	0x0000cad0


	//   ....[37]....
        /*04c8*/ 	.word	0x0000cb00


	//   ....[38]....
        /*04cc*/ 	.word	0x0000cb10


	//   ....[39]....
        /*04d0*/ 	.word	0x0000cb20


	//   ....[40]....
        /*04d4*/ 	.word	0x0000cb30


	//   ....[41]....
        /*04d8*/ 	.word	0x0000cb50


	//   ....[42]....
        /*04dc*/ 	.word	0x0000cb60


	//   ....[43]....
        /*04e0*/ 	.word	0x0000cb90


	//   ....[44]....
        /*04e4*/ 	.word	0x0000cba0


	//   ....[45]....
        /*04e8*/ 	.word	0x0000cbc0


	//   ....[46]....
        /*04ec*/ 	.word	0x0000cbd0


	//   ....[47]....
        /*04f0*/ 	.word	0x0000cbe0


	//   ....[48]....
        /*04f4*/ 	.word	0x0000cbf0


	//   ....[49]....
        /*04f8*/ 	.word	0x0000cc00


	//   ....[50]....
        /*04fc*/ 	.word	0x0000cc10


	//   ....[51]....
        /*0500*/ 	.word	0x0000cc30


	//   ....[52]....
        /*0504*/ 	.word	0x0000cc60


	//   ....[53]....
        /*0508*/ 	.word	0x0000cca0


	//   ....[54]....
        /*050c*/ 	.word	0x0000cce0


	//   ....[55]....
        /*0510*/ 	.word	0x0000cd20


	//   ....[56]....
        /*0514*/ 	.word	0x0000cd60


	//   ....[57]....
        /*0518*/ 	.word	0x0000cd70


	//   ....[58]....
        /*051c*/ 	.word	0x0000cd80


	//   ....[59]....
        /*0520*/ 	.word	0x0000ce70


	//   ....[60]....
        /*0524*/ 	.word	0x0000cea0


	//   ....[61]....
        /*0528*/ 	.word	0x0000ced0


	//   ....[62]....
        /*052c*/ 	.word	0x0000cf30


	//   ....[63]....
        /*0530*/ 	.word	0x0000d3b0


	//   ....[64]....
        /*0534*/ 	.word	0x0000d3f0


	//   ....[65]....
        /*0538*/ 	.word	0x0000d4b0


	//   ....[66]....
        /*053c*/ 	.word	0x0000d4d0


	//   ....[67]....
        /*0540*/ 	.word	0x0000d590


	//   ....[68]....
        /*0544*/ 	.word	0x0000d5b0


	//   ....[69]....
        /*0548*/ 	.word	0x0000d680


	//   ....[70]....
        /*054c*/ 	.word	0x0000d6a0


	//   ....[71]....
        /*0550*/ 	.word	0x0000dd40


	//   ....[72]....
        /*0554*/ 	.word	0x0000dd60


	//   ....[73]....
        /*0558*/ 	.word	0x0000de20


	//   ....[74]....
        /*055c*/ 	.word	0x0000de40


	//   ....[75]....
        /*0560*/ 	.word	0x0000df00


	//   ....[76]....
        /*0564*/ 	.word	0x0000df20


	//   ....[77]....
        /*0568*/ 	.word	0x0000dff0


	//   ....[78]....
        /*056c*/ 	.word	0x0000e010


	//   ....[79]....
        /*0570*/ 	.word	0x0000e1a0


	//   ....[80]....
        /*0574*/ 	.word	0x0000fbb0


	//   ....[81]....
        /*0578*/ 	.word	0x0000fbe0


	//   ....[82]....
        /*057c*/ 	.word	0x0000fc20


	//   ....[83]....
        /*0580*/ 	.word	0x0000fcb0


	//   ....[84]....
        /*0584*/ 	.word	0x0000fcc0


	//   ....[85]....
        /*0588*/ 	.word	0x0000fd30


	//   ....[86]....
        /*058c*/ 	.word	0x0000fd40


	//   ....[87]....
        /*0590*/ 	.word	0x0000fd50


	//   ....[88]....
        /*0594*/ 	.word	0x0000fdc0


	//   ....[89]....
        /*0598*/ 	.word	0x0000fe40


	//   ....[90]....
        /*059c*/ 	.word	0x00010240


	//   ....[91]....
        /*05a0*/ 	.word	0x00010280


	//   ....[92]....
        /*05a4*/ 	.word	0x000102a0


	//   ....[93]....
        /*05a8*/ 	.word	0x000102c0


	//   ....[94]....
        /*05ac*/ 	.word	0x00010350


	//   ....[95]....
        /*05b0*/ 	.word	0x00010360


	//   ....[96]....
        /*05b4*/ 	.word	0x000103c0


	//   ....[97]....
        /*05b8*/ 	.word	0x00010400


	//   ....[98]....
        /*05bc*/ 	.word	0x00010410


	//   ....[99]....
        /*05c0*/ 	.word	0x000104d0


	//   ....[100]....
        /*05c4*/ 	.word	0x00010be0


	//   ....[101]....
        /*05c8*/ 	.word	0x00010c00


	//   ....[102]....
        /*05cc*/ 	.word	0x00010c20


	//   ....[103]....
        /*05d0*/ 	.word	0x00010c80


	//   ....[104]....
        /*05d4*/ 	.word	0x00010d00


	//   ....[105]....
        /*05d8*/ 	.word	0x00010d30


	//   ....[106]....
        /*05dc*/ 	.word	0x00010d80


	//   ....[107]....
        /*05e0*/ 	.word	0x00010dd0


	//   ....[108]....
        /*05e4*/ 	.word	0x00011780


	//   ....[109]....
        /*05e8*/ 	.word	0x000117a0


	//   ....[110]....
        /*05ec*/ 	.word	0x000117c0


	//   ....[111]....
        /*05f0*/ 	.word	0x00011810


	//   ....[112]....
        /*05f4*/ 	.word	0x00011820


	//   ....[113]....
        /*05f8*/ 	.word	0x00011870


	//   ....[114]....
        /*05fc*/ 	.word	0x00011880


	//   ....[115]....
        /*0600*/ 	.word	0x00011890


	//   ....[116]....
        /*0604*/ 	.word	0x000118e0


	//   ....[117]....
        /*0608*/ 	.word	0x00011930


	//   ....[118]....
        /*060c*/ 	.word	0x00011d30


	//   ....[119]....
        /*0610*/ 	.word	0x00011d50


	//   ....[120]....
        /*0614*/ 	.word	0x00011d60


	//   ....[121]....
        /*0618*/ 	.word	0x00011d70


	//   ....[122]....
        /*061c*/ 	.word	0x00011d80


	//   ....[123]....
        /*0620*/ 	.word	0x00011de0


	//   ....[124]....
        /*0624*/ 	.word	0x00011df0


	//   ....[125]....
        /*0628*/ 	.word	0x00011e50


	//   ....[126]....
        /*062c*/ 	.word	0x00011e80


	//   ....[127]....
        /*0630*/ 	.word	0x00011ec0


	//   ....[128]....
        /*0634*/ 	.word	0x00013120


	//   ....[129]....
        /*0638*/ 	.word	0x000132c0


	//   ....[130]....
        /*063c*/ 	.word	0x000138d0


	//   ....[131]....
        /*0640*/ 	.word	0x000139b0


	//   ....[132]....
        /*0644*/ 	.word	0x00013aa0


	//   ....[133]....
        /*0648*/ 	.word	0x00013b00


	//   ....[134]....
        /*064c*/ 	.word	0x00013be0


	//   ....[135]....
        /*0650*/ 	.word	0x00013c40


	//   ....[136]....
        /*0654*/ 	.word	0x00013d20


	//   ....[137]....
        /*0658*/ 	.word	0x00013d80


	//   ....[138]....
        /*065c*/ 	.word	0x00013e50


	//   ....[139]....
        /*0660*/ 	.word	0x00013ef0


	//   ....[140]....
        /*0664*/ 	.word	0x00013fd0


	//   ....[141]....
        /*0668*/ 	.word	0x00014120


	//   ....[142]....
        /*066c*/ 	.word	0x000141d0


	//   ....[143]....
        /*0670*/ 	.word	0x000142d0


	//   ....[144]....
        /*0674*/ 	.word	0x00014380


	//   ....[145]....
        /*0678*/ 	.word	0x00014460


	//   ....[146]....
        /*067c*/ 	.word	0x00014510


	//   ....[147]....
        /*0680*/ 	.word	0x00014570


	//   ....[148]....
        /*0684*/ 	.word	0x00014660


	//   ....[149]....
        /*0688*/ 	.word	0x000146d0


	//   ....[150]....
        /*068c*/ 	.word	0x000147a0


	//   ....[151]....
        /*0690*/ 	.word	0x00014830


	//   ....[152]....
        /*0694*/ 	.word	0x000148b0


	//   ....[153]....
        /*0698*/ 	.word	0x00014930


	//   ....[154]....
        /*069c*/ 	.word	0x000149f0


	//   ....[155]....
        /*06a0*/ 	.word	0x00014a60


	//   ....[156]....
        /*06a4*/ 	.word	0x00014b50


	//   ....[157]....
        /*06a8*/ 	.word	0x00014bc0


	//   ....[158]....
        /*06ac*/ 	.word	0x00014c90


	//   ....[159]....
        /*06b0*/ 	.word	0x00014dc0


	//   ....[160]....
        /*06b4*/ 	.word	0x00014e70


	//   ....[161]....
        /*06b8*/ 	.word	0x00014ed0


	//   ....[162]....
        /*06bc*/ 	.word	0x00014f90


	//   ....[163]....
        /*06c0*/ 	.word	0x00014ff0


	//   ....[164]....
        /*06c4*/ 	.word	0x000150b0


	//   ....[165]....
        /*06c8*/ 	.word	0x00015110


	//   ....[166]....
        /*06cc*/ 	.word	0x000151d0


	//   ....[167]....
        /*06d0*/ 	.word	0x00015230


	//   ....[168]....
        /*06d4*/ 	.word	0x000152f0


	//   ....[169]....
        /*06d8*/ 	.word	0x000153e0


	//   ....[170]....
        /*06dc*/ 	.word	0x00015480


	//   ....[171]....
        /*06e0*/ 	.word	0x000154e0


	//   ....[172]....
        /*06e4*/ 	.word	0x000155b0


	//   ....[173]....
        /*06e8*/ 	.word	0x00015610


	//   ....[174]....
        /*06ec*/ 	.word	0x000156e0


	//   ....[175]....
        /*06f0*/ 	.word	0x00015740


	//   ....[176]....
        /*06f4*/ 	.word	0x00015810


	//   ....[177]....
        /*06f8*/ 	.word	0x00015870


	//   ....[178]....
        /*06fc*/ 	.word	0x00015940


	//   ....[179]....
        /*0700*/ 	.word	0x00015b90


	//----- nvinfo : EIATTR_REG_RECONFIG
	.align		4
.L_269:
        /*0704*/ 	.byte	0x01, 0x54
	.zero		2


	//----- nvinfo : EIATTR_SYSCALL_OFFSETS
	.align		4
        /*0708*/ 	.byte	0x04, 0x46
        /*070a*/ 	.short	(.L_271 - .L_270)


	//   ....[0]....
.L_270:
        /*070c*/ 	.word	0x000018c0


	//   ....[1]....
        /*0710*/ 	.word	0x0000eed0


	//   ....[2]....
        /*0714*/ 	.word	0x0000f040


	//   ....[3]....
        /*0718*/ 	.word	0x0000f190


	//   ....[4]....
        /*071c*/ 	.word	0x0000f2d0


	//   ....[5]....
        /*0720*/ 	.word	0x00010840


	//----- nvinfo : EIATTR_MBARRIER_INSTR_OFFSETS
	.align		4
.L_271:
        /*0724*/ 	.byte	0x04, 0x39
        /*0726*/ 	.short	(.L_273 - .L_272)


	//   ....[0]....
.L_272:
        /*0728*/ 	.word	0x00000180
        /*072c*/ 	.word	0x000000ff
        /*0730*/ 	.word	0x00029800
        /*0734*/ 	.short	0x0100
        /*0736*/ 	.byte	0x08
	.zero		1


	//   ....[1]....
        /*0738*/ 	.word	0x00000190
        /*073c*/ 	.word	0x000000ff
        /*0740*/ 	.word	0x00029820
        /*0744*/ 	.short	0x0100
        /*0746*/ 	.byte	0x08
	.zero		1


	//   ....[2]....
        /*0748*/ 	.word	0x00000280
        /*074c*/ 	.word	0x000000ff
        /*0750*/ 	.word	0x00029830
        /*0754*/ 	.short	0x0100
        /*0756*/ 	.byte	0x08
	.zero		1


	//   ....[3]....
        /*0758*/ 	.word	0x00000290
        /*075c*/ 	.word	0x000000ff
        /*0760*/ 	.word	0x00029840
        /*0764*/ 	.short	0x0100
        /*0766*/ 	.byte	0x08
	.zero		1


	//   ....[4]....
        /*0768*/ 	.word	0x000002a0
        /*076c*/ 	.word	0x000000ff
        /*0770*/ 	.word	0x00029838
        /*0774*/ 	.short	0x0100
        /*0776*/ 	.byte	0x08
	.zero		1


	//   ....[5]....
        /*0778*/ 	.word	0x000002b0
        /*077c*/ 	.word	0x000000ff
        /*0780*/ 	.word	0x00029848
        /*0784*/ 	.short	0x0100
        /*0786*/ 	.byte	0x08
	.zero		1


	//   ....[6]....
        /*0788*/ 	.word	0x000003e0
        /*078c*/ 	.word	0x000000ff
        /*0790*/ 	.word	0x00029850
        /*0794*/ 	.short	0x0100
        /*0796*/ 	.byte	0x08
	.zero		1


	//   ....[7]....
        /*0798*/ 	.word	0x000003f0
        /*079c*/ 	.word	0x000000ff
        /*07a0*/ 	.word	0x00029860
        /*07a4*/ 	.short	0x0100
        /*07a6*/ 	.byte	0x08
	.zero		1


	//   ....[8]....
        /*07a8*/ 	.word	0x00000400
        /*07ac*/ 	.word	0x000000ff
        /*07b0*/ 	.word	0x00029858
        /*07b4*/ 	.short	0x0100
        /*07b6*/ 	.byte	0x08
	.zero		1


	//   ....[9]....
        /*07b8*/ 	.word	0x00000410
        /*07bc*/ 	.word	0x000000ff
        /*07c0*/ 	.word	0x00029868
        /*07c4*/ 	.short	0x0100
        /*07c6*/ 	.byte	0x08
	.zero		1


	//   ....[10]....
        /*07c8*/ 	.word	0x00000500
        /*07cc*/ 	.word	0x000000ff
        /*07d0*/ 	.word	0x00029870
        /*07d4*/ 	.short	0x0100
        /*07d6*/ 	.byte	0x06
	.zero		1


	//   ....[11]....
        /*07d8*/ 	.word	0x00000510
        /*07dc*/ 	.word	0x000000ff
        /*07e0*/ 	.word	0x00029880
        /*07e4*/ 	.short	0x0100
        /*07e6*/ 	.byte	0x06
	.zero		1


	//   ....[12]....
        /*07e8*/ 	.word	0x00000520
        /*07ec*/ 	.word	0x000000ff
        /*07f0*/ 	.word	0x00029878
        /*07f4*/ 	.short	0x0100
        /*07f6*/ 	.byte	0x06
	.zero		1


	//   ....[13]....
        /*07f8*/ 	.word	0x00000530
        /*07fc*/ 	.word	0x000000ff
        /*0800*/ 	.word	0x00029888
        /*0804*/ 	.short	0x0100
        /*0806*/ 	.byte	0x06
	.zero		1


	//   ....[14]....
        /*0808*/ 	.word	0x00000660
        /*080c*/ 	.word	0x000000ff
        /*0810*/ 	.word	0x00029890
        /*0814*/ 	.short	0x0100
        /*0816*/ 	.byte	0x08
	.zero		1


	//   ....[15]....
        /*0818*/ 	.word	0x00000670
        /*081c*/ 	.word	0x000000ff
        /*0820*/ 	.word	0x000298a0
        /*0824*/ 	.short	0x0100
        /*0826*/ 	.byte	0x08
	.zero		1


	//   ....[16]....
        /*0828*/ 	.word	0x00000680
        /*082c*/ 	.word	0x000000ff
        /*0830*/ 	.word	0x00029898
        /*0834*/ 	.short	0x0100
        /*0836*/ 	.byte	0x08
	.zero		1


	//   ....[17]....
        /*0838*/ 	.word	0x00000690
        /*083c*/ 	.word	0x000000ff
        /*0840*/ 	.word	0x000298a8
        /*0844*/ 	.short	0x0100
        /*0846*/ 	.byte	0x08
	.zero		1


	//   ....[18]....
        /*0848*/ 	.word	0x000007e0
        /*084c*/ 	.word	0x000000ff
        /*0850*/ 	.word	0x000298b0
        /*0854*/ 	.short	0x0100
        /*0856*/ 	.byte	0x08
	.zero		1


	//   ....[19]....
        /*0858*/ 	.word	0x000007f0
        /*085c*/ 	.word	0x000000ff
        /*0860*/ 	.word	0x000298c0
        /*0864*/ 	.short	0x0100
        /*0866*/ 	.byte	0x08
	.zero		1


	//   ....[20]....
        /*0868*/ 	.word	0x00000800
        /*086c*/ 	.word	0x000000ff
        /*0870*/ 	.word	0x000298b8
        /*0874*/ 	.short	0x0100
        /*0876*/ 	.byte	0x08
	.zero		1


	//   ....[21]....
        /*0878*/ 	.word	0x00000810
        /*087c*/ 	.word	0x000000ff
        /*0880*/ 	.word	0x000298c8
        /*0884*/ 	.short	0x0100
        /*0886*/ 	.byte	0x08
	.zero		1


	//   ....[22]....
        /*0888*/ 	.word	0x00001940
        /*088c*/ 	.word	0x000000ff
        /*0890*/ 	.word	0x00029800
        /*0894*/ 	.short	0x010a
        /*0896*/ 	.byte	0x29
	.zero		1


	//   ....[23]....
        /*0898*/ 	.word	0x000019c0
        /*089c*/ 	.word	0x00000000
        /*08a0*/ 	.word	0x00029830
        /*08a4*/ 	.short	0x010a
        /*08a6*/ 	.byte	0x3f
	.zero		1


	//   ....[24]....
        /*08a8*/ 	.word	0x00001a00
        /*08ac*/ 	.word	0x00000000
        /*08b0*/ 	.word	0x00029830
        /*08b4*/ 	.short	0x010a
        /*08b6*/ 	.byte	0x3f
	.zero		1


	//   ....[25]....
        /*08b8*/ 	.word	0x00002a20
        /*08bc*/ 	.word	0x000000ff
        /*08c0*/ 	.word	0x00000000
        /*08c4*/ 	.short	0x0101
        /*08c6*/ 	.byte	0x06
	.zero		1


	//   ....[26]....
        /*08c8*/ 	.word	0x00004e30
        /*08cc*/ 	.word	0x000000ff
        /*08d0*/ 	.word	0x00029830
        /*08d4*/ 	.short	0x010a
        /*08d6*/ 	.byte	0x06
	.zero		1


	//   ....[27]....
        /*08d8*/ 	.word	0x00004e70
        /*08dc*/ 	.word	0x000000ff
        /*08e0*/ 	.word	0x00029830
        /*08e4*/ 	.short	0x010a
        /*08e6*/ 	.byte	0x06
	.zero		1


	//   ....[28]....
        /*08e8*/ 	.word	0x00005ab0
        /*08ec*/ 	.word	0x000000ff
        /*08f0*/ 	.word	0x00029850
        /*08f4*/ 	.short	0x010a
        /*08f6*/ 	.byte	0x06
	.zero		1


	//   ....[29]....
        /*08f8*/ 	.word	0x00005af0
        /*08fc*/ 	.word	0x000000ff
        /*0900*/ 	.word	0x00029850
        /*0904*/ 	.short	0x010a
        /*0906*/ 	.byte	0x06
	.zero		1


	//   ....[30]....
        /*0908*/ 	.word	0x00005e80
        /*090c*/ 	.word	0x000000ff
        /*0910*/ 	.word	0x00000000
        /*0914*/ 	.short	0x0101
        /*0916*/ 	.byte	0x06
	.zero		1


	//   ....[31]....
        /*0918*/ 	.word	0x00007f90
        /*091c*/ 	.word	0x000000ff
        /*0920*/ 	.word	0x00000000
        /*0924*/ 	.short	0x0101
        /*0926*/ 	.byte	0x06
	.zero		1


	//   ....[32]....
        /*0928*/ 	.word	0x000086c0
        /*092c*/ 	.word	0x000000ff
        /*0930*/ 	.word	0x00029830
        /*0934*/ 	.short	0x010a
        /*0936*/ 	.byte	0x06
	.zero		1


	//   ....[33]....
        /*0938*/ 	.word	0x00008700
        /*093c*/ 	.word	0x000000ff
        /*0940*/ 	.word	0x00029830
        /*0944*/ 	.short	0x010a
        /*0946*/ 	.byte	0x06
	.zero		1


	//   ....[34]....
        /*0948*/ 	.word	0x00009340
        /*094c*/ 	.word	0x000000ff
        /*0950*/ 	.word	0x00029850
        /*0954*/ 	.short	0x010a
        /*0956*/ 	.byte	0x06
	.zero		1


	//   ....[35]....
        /*0958*/ 	.word	0x00009380
        /*095c*/ 	.word	0x000000ff
        /*0960*/ 	.word	0x00029850
        /*0964*/ 	.short	0x010a
        /*0966*/ 	.byte	0x06
	.zero		1


	//   ....[36]....
        /*0968*/ 	.word	0x000096d0
        /*096c*/ 	.word	0x000000ff
        /*0970*/ 	.word	0x00000000
        /*0974*/ 	.short	0x0101
        /*0976*/ 	.byte	0x06
	.zero		1


	//   ....[37]....
        /*0978*/ 	.word	0x0000ac80
        /*097c*/ 	.word	0x000000ff
        /*0980*/ 	.word	0x00000000
        /*0984*/ 	.short	0x0101
        /*0986*/ 	.byte	0x06
	.zero		1


	//   ....[38]....
        /*0988*/ 	.word	0x0000b300
        /*098c*/ 	.word	0x000000ff
        /*0990*/ 	.word	0x00029850
        /*0994*/ 	.short	0x010a
        /*0996*/ 	.byte	0x09
	.zero		1


	//   ....[39]....
        /*0998*/ 	.word	0x0000b340
        /*099c*/ 	.word	0x000000ff
        /*09a0*/ 	.word	0x00029850
        /*09a4*/ 	.short	0x010a
        /*09a6*/ 	.byte	0x09
	.zero		1


	//   ....[40]....
        /*09a8*/ 	.word	0x0000b9e0
        /*09ac*/ 	.word	0x000000ff
        /*09b0*/ 	.word	0x00000000
        /*09b4*/ 	.short	0x0101
        /*09b6*/ 	.byte	0x04
	.zero		1


	//   ....[41]....
        /*09b8*/ 	.word	0x0000d3e0
        /*09bc*/ 	.word	0x00000003
        /*09c0*/ 	.word	0x00000000
        /*09c4*/ 	.short	0x0101
        /*09c6*/ 	.byte	0x3f
	.zero		1


	//   ....[42]....
        /*09c8*/ 	.word	0x0000f8c0
        /*09cc*/ 	.word	0x00000000
        /*09d0*/ 	.word	0x00029880
        /*09d4*/ 	.short	0x010a
        /*09d6*/ 	.byte	0x3f
	.zero		1


	//   ....[43]....
        /*09d8*/ 	.word	0x0000ff10
        /*09dc*/ 	.word	0x00000000
        /*09e0*/ 	.word	0x00029870
        /*09e4*/ 	.short	0x0107
        /*09e6*/ 	.byte	0x3f
	.zero		1


	//   ....[44]....
        /*09e8*/ 	.word	0x0000ffd0
        /*09ec*/ 	.word	0x00000000
        /*09f0*/ 	.word	0x00029870
        /*09f4*/ 	.short	0x0101
        /*09f6*/ 	.byte	0x3f
	.zero		1


	//   ....[45]....
        /*09f8*/ 	.word	0x00010000
        /*09fc*/ 	.word	0x00000000
        /*0a00*/ 	.word	0x00029840
        /*0a04*/ 	.short	0x010a
        /*0a06*/ 	.byte	0x3f
	.zero		1


	//   ....[46]....
        /*0a08*/ 	.word	0x00010610
        /*0a0c*/ 	.word	0x00000000
        /*0a10*/ 	.word	0x00029830
        /*0a14*/ 	.short	0x0107
        /*0a16*/ 	.byte	0x3f
	.zero		1


	//   ....[47]....
        /*0a18*/ 	.word	0x000106e0
        /*0a1c*/ 	.word	0x00000000
        /*0a20*/ 	.word	0x00029830
        /*0a24*/ 	.short	0x0101
        /*0a26*/ 	.byte	0x3f
	.zero		1


	//   ....[48]....
        /*0a28*/ 	.word	0x00010ec0
        /*0a2c*/ 	.word	0x00000011
        /*0a30*/ 	.word	0x00029800
        /*0a34*/ 	.short	0x0107
        /*0a36*/ 	.byte	0x3f
	.zero		1


	//   ....[49]....
        /*0a38*/ 	.word	0x00010fb0
        /*0a3c*/ 	.word	0x00000011
        /*0a40*/ 	.word	0x00029800
        /*0a44*/ 	.short	0x0101
        /*0a46*/ 	.byte	0x3f
	.zero		1


	//   ....[50]....
        /*0a48*/ 	.word	0x00010fd0
        /*0a4c*/ 	.word	0x00000011
        /*0a50*/ 	.word	0x00029820
        /*0a54*/ 	.short	0x010a
        /*0a56*/ 	.byte	0x3f
	.zero		1


	//   ....[51]....
        /*0a58*/ 	.word	0x000114e0
        /*0a5c*/ 	.word	0x00000000
        /*0a60*/ 	.word	0x00029880
        /*0a64*/ 	.short	0x010a
        /*0a66*/ 	.byte	0x3f
	.zero		1


	//   ....[52]....
        /*0a68*/ 	.word	0x000119c0
        /*0a6c*/ 	.word	0x00000000
        /*0a70*/ 	.word	0x00029870
        /*0a74*/ 	.short	0x0107
        /*0a76*/ 	.byte	0x3f
	.zero		1


	//   ....[53]....
        /*0a78*/ 	.word	0x00011a80
        /*0a7c*/ 	.word	0x00000000
        /*0a80*/ 	.word	0x00029870
        /*0a84*/ 	.short	0x0101
        /*0a86*/ 	.byte	0x3f
	.zero		1


	//   ....[54]....
        /*0a88*/ 	.word	0x00011ab0
        /*0a8c*/ 	.word	0x00000000
        /*0a90*/ 	.word	0x00029840
        /*0a94*/ 	.short	0x010a
        /*0a96*/ 	.byte	0x3f
	.zero		1


	//   ....[55]....
        /*0a98*/ 	.word	0x00011fb0
        /*0a9c*/ 	.word	0x00000000
        /*0aa0*/ 	.word	0x00029830
        /*0aa4*/ 	.short	0x0107
        /*0aa6*/ 	.byte	0x3f
	.zero		1


	//   ....[56]....
        /*0aa8*/ 	.word	0x00012070
        /*0aac*/ 	.word	0x00000000
        /*0ab0*/ 	.word	0x00029830
        /*0ab4*/ 	.short	0x0101
        /*0ab6*/ 	.byte	0x3f
	.zero		1


	//   ....[57]....
        /*0ab8*/ 	.word	0x00012100
        /*0abc*/ 	.word	0x00000000
        /*0ac0*/ 	.word	0x00029870
        /*0ac4*/ 	.short	0x010a
        /*0ac6*/ 	.byte	0x3f
	.zero		1


	//   ....[58]....
        /*0ac8*/ 	.word	0x00012190
        /*0acc*/ 	.word	0x00000000
        /*0ad0*/ 	.word	0x00029860
        /*0ad4*/ 	.short	0x010a
        /*0ad6*/ 	.byte	0x3f
	.zero		1


	//   ....[59]....
        /*0ad8*/ 	.word	0x000126d0
        /*0adc*/ 	.word	0x00000000
        /*0ae0*/ 	.word	0x00029850
        /*0ae4*/ 	.short	0x0101
        /*0ae6*/ 	.byte	0x3f
	.zero		1


	//   ....[60]....
        /*0ae8*/ 	.word	0x00012760
        /*0aec*/ 	.word	0x00000000
        /*0af0*/ 	.word	0x00000000
        /*0af4*/ 	.short	0x0101
        /*0af6*/ 	.byte	0x3f
	.zero		1


	//   ....[61]....
        /*0af8*/ 	.word	0x00012930
        /*0afc*/ 	.word	0x00000012
        /*0b00*/ 	.word	0x00029870
        /*0b04*/ 	.short	0x010a
        /*0b06*/ 	.byte	0x3f
	.zero		1


	//   ....[62]....
        /*0b08*/ 	.word	0x000129b0
        /*0b0c*/ 	.word	0x00000012
        /*0b10*/ 	.word	0x00029860
        /*0b14*/ 	.short	0x010a
        /*0b16*/ 	.byte	0x3f
	.zero		1


	//   ....[63]....
        /*0b18*/ 	.word	0x00012f00
        /*0b1c*/ 	.word	0x00000012
        /*0b20*/ 	.word	0x00029850
        /*0b24*/ 	.short	0x0101
        /*0b26*/ 	.byte	0x3f
	.zero		1


	//   ....[64]....
        /*0b28*/ 	.word	0x00012fc0
        /*0b2c*/ 	.word	0x00000012
        /*0b30*/ 	.word	0x00000000
        /*0b34*/ 	.short	0x0101
        /*0b36*/ 	.byte	0x3f
	.zero		1


	//   ....[65]....
        /*0b38*/ 	.word	0x00013240
        /*0b3c*/ 	.word	0x00000004
        /*0b40*/ 	.word	0x00029820
        /*0b44*/ 	.short	0x010a
        /*0b46*/ 	.byte	0x3f
	.zero		1


	//   ....[66]....
        /*0b48*/ 	.word	0x000133c0
        /*0b4c*/ 	.word	0x00000005
        /*0b50*/ 	.word	0x00029840
        /*0b54*/ 	.short	0x010a
        /*0b56*/ 	.byte	0x3f
	.zero		1


	//   ....[67]....
        /*0b58*/ 	.word	0x00013460
        /*0b5c*/ 	.word	0x00000013
        /*0b60*/ 	.word	0x00029840
        /*0b64*/ 	.short	0x010a
        /*0b66*/ 	.byte	0x3f
	.zero		1


	//   ....[68]....
        /*0b68*/ 	.word	0x000134a0
        /*0b6c*/ 	.word	0x00000005
        /*0b70*/ 	.word	0x00029860
        /*0b74*/ 	.short	0x010a
        /*0b76*/ 	.byte	0x3f
	.zero		1


	//   ....[69]....
        /*0b78*/ 	.word	0x000134e0
        /*0b7c*/ 	.word	0x00000013
        /*0b80*/ 	.word	0x00029860
        /*0b84*/ 	.short	0x010a
        /*0b86*/ 	.byte	0x3f
	.zero		1


	//   ....[70]....
        /*0b88*/ 	.word	0x00013520
        /*0b8c*/ 	.word	0x00000005
        /*0b90*/ 	.word	0x00029880
        /*0b94*/ 	.short	0x010a
        /*0b96*/ 	.byte	0x3f
	.zero		1


	//   ....[71]....
        /*0b98*/ 	.word	0x00013560
        /*0b9c*/ 	.word	0x00000013
        /*0ba0*/ 	.word	0x00029880
        /*0ba4*/ 	.short	0x010a
        /*0ba6*/ 	.byte	0x3f
	.zero		1


	//   ....[72]....
        /*0ba8*/ 	.word	0x000135d0
        /*0bac*/ 	.word	0x00000003
        /*0bb0*/ 	.word	0x00029800
        /*0bb4*/ 	.short	0x010a
        /*0bb6*/ 	.byte	0x3f
	.zero		1


	//   ....[73]....
        /*0bb8*/ 	.word	0x00013620
        /*0bbc*/ 	.word	0x00000000
        /*0bc0*/ 	.word	0x00029830
        /*0bc4*/ 	.short	0x010a
        /*0bc6*/ 	.byte	0x3f
	.zero		1


	//   ....[74]....
        /*0bc8*/ 	.word	0x00013680
        /*0bcc*/ 	.word	0x00000004
        /*0bd0*/ 	.word	0x00029830
        /*0bd4*/ 	.short	0x010a
        /*0bd6*/ 	.byte	0x3f
	.zero		1


	//   ....[75]....
        /*0bd8*/ 	.word	0x000136e0
        /*0bdc*/ 	.word	0x00000004
        /*0be0*/ 	.word	0x00029850
        /*0be4*/ 	.short	0x010a
        /*0be6*/ 	.byte	0x3f
	.zero		1


	//   ....[76]....
        /*0be8*/ 	.word	0x00013740
        /*0bec*/ 	.word	0x00000004
        /*0bf0*/ 	.word	0x00029830
        /*0bf4*/ 	.short	0x010a
        /*0bf6*/ 	.byte	0x3f
	.zero		1


	//   ....[77]....
        /*0bf8*/ 	.word	0x000137a0
        /*0bfc*/ 	.word	0x00000004
        /*0c00*/ 	.word	0x00029850
        /*0c04*/ 	.short	0x010a
        /*0c06*/ 	.byte	0x3f
	.zero		1


	//   ....[78]....
        /*0c08*/ 	.word	0x00013800
        /*0c0c*/ 	.word	0x00000006
        /*0c10*/ 	.word	0x00029850
        /*0c14*/ 	.short	0x010a
        /*0c16*/ 	.byte	0x3f
	.zero		1


	//   ....[79]....
        /*0c18*/ 	.word	0x00013900
        /*0c1c*/ 	.word	0x00000000
        /*0c20*/ 	.word	0x00029880
        /*0c24*/ 	.short	0x010a
        /*0c26*/ 	.byte	0x3f
	.zero		1


	//   ....[80]....
        /*0c28*/ 	.word	0x00014070
        /*0c2c*/ 	.word	0x00000000
        /*0c30*/ 	.word	0x00029840
        /*0c34*/ 	.short	0x010a
        /*0c36*/ 	.byte	0x3f
	.zero		1


	//   ....[81]....
        /*0c38*/ 	.word	0x00014cc0
        /*0c3c*/ 	.word	0x00000011
        /*0c40*/ 	.word	0x00029820
        /*0c44*/ 	.short	0x010a
        /*0c46*/ 	.byte	0x3f
	.zero		1


	//   ....[82]....
        /*0c48*/ 	.word	0x00014d10
        /*0c4c*/ 	.word	0x00000000
        /*0c50*/ 	.word	0x00029880
        /*0c54*/ 	.short	0x010a
        /*0c56*/ 	.byte	0x3f
	.zero		1


	//   ....[83]....
        /*0c58*/ 	.word	0x00015330
        /*0c5c*/ 	.word	0x00000000
        /*0c60*/ 	.word	0x00029840
        /*0c64*/ 	.short	0x010a
        /*0c66*/ 	.byte	0x3f
	.zero		1


	//   ....[84]....
        /*0c68*/ 	.word	0x00015970
        /*0c6c*/ 	.word	0x00000000
        /*0c70*/ 	.word	0x00029870
        /*0c74*/ 	.short	0x010a
        /*0c76*/ 	.byte	0x3f
	.zero		1


	//   ....[85]....
        /*0c78*/ 	.word	0x000159c0
        /*0c7c*/ 	.word	0x00000000
        /*0c80*/ 	.word	0x00029860
        /*0c84*/ 	.short	0x010a
        /*0c86*/ 	.byte	0x3f
	.zero		1


	//   ....[86]....
        /*0c88*/ 	.word	0x00015a10
        /*0c8c*/ 	.word	0x00000012
        /*0c90*/ 	.word	0x00029870
        /*0c94*/ 	.short	0x010a
        /*0c96*/ 	.byte	0x3f
	.zero		1


	//   ....[87]....
        /*0c98*/ 	.word	0x00015a60
        /*0c9c*/ 	.word	0x00000012
        /*0ca0*/ 	.word	0x00029860
        /*0ca4*/ 	.short	0x010a
        /*0ca6*/ 	.byte	0x3f
	.zero		1


	//   ....[88]....
        /*0ca8*/ 	.word	0x00015ab0
        /*0cac*/ 	.word	0x00000004
        /*0cb0*/ 	.word	0x00029820
        /*0cb4*/ 	.short	0x010a
        /*0cb6*/ 	.byte	0x3f
	.zero		1


	//   ....[89]....
        /*0cb8*/ 	.word	0x00015c50
        /*0cbc*/ 	.word	0x00000005
        /*0cc0*/ 	.word	0x00029840
        /*0cc4*/ 	.short	0x010a
        /*0cc6*/ 	.byte	0x3f
	.zero		1


	//   ....[90]....
        /*0cc8*/ 	.word	0x00015ca0
        /*0ccc*/ 	.word	0x00000013
        /*0cd0*/ 	.word	0x00029840
        /*0cd4*/ 	.short	0x010a
        /*0cd6*/ 	.byte	0x3f
	.zero		1


	//   ....[91]....
        /*0cd8*/ 	.word	0x00015cf0
        /*0cdc*/ 	.word	0x00000005
        /*0ce0*/ 	.word	0x00029860
        /*0ce4*/ 	.short	0x010a
        /*0ce6*/ 	.byte	0x3f
	.zero		1


	//   ....[92]....
        /*0ce8*/ 	.word	0x00015d40
        /*0cec*/ 	.word	0x00000013
        /*0cf0*/ 	.word	0x00029860
        /*0cf4*/ 	.short	0x010a
        /*0cf6*/ 	.byte	0x3f
	.zero		1


	//   ....[93]....
        /*0cf8*/ 	.word	0x00015d90
        /*0cfc*/ 	.word	0x00000005
        /*0d00*/ 	.word	0x00029880
        /*0d04*/ 	.short	0x010a
        /*0d06*/ 	.byte	0x3f
	.zero		1


	//----- nvinfo : EIATTR_NUM_MBARRIERS
	.align		4
.L_273:
        /*0d08*/ 	.byte	0x03, 0x38
        /*0d0a*/ 	.short	0x0016


	//----- nvinfo : EIATTR_EXIT_INSTR_OFFSETS
	.align		4
        /*0d0c*/ 	.byte	0x04, 0x1c
        /*0d0e*/ 	.short	(.L_275 - .L_274)


	//   ....[0]....
.L_274:
        /*0d10*/ 	.word	0x000009a0


	//   ....[1]....
        /*0d14*/ 	.word	0x0000e110


	//   ....[2]....
        /*0d18*/ 	.word	0x000135b0


	//----- nvinfo : EIATTR_MAX_THREADS
	.align		4
.L_275:
        /*0d1c*/ 	.byte	0x04, 0x05
        /*0d1e*/ 	.short	(.L_277 - .L_276)
.L_276:
        /*0d20*/ 	.word	0x00000180
        /*0d24*/ 	.word	0x00000001
        /*0d28*/ 	.word	0x00000001


	//----- nvinfo : EIATTR_CRS_STACK_SIZE
	.align		4
.L_277:
        /*0d2c*/ 	.byte	0x04, 0x1e
        /*0d2e*/ 	.short	(.L_279 - .L_278)
.L_278:
        /*0d30*/ 	.word	0x00000000


	//----- nvinfo : EIATTR_CBANK_PARAM_SIZE
	.align		4
.L_279:
        /*0d34*/ 	.byte	0x03, 0x19
        /*0d36*/ 	.short	0x0af0


	//----- nvinfo : EIATTR_PARAM_CBANK
	.align		4
        /*0d38*/ 	.byte	0x04, 0x0a
        /*0d3a*/ 	.short	(.L_281 - .L_280)
	.align		4
.L_280:
        /*0d3c*/ 	.word	index@(.nv.constant0._ZN7cutlass13device_kernelIN5flash11enable_sm90INS1_16FlashAttnFwdSm90INS1_25CollectiveMainloopFwdSm90ILi2EN4cute5tupleIJNS5_1CILi1EEES8_S8_EEENS6_IJNS7_ILi128EEENS7_ILi160EEENS7_ILi192EEEEEELi128ENS_12float_e4m3_tEfNS_4arch4Sm90ELb1ELb0ELb0ELb0ELb1ELb0ELb0ELb1ELb1ELb1ELb0ELb0EEENS1_21CollectiveEpilogueFwdINS6_IJSA_SA_SB_EEES9_NS_10bfloat16_tESG_Li256ELb0ELb1ELb0ELb1EEENS1_30DynamicPersistentTileSchedulerILi256ELi128ELb0ELb1ELb1EEEEEEEEEvNT_6ParamsE)
        /*0d40*/ 	.short	0x0210
        /*0d42*/ 	.short	0x0af0


	//----- nvinfo : EIATTR_SW_WAR
	.align		4
.L_281:
        /*0d44*/ 	.byte	0x04, 0x36
        /*0d46*/ 	.short	(.L_283 - .L_282)
.L_282:
        /*0d48*/ 	.word	0x00000008
.L_283:


//--------------------- .nv.info._ZN7cutlass13device_kernelIN5flash11enable_sm90INS1_16FlashAttnFwdSm90INS1_25CollectiveMainloopFwdSm90ILi2EN4cute5tupleIJNS5_1CILi1EEES8_S8_EEENS6_IJNS7_ILi128EEENS7_ILi160EEENS7_ILi192EEEEEELi128ENS_12float_e4m3_tEfNS_4arch4Sm90ELb1ELb0ELb0ELb1ELb1ELb0ELb0ELb1ELb1ELb1ELb0ELb0EEENS1_21CollectiveEpilogueFwdINS6_IJSA_SA_SB_EEES9_NS_10bfloat16_tESG_Li256ELb1ELb1ELb0ELb1EEENS1_36VarlenDynamicPersistentTileSchedulerILi128ELi160ELi256ELi128ELb0ELb1ELb1ELb1ELb1ELb1EEEEEEEEEvNT_6ParamsE --------------------------
	.section	.nv.info._ZN7cutlass13device_kernelIN5flash11enable_sm90INS1_16FlashAttnFwdSm90INS1_25CollectiveMainloopFwdSm90ILi2EN4cute5tupleIJNS5_1CILi1EEES8_S8_EEENS6_IJNS7_ILi128EEENS7_ILi160EEENS7_ILi192EEEEEELi128ENS_12float_e4m3_tEfNS_4arch4Sm90ELb1ELb0ELb0ELb1ELb1ELb0ELb0ELb1ELb1ELb1ELb0ELb0EEENS1_21CollectiveEpilogueFwdINS6_IJSA_SA_SB_EEES9_NS_10bfloat16_tESG_Li256ELb1ELb1ELb0ELb1EEENS1_36VarlenDynamicPersistentTileSchedulerILi128ELi160ELi256ELi128ELb0ELb1ELb1ELb1ELb1ELb1EEEEEEEEEvNT_6ParamsE,"",@"SHT_CUDA_INFO"
	.sectionflags	@""
	.align	4


	//----- nvinfo : EIATTR_CUDA_API_VERSION
	.align		4
        /*0000*/ 	.byte	0x04, 0x37
        /*0002*/ 	.short	(.L_285 - .L_284)
.L_284:
        /*0004*/ 	.word	0x00000082


	//----- nvinfo : EIATTR_KPARAM_INFO
	.align		4
.L_285:
        /*0008*/ 	.byte	0x04, 0x17
        /*000a*/ 	.short	(.L_287 - .L_286)
.L_286:
        /*000c*/ 	.word	0x00000000
        /*0010*/ 	.short	0x0000
        /*0012*/ 	.short	0x0070
        /*0014*/ 	.byte	0x00, 0xf0, 0x01, 0x2a


	//----- nvinfo : EIATTR_SPARSE_MMA_MASK
	.align		4
.L_287:
        /*0018*/ 	.byte	0x03, 0x50
        /*001a*/ 	.short	0x0000


	//----- nvinfo : EIATTR_MAXREG_COUNT
	.align		4
        /*001c*/ 	.byte	0x03, 0x1b
        /*001e*/ 	.short	0x00a8


	//----- nvinfo : EIATTR_NUM_BARRIERS
	.align		4
        /*0020*/ 	.byte	0x02, 0x4c
        /*0022*/ 	.byte	0x10
	.zero		1


	//----- nvinfo : EIATTR_EXTERNS
	.align		4
        /*0024*/ 	.byte	0x04, 0x0f
        /*0026*/ 	.short	(.L_289 - .L_288)


	//   ....[0]....
	.align		4
.L_288:
        /*0028*/ 	.word	index@(__assertfail)


	//----- nvinfo : EIATTR_ANNOTATIONS
	.align		4
.L_289:
        /*002c*/ 	.byte	0x04, 0x55
        /*002e*/ 	.short	(.L_291 - .L_290)


	//   ....[0]....
.L_290:
        /* <DEDUP_REMOVED lines=15> */


	//----- nvinfo : EIATTR_MERCURY_ISA_VERSION
	.align		4
.L_291:
        /*0108*/ 	.byte	0x03, 0x5f
        /*010a*/ 	.short	0x0101


	//----- nvinfo : EIATTR_UNUSED_LOAD_BYTE_OFFSET
	.align		4
        /*010c*/ 	.byte	0x04, 0x44
        /*010e*/ 	.short	(.L_293 - .L_292)


	//   ....[0]....
.L_292:
        /*0110*/ 	.word	0x00000980
        /*0114*/ 	.word	0x0000fff0


	//   ....[1]....
        /*0118*/ 	.word	0x0000bec0
        /*011c*/ 	.word	0x0000fff0


	//----- nvinfo : EIATTR_INT_WARP_WIDE_INSTR_OFFSETS
	.align		4
.L_293:
        /*0120*/ 	.byte	0x04, 0x31
        /*0122*/ 	.short	(.L_295 - .L_294)


	//   ....[0]....
.L_294:
        /*0124*/ 	.word	0x000000c0


	//   ....[1]....
        /*0128*/ 	.word	0x000000d0


	//   ....[2]....
        /*012c*/ 	.word	0x00000170


	//   ....[3]....
        /*0130*/ 	.word	0x0000fc70


	//   ....[4]....
        /*0134*/ 	.word	0x0000fd00


	//   ....[5]....
        /*0138*/ 	.word	0x000139a0


	//   ....[6]....
        /*013c*/ 	.word	0x00013a30


	//----- nvinfo : EIATTR_COOP_GROUP_MASK_REGIDS
	.align		4
.L_295:
        /*0140*/ 	.byte	0x04, 0x29
        /*0142*/ 	.short	(.L_297 - .L_296)


	//   ....[0]....
.L_296:
        /*0144*/ 	.word	0xffffffff


	//   ....[1]....
        /*0148*/ 	.word	0xffffffff


	//   ....[2]....
        /*014c*/ 	.word	0xffffffff


	//   ....[3]....
        /*0150*/ 	.word	0xffffffff


	//   ....[4]....
        /*0154*/ 	.word	0xffffffff


	//   ....[5]....
        /*0158*/ 	.word	0xffffffff


	//   ....[6]....
        /*015c*/ 	.word	0xffffffff


	//   ....[7]....
        /*0160*/ 	.word	0xffffffff


	//   ....[8]....
        /*0164*/ 	.word	0xffffffff


	//   ....[9]....
        /*0168*/ 	.word	0xffffffff


	//   ....[10]....
        /*016c*/ 	.word	0xffffffff


	//   ....[11]....
        /*0170*/ 	.word	0xffffffff


	//   ....[12]....
        /*0174*/ 	.word	0xffffffff


	//   ....[13]....
        /*0178*/ 	.word	0xffffffff


	//   ....[14]....
        /*017c*/ 	.word	0xffffffff


	//   ....[15]....
        /*0180*/ 	.word	0xffffffff


	//   ....[16]....
        /*0184*/ 	.word	0xffffffff


	//   ....[17]....
        /*0188*/ 	.word	0xffffffff


	//   ....[18]....
        /*018c*/ 	.word	0xffffffff


	//   ....[19]....
        /*0190*/ 	.word	0xffffffff


	//   ....[20]....
        /*0194*/ 	.word	0xffffffff


	//   ....[21]....
        /*0198*/ 	.word	0xffffffff


	//   ....[22]....
        /*019c*/ 	.word	0xffffffff


	//   ....[23]....
        /*01a0*/ 	.word	0xffffffff


	//   ....[24]....
        /*01a4*/ 	.word	0xffffffff


	//   ....[25]....
        /*01a8*/ 	.word	0xffffffff


	//   ....[26]....
        /*01ac*/ 	.word	0xffffffff


	//   ....[27]....
        /*01b0*/ 	.word	0xffffffff


	//   ....[28]....
        /*01b4*/ 	.word	0xffffffff


	//   ....[29]....
        /*01b8*/ 	.word	0xffffffff


	//   ....[30]....
        /*01bc*/ 	.word	0xffffffff


	//   ....[31]....
        /*01c0*/ 	.word	0xffffffff


	//   ....[32]....
        /*01c4*/ 	.word	0xffffffff


	//   ....[33]....
        /*01c8*/ 	.word	0xffffffff


	//   ....[34]....
        /*01cc*/ 	.word	0xffffffff


	//   ....[35]....
        /*01d0*/ 	.word	0xffffffff


	//   ....[36]....
        /*01d4*/ 	.word	0xffffffff


	//   ....[37]....
        /*01d8*/ 	.word	0xffffffff


	//   ....[38]....
        /*01dc*/ 	.word	0xffffffff


	//   ....[39]....
        /*01e0*/ 	.word	0xffffffff


	//   ....[40]....
        /*01e4*/ 	.word	0xffffffff


	//   ....[41]....
        /*01e8*/ 	.word	0xffffffff


	//   ....[42]....
        /*01ec*/ 	.word	0xffffffff


	//   ....[43]....
        /*01f0*/ 	.word	0xffffffff


	//   ....[44]....
        /*01f4*/ 	.word	0xffffffff


	//   ....[45]....
        /*01f8*/ 	.word	0xffffffff


	//   ....[46]....
        /*01fc*/ 	.word	0xffffffff


	//   ....[47]....
        /*0200*/ 	.word	0xffffffff


	//   ....[48]....
        /*0204*/ 	.word	0xffffffff


	//   ....[49]....
        /*0208*/ 	.word	0xffffffff


	//   ....[50]....
        /*020c*/ 	.word	0xffffffff


	//   ....[51]....
        /*0210*/ 	.word	0xffffffff


	//   ....[52]....
        /*0214*/ 	.word	0xffffffff


	//   ....[53]....
        /*0218*/ 	.word	0xffffffff


	//   ....[54]....
        /*021c*/ 	.word	0xffffffff


	//   ....[55]....
        /*0220*/ 	.word	0xffffffff


	//   ....[56]....
        /*0224*/ 	.word	0xffffffff


	//   ....[57]....
        /*0228*/ 	.word	0xffffffff


	//   ....[58]....
        /*022c*/ 	.word	0xffffffff


	//   ....[59]....
        /*0230*/ 	.word	0xffffffff


	//   ....[60]....
        /*0234*/ 	.word	0xffffffff


	//   ....[61]....
        /*0238*/ 	.word	0xffffffff


	//   ....[62]....
        /*023c*/ 	.word	0xffffffff


	//   ....[63]....
        /*0240*/ 	.word	0xffffffff


	//   ....[64]....
        /*0244*/ 	.word	0xffffffff


	//   ....[65]....
        /*0248*/ 	.word	0xffffffff


	//   ....[66]....
        /*024c*/ 	.word	0xffffffff


	//   ....[67]....
        /*0250*/ 	.word	0xffffffff


	//   ....[68]....
        /*0254*/ 	.word	0xffffffff


	//   ....[69]....
        /*0258*/ 	.word	0xffffffff


	//   ....[70]....
        /*025c*/ 	.word	0xffffffff


	//   ....[71]....
        /*0260*/ 	.word	0xffffffff


	//   ....[72]....
        /*0264*/ 	.word	0xffffffff


	//   ....[73]....
        /*0268*/ 	.word	0xffffffff


	//   ....[74]....
        /*026c*/ 	.word	0xffffffff


	//   ....[75]....
        /*0270*/ 	.word	0xffffffff


	//   ....[76]....
        /*0274*/ 	.word	0xffffffff


	//   ....[77]....
        /*0278*/ 	.word	0xffffffff


	//   ....[78]....
        /*027c*/ 	.word	0xffffffff


	//   ....[79]....
        /*0280*/ 	.word	0xffffffff


	//   ....[80]....
        /*0284*/ 	.word	0xffffffff


	//   ....[81]....
        /*0288*/ 	.word	0xffffffff


	//   ....[82]....
        /*028c*/ 	.word	0xffffffff


	//   ....[83]....
        /*0290*/ 	.word	0xffffffff


	//   ....[84]....
        /*0294*/ 	.word	0xffffffff


	//   ....[85]....
        /*0298*/ 	.word	0xffffffff


	//   ....[86]....
        /*029c*/ 	.word	0xffffffff


	//   ....[87]....
        /*02a0*/ 	.word	0xffffffff


	//   ....[88]....
        /*02a4*/ 	.word	0xffffffff


	//   ....[89]....
        /*02a8*/ 	.word	0xffffffff


	//   ....[90]....
        /*02ac*/ 	.word	0xffffffff


	//   ....[91]....
        /*02b0*/ 	.word	0xffffffff


	//   ....[92]....
        /*02b4*/ 	.word	0xffffffff


	//   ....[93]....
        /*02b8*/ 	.word	0xffffffff


	//   ....[94]....
        /*02bc*/ 	.word	0xffffffff


	//   ....[95]....
        /*02c0*/ 	.word	0xffffffff


	//   ....[96]....
        /*02c4*/ 	.word	0xffffffff


	//   ....[97]....
        /*02c8*/ 	.word	0xffffffff


	//   ....[98]....
        /*02cc*/ 	.word	0xffffffff


	//   ....[99]....
        /*02d0*/ 	.word	0xffffffff


	//   ....[100]....
        /*02d4*/ 	.word	0xffffffff


	//   ....[101]....
        /*02d8*/ 	.word	0xffffffff


	//   ....[102]....
        /*02dc*/ 	.word	0xffffffff


	//   ....[103]....
        /*02e0*/ 	.word	0xffffffff


	//   ....[104]....
        /*02e4*/ 	.word	0xffffffff


	//   ....[105]....
        /*02e8*/ 	.word	0xffffffff


	//   ....[106]....
        /*02ec*/ 	.word	0xffffffff


	//   ....[107]....
        /*02f0*/ 	.word	0xffffffff


	//   ....[108]....
        /*02f4*/ 	.word	0xffffffff


	//   ....[109]....
        /*02f8*/ 	.word	0xffffffff


	//   ....[110]....
        /*02fc*/ 	.word	0xffffffff


	//   ....[111]....
        /*0300*/ 	.word	0xffffffff


	//   ....[112]....
        /*0304*/ 	.word	0xffffffff


	//   ....[113]....
        /*0308*/ 	.word	0xffffffff


	//   ....[114]....
        /*030c*/ 	.word	0xffffffff


	//   ....[115]....
        /*0310*/ 	.word	0xffffffff


	//   ....[116]....
        /*0314*/ 	.word	0xffffffff


	//   ....[117]....
        /*0318*/ 	.word	0xffffffff


	//   ....[118]....
        /*031c*/ 	.word	0xffffffff


	//   ....[119]....
        /*0320*/ 	.word	0xffffffff


	//   ....[120]....
        /*0324*/ 	.word	0xffffffff


	//   ....[121]....
        /*0328*/ 	.word	0xffffffff


	//   ....[122]....
        /*032c*/ 	.word	0xffffffff


	//   ....[123]....
        /*0330*/ 	.word	0xffffffff


	//   ....[124]....
        /*0334*/ 	.word	0xffffffff


	//   ....[125]....
        /*0338*/ 	.word	0xffffffff


	//   ....[126]....
        /*033c*/ 	.word	0xffffffff


	//   ....[127]....
        /*0340*/ 	.word	0xffffffff


	//   ....[128]....
        /*0344*/ 	.word	0xffffffff


	//   ....[129]....
        /*0348*/ 	.word	0xffffffff


	//   ....[130]....
        /*034c*/ 	.word	0xffffffff


	//   ....[131]....
        /*0350*/ 	.word	0xffffffff


	//   ....[132]....
        /*0354*/ 	.word	0xffffffff


	//   ....[133]....
        /*0358*/ 	.word	0xffffffff


	//   ....[134]....
        /*035c*/ 	.word	0xffffffff


	//   ....[135]....
        /*0360*/ 	.word	0xffffffff


	//   ....[136]....
        /*0364*/ 	.word	0xffffffff


	//   ....[137]....
        /*0368*/ 	.word	0xffffffff


	//   ....[138]....
        /*036c*/ 	.word	0xffffffff


	//   ....[139]....
        /*0370*/ 	.word	0xffffffff


	//   ....[140]....
        /*0374*/ 	.word	0xffffffff


	//   ....[141]....
        /*0378*/ 	.word	0xffffffff


	//   ....[142]....
        /*037c*/ 	.word	0xffffffff


	//   ....[143]....
        /*0380*/ 	.word	0xffffffff


	//   ....[144]....
        /*0384*/ 	.word	0xffffffff


	//   ....[145]....
        /*0388*/ 	.word	0xffffffff


	//   ....[146]....
        /*038c*/ 	.word	0xffffffff


	//   ....[147]....
        /*0390*/ 	.word	0xffffffff


	//   ....[148]....
        /*0394*/ 	.word	0xffffffff


	//   ....[149]....
        /*0398*/ 	.word	0xffffffff


	//   ....[150]....
        /*039c*/ 	.word	0xffffffff


	//   ....[151]....
        /*03a0*/ 	.word	0xffffffff


	//   ....[152]....
        /*03a4*/ 	.word	0xffffffff


	//   ....[153]....
        /*03a8*/ 	.word	0xffffffff


	//   ....[154]....
        /*03ac*/ 	.word	0xffffffff


	//   ....[155]....
        /*03b0*/ 	.word	0xffffffff


	//   ....[156]....
        /*03b4*/ 	.word	0xffffffff


	//   ....[157]....
        /*03b8*/ 	.word	0xffffffff


	//   ....[158]....
        /*03bc*/ 	.word	0xffffffff


	//   ....[159]....
        /*03c0*/ 	.word	0xffffffff


	//   ....[160]....
        /*03c4*/ 	.word	0xffffffff


	//   ....[161]....
        /*03c8*/ 	.word	0x0500000f


	//   ....[162]....
        /*03cc*/ 	.word	0x0500000f


	//   ....[163]....
        /*03d0*/ 	.word	0x0500000f


	//   ....[164]....
        /*03d4*/ 	.word	0x0500000f


	//   ....[165]....
        /*03d8*/ 	.word	0x0500000f


	//   ....[166]....
        /*03dc*/ 	.word	0x0500000f


	//   ....[167]....
        /*03e0*/ 	.word	0x0500000f


	//   ....[168]....
        /*03e4*/ 	.word	0x0500000f


	//   ....[169]....
        /*03e8*/ 	.word	0x0500000f


	//   ....[170]....
        /*03ec*/ 	.word	0x0500000f


	//   ....[171]....
        /*03f0*/ 	.word	0x0500000f


	//   ....[172]....
        /*03f4*/ 	.word	0x0500000f


	//   ....[173]....
        /*03f8*/ 	.word	0x0500000f


	//   ....[174]....
        /*03fc*/ 	.word	0x0500000f


	//   ....[175]....
        /*0400*/ 	.word	0x0500000f


	//   ....[176]....
        /*0404*/ 	.word	0x0500000f


	//   ....[177]....
        /*0408*/ 	.word	0x0500000f


	//   ....[178]....
        /*040c*/ 	.word	0x0500000f


	//   ....[179]....
        /*0410*/ 	.word	0x0500000f


	//   ....[180]....
        /*0414*/ 	.word	0x0500000f


	//   ....[181]....
        /*0418*/ 	.word	0x0500000f


	//   ....[182]....
        /*041c*/ 	.word	0x0500000f


	//   ....[183]....
        /*0420*/ 	.word	0x0500000f


	//   ....[184]....
        /*0424*/ 	.word	0x0500000f


	//   ....[185]....
        /*0428*/ 	.word	0x0500000f


	//   ....[186]....
        /*042c*/ 	.word	0x0500000f


	//   ....[187]....
        /*0430*/ 	.word	0x0500000f


	//   ....[188]....
        /*0434*/ 	.word	0x0500000f


	//   ....[189]....
        /*0438*/ 	.word	0x0500000f


	//   ....[190]....
        /*043c*/ 	.word	0x0500000f


	//   ....[191]....
        /*0440*/ 	.word	0x0500000f


	//   ....[192]....
        /*0444*/ 	.word	0x0500000f


	//   ....[193]....
        /*0448*/ 	.word	0x0500000f


	//   ....[194]....
        /*044c*/ 	.word	0x0500000f


	//   ....[195]....
        /*0450*/ 	.word	0x0500000f


	//   ....[196]....
        /*0454*/ 	.word	0x0500000f


	//   ....[197]....
        /*0458*/ 	.word	0x0500000f


	//   ....[198]....
        /*045c*/ 	.word	0x0500000f


	//   ....[199]....
        /*0460*/ 	.word	0x0500000f


	//   ....[200]....
        /*0464*/ 	.word	0x0500000f


	//   ....[201]....
        /*0468*/ 	.word	0x0500000f


	//   ....[202]....
        /*046c*/ 	.word	0x0500000f


	//   ....[203]....
        /*0470*/ 	.word	0x0500000f


	//   ....[204]....
        /*0474*/ 	.word	0x0500000f


	//   ....[205]....
        /*0478*/ 	.word	0x0500000f


	//   ....[206]....
        /*047c*/ 	.word	0x0500000f


	//   ....[207]....
        /*0480*/ 	.word	0x0500000f


	//   ....[208]....
        /*0484*/ 	.word	0x0500000f


	//   ....[209]....
        /*0488*/ 	.word	0x0500000f


	//   ....[210]....
        /*048c*/ 	.word	0x0500000f


	//----- nvinfo : EIATTR_COOP_GROUP_INSTR_OFFSETS
	.align		4
.L_297:
        /*0490*/ 	.byte	0x04, 0x28
        /*0492*/ 	.short	(.L_299 - .L_298)


	//   ....[0]....
.L_298:
        /*0494*/ 	.word	0x00000080


	//   ....[1]....
        /*0498*/ 	.word	0x00000090


	//   ....[2]....
        /*049c*/ 	.word	0x000002d0


	//   ....[3]....
        /*04a0*/ 	.word	0x00000430


	//   ....[4]....
        /*04a4*/ 	.word	0x00000550


	//   ....[5]....
        /*04a8*/ 	.word	0x000006b0


	//   ....[6]....
        /*04ac*/ 	.word	0x00001870


	//   ....[7]....
        /*04b0*/ 	.word	0x00002990


	//   ....[8]....
        /*04b4*/ 	.word	0x000029c0


	//   ....[9]....
        /*04b8*/ 	.word	0x00003250


	//   ....[10]....
        /*04bc*/ 	.word	0x00003270


	//   ....[11]....
        /*04c0*/ 	.word	0x00003e90


	//   ....[12]....
        /*04c4*/ 	.word	0x00003ef0


	//   ....[13]....
        /*04c8*/ 	.word	0x00005f30


	//   ....[14]....
        /*04cc*/ 	.word	0x00006750


	//   ....[15]....
        /*04d0*/ 	.word	0x00006770


	//   ....[16]....
        /*04d4*/ 	.word	0x000067e0


	//   ....[17]....
        /*04d8*/ 	.word	0x000073e0


	//   ....[18]....
        /*04dc*/ 	.word	0x00007450


	//   ....[19]....
        /*04e0*/ 	.word	0x00009c20


	//   ....[20]....
        /*04e4*/ 	.word	0x00009c30


	//   ....[21]....
        /*04e8*/ 	.word	0x00009c60


	//   ....[22]....
        /*04ec*/ 	.word	0x00009c70


	//   ....[23]....
        /*04f0*/ 	.word	0x0000b720


	//   ....[24]....
        /*04f4*/ 	.word	0x0000b730


	//   ....[25]....
        /*04f8*/ 	.word	0x0000b7b0


	//   ....[26]....
        /*04fc*/ 	.word	0x0000b7c0


	//   ....[27]....
        /*0500*/ 	.word	0x0000c740


	//   ....[28]....
        /*0504*/ 	.word	0x0000c750


	//   ....[29]....
        /*0508*/ 	.word	0x0000c760


	//   ....[30]....
        /*050c*/ 	.word	0x0000c770


	//   ....[31]....
        /*0510*/ 	.word	0x0000c780


	//   ....[32]....
        /*0514*/ 	.word	0x0000c790


	//   ....[33]....
        /*0518*/ 	.word	0x0000c7a0


	//   ....[34]....
        /*051c*/ 	.word	0x0000c7b0


	//   ....[35]....
        /*0520*/ 	.word	0x0000c7e0


	//   ....[36]....
        /*0524*/ 	.word	0x0000c7f0


	//   ....[37]....
        /*0528*/ 	.word	0x0000c820


	//   ....[38]....
        /*052c*/ 	.word	0x0000c830


	//   ....[39]....
        /*0530*/ 	.word	0x0000c860


	//   ....[40]....
        /*0534*/ 	.word	0x0000c870


	//   ....[41]....
        /*0538*/ 	.word	0x0000c8a0


	//   ....[42]....
        /*053c*/ 	.word	0x0000c8b0


	//   ....[43]....
        /*0540*/ 	.word	0x0000c8e0


	//   ....[44]....
        /*0544*/ 	.word	0x0000c8f0


	//   ....[45]....
        /*0548*/ 	.word	0x0000c920


	//   ....[46]....
        /*054c*/ 	.word	0x0000c930


	//   ....[47]....
        /*0550*/ 	.word	0x0000c950


	//   ....[48]....
        /*0554*/ 	.word	0x0000c960


	//   ....[49]....
        /*0558*/ 	.word	0x0000c990


	//   ....[50]....
        /*055c*/ 	.word	0x0000c9b0


	//   ....[51]....
        /*0560*/ 	.word	0x0000c9c0


	//   ....[52]....
        /*0564*/ 	.word	0x0000c9f0


	//   ....[53]....
        /*0568*/ 	.word	0x0000ca40


	//   ....[54]....
        /*056c*/ 	.word	0x0000ca50


	//   ....[55]....
        /*0570*/ 	.word	0x0000ca80


	//   ....[56]....
        /*0574*/ 	.word	0x0000cab0


	//   ....[57]....
        /*0578*/ 	.word	0x0000cad0


	//   ....[58]....
        /*057c*/ 	.word	0x0000cae0


	//   ....[59]....
        /*0580*/ 	.word	0x0000d080


	//   ....[60]....
        /*0584*/ 	.word	0x0000d0c0


	//   ....[61]....
        /*0588*/ 	.word	0x0000d100


	//   ....[62]....
        /*058c*/ 	.word	0x0000d140


	//   ....[63]....
        /*0590*/ 	.word	0x0000d6b0


	//   ....[64]....
        /*0594*/ 	.word	0x0000d6f0


	//   ....[65]....
        /*0598*/ 	.word	0x0000d7b0


	//   ....[66]....
        /*059c*/ 	.word	0x0000d7d0


	//   ....[67]....
        /*05a0*/ 	.word	0x0000d890


	//   ....[68]....
        /*05a4*/ 	.word	0x0000d8b0


	//   ....[69]....
        /*05a8*/ 	.word	0x0000d980


	//   ....[70]....
        /*05ac*/ 	.word	0x0000d9a0


	//   ....[71]....
        /*05b0*/ 	.word	0x0000e260


	//   ....[72]....
        /*05b4*/ 	.word	0x0000e280


	//   ....[73]....
        /*05b8*/ 	.word	0x0000e340


	//   ....[74]....
        /*05bc*/ 	.word	0x0000e360


	//   ....[75]....
        /*05c0*/ 	.word	0x0000e420


	//   ....[76]....
        /*05c4*/ 	.word	0x0000e440


	//   ....[77]....
        /*05c8*/ 	.word	0x0000e510


	//   ....[78]....
        /*05cc*/ 	.word	0x0000e530


	//   ....[79]....
        /*05d0*/ 	.word	0x0000e670


	//   ....[80]....
        /*05d4*/ 	.word	0x0000e820


	//   ....[81]....
        /*05d8*/ 	.word	0x0000e850


	//   ....[82]....
        /*05dc*/ 	.word	0x0000e880


	//   ....[83]....
        /*05e0*/ 	.word	0x0000e8b0


	//   ....[84]....
        /*05e4*/ 	.word	0x0000e8e0


	//   ....[85]....
        /*05e8*/ 	.word	0x0000e920


	//   ....[86]....
        /*05ec*/ 	.word	0x0000ea70


	//   ....[87]....
        /*05f0*/ 	.word	0x0000eaa0


	//   ....[88]....
        /*05f4*/ 	.word	0x0000ead0


	//   ....[89]....
        /*05f8*/ 	.word	0x0000eb00


	//   ....[90]....
        /*05fc*/ 	.word	0x0000eb30


	//   ....[91]....
        /*0600*/ 	.word	0x0000eb70


	//   ....[92]....
        /*0604*/ 	.word	0x0000ebf0


	//   ....[93]....
        /*0608*/ 	.word	0x0000ec90


	//   ....[94]....
        /*060c*/ 	.word	0x0000ed30


	//   ....[95]....
        /*0610*/ 	.word	0x00010c30


	//   ....[96]....
        /*0614*/ 	.word	0x00010c60


	//   ....[97]....
        /*0618*/ 	.word	0x00010ca0


	//   ....[98]....
        /*061c*/ 	.word	0x00010d30


	//   ....[99]....
        /*0620*/ 	.word	0x00010d40


	//   ....[100]....
        /*0624*/ 	.word	0x00010db0


	//   ....[101]....
        /*0628*/ 	.word	0x00010dc0


	//   ....[102]....
        /*062c*/ 	.word	0x00010dd0


	//   ....[103]....
        /*0630*/ 	.word	0x00010e40


	//   ....[104]....
        /*0634*/ 	.word	0x00010ec0


	//   ....[105]....
        /*0638*/ 	.word	0x000112d0


	//   ....[106]....
        /*063c*/ 	.word	0x00011310


	//   ....[107]....
        /*0640*/ 	.word	0x00011330


	//   ....[108]....
        /*0644*/ 	.word	0x00011340


	//   ....[109]....
        /*0648*/ 	.word	0x000113f0


	//   ....[110]....
        /*064c*/ 	.word	0x00011410


	//   ....[111]....
        /*0650*/ 	.word	0x000114a0


	//   ....[112]....
        /*0654*/ 	.word	0x000114c0


	//   ....[113]....
        /*0658*/ 	.word	0x000114d0


	//   ....[114]....
        /*065c*/ 	.word	0x00011560


	//   ....[115]....
        /*0660*/ 	.word	0x00011d70


	//   ....[116]....
        /*0664*/ 	.word	0x00011da0


	//   ....[117]....
        /*0668*/ 	.word	0x00011dd0


	//   ....[118]....
        /*066c*/ 	.word	0x00011e50


	//   ....[119]....
        /*0670*/ 	.word	0x00011ea0


	//   ....[120]....
        /*0674*/ 	.word	0x00011f00


	//   ....[121]....
        /*0678*/ 	.word	0x00011f20


	//   ....[122]....
        /*067c*/ 	.word	0x00011f60


	//   ....[123]....
        /*0680*/ 	.word	0x00012950


	//   ....[124]....
        /*0684*/ 	.word	0x00012970


	//   ....[125]....
        /*0688*/ 	.word	0x00012990


	//   ....[126]....
        /*068c*/ 	.word	0x000129e0


	//   ....[127]....
        /*0690*/ 	.word	0x000129f0


	//   ....[128]....
        /*0694*/ 	.word	0x00012a40


	//   ....[129]....
        /*0698*/ 	.word	0x00012a50


	//   ....[130]....
        /*069c*/ 	.word	0x00012a60


	//   ....[131]....
        /*06a0*/ 	.word	0x00012ab0


	//   ....[132]....
        /*06a4*/ 	.word	0x00012b00


	//   ....[133]....
        /*06a8*/ 	.word	0x00012f00


	//   ....[134]....
        /*06ac*/ 	.word	0x00012f20


	//   ....[135]....
        /*06b0*/ 	.word	0x00012f30


	//   ....[136]....
        /*06b4*/ 	.word	0x00012f40


	//   ....[137]....
        /*06b8*/ 	.word	0x00012f50


	//   ....[138]....
        /*06bc*/ 	.word	0x00012fb0


	//   ....[139]....
        /*06c0*/ 	.word	0x00012fc0


	//   ....[140]....
        /*06c4*/ 	.word	0x00013020


	//   ....[141]....
        /*06c8*/ 	.word	0x00013050


	//   ....[142]....
        /*06cc*/ 	.word	0x00013090


	//   ....[143]....
        /*06d0*/ 	.word	0x00014300


	//   ....[144]....
        /*06d4*/ 	.word	0x00014330


	//   ....[145]....
        /*06d8*/ 	.word	0x00014360


	//   ....[146]....
        /*06dc*/ 	.word	0x00014390


	//   ....[147]....
        /*06e0*/ 	.word	0x000143a0


	//   ....[148]....
        /*06e4*/ 	.word	0x000143c0


	//   ....[149]....
        /*06e8*/ 	.word	0x000143e0


	//   ....[150]....
        /*06ec*/ 	.word	0x00014420


	//   ....[151]....
        /*06f0*/ 	.word	0x00014560


	//   ....[152]....
        /*06f4*/ 	.word	0x00014590


	//   ....[153]....
        /*06f8*/ 	.word	0x000145d0


	//   ....[154]....
        /*06fc*/ 	.word	0x00014600


	//   ....[155]....
        /*0700*/ 	.word	0x00014630


	//   ....[156]....
        /*0704*/ 	.word	0x00014660


	//   ....[157]....
        /*0708*/ 	.word	0x00014700


	//   ....[158]....
        /*070c*/ 	.word	0x000147a0


	//   ....[159]....
        /*0710*/ 	.word	0x00014850


	//   ....[160]....
        /*0714*/ 	.word	0x00014e30


	//   ....[161]....
        /*0718*/ 	.word	0x00015440


	//   ....[162]....
        /*071c*/ 	.word	0x00015520


	//   ....[163]....
        /*0720*/ 	.word	0x00015610


	//   ....[164]....
        /*0724*/ 	.word	0x00015670


	//   ....[165]....
        /*0728*/ 	.word	0x00015750


	//   ....[166]....
        /*072c*/ 	.word	0x000157b0


	//   ....[167]....
        /*0730*/ 	.word	0x00015890


	//   ....[168]....
        /*0734*/ 	.word	0x000158f0


	//   ....[169]....
        /*0738*/ 	.word	0x000159c0


	//   ....[170]....
        /*073c*/ 	.word	0x00015a60


	//   ....[171]....
        /*0740*/ 	.word	0x00015b40


	//   ....[172]....
        /*0744*/ 	.word	0x00015c90


	//   ....[173]....
        /*0748*/ 	.word	0x00015d40


	//   ....[174]....
        /*074c*/ 	.word	0x00015e70


	//   ....[175]....
        /*0750*/ 	.word	0x00015f20


	//   ....[176]....
        /*0754*/ 	.word	0x00016020


	//   ....[177]....
        /*0758*/ 	.word	0x000160e0


	//   ....[178]....
        /*075c*/ 	.word	0x00016140


	//   ....[179]....
        /*0760*/ 	.word	0x000161e0


	//   ....[180]....
        /*0764*/ 	.word	0x000162a0


	//   ....[181]....
        /*0768*/ 	.word	0x00016370


	//   ....[182]....
        /*076c*/ 	.word	0x00016410


	//   ....[183]....
        /*0770*/ 	.word	0x00016480


	//   ....[184]....
        /*0774*/ 	.word	0x000164e0


	//   ....[185]....
        /*0778*/ 	.word	0x000165d0


	//   ....[186]....
        /*077c*/ 	.word	0x00016650


	//   ....[187]....
        /*0780*/ 	.word	0x00016730


	//   ....[188]....
        /*0784*/ 	.word	0x000167b0


	//   ....[189]....
        /*0788*/ 	.word	0x00016870


	//   ....[190]....
        /*078c*/ 	.word	0x000169a0


	//   ....[191]....
        /*0790*/ 	.word	0x00016a50


	//   ....[192]....
        /*0794*/ 	.word	0x00016ab0


	//   ....[193]....
        /*0798*/ 	.word	0x00016b70


	//   ....[194]....
        /*079c*/ 	.word	0x00016bd0


	//   ....[195]....
        /*07a0*/ 	.word	0x00016c90


	//   ....[196]....
        /*07a4*/ 	.word	0x00016cf0


	//   ....[197]....
        /*07a8*/ 	.word	0x00016db0


	//   ....[198]....
        /*07ac*/ 	.word	0x00016e10


	//   ....[199]....
        /*07b0*/ 	.word	0x00016ed0


	//   ....[200]....
        /*07b4*/ 	.word	0x00016fc0


	//   ....[201]....
        /*07b8*/ 	.word	0x00017060


	//   ....[202]....
        /*07bc*/ 	.word	0x000170c0


	//   ....[203]....
        /*07c0*/ 	.word	0x00017190


	//   ....[204]....
        /*07c4*/ 	.word	0x000171f0


	//   ....[205]....
        /*07c8*/ 	.word	0x000172c0


	//   ....[206]....
        /*07cc*/ 	.word	0x00017320


	//   ....[207]....
        /*07d0*/ 	.word	0x000173f0


	//   ....[208]....
        /*07d4*/ 	.word	0x00017450


	//   ....[209]....
        /*07d8*/ 	.word	0x00017520


	//   ....[210]....
        /*07dc*/ 	.word	0x00017770


	//----- nvinfo : EIATTR_REG_RECONFIG
	.align		4
.L_299:
        /*07e0*/ 	.byte	0x01, 0x54
	.zero		2


	//----- nvinfo : EIATTR_SYSCALL_OFFSETS
	.align		4
        /*07e4*/ 	.byte	0x04, 0x46
        /*07e6*/ 	.short	(.L_301 - .L_300)


	//   ....[0]....
.L_300:
        /*07e8*/ 	.word	0x00001a50


	//   ....[1]....
        /*07ec*/ 	.word	0x0000fe60


	//   ....[2]....
        /*07f0*/ 	.word	0x0000ffd0


	//   ....[3]....
        /*07f4*/ 	.word	0x00010120


	//   ....[4]....
        /*07f8*/ 	.word	0x00010260


	//   ....[5]....
        /*07fc*/ 	.word	0x000119a0


	//----- nvinfo : EIATTR_MBARRIER_INSTR_OFFSETS
	.align		4
.L_301:
        /*0800*/ 	.byte	0x04, 0x39
        /*0802*/ 	.short	(.L_303 - .L_302)


	//   ....[0]....
.L_302:
        /*0804*/ 	.word	0x00000180
        /*0808*/ 	.word	0x000000ff
        /*080c*/ 	.word	0x00029800
        /*0810*/ 	.short	0x0100
        /*0812*/ 	.byte	0x08
	.zero		1


	//   ....[1]....
        /*0814*/ 	.word	0x00000190
        /*0818*/ 	.word	0x000000ff
        /*081c*/ 	.word	0x00029820
        /*0820*/ 	.short	0x0100
        /*0822*/ 	.byte	0x08
	.zero		1


	//   ....[2]....
        /*0824*/ 	.word	0x00000280
        /*0828*/ 	.word	0x000000ff
        /*082c*/ 	.word	0x00029830
        /*0830*/ 	.short	0x0100
        /*0832*/ 	.byte	0x08
	.zero		1


	//   ....[3]....
        /*0834*/ 	.word	0x00000290
        /*0838*/ 	.word	0x000000ff
        /*083c*/ 	.word	0x00029840
        /*0840*/ 	.short	0x0100
        /*0842*/ 	.byte	0x08
	.zero		1


	//   ....[4]....
        /*0844*/ 	.word	0x000002a0
        /*0848*/ 	.word	0x000000ff
        /*084c*/ 	.word	0x00029838
        /*0850*/ 	.short	0x0100
        /*0852*/ 	.byte	0x08
	.zero		1


	//   ....[5]....
        /*0854*/ 	.word	0x000002b0
        /*0858*/ 	.word	0x000000ff
        /*085c*/ 	.word	0x00029848
        /*0860*/ 	.short	0x0100
        /*0862*/ 	.byte	0x08
	.zero		1


	//   ....[6]....
        /*0864*/ 	.word	0x000003e0
        /*0868*/ 	.word	0x000000ff
        /*086c*/ 	.word	0x00029850
        /*0870*/ 	.short	0x0100
        /*0872*/ 	.byte	0x08
	.zero		1


	//   ....[7]....
        /*0874*/ 	.word	0x000003f0
        /*0878*/ 	.word	0x000000ff
        /*087c*/ 	.word	0x00029860
        /*0880*/ 	.short	0x0100
        /*0882*/ 	.byte	0x08
	.zero		1


	//   ....[8]....
        /*0884*/ 	.word	0x00000400
        /*0888*/ 	.word	0x000000ff
        /*088c*/ 	.word	0x00029858
        /*0890*/ 	.short	0x0100
        /*0892*/ 	.byte	0x08
	.zero		1


	//   ....[9]....
        /*0894*/ 	.word	0x00000410
        /*0898*/ 	.word	0x000000ff
        /*089c*/ 	.word	0x00029868
        /*08a0*/ 	.short	0x0100
        /*08a2*/ 	.byte	0x08
	.zero		1


	//   ....[10]....
        /*08a4*/ 	.word	0x00000500
        /*08a8*/ 	.word	0x000000ff
        /*08ac*/ 	.word	0x00029870
        /*08b0*/ 	.short	0x0100
        /*08b2*/ 	.byte	0x06
	.zero		1


	//   ....[11]....
        /*08b4*/ 	.word	0x00000510
        /*08b8*/ 	.word	0x000000ff
        /*08bc*/ 	.word	0x00029880
        /*08c0*/ 	.short	0x0100
        /*08c2*/ 	.byte	0x06
	.zero		1


	//   ....[12]....
        /*08c4*/ 	.word	0x00000520
        /*08c8*/ 	.word	0x000000ff
        /*08cc*/ 	.word	0x00029878
        /*08d0*/ 	.short	0x0100
        /*08d2*/ 	.byte	0x06
	.zero		1


	//   ....[13]....
        /*08d4*/ 	.word	0x00000530
        /*08d8*/ 	.word	0x000000ff
        /*08dc*/ 	.word	0x00029888
        /*08e0*/ 	.short	0x0100
        /*08e2*/ 	.byte	0x06
	.zero		1


	//   ....[14]....
        /*08e4*/ 	.word	0x00000660
        /*08e8*/ 	.word	0x000000ff
        /*08ec*/ 	.word	0x00029890
        /*08f0*/ 	.short	0x0100
        /*08f2*/ 	.byte	0x08
	.zero		1


	//   ....[15]....
        /*08f4*/ 	.word	0x00000670
        /*08f8*/ 	.word	0x000000ff
        /*08fc*/ 	.word	0x000298a0
        /*0900*/ 	.short	0x0100
        /*0902*/ 	.byte	0x08
	.zero		1


	//   ....[16]....
        /*0904*/ 	.word	0x00000680
        /*0908*/ 	.word	0x000000ff
        /*090c*/ 	.word	0x00029898
        /*0910*/ 	.short	0x0100
        /*0912*/ 	.byte	0x08
	.zero		1


	//   ....[17]....
        /*0914*/ 	.word	0x00000690
        /*0918*/ 	.word	0x000000ff
        /*091c*/ 	.word	0x000298a8
        /*0920*/ 	.short	0x0100
        /*0922*/ 	.byte	0x08
	.zero		1


	//   ....[18]....
        /*0924*/ 	.word	0x000007e0
        /*0928*/ 	.word	0x000000ff
        /*092c*/ 	.word	0x000298b0
        /*0930*/ 	.short	0x0100
        /*0932*/ 	.byte	0x08
	.zero		1


	//   ....[19]....
        /*0934*/ 	.word	0x000007f0
        /*0938*/ 	.word	0x000000ff
        /*093c*/ 	.word	0x000298c0
        /*0940*/ 	.short	0x0100
        /*0942*/ 	.byte	0x08
	.zero		1


	//   ....[20]....
        /*0944*/ 	.word	0x00000800
        /*0948*/ 	.word	0x000000ff
        /*094c*/ 	.word	0x000298b8
        /*0950*/ 	.short	0x0100
        /*0952*/ 	.byte	0x08
	.zero		1


	//   ....[21]....
        /*0954*/ 	.word	0x00000810
        /*0958*/ 	.word	0x000000ff
        /*095c*/ 	.word	0x000298c8
        /*0960*/ 	.short	0x0100
        /*0962*/ 	.byte	0x08
	.zero		1


	//   ....[22]....
        /*0964*/ 	.word	0x00001ad0
        /*0968*/ 	.word	0x000000ff
        /*096c*/ 	.word	0x00029800
        /*0970*/ 	.short	0x010a
        /*0972*/ 	.byte	0x29
	.zero		1


	//   ....[23]....
        /*0974*/ 	.word	0x00001b50
        /*0978*/ 	.word	0x00000000
        /*097c*/ 	.word	0x00029830
        /*0980*/ 	.short	0x010a
        /*0982*/ 	.byte	0x3f
	.zero		1


	//   ....[24]....
        /*0984*/ 	.word	0x00001b90
        /*0988*/ 	.word	0x00000000
        /*098c*/ 	.word	0x00029830
        /*0990*/ 	.short	0x010a
        /*0992*/ 	.byte	0x3f
	.zero		1


	//   ....[25]....
        /*0994*/ 	.word	0x00002b80
        /*0998*/ 	.word	0x000000ff
        /*099c*/ 	.word	0x00000000
        /*09a0*/ 	.short	0x0101
        /*09a2*/ 	.byte	0x06
	.zero		1


	//   ....[26]....
        /*09a4*/ 	.word	0x00004f60
        /*09a8*/ 	.word	0x000000ff
        /*09ac*/ 	.word	0x00029830
        /*09b0*/ 	.short	0x010a
        /*09b2*/ 	.byte	0x06
	.zero		1


	//   ....[27]....
        /*09b4*/ 	.word	0x00004fa0
        /*09b8*/ 	.word	0x000000ff
        /*09bc*/ 	.word	0x00029830
        /*09c0*/ 	.short	0x010a
        /*09c2*/ 	.byte	0x06
	.zero		1


	//   ....[28]....
        /*09c4*/ 	.word	0x00005be0
        /*09c8*/ 	.word	0x000000ff
        /*09cc*/ 	.word	0x00029850
        /*09d0*/ 	.short	0x010a
        /*09d2*/ 	.byte	0x06
	.zero		1


	//   ....[29]....
        /*09d4*/ 	.word	0x00005c20
        /*09d8*/ 	.word	0x000000ff
        /*09dc*/ 	.word	0x00029850
        /*09e0*/ 	.short	0x010a
        /*09e2*/ 	.byte	0x06
	.zero		1


	//   ....[30]....
        /*09e4*/ 	.word	0x00005fb0
        /*09e8*/ 	.word	0x000000ff
        /*09ec*/ 	.word	0x00000000
        /*09f0*/ 	.short	0x0101
        /*09f2*/ 	.byte	0x06
	.zero		1


	//   ....[31]....
        /*09f4*/ 	.word	0x000080c0
        /*09f8*/ 	.word	0x000000ff
        /*09fc*/ 	.word	0x00000000
        /*0a00*/ 	.short	0x0101
        /*0a02*/ 	.byte	0x06
	.zero		1


	//   ....[32]....
        /*0a04*/ 	.word	0x000087e0
        /*0a08*/ 	.word	0x000000ff
        /*0a0c*/ 	.word	0x00029830
        /*0a10*/ 	.short	0x010a
        /*0a12*/ 	.byte	0x06
	.zero		1


	//   ....[33]....
        /*0a14*/ 	.word	0x00008820
        /*0a18*/ 	.word	0x000000ff
        /*0a1c*/ 	.word	0x00029830
        /*0a20*/ 	.short	0x010a
        /*0a22*/ 	.byte	0x06
	.zero		1


	//   ....[34]....
        /*0a24*/ 	.word	0x00009430
        /*0a28*/ 	.word	0x000000ff
        /*0a2c*/ 	.word	0x00029850
        /*0a30*/ 	.short	0x010a
        /*0a32*/ 	.byte	0x06
	.zero		1


	//   ....[35]....
        /*0a34*/ 	.word	0x00009470
        /*0a38*/ 	.word	0x000000ff
        /*0a3c*/ 	.word	0x00029850
        /*0a40*/ 	.short	0x010a
        /*0a42*/ 	.byte	0x06
	.zero		1


	//   ....[36]....
        /*0a44*/ 	.word	0x000097c0
        /*0a48*/ 	.word	0x000000ff
        /*0a4c*/ 	.word	0x00000000
        /*0a50*/ 	.short	0x0101
        /*0a52*/ 	.byte	0x06
	.zero		1


	//   ....[37]....
        /*0a54*/ 	.word	0x0000ad70
        /*0a58*/ 	.word	0x000000ff
        /*0a5c*/ 	.word	0x00000000
        /*0a60*/ 	.short	0x0101
        /*0a62*/ 	.byte	0x06
	.zero		1


	//   ....[38]....
        /*0a64*/ 	.word	0x0000b3f0
        /*0a68*/ 	.word	0x000000ff
        /*0a6c*/ 	.word	0x00029850
        /*0a70*/ 	.short	0x010a
        /*0a72*/ 	.byte	0x09
	.zero		1


	//   ....[39]....
        /*0a74*/ 	.word	0x0000b430
        /*0a78*/ 	.word	0x000000ff
        /*0a7c*/ 	.word	0x00029850
        /*0a80*/ 	.short	0x010a
        /*0a82*/ 	.byte	0x09
	.zero		1


	//   ....[40]....
        /*0a84*/ 	.word	0x0000bac0
        /*0a88*/ 	.word	0x000000ff
        /*0a8c*/ 	.word	0x00000000
        /*0a90*/ 	.short	0x0101
        /*0a92*/ 	.byte	0x04
	.zero		1


	//   ....[41]....
        /*0a94*/ 	.word	0x0000d6e0
        /*0a98*/ 	.word	0x00000003
        /*0a9c*/ 	.word	0x00000000
        /*0aa0*/ 	.short	0x0101
        /*0aa2*/ 	.byte	0x3f
	.zero		1


	//   ....[42]....
        /*0aa4*/ 	.word	0x00010940
        /*0aa8*/ 	.word	0x00000000
        /*0aac*/ 	.word	0x00029880
        /*0ab0*/ 	.short	0x010a
        /*0ab2*/ 	.byte	0x3f
	.zero		1


	//   ....[43]....
        /*0ab4*/ 	.word	0x00010f90
        /*0ab8*/ 	.word	0x00000000
        /*0abc*/ 	.word	0x00029870
        /*0ac0*/ 	.short	0x0107
        /*0ac2*/ 	.byte	0x3f
	.zero		1


	//   ....[44]....
        /*0ac4*/ 	.word	0x00011050
        /*0ac8*/ 	.word	0x00000000
        /*0acc*/ 	.word	0x00029870
        /*0ad0*/ 	.short	0x0101
        /*0ad2*/ 	.byte	0x3f
	.zero		1


	//   ....[45]....
        /*0ad4*/ 	.word	0x00011080
        /*0ad8*/ 	.word	0x00000000
        /*0adc*/ 	.word	0x00029840
        /*0ae0*/ 	.short	0x010a
        /*0ae2*/ 	.byte	0x3f
	.zero		1


	//   ....[46]....
        /*0ae4*/ 	.word	0x000116c0
        /*0ae8*/ 	.word	0x00000000
        /*0aec*/ 	.word	0x00029830
        /*0af0*/ 	.short	0x0107
        /*0af2*/ 	.byte	0x3f
	.zero		1


	//   ....[47]....
        /*0af4*/ 	.word	0x00011790
        /*0af8*/ 	.word	0x00000000
        /*0afc*/ 	.word	0x00029830
        /*0b00*/ 	.short	0x0101
        /*0b02*/ 	.byte	0x3f
	.zero		1


	//   ....[48]....
        /*0b04*/ 	.word	0x00012070
        /*0b08*/ 	.word	0x00000016
        /*0b0c*/ 	.word	0x00029800
        /*0b10*/ 	.short	0x0107
        /*0b12*/ 	.byte	0x3f
	.zero		1


	//   ....[49]....
        /*0b14*/ 	.word	0x00012170
        /*0b18*/ 	.word	0x00000016
        /*0b1c*/ 	.word	0x00029800
        /*0b20*/ 	.short	0x0101
        /*0b22*/ 	.byte	0x3f
	.zero		1


	//   ....[50]....
        /*0b24*/ 	.word	0x00012190
        /*0b28*/ 	.word	0x00000016
        /*0b2c*/ 	.word	0x00029820
        /*0b30*/ 	.short	0x010a
        /*0b32*/ 	.byte	0x3f
	.zero		1


	//   ....[51]....
        /*0b34*/ 	.word	0x000126b0
        /*0b38*/ 	.word	0x00000000
        /*0b3c*/ 	.word	0x00029880
        /*0b40*/ 	.short	0x010a
        /*0b42*/ 	.byte	0x3f
	.zero		1


	//   ....[52]....
        /*0b44*/ 	.word	0x00012b90
        /*0b48*/ 	.word	0x00000000
        /*0b4c*/ 	.word	0x00029870
        /*0b50*/ 	.short	0x0107
        /*0b52*/ 	.byte	0x3f
	.zero		1


	//   ....[53]....
        /*0b54*/ 	.word	0x00012c50
        /*0b58*/ 	.word	0x00000000
        /*0b5c*/ 	.word	0x00029870
        /*0b60*/ 	.short	0x0101
        /*0b62*/ 	.byte	0x3f
	.zero		1


	//   ....[54]....
        /*0b64*/ 	.word	0x00012c80
        /*0b68*/ 	.word	0x00000000
        /*0b6c*/ 	.word	0x00029840
        /*0b70*/ 	.short	0x010a
        /*0b72*/ 	.byte	0x3f
	.zero		1


	//   ....[55]....
        /*0b74*/ 	.word	0x00013180
        /*0b78*/ 	.word	0x00000000
        /*0b7c*/ 	.word	0x00029830
        /*0b80*/ 	.short	0x0107
        /*0b82*/ 	.byte	0x3f
	.zero		1


	//   ....[56]....
        /*0b84*/ 	.word	0x00013240
        /*0b88*/ 	.word	0x00000000
        /*0b8c*/ 	.word	0x00029830
        /*0b90*/ 	.short	0x0101
        /*0b92*/ 	.byte	0x3f
	.zero		1


	//   ....[57]....
        /*0b94*/ 	.word	0x000132d0
        /*0b98*/ 	.word	0x00000003
        /*0b9c*/ 	.word	0x00029870
        /*0ba0*/ 	.short	0x010a
        /*0ba2*/ 	.byte	0x3f
	.zero		1


	//   ....[58]....
        /*0ba4*/ 	.word	0x00013360
        /*0ba8*/ 	.word	0x00000003
        /*0bac*/ 	.word	0x00029860
        /*0bb0*/ 	.short	0x010a
        /*0bb2*/ 	.byte	0x3f
	.zero		1


	//   ....[59]....
        /*0bb4*/ 	.word	0x00013870
        /*0bb8*/ 	.word	0x00000003
        /*0bbc*/ 	.word	0x00029850
        /*0bc0*/ 	.short	0x0101
        /*0bc2*/ 	.byte	0x3f
	.zero		1


	//   ....[60]....
        /*0bc4*/ 	.word	0x00013900
        /*0bc8*/ 	.word	0x00000003
        /*0bcc*/ 	.word	0x00000000
        /*0bd0*/ 	.short	0x0101
        /*0bd2*/ 	.byte	0x3f
	.zero		1


	//   ....[61]....
        /*0bd4*/ 	.word	0x00013ac0
        /*0bd8*/ 	.word	0x00000011
        /*0bdc*/ 	.word	0x00029870
        /*0be0*/ 	.short	0x010a
        /*0be2*/ 	.byte	0x3f
	.zero		1


	//   ....[62]....
        /*0be4*/ 	.word	0x00013b40
        /*0be8*/ 	.word	0x00000011
        /*0bec*/ 	.word	0x00029860
        /*0bf0*/ 	.short	0x010a
        /*0bf2*/ 	.byte	0x3f
	.zero		1


	//   ....[63]....
        /*0bf4*/ 	.word	0x00014060
        /*0bf8*/ 	.word	0x00000011
        /*0bfc*/ 	.word	0x00029850
        /*0c00*/ 	.short	0x0101
        /*0c02*/ 	.byte	0x3f
	.zero		1


	//   ....[64]....
        /*0c04*/ 	.word	0x00014110
        /*0c08*/ 	.word	0x00000011
        /*0c0c*/ 	.word	0x00000000
        /*0c10*/ 	.short	0x0101
        /*0c12*/ 	.byte	0x3f
	.zero		1


	//   ....[65]....
        /*0c14*/ 	.word	0x00014db0
        /*0c18*/ 	.word	0x00000005
        /*0c1c*/ 	.word	0x00029820
        /*0c20*/ 	.short	0x010a
        /*0c22*/ 	.byte	0x3f
	.zero		1


	//   ....[66]....
        /*0c24*/ 	.word	0x00014f30
        /*0c28*/ 	.word	0x00000003
        /*0c2c*/ 	.word	0x00029840
        /*0c30*/ 	.short	0x010a
        /*0c32*/ 	.byte	0x3f
	.zero		1


	//   ....[67]....
        /*0c34*/ 	.word	0x00014fd0
        /*0c38*/ 	.word	0x00000005
        /*0c3c*/ 	.word	0x00029840
        /*0c40*/ 	.short	0x010a
        /*0c42*/ 	.byte	0x3f
	.zero		1


	//   ....[68]....
        /*0c44*/ 	.word	0x00015010
        /*0c48*/ 	.word	0x00000003
        /*0c4c*/ 	.word	0x00029860
        /*0c50*/ 	.short	0x010a
        /*0c52*/ 	.byte	0x3f
	.zero		1


	//   ....[69]....
        /*0c54*/ 	.word	0x00015050
        /*0c58*/ 	.word	0x00000005
        /*0c5c*/ 	.word	0x00029860
        /*0c60*/ 	.short	0x010a
        /*0c62*/ 	.byte	0x3f
	.zero		1


	//   ....[70]....
        /*0c64*/ 	.word	0x00015090
        /*0c68*/ 	.word	0x00000003
        /*0c6c*/ 	.word	0x00029880
        /*0c70*/ 	.short	0x010a
        /*0c72*/ 	.byte	0x3f
	.zero		1


	//   ....[71]....
        /*0c74*/ 	.word	0x000150d0
        /*0c78*/ 	.word	0x00000005
        /*0c7c*/ 	.word	0x00029880
        /*0c80*/ 	.short	0x010a
        /*0c82*/ 	.byte	0x3f
	.zero		1


	//   ....[72]....
        /*0c84*/ 	.word	0x00015140
        /*0c88*/ 	.word	0x00000003
        /*0c8c*/ 	.word	0x00029800
        /*0c90*/ 	.short	0x010a
        /*0c92*/ 	.byte	0x3f
	.zero		1


	//   ....[73]....
        /*0c94*/ 	.word	0x00015190
        /*0c98*/ 	.word	0x00000000
        /*0c9c*/ 	.word	0x00029830
        /*0ca0*/ 	.short	0x010a
        /*0ca2*/ 	.byte	0x3f
	.zero		1


	//   ....[74]....
        /*0ca4*/ 	.word	0x000151f0
        /*0ca8*/ 	.word	0x00000004
        /*0cac*/ 	.word	0x00029830
        /*0cb0*/ 	.short	0x010a
        /*0cb2*/ 	.byte	0x3f
	.zero		1


	//   ....[75]....
        /*0cb4*/ 	.word	0x00015250
        /*0cb8*/ 	.word	0x00000004
        /*0cbc*/ 	.word	0x00029850
        /*0cc0*/ 	.short	0x010a
        /*0cc2*/ 	.byte	0x3f
	.zero		1


	//   ....[76]....
        /*0cc4*/ 	.word	0x000152b0
        /*0cc8*/ 	.word	0x00000004
        /*0ccc*/ 	.word	0x00029830
        /*0cd0*/ 	.short	0x010a
        /*0cd2*/ 	.byte	0x3f
	.zero		1


	//   ....[77]....
        /*0cd4*/ 	.word	0x00015310
        /*0cd8*/ 	.word	0x00000004
        /*0cdc*/ 	.word	0x00029850
        /*0ce0*/ 	.short	0x010a
        /*0ce2*/ 	.byte	0x3f
	.zero		1


	//   ....[78]....
        /*0ce4*/ 	.word	0x00015370
        /*0ce8*/ 	.word	0x00000006
        /*0cec*/ 	.word	0x00029850
        /*0cf0*/ 	.short	0x010a
        /*0cf2*/ 	.byte	0x3f
	.zero		1


	//   ....[79]....
        /*0cf4*/ 	.word	0x00015470
        /*0cf8*/ 	.word	0x00000000
        /*0cfc*/ 	.word	0x00029880
        /*0d00*/ 	.short	0x010a
        /*0d02*/ 	.byte	0x3f
	.zero		1


	//   ....[80]....
        /*0d04*/ 	.word	0x00015be0
        /*0d08*/ 	.word	0x00000000
        /*0d0c*/ 	.word	0x00029840
        /*0d10*/ 	.short	0x010a
        /*0d12*/ 	.byte	0x3f
	.zero		1


	//   ....[81]....
        /*0d14*/ 	.word	0x000168a0
        /*0d18*/ 	.word	0x00000016
        /*0d1c*/ 	.word	0x00029820
        /*0d20*/ 	.short	0x010a
        /*0d22*/ 	.byte	0x3f
	.zero		1


	//   ....[82]....
        /*0d24*/ 	.word	0x000168f0
        /*0d28*/ 	.word	0x00000000
        /*0d2c*/ 	.word	0x00029880
        /*0d30*/ 	.short	0x010a
        /*0d32*/ 	.byte	0x3f
	.zero		1


	//   ....[83]....
        /*0d34*/ 	.word	0x00016f10
        /*0d38*/ 	.word	0x00000000
        /*0d3c*/ 	.word	0x00029840
        /*0d40*/ 	.short	0x010a
        /*0d42*/ 	.byte	0x3f
	.zero		1


	//   ....[84]....
        /*0d44*/ 	.word	0x00017550
        /*0d48*/ 	.word	0x00000003
        /*0d4c*/ 	.word	0x00029870
        /*0d50*/ 	.short	0x010a
        /*0d52*/ 	.byte	0x3f
	.zero		1


	//   ....[85]....
        /*0d54*/ 	.word	0x000175a0
        /*0d58*/ 	.word	0x00000003
        /*0d5c*/ 	.word	0x00029860
        /*0d60*/ 	.short	0x010a
        /*0d62*/ 	.byte	0x3f
	.zero		1


	//   ....[86]....
        /*0d64*/ 	.word	0x000175f0
        /*0d68*/ 	.word	0x00000011
        /*0d6c*/ 	.word	0x00029870
        /*0d70*/ 	.short	0x010a
        /*0d72*/ 	.byte	0x3f
	.zero		1


	//   ....[87]....
        /*0d74*/ 	.word	0x00017640
        /*0d78*/ 	.word	0x00000011
        /*0d7c*/ 	.word	0x00029860
        /*0d80*/ 	.short	0x010a
        /*0d82*/ 	.byte	0x3f
	.zero		1


	//   ....[88]....
        /*0d84*/ 	.word	0x00017690
        /*0d88*/ 	.word	0x00000005
        /*0d8c*/ 	.word	0x00029820
        /*0d90*/ 	.short	0x010a
        /*0d92*/ 	.byte	0x3f
	.zero		1


	//   ....[89]....
        /*0d94*/ 	.word	0x00017830
        /*0d98*/ 	.word	0x00000003
        /*0d9c*/ 	.word	0x00029840
        /*0da0*/ 	.short	0x010a
        /*0da2*/ 	.byte	0x3f
	.zero		1


	//   ....[90]....
        /*0da4*/ 	.word	0x00017880
        /*0da8*/ 	.word	0x00000005
        /*0dac*/ 	.word	0x00029840
        /*0db0*/ 	.short	0x010a
        /*0db2*/ 	.byte	0x3f
	.zero		1


	//   ....[91]....
        /*0db4*/ 	.word	0x000178d0
        /*0db8*/ 	.word	0x00000003
        /*0dbc*/ 	.word	0x00029860
        /*0dc0*/ 	.short	0x010a
        /*0dc2*/ 	.byte	0x3f
	.zero		1


	//   ....[92]....
        /*0dc4*/ 	.word	0x00017920
        /*0dc8*/ 	.word	0x00000005
        /*0dcc*/ 	.word	0x00029860
        /*0dd0*/ 	.short	0x010a
        /*0dd2*/ 	.byte	0x3f
	.zero		1


	//   ....[93]....
        /*0dd4*/ 	.word	0x00017970
        /*0dd8*/ 	.word	0x00000003
        /*0ddc*/ 	.word	0x00029880
        /*0de0*/ 	.short	0x010a
        /*0de2*/ 	.byte	0x3f
	.zero		1


	//----- nvinfo : EIATTR_NUM_MBARRIERS
	.align		4
.L_303:
        /*0de4*/ 	.byte	0x03, 0x38
        /*0de6*/ 	.short	0x0016


	//----- nvinfo : EIATTR_EXIT_INSTR_OFFSETS
	.align		4
        /*0de8*/ 	.byte	0x04, 0x1c
        /*0dea*/ 	.short	(.L_305 - .L_304)


	//   ....[0]....
.L_304:
        /*0dec*/ 	.word	0x000009c0


	//   ....[1]....
        /*0df0*/ 	.word	0x0000e620


	//   ....[2]....
        /*0df4*/ 	.word	0x00015120


	//----- nvinfo : EIATTR_MAX_THREADS
	.align		4
.L_305:
        /*0df8*/ 	.byte	0x04, 0x05
        /*0dfa*/ 	.short	(.L_307 - .L_306)
.L_306:
        /*0dfc*/ 	.word	0x00000180
        /*0e00*/ 	.word	0x00000001
        /*0e04*/ 	.word	0x00000001


	//----- nvinfo : EIATTR_CRS_STACK_SIZE
	.align		4
.L_307:
        /*0e08*/ 	.byte	0x04, 0x1e
        /*0e0a*/ 	.short	(.L_309 - .L_308)
.L_308:
        /*0e0c*/ 	.word	0x00000000


	//----- nvinfo : EIATTR_CBANK_PARAM_SIZE
	.align		4
.L_309:
        /*0e10*/ 	.byte	0x03, 0x19
        /*0e12*/ 	.short	0x0af0


	//----- nvinfo : EIATTR_PARAM_CBANK
	.align		4
        /*0e14*/ 	.byte	0x04, 0x0a
        /*0e16*/ 	.short	(.L_311 - .L_310)
	.align		4
.L_310:
        /*0e18*/ 	.word	index@(.nv.constant0._ZN7cutlass13device_kernelIN5flash11enable_sm90INS1_16FlashAttnFwdSm90INS1_25CollectiveMainloopFwdSm90ILi2EN4cute5tupleIJNS5_1CILi1EEES8_S8_EEENS6_IJNS7_ILi128EEENS7_ILi160EEENS7_ILi192EEEEEELi128ENS_12float_e4m3_tEfNS_4arch4Sm90ELb1ELb0ELb0ELb1ELb1ELb0ELb0ELb1ELb1ELb1ELb0ELb0EEENS1_21CollectiveEpilogueFwdINS6_IJSA_SA_SB_EEES9_NS_10bfloat16_tESG_Li256ELb1ELb1ELb0ELb1EEENS1_36VarlenDynamicPersistentTileSchedulerILi128ELi160ELi256ELi128ELb0ELb1ELb1ELb1ELb1ELb1EEEEEEEEEvNT_6ParamsE)
        /*0e1c*/ 	.short	0x0210
        /*0e1e*/ 	.short	0x0af0


	//----- nvinfo : EIATTR_SW_WAR
	.align		4
.L_311:
        /*0e20*/ 	.byte	0x04, 0x36
        /*0e22*/ 	.short	(.L_313 - .L_312)
.L_312:
        /*0e24*/ 	.word	0x00000008
.L_313:


//--------------------- .nv.info._ZN7cutlass13device_kernelIN5flash11enable_sm90INS1_16FlashAttnFwdSm90INS1_25CollectiveMainloopFwdSm90ILi2EN4cute5tupleIJNS5_1CILi1EEES8_S8_EEENS6_IJNS7_ILi128EEENS7_ILi160EEENS7_ILi192EEEEEELi128ENS_12float_e4m3_tEfNS_4arch4Sm90ELb1ELb0ELb0ELb1ELb1ELb1ELb0ELb1ELb1ELb1ELb0ELb0EEENS1_21CollectiveEpilogueFwdINS6_IJSA_SA_SB_EEES9_NS_10bfloat16_tESG_Li256ELb1ELb1ELb0ELb1EEENS1_36VarlenDynamicPersistentTileSchedulerILi128ELi160ELi256ELi128ELb0ELb1ELb1ELb1ELb1ELb1EEEEEEEEEvNT_6ParamsE --------------------------
	.section	.nv.info._ZN7cutlass13device_kernelIN5flash11enable_sm90INS1_16FlashAttnFwdSm90INS1_25CollectiveMainloopFwdSm90ILi2EN4cute5tupleIJNS5_1CILi1EEES8_S8_EEENS6_IJNS7_ILi128EEENS7_ILi160EEENS7_ILi192EEEEEELi128ENS_12float_e4m3_tEfNS_4arch4Sm90ELb1ELb0ELb0ELb1ELb1ELb1ELb0ELb1ELb1ELb1ELb0ELb0EEENS1_21CollectiveEpilogueFwdINS6_IJSA_SA_SB_EEES9_NS_10bfloat16_tESG_Li256ELb1ELb1ELb0ELb1EEENS1_36VarlenDynamicPersistentTileSchedulerILi128ELi160ELi256ELi128ELb0ELb1ELb1ELb1ELb1ELb1EEEEEEEEEvNT_6ParamsE,"",@"SHT_CUDA_INFO"
	.sectionflags	@""
	.align	4


	//----- nvinfo : EIATTR_CUDA_API_VERSION
	.align		4
        /*0000*/ 	.byte	0x04, 0x37
        /*0002*/ 	.short	(.L_315 - .L_314)
.L_314:
        /*0004*/ 	.word	0x00000082


	//----- nvinfo : EIATTR_KPARAM_INFO
	.align		4
.L_315:
        /*0008*/ 	.byte	0x04, 0x17
        /*000a*/ 	.short	(.L_317 - .L_316)
.L_316:
        /*000c*/ 	.word	0x00000000
        /*0010*/ 	.short	0x0000
        /*0012*/ 	.short	0x0070
        /*0014*/ 	.byte	0x00, 0xf0, 0x01, 0x2a


	//----- nvinfo : EIATTR_SPARSE_MMA_MASK
	.align		4
.L_317:
        /*0018*/ 	.byte	0x03, 0x50
        /*001a*/ 	.short	0x0000


	//----- nvinfo : EIATTR_MAXREG_COUNT
	.align		4
        /*001c*/ 	.byte	0x03, 0x1b
        /*001e*/ 	.short	0x00a8


	//----- nvinfo : EIATTR_NUM_BARRIERS
	.align		4
        /*0020*/ 	.byte	0x02, 0x4c
        /*0022*/ 	.byte	0x10
	.zero		1


	//----- nvinfo : EIATTR_EXTERNS
	.align		4
        /*0024*/ 	.byte	0x04, 0x0f
        /*0026*/ 	.short	(.L_319 - .L_318)


	//   ....[0]....
	.align		4
.L_318:
        /*0028*/ 	.word	index@(__assertfail)


	//----- nvinfo : EIATTR_ANNOTATIONS
	.align		4
.L_319:
        /*002c*/ 	.byte	0x04, 0x55
        /*002e*/ 	.short	(.L_321 - .L_320)


	//   ....[0]....
.L_320:
        /* <DEDUP_REMOVED lines=48> */


	//----- nvinfo : EIATTR_MERCURY_ISA_VERSION
	.align		4
.L_321:
        /*0320*/ 	.byte	0x03, 0x5f
        /*0322*/ 	.short	0x0101


	//----- nvinfo : EIATTR_UNUSED_LOAD_BYTE_OFFSET
	.align		4
        /*0324*/ 	.byte	0x04, 0x44
        /*0326*/ 	.short	(.L_323 - .L_322)


	//   ....[0]....
.L_322:
        /*0328*/ 	.word	0x00000a90
        /*032c*/ 	.word	0x0000fff0


	//   ....[1]....
        /*0330*/ 	.word	0x00022c80
        /*0334*/ 	.word	0x0000fff0


	//----- nvinfo : EIATTR_INT_WARP_WIDE_INSTR_OFFSETS
	.align		4
.L_323:
        /*0338*/ 	.byte	0x04, 0x31
        /*033a*/ 	.short	(.L_325 - .L_324)


	//   ....[0]....
.L_324:
        /*033c*/ 	.word	0x00000130


	//   ....[1]....
        /*0340*/ 	.word	0x00000170


	//   ....[2]....
        /*0344*/ 	.word	0x000001e0


	//   ....[3]....
        /*0348*/ 	.word	0x00027be0


	//   ....[4]....
        /*034c*/ 	.word	0x00027c70


	//   ....[5]....
        /*0350*/ 	.word	0x0002bbc0


	//   ....[6]....
        /*0354*/ 	.word	0x0002bc50


	//----- nvinfo : EIATTR_COOP_GROUP_MASK_REGIDS
	.align		4
.L_325:
        /*0358*/ 	.byte	0x04, 0x29
        /*035a*/ 	.short	(.L_327 - .L_326)


	//   ....[0]....
.L_326:
        /*035c*/ 	.word	0xffffffff


	//   ....[1]....
        /*0360*/ 	.word	0xffffffff


	//   ....[2]....
        /*0364*/ 	.word	0xffffffff


	//   ....[3]....
        /*0368*/ 	.word	0xffffffff


	//   ....[4]....
        /*036c*/ 	.word	0xffffffff


	//   ....[5]....
        /*0370*/ 	.word	0xffffffff


	//   ....[6]....
        /*0374*/ 	.word	0xffffffff


	//   ....[7]....
        /*0378*/ 	.word	0xffffffff


	//   ....[8]....
        /*037c*/ 	.word	0xffffffff


	//   ....[9]....
        /*0380*/ 	.word	0xffffffff


	//   ....[10]....
        /*0384*/ 	.word	0xffffffff


	//   ....[11]....
        /*0388*/ 	.word	0xffffffff


	//   ....[12]....
        /*038c*/ 	.word	0xffffffff


	//   ....[13]....
        /*0390*/ 	.word	0xffffffff


	//   ....[14]....
        /*0394*/ 	.word	0xffffffff


	//   ....[15]....
        /*0398*/ 	.word	0xffffffff


	//   ....[16]....
        /*039c*/ 	.word	0xffffffff


	//   ....[17]....
        /*03a0*/ 	.word	0xffffffff


	//   ....[18]....
        /*03a4*/ 	.word	0xffffffff


	//   ....[19]....
        /*03a8*/ 	.word	0xffffffff


	//   ....[20]....
        /*03ac*/ 	.word	0xffffffff


	//   ....[21]....
        /*03b0*/ 	.word	0xffffffff


	//   ....[22]....
        /*03b4*/ 	.word	0xffffffff


	//   ....[23]....
        /*03b8*/ 	.word	0xffffffff


	//   ....[24]....
        /*03bc*/ 	.word	0xffffffff


	//   ....[25]....
        /*03c0*/ 	.word	0xffffffff


	//   ....[26]....
        /*03c4*/ 	.word	0xffffffff


	//   ....[27]....
        /*03c8*/ 	.word	0xffffffff


	//   ....[28]....
        /*03cc*/ 	.word	0xffffffff


	//   ....[29]....
        /*03d0*/ 	.word	0xffffffff


	//   ....[30]....
        /*03d4*/ 	.word	0xffffffff


	//   ....[31]....
        /*03d8*/ 	.word	0xffffffff


	//   ....[32]....
        /*03dc*/ 	.word	0xffffffff


	//   ....[33]....
        /*03e0*/ 	.word	0xffffffff


	//   ....[34]....
        /*03e4*/ 	.word	0xffffffff


	//   ....[35]....
        /*03e8*/ 	.word	0xffffffff


	//   ....[36]....
        /*03ec*/ 	.word	0xffffffff


	//   ....[37]....
        /*03f0*/ 	.word	0xffffffff


	//   ....[38]....
        /*03f4*/ 	.word	0xffffffff


	//   ....[39]....
        /*03f8*/ 	.word	0xffffffff


	//   ....[40]....
        /*03fc*/ 	.word	0xffffffff


	//   ....[41]....
        /*0400*/ 	.word	0xffffffff


	//   ....[42]....
        /*0404*/ 	.word	0xffffffff


	//   ....[43]....
        /*0408*/ 	.word	0xffffffff


	//   ....[44]....
        /*040c*/ 	.word	0xffffffff


	//   ....[45]....
        /*0410*/ 	.word	0xffffffff


	//   ....[46]....
        /*0414*/ 	.word	0xffffffff


	//   ....[47]....
        /*0418*/ 	.word	0xffffffff


	//   ....[48]....
        /*041c*/ 	.word	0xffffffff


	//   ....[49]....
        /*0420*/ 	.word	0xffffffff


	//   ....[50]....
        /*0424*/ 	.word	0xffffffff


	//   ....[51]....
        /*0428*/ 	.word	0xffffffff


	//   ....[52]....
        /*042c*/ 	.word	0xffffffff


	//   ....[53]....
        /*0430*/ 	.word	0xffffffff


	//   ....[54]....
        /*0434*/ 	.word	0xffffffff


	//   ....[55]....
        /*0438*/ 	.word	0xffffffff


	//   ....[56]....
        /*043c*/ 	.word	0xffffffff


	//   ....[57]....
        /*0440*/ 	.word	0xffffffff


	//   ....[58]....
        /*0444*/ 	.word	0xffffffff


	//   ....[59]....
        /*0448*/ 	.word	0xffffffff


	//   ....[60]....
        /*044c*/ 	.word	0xffffffff


	//   ....[61]....
        /*0450*/ 	.word	0xffffffff


	//   ....[62]....
        /*0454*/ 	.word	0xffffffff


	//   ....[63]....
        /*0458*/ 	.word	0xffffffff


	//   ....[64]....
        /*045c*/ 	.word	0xffffffff


	//   ....[65]....
        /*0460*/ 	.word	0xffffffff


	//   ....[66]....
        /*0464*/ 	.word	0xffffffff


	//   ....[67]....
        /*0468*/ 	.word	0xffffffff


	//   ....[68]....
        /*046c*/ 	.word	0xffffffff


	//   ....[69]....
        /*0470*/ 	.word	0xffffffff


	//   ....[70]....
        /*0474*/ 	.word	0xffffffff


	//   ....[71]....
        /*0478*/ 	.word	0xffffffff


	//   ....[72]....
        /*047c*/ 	.word	0xffffffff


	//   ....[73]....
        /*0480*/ 	.word	0xffffffff


	//   ....[74]....
        /*0484*/ 	.word	0xffffffff


	//   ....[75]....
        /*0488*/ 	.word	0xffffffff


	//   ....[76]....
        /*048c*/ 	.word	0xffffffff


	//   ....[77]....
        /*0490*/ 	.word	0xffffffff


	//   ....[78]....
        /*0494*/ 	.word	0xffffffff


	//   ....[79]....
        /*0498*/ 	.word	0xffffffff


	//   ....[80]....
        /*049c*/ 	.word	0xffffffff


	//   ....[81]....
        /*04a0*/ 	.word	0xffffffff


	//   ....[82]....
        /*04a4*/ 	.word	0xffffffff


	//   ....[83]....
        /*04a8*/ 	.word	0xffffffff


	//   ....[84]....
        /*04ac*/ 	.word	0xffffffff


	//   ....[85]....
        /*04b0*/ 	.word	0xffffffff


	//   ....[86]....
        /*04b4*/ 	.word	0xffffffff


	//   ....[87]....
        /*04b8*/ 	.word	0xffffffff


	//   ....[88]....
        /*04bc*/ 	.word	0xffffffff


	//   ....[89]....
        /*04c0*/ 	.word	0xffffffff


	//   ....[90]....
        /*04c4*/ 	.word	0xffffffff


	//   ....[91]....
        /*04c8*/ 	.word	0xffffffff


	//   ....[92]....
        /*04cc*/ 	.word	0xffffffff


	//   ....[93]....
        /*04d0*/ 	.word	0xffffffff


	//   ....[94]....
        /*04d4*/ 	.word	0xffffffff


	//   ....[95]....
        /*04d8*/ 	.word	0xffffffff


	//   ....[96]....
        /*04dc*/ 	.word	0xffffffff


	//   ....[97]....
        /*04e0*/ 	.word	0xffffffff


	//   ....[98]....
        /*04e4*/ 	.word	0xffffffff


	//   ....[99]....
        /*04e8*/ 	.word	0xffffffff


	//   ....[100]....
        /*04ec*/ 	.word	0xffffffff


	//   ....[101]....
        /*04f0*/ 	.word	0xffffffff


	//   ....[102]....
        /*04f4*/ 	.word	0xffffffff


	//   ....[103]....
        /*04f8*/ 	.word	0xffffffff


	//   ....[104]....
        /*04fc*/ 	.word	0xffffffff


	//   ....[105]....
        /*0500*/ 	.word	0xffffffff


	//   ....[106]....
        /*0504*/ 	.word	0xffffffff


	//   ....[107]....
        /*0508*/ 	.word	0xffffffff


	//   ....[108]....
        /*050c*/ 	.word	0xffffffff


	//   ....[109]....
        /*0510*/ 	.word	0xffffffff


	//   ....[110]....
        /*0514*/ 	.word	0xffffffff


	//   ....[111]....
        /*0518*/ 	.word	0xffffffff


	//   ....[112]....
        /*051c*/ 	.word	0xffffffff


	//   ....[113]....
        /*0520*/ 	.word	0xffffffff


	//   ....[114]....
        /*0524*/ 	.word	0xffffffff


	//   ....[115]....
        /*0528*/ 	.word	0xffffffff


	//   ....[116]....
        /*052c*/ 	.word	0xffffffff


	//   ....[117]....
        /*0530*/ 	.word	0xffffffff


	//   ....[118]....
        /*0534*/ 	.word	0xffffffff


	//   ....[119]....
        /*0538*/ 	.word	0xffffffff


	//   ....[120]....
        /*053c*/ 	.word	0xffffffff


	//   ....[121]....
        /*0540*/ 	.word	0xffffffff


	//   ....[122]....
        /*0544*/ 	.word	0xffffffff


	//   ....[123]....
        /*0548*/ 	.word	0xffffffff


	//   ....[124]....
        /*054c*/ 	.word	0xffffffff


	//   ....[125]....
        /*0550*/ 	.word	0xffffffff


	//   ....[126]....
        /*0554*/ 	.word	0xffffffff


	//   ....[127]....
        /*0558*/ 	.word	0xffffffff


	//   ....[128]....
        /*055c*/ 	.word	0xffffffff


	//   ....[129]....
        /*0560*/ 	.word	0xffffffff


	//   ....[130]....
        /*0564*/ 	.word	0xffffffff


	//   ....[131]....
        /*0568*/ 	.word	0xffffffff


	//   ....[132]....
        /*056c*/ 	.word	0xffffffff


	//   ....[133]....
        /*0570*/ 	.word	0xffffffff


	//   ....[134]....
        /*0574*/ 	.word	0xffffffff


	//   ....[135]....
        /*0578*/ 	.word	0xffffffff


	//   ....[136]....
        /*057c*/ 	.word	0xffffffff


	//   ....[137]....
        /*0580*/ 	.word	0xffffffff


	//   ....[138]....
        /*0584*/ 	.word	0xffffffff


	//   ....[139]....
        /*0588*/ 	.word	0xffffffff


	//   ....[140]....
        /*058c*/ 	.word	0xffffffff


	//   ....[141]....
        /*0590*/ 	.word	0xffffffff


	//   ....[142]....
        /*0594*/ 	.word	0xffffffff


	//   ....[143]....
        /*0598*/ 	.word	0xffffffff


	//   ....[144]....
        /*059c*/ 	.word	0xffffffff


	//   ....[145]....
        /*05a0*/ 	.word	0xffffffff


	//   ....[146]....
        /*05a4*/ 	.word	0xffffffff


	//   ....[147]....
        /*05a8*/ 	.word	0xffffffff


	//   ....[148]....
        /*05ac*/ 	.word	0xffffffff


	//   ....[149]....
        /*05b0*/ 	.word	0xffffffff


	//   ....[150]....
        /*05b4*/ 	.word	0xffffffff


	//   ....[151]....
        /*05b8*/ 	.word	0xffffffff


	//   ....[152]....
        /*05bc*/ 	.word	0xffffffff


	//   ....[153]....
        /*05c0*/ 	.word	0xffffffff


	//   ....[154]....
        /*05c4*/ 	.word	0xffffffff


	//   ....[155]....
        /*05c8*/ 	.word	0xffffffff


	//   ....[156]....
        /*05cc*/ 	.word	0xffffffff


	//   ....[157]....
        /*05d0*/ 	.word	0xffffffff


	//   ....[158]....
        /*05d4*/ 	.word	0xffffffff


	//   ....[159]....
        /*05d8*/ 	.word	0xffffffff


	//   ....[160]....
        /*05dc*/ 	.word	0xffffffff


	//   ....[161]....
        /*05e0*/ 	.word	0xffffffff


	//   ....[162]....
        /*05e4*/ 	.word	0xffffffff


	//   ....[163]....
        /*05e8*/ 	.word	0xffffffff


	//   ....[164]....
        /*05ec*/ 	.word	0xffffffff


	//   ....[165]....
        /*05f0*/ 	.word	0xffffffff


	//   ....[166]....
        /*05f4*/ 	.word	0xffffffff


	//   ....[167]....
        /*05f8*/ 	.word	0xffffffff


	//   ....[168]....
        /*05fc*/ 	.word	0xffffffff


	//   ....[169]....
        /*0600*/ 	.word	0xffffffff


	//   ....[170]....
        /*0604*/ 	.word	0xffffffff


	//   ....[171]....
        /*0608*/ 	.word	0xffffffff


	//   ....[172]....
        /*060c*/ 	.word	0xffffffff


	//   ....[173]....
        /*0610*/ 	.word	0xffffffff


	//   ....[174]....
        /*0614*/ 	.word	0xffffffff


	//   ....[175]....
        /*0618*/ 	.word	0xffffffff


	//   ....[176]....
        /*061c*/ 	.word	0xffffffff


	//   ....[177]....
        /*0620*/ 	.word	0xffffffff


	//   ....[178]....
        /*0624*/ 	.word	0xffffffff


	//   ....[179]....
        /*0628*/ 	.word	0xffffffff


	//   ....[180]....
        /*062c*/ 	.word	0xffffffff


	//   ....[181]....
        /*0630*/ 	.word	0xffffffff


	//   ....[182]....
        /*0634*/ 	.word	0xffffffff


	//   ....[183]....
        /*0638*/ 	.word	0xffffffff


	//   ....[184]....
        /*063c*/ 	.word	0xffffffff


	//   ....[185]....
        /*0640*/ 	.word	0xffffffff


	//   ....[186]....
        /*0644*/ 	.word	0xffffffff


	//   ....[187]....
        /*0648*/ 	.word	0x0500000f


	//   ....[188]....
        /*064c*/ 	.word	0x0500000f


	//   ....[189]....
        /*0650*/ 	.word	0x0500000f


	//   ....[190]....
        /*0654*/ 	.word	0x0500000f


	//   ....[191]....
        /*0658*/ 	.word	0x0500000f


	//   ....[192]....
        /*065c*/ 	.word	0x0500000f


	//   ....[193]....
        /*0660*/ 	.word	0x0500000f


	//   ....[194]....
        /*0664*/ 	.word	0x0500000f


	//   ....[195]....
        /*0668*/ 	.word	0x0500000f


	//   ....[196]....
        /*066c*/ 	.word	0x0500000f


	//   ....[197]....
        /*0670*/ 	.word	0x0500000f


	//   ....[198]....
        /*0674*/ 	.word	0x0500000f


	//   ....[199]....
        /*0678*/ 	.word	0x0500000f


	//   ....[200]....
        /*067c*/ 	.word	0x0500000f


	//   ....[201]....
        /*0680*/ 	.word	0x0500000f


	//   ....[202]....
        /*0684*/ 	.word	0x0500000f


	//   ....[203]....
        /*0688*/ 	.word	0x0500000f


	//   ....[204]....
        /*068c*/ 	.word	0x0500000f


	//   ....[205]....
        /*0690*/ 	.word	0x0500000f


	//   ....[206]....
        /*0694*/ 	.word	0x0500000f


	//   ....[207]....
        /*0698*/ 	.word	0x0500000f


	//   ....[208]....
        /*069c*/ 	.word	0x0500000f


	//   ....[209]....
        /*06a0*/ 	.word	0x0500000f


	//   ....[210]....
        /*06a4*/ 	.word	0x0500000f


	//   ....[211]....
        /*06a8*/ 	.word	0x0500000f


	//   ....[212]....
        /*06ac*/ 	.word	0x0500000f


	//   ....[213]....
        /*06b0*/ 	.word	0x0500000f


	//   ....[214]....
        /*06b4*/ 	.word	0x0500000f


	//   ....[215]....
        /*06b8*/ 	.word	0x0500000f


	//   ....[216]....
        /*06bc*/ 	.word	0x0500000f


	//   ....[217]....
        /*06c0*/ 	.word	0x0500000f


	//   ....[218]....
        /*06c4*/ 	.word	0x0500000f


	//   ....[219]....
        /*06c8*/ 	.word	0x0500000f


	//   ....[220]....
        /*06cc*/ 	.word	0x0500000f


	//   ....[221]....
        /*06d0*/ 	.word	0x0500000f


	//   ....[222]....
        /*06d4*/ 	.word	0x0500000f


	//   ....[223]....
        /*06d8*/ 	.word	0x0500000f


	//   ....[224]....
        /*06dc*/ 	.word	0x0500000f


	//   ....[225]....
        /*06e0*/ 	.word	0x0500000f


	//   ....[226]....
        /*06e4*/ 	.word	0x0500000f


	//   ....[227]....
        /*06e8*/ 	.word	0x0500000f


	//   ....[228]....
        /*06ec*/ 	.word	0x0500000f


	//   ....[229]....
        /*06f0*/ 	.word	0x0500000f


	//   ....[230]....
        /*06f4*/ 	.word	0x0500000f


	//   ....[231]....
        /*06f8*/ 	.word	0x0500000f


	//   ....[232]....
        /*06fc*/ 	.word	0x0500000f


	//   ....[233]....
        /*0700*/ 	.word	0x0500000f


	//   ....[234]....
        /*0704*/ 	.word	0x0500000f


	//   ....[235]....
        /*0708*/ 	.word	0x0500000f


	//   ....[236]....
        /*070c*/ 	.word	0x0500000f


	//   ....[237]....
        /*0710*/ 	.word	0x0500000f


	//   ....[238]....
        /*0714*/ 	.word	0x0500000f


	//   ....[239]....
        /*0718*/ 	.word	0x0500000f


	//   ....[240]....
        /*071c*/ 	.word	0x0500000f


	//   ....[241]....
        /*0720*/ 	.word	0x0500000f


	//   ....[242]....
        /*0724*/ 	.word	0x0500000f


	//   ....[243]....
        /*0728*/ 	.word	0x0500000f


	//   ....[244]....
        /*072c*/ 	.word	0x0500000f


	//   ....[245]....
        /*0730*/ 	.word	0x0500000f


	//   ....[246]....
        /*0734*/ 	.word	0x0500000f


	//   ....[247]....
        /*0738*/ 	.word	0x0500000f


	//   ....[248]....
        /*073c*/ 	.word	0x0500000f


	//   ....[249]....
        /*0740*/ 	.word	0x0500000f


	//   ....[250]....
        /*0744*/ 	.word	0x0500000f


	//   ....[251]....
        /*0748*/ 	.word	0x0500000f


	//   ....[252]....
        /*074c*/ 	.word	0x0500000f


	//   ....[253]....
        /*0750*/ 	.word	0x0500000f


	//   ....[254]....
        /*0754*/ 	.word	0x0500000f


	//   ....[255]....
        /*0758*/ 	.word	0x0500000f


	//   ....[0]....
        /*075c*/ 	.word	0x0500000f


	//   ....[1]....
        /*0760*/ 	.word	0x0500000f


	//   ....[2]....
        /*0764*/ 	.word	0x0500000f


	//   ....[3]....
        /*0768*/ 	.word	0x0500000f


	//   ....[4]....
        /*076c*/ 	.word	0x0500000f


	//   ....[5]....
        /*0770*/ 	.word	0x0500000f


	//   ....[6]....
        /*0774*/ 	.word	0x0500000f


	//   ....[7]....
        /*0778*/ 	.word	0x0500000f


	//   ....[8]....
        /*077c*/ 	.word	0x0500000f


	//   ....[9]....
        /*0780*/ 	.word	0x0500000f


	//   ....[10]....
        /*0784*/ 	.word	0x0500000f


	//   ....[11]....
        /*0788*/ 	.word	0x0500000f


	//   ....[12]....
        /*078c*/ 	.word	0x0500000f


	//   ....[13]....
        /*0790*/ 	.word	0x0500000f


	//   ....[14]....
        /*0794*/ 	.word	0x0500000f


	//   ....[15]....
        /*0798*/ 	.word	0x0500000f


	//   ....[16]....
        /*079c*/ 	.word	0x0500000f


	//   ....[17]....
        /*07a0*/ 	.word	0x0500000f


	//   ....[18]....
        /*07a4*/ 	.word	0x0500000f


	//   ....[19]....
        /*07a8*/ 	.word	0x0500000f


	//   ....[20]....
        /*07ac*/ 	.word	0x0500000f


	//   ....[21]....
        /*07b0*/ 	.word	0x0500000f


	//   ....[22]....
        /*07b4*/ 	.word	0x0500000f


	//   ....[23]....
        /*07b8*/ 	.word	0x0500000f


	//   ....[24]....
        /*07bc*/ 	.word	0x0500000f


	//   ....[25]....
        /*07c0*/ 	.word	0x0500000f


	//   ....[26]....
        /*07c4*/ 	.word	0x0500000f


	//   ....[27]....
        /*07c8*/ 	.word	0x0500000f


	//   ....[28]....
        /*07cc*/ 	.word	0x0500000f


	//   ....[29]....
        /*07d0*/ 	.word	0x0500000f


	//   ....[30]....
        /*07d4*/ 	.word	0x0500000f


	//   ....[31]....
        /*07d8*/ 	.word	0x0500000f


	//   ....[32]....
        /*07dc*/ 	.word	0x0500000f


	//   ....[33]....
        /*07e0*/ 	.word	0x0500000f


	//   ....[34]....
        /*07e4*/ 	.word	0x0500000f


	//   ....[35]....
        /*07e8*/ 	.word	0x0500000f


	//   ....[36]....
        /*07ec*/ 	.word	0x0500000f


	//   ....[37]....
        /*07f0*/ 	.word	0x0500000f


	//   ....[38]....
        /*07f4*/ 	.word	0x0500000f


	//   ....[39]....
        /*07f8*/ 	.word	0x0500000f


	//   ....[40]....
        /*07fc*/ 	.word	0x0500000f


	//   ....[41]....
        /*0800*/ 	.word	0x0500000f


	//   ....[42]....
        /*0804*/ 	.word	0x0500000f


	//   ....[43]....
        /*0808*/ 	.word	0x0500000f


	//   ....[44]....
        /*080c*/ 	.word	0x0500000f


	//   ....[45]....
        /*0810*/ 	.word	0x0500000f


	//   ....[46]....
        /*0814*/ 	.word	0x0500000f


	//   ....[47]....
        /*0818*/ 	.word	0x0500000f


	//   ....[48]....
        /*081c*/ 	.word	0x0500000f


	//   ....[49]....
        /*0820*/ 	.word	0x0500000f


	//   ....[50]....
        /*0824*/ 	.word	0x0500000f


	//   ....[51]....
        /*0828*/ 	.word	0x0500000f


	//   ....[52]....
        /*082c*/ 	.word	0x0500000f


	//   ....[53]....
        /*0830*/ 	.word	0x0500000f


	//   ....[54]....
        /*0834*/ 	.word	0x0500000f


	//   ....[55]....
        /*0838*/ 	.word	0x0500000f


	//   ....[56]....
        /*083c*/ 	.word	0x0500000f


	//   ....[57]....
        /*0840*/ 	.word	0x0500000f


	//   ....[58]....
        /*0844*/ 	.word	0x0500000f


	//   ....[59]....
        /*0848*/ 	.word	0x0500000f


	//----- nvinfo : EIATTR_COOP_GROUP_INSTR_OFFSETS
	.align		4
.L_327:
        /*084c*/ 	.byte	0x04, 0x28
        /*084e*/ 	.short	(.L_329 - .L_328)


	//   ....[0]....
.L_328:
        /*0850*/ 	.word	0x00000070


	//   ....[1]....
        /*0854*/ 	.word	0x00000140


	//   ....[2]....
        /*0858*/ 	.word	0x00000190


	//   ....[3]....
        /*085c*/ 	.word	0x000003c0


	//   ....[4]....
        /*0860*/ 	.word	0x00000520


	//   ....[5]....
        /*0864*/ 	.word	0x00000640


	//   ....[6]....
        /*0868*/ 	.word	0x000007a0


	//   ....[7]....
        /*086c*/ 	.word	0x000036e0


	//   ....[8]....
        /*0870*/ 	.word	0x000036f0


	//   ....[9]....
        /*0874*/ 	.word	0x00006340


	//   ....[10]....
        /*0878*/ 	.word	0x00006350


	//   ....[11]....
        /*087c*/ 	.word	0x000096f0


	//   ....[12]....
        /*0880*/ 	.word	0x00009700


	//   ....[13]....
        /*0884*/ 	.word	0x0000c4e0


	//   ....[14]....
        /*0888*/ 	.word	0x0000c4f0


	//   ....[15]....
        /*088c*/ 	.word	0x0000f510


	//   ....[16]....
        /*0890*/ 	.word	0x0000f520


	//   ....[17]....
        /*0894*/ 	.word	0x0000f790


	//   ....[18]....
        /*0898*/ 	.word	0x0000f7a0


	//   ....[19]....
        /*089c*/ 	.word	0x0000fca0


	//   ....[20]....
        /*08a0*/ 	.word	0x0000fce0


	//   ....[21]....
        /*08a4*/ 	.word	0x0000fe80


	//   ....[22]....
        /*08a8*/ 	.word	0x0000fea0


	//   ....[23]....
        /*08ac*/ 	.word	0x000107e0


	//   ....[24]....
        /*08b0*/ 	.word	0x00010ea0


	//   ....[25]....
        /*08b4*/ 	.word	0x00010eb0


	//   ....[26]....
        /*08b8*/ 	.word	0x00010ec0


	//   ....[27]....
        /*08bc*/ 	.word	0x00010ed0


	//   ....[28]....
        /*08c0*/ 	.word	0x000144d0


	//   ....[29]....
        /*08c4*/ 	.word	0x000144e0


	//   ....[30]....
        /*08c8*/ 	.word	0x000144f0


	//   ....[31]....
        /*08cc*/ 	.word	0x00014500


	//   ....[32]....
        /*08d0*/ 	.word	0x00018c90


	//   ....[33]....
        /*08d4*/ 	.word	0x00019190


	//   ....[34]....
        /*08d8*/ 	.word	0x000194a0


	//   ....[35]....
        /*08dc*/ 	.word	0x000194f0


	//   ....[36]....
        /*08e0*/ 	.word	0x0001a0a0


	//   ....[37]....
        /*08e4*/ 	.word	0x0001a1c0


	//   ....[38]....
        /*08e8*/ 	.word	0x0001c740


	//   ....[39]....
        /*08ec*/ 	.word	0x0001cf30


	//   ....[40]....
        /*08f0*/ 	.word	0x0001cf50


	//   ....[41]....
        /*08f4*/ 	.word	0x0001cf60


	//   ....[42]....
        /*08f8*/ 	.word	0x0001db70


	//   ....[43]....
        /*08fc*/ 	.word	0x0001dbc0


	//   ....[44]....
        /*0900*/ 	.word	0x00020950


	//   ....[45]....
        /*0904*/ 	.word	0x00020960


	//   ....[46]....
        /*0908*/ 	.word	0x00020990


	//   ....[47]....
        /*090c*/ 	.word	0x000209a0


	//   ....[48]....
        /*0910*/ 	.word	0x000224d0


	//   ....[49]....
        /*0914*/ 	.word	0x000224e0


	//   ....[50]....
        /*0918*/ 	.word	0x00022560


	//   ....[51]....
        /*091c*/ 	.word	0x00022570


	//   ....[52]....
        /*0920*/ 	.word	0x000232d0


	//   ....[53]....
        /*0924*/ 	.word	0x00023300


	//   ....[54]....
        /*0928*/ 	.word	0x00023330


	//   ....[55]....
        /*092c*/ 	.word	0x00023360


	//   ....[56]....
        /*0930*/ 	.word	0x00023390


	//   ....[57]....
        /*0934*/ 	.word	0x000233c0


	//   ....[58]....
        /*0938*/ 	.word	0x000233f0


	//   ....[59]....
        /*093c*/ 	.word	0x00023420


	//   ....[60]....
        /*0940*/ 	.word	0x00023450


	//   ....[61]....
        /*0944*/ 	.word	0x00023480


	//   ....[62]....
        /*0948*/ 	.word	0x000234b0


	//   ....[63]....
        /*094c*/ 	.word	0x000234e0


	//   ....[64]....
        /*0950*/ 	.word	0x00023510


	//   ....[65]....
        /*0954*/ 	.word	0x00023540


	//   ....[66]....
        /*0958*/ 	.word	0x00023570


	//   ....[67]....
        /*095c*/ 	.word	0x000235a0


	//   ....[68]....
        /*0960*/ 	.word	0x000235d0


	//   ....[69]....
        /*0964*/ 	.word	0x00023600


	//   ....[70]....
        /*0968*/ 	.word	0x00023630


	//   ....[71]....
        /*096c*/ 	.word	0x00023650


	//   ....[72]....
        /*0970*/ 	.word	0x00023680


	//   ....[73]....
        /*0974*/ 	.word	0x000236b0


	//   ....[74]....
        /*0978*/ 	.word	0x000236e0


	//   ....[75]....
        /*097c*/ 	.word	0x00023710


	//   ....[76]....
        /*0980*/ 	.word	0x00023720


	//   ....[77]....
        /*0984*/ 	.word	0x00023730


	//   ....[78]....
        /*0988*/ 	.word	0x00023760


	//   ....[79]....
        /*098c*/ 	.word	0x00023790


	//   ....[80]....
        /*0990*/ 	.word	0x000237c0


	//   ....[81]....
        /*0994*/ 	.word	0x000237d0


	//   ....[82]....
        /*0998*/ 	.word	0x000237e0


	//   ....[83]....
        /*099c*/ 	.word	0x000237f0


	//   ....[84]....
        /*09a0*/ 	.word	0x00023da0


	//   ....[85]....
        /*09a4*/ 	.word	0x00023de0


	//   ....[86]....
        /*09a8*/ 	.word	0x00023e10


	//   ....[87]....
        /*09ac*/ 	.word	0x00023e40


	//   ....[88]....
        /*09b0*/ 	.word	0x00024460


	//   ....[89]....
        /*09b4*/ 	.word	0x00024490


	//   ....[90]....
        /*09b8*/ 	.word	0x00024550


	//   ....[91]....
        /*09bc*/ 	.word	0x00024570


	//   ....[92]....
        /*09c0*/ 	.word	0x00024630


	//   ....[93]....
        /*09c4*/ 	.word	0x00024650


	//   ....[94]....
        /*09c8*/ 	.word	0x00024720


	//   ....[95]....
        /*09cc*/ 	.word	0x00024740


	//   ....[96]....
        /*09d0*/ 	.word	0x00024f10


	//   ....[97]....
        /*09d4*/ 	.word	0x00024f20


	//   ....[98]....
        /*09d8*/ 	.word	0x00025060


	//   ....[99]....
        /*09dc*/ 	.word	0x00025070


	//   ....[100]....
        /*09e0*/ 	.word	0x000251a0


	//   ....[101]....
        /*09e4*/ 	.word	0x000251b0


	//   ....[102]....
        /*09e8*/ 	.word	0x000252e0


	//   ....[103]....
        /*09ec*/ 	.word	0x000252f0


	//   ....[104]....
        /*09f0*/ 	.word	0x00025470


	//   ....[105]....
        /*09f4*/ 	.word	0x00025640


	//   ....[106]....
        /*09f8*/ 	.word	0x00025670


	//   ....[107]....
        /*09fc*/ 	.word	0x000256a0


	//   ....[108]....
        /*0a00*/ 	.word	0x000256d0


	//   ....[109]....
        /*0a04*/ 	.word	0x00025700


	//   ....[110]....
        /*0a08*/ 	.word	0x00025730


	//   ....[111]....
        /*0a0c*/ 	.word	0x000258a0


	//   ....[112]....
        /*0a10*/ 	.word	0x000258d0


	//   ....[113]....
        /*0a14*/ 	.word	0x00025900


	//   ....[114]....
        /*0a18*/ 	.word	0x00025930


	//   ....[115]....
        /*0a1c*/ 	.word	0x00025960


	//   ....[116]....
        /*0a20*/ 	.word	0x00025990


	//   ....[117]....
        /*0a24*/ 	.word	0x00025a20


	//   ....[118]....
        /*0a28*/ 	.word	0x00025a80


	//   ....[119]....
        /*0a2c*/ 	.word	0x00025b10


	//   ....[120]....
        /*0a30*/ 	.word	0x00026ac0


	//   ....[121]....
        /*0a34*/ 	.word	0x00028c70


	//   ....[122]....
        /*0a38*/ 	.word	0x00028c90


	//   ....[123]....
        /*0a3c*/ 	.word	0x00028ce0


	//   ....[124]....
        /*0a40*/ 	.word	0x00028d80


	//   ....[125]....
        /*0a44*/ 	.word	0x00028de0


	//   ....[126]....
        /*0a48*/ 	.word	0x00028e00


	//   ....[127]....
        /*0a4c*/ 	.word	0x00028e10


	//   ....[128]....
        /*0a50*/ 	.word	0x00028e20


	//   ....[129]....
        /*0a54*/ 	.word	0x00028f20


	//   ....[130]....
        /*0a58*/ 	.word	0x00028f30


	//   ....[131]....
        /*0a5c*/ 	.word	0x00029400


	//   ....[132]....
        /*0a60*/ 	.word	0x00029410


	//   ....[133]....
        /*0a64*/ 	.word	0x00029500


	//   ....[134]....
        /*0a68*/ 	.word	0x00029520


	//   ....[135]....
        /*0a6c*/ 	.word	0x000295b0


	//   ....[136]....
        /*0a70*/ 	.word	0x000295d0


	//   ....[137]....
        /*0a74*/ 	.word	0x000295e0


	//   ....[138]....
        /*0a78*/ 	.word	0x00029670


	//   ....[139]....
        /*0a7c*/ 	.word	0x000296d0


	//   ....[140]....
        /*0a80*/ 	.word	0x000296e0


	//   ....[141]....
        /*0a84*/ 	.word	0x00029ec0


	//   ....[142]....
        /*0a88*/ 	.word	0x00029ef0


	//   ....[143]....
        /*0a8c*/ 	.word	0x00029fb0


	//   ....[144]....
        /*0a90*/ 	.word	0x00029fd0


	//   ....[145]....
        /*0a94*/ 	.word	0x0002a070


	//   ....[146]....
        /*0a98*/ 	.word	0x0002a090


	//   ....[147]....
        /*0a9c*/ 	.word	0x0002a0a0


	//   ....[148]....
        /*0aa0*/ 	.word	0x0002a130


	//   ....[149]....
        /*0aa4*/ 	.word	0x0002aad0


	//   ....[150]....
        /*0aa8*/ 	.word	0x0002ab00


	//   ....[151]....
        /*0aac*/ 	.word	0x0002ab60


	//   ....[152]....
        /*0ab0*/ 	.word	0x0002ab90


	//   ....[153]....
        /*0ab4*/ 	.word	0x0002aba0


	//   ....[154]....
        /*0ab8*/ 	.word	0x0002abf0


	//   ....[155]....
        /*0abc*/ 	.word	0x0002ac00


	//   ....[156]....
        /*0ac0*/ 	.word	0x0002ac50


	//   ....[157]....
        /*0ac4*/ 	.word	0x0002ac60


	//   ....[158]....
        /*0ac8*/ 	.word	0x0002acb0


	//   ....[159]....
        /*0acc*/ 	.word	0x0002b120


	//   ....[160]....
        /*0ad0*/ 	.word	0x0002b140


	//   ....[161]....
        /*0ad4*/ 	.word	0x0002b150


	//   ....[162]....
        /*0ad8*/ 	.word	0x0002b160


	//   ....[163]....
        /*0adc*/ 	.word	0x0002b1c0


	//   ....[164]....
        /*0ae0*/ 	.word	0x0002b1d0


	//   ....[165]....
        /*0ae4*/ 	.word	0x0002b230


	//   ....[166]....
        /*0ae8*/ 	.word	0x0002b260


	//   ....[167]....
        /*0aec*/ 	.word	0x0002b2a0


	//   ....[168]....
        /*0af0*/ 	.word	0x0002b300


	//   ....[169]....
        /*0af4*/ 	.word	0x0002c4f0


	//   ....[170]....
        /*0af8*/ 	.word	0x0002c520


	//   ....[171]....
        /*0afc*/ 	.word	0x0002c560


	//   ....[172]....
        /*0b00*/ 	.word	0x0002c590


	//   ....[173]....
        /*0b04*/ 	.word	0x0002c5c0


	//   ....[174]....
        /*0b08*/ 	.word	0x0002c5f0


	//   ....[175]....
        /*0b0c*/ 	.word	0x0002c620


	//   ....[176]....
        /*0b10*/ 	.word	0x0002c650


	//   ....[177]....
        /*0b14*/ 	.word	0x0002c7d0


	//   ....[178]....
        /*0b18*/ 	.word	0x0002c800


	//   ....[179]....
        /*0b1c*/ 	.word	0x0002c830


	//   ....[180]....
        /*0b20*/ 	.word	0x0002c860


	//   ....[181]....
        /*0b24*/ 	.word	0x0002c890


	//   ....[182]....
        /*0b28*/ 	.word	0x0002c8c0


	//   ....[183]....
        /*0b2c*/ 	.word	0x0002c980


	//   ....[184]....
        /*0b30*/ 	.word	0x0002c9a0


	//   ....[185]....
        /*0b34*/ 	.word	0x0002ca10


	//   ....[186]....
        /*0b38*/ 	.word	0x0002d0d0


	//   ....[187]....
        /*0b3c*/ 	.word	0x0002d470


	//   ....[188]....
        /*0b40*/ 	.word	0x0002d500


	//   ....[189]....
        /*0b44*/ 	.word	0x0002d5a0


	//   ....[190]....
        /*0b48*/ 	.word	0x0002d630


	//   ....[191]....
        /*0b4c*/ 	.word	0x0002d720


	//   ....[192]....
        /*0b50*/ 	.word	0x0002d7b0


	//   ....[193]....
        /*0b54*/ 	.word	0x0002d850


	//   ....[194]....
        /*0b58*/ 	.word	0x0002d8e0


	//   ....[195]....
        /*0b5c*/ 	.word	0x0002d9d0


	//   ....[196]....
        /*0b60*/ 	.word	0x0002da60


	//   ....[197]....
        /*0b64*/ 	.word	0x0002db00


	//   ....[198]....
        /*0b68*/ 	.word	0x0002db90


	//   ....[199]....
        /*0b6c*/ 	.word	0x0002dcd0


	//   ....[200]....
        /*0b70*/ 	.word	0x0002dd70


	//   ....[201]....
        /*0b74*/ 	.word	0x0002de00


	//   ....[202]....
        /*0b78*/ 	.word	0x0002de50


	//   ....[203]....
        /*0b7c*/ 	.word	0x0002dea0


	//   ....[204]....
        /*0b80*/ 	.word	0x0002df70


	//   ....[205]....
        /*0b84*/ 	.word	0x0002e000


	//   ....[206]....
        /*0b88*/ 	.word	0x0002e050


	//   ....[207]....
        /*0b8c*/ 	.word	0x0002e0a0


	//   ....[208]....
        /*0b90*/ 	.word	0x0002e390


	//   ....[209]....
        /*0b94*/ 	.word	0x0002e4b0


	//   ....[210]....
        /*0b98*/ 	.word	0x0002e5d0


	//   ....[211]....
        /*0b9c*/ 	.word	0x0002e670


	//   ....[212]....
        /*0ba0*/ 	.word	0x0002e6d0


	//   ....[213]....
        /*0ba4*/ 	.word	0x0002e750


	//   ....[214]....
        /*0ba8*/ 	.word	0x0002e7b0


	//   ....[215]....
        /*0bac*/ 	.word	0x0002e810


	//   ....[216]....
        /*0bb0*/ 	.word	0x0002e870


	//   ....[217]....
        /*0bb4*/ 	.word	0x0002e8f0


	//   ....[218]....
        /*0bb8*/ 	.word	0x0002e950


	//   ....[219]....
        /*0bbc*/ 	.word	0x0002e9d0


	//   ....[220]....
        /*0bc0*/ 	.word	0x0002ea30


	//   ....[221]....
        /*0bc4*/ 	.word	0x0002eab0


	//   ....[222]....
        /*0bc8*/ 	.word	0x0002eb10


	//   ....[223]....
        /*0bcc*/ 	.word	0x0002eb90


	//   ....[224]....
        /*0bd0*/ 	.word	0x0002ebf0


	//   ....[225]....
        /*0bd4*/ 	.word	0x0002ec70


	//   ....[226]....
        /*0bd8*/ 	.word	0x0002ecd0


	//   ....[227]....
        /*0bdc*/ 	.word	0x0002ed50


	//   ....[228]....
        /*0be0*/ 	.word	0x0002edb0


	//   ....[229]....
        /*0be4*/ 	.word	0x0002ee10


	//   ....[230]....
        /*0be8*/ 	.word	0x0002ee70


	//   ....[231]....
        /*0bec*/ 	.word	0x0002eed0


	//   ....[232]....
        /*0bf0*/ 	.word	0x0002ef30


	//   ....[233]....
        /*0bf4*/ 	.word	0x0002efb0


	//   ....[234]....
        /*0bf8*/ 	.word	0x0002f010


	//   ....[235]....
        /*0bfc*/ 	.word	0x0002f090


	//   ....[236]....
        /*0c00*/ 	.word	0x0002f0f0


	//   ....[237]....
        /*0c04*/ 	.word	0x0002f170


	//   ....[238]....
        /*0c08*/ 	.word	0x0002f1d0


	//   ....[239]....
        /*0c0c*/ 	.word	0x0002f260


	//   ....[240]....
        /*0c10*/ 	.word	0x0002f350


	//   ....[241]....
        /*0c14*/ 	.word	0x0002f3a0


	//   ....[242]....
        /*0c18*/ 	.word	0x0002f430


	//   ....[243]....
        /*0c1c*/ 	.word	0x0002f4c0


	//   ....[244]....
        /*0c20*/ 	.word	0x0002f550


	//   ....[245]....
        /*0c24*/ 	.word	0x0002f5e0


	//   ....[246]....
        /*0c28*/ 	.word	0x0002f670


	//   ....[247]....
        /*0c2c*/ 	.word	0x0002f700


	//   ....[248]....
        /*0c30*/ 	.word	0x0002f7c0


	//   ....[249]....
        /*0c34*/ 	.word	0x0002fa90


	//   ....[250]....
        /*0c38*/ 	.word	0x0002fb90


	//   ....[251]....
        /*0c3c*/ 	.word	0x0002fc40


	//   ....[252]....
        /*0c40*/ 	.word	0x0002fd90


	//   ....[253]....
        /*0c44*/ 	.word	0x0002fdf0


	//   ....[254]....
        /*0c48*/ 	.word	0x0002fea0


	//   ....[255]....
        /*0c4c*/ 	.word	0x0002ff60


	//   ....[0]....
        /*0c50*/ 	.word	0x00030080


	//   ....[1]....
        /*0c54*/ 	.word	0x000300e0


	//   ....[2]....
        /*0c58*/ 	.word	0x00030190


	//   ....[3]....
        /*0c5c*/ 	.word	0x00030250


	//   ....[4]....
        /*0c60*/ 	.word	0x000303b0


	//   ....[5]....
        /*0c64*/ 	.word	0x00030470


	//   ....[6]....
        /*0c68*/ 	.word	0x000305c0


	//   ....[7]....
        /*0c6c*/ 	.word	0x00030670


	//   ....[8]....
        /*0c70*/ 	.word	0x00030770


	//   ....[9]....
        /*0c74*/ 	.word	0x00030830


	//   ....[10]....
        /*0c78*/ 	.word	0x00030890


	//   ....[11]....
        /*0c7c*/ 	.word	0x00030930


	//   ....[12]....
        /*0c80*/ 	.word	0x000309f0


	//   ....[13]....
        /*0c84*/ 	.word	0x00030ac0


	//   ....[14]....
        /*0c88*/ 	.word	0x00030b70


	//   ....[15]....
        /*0c8c*/ 	.word	0x00030be0


	//   ....[16]....
        /*0c90*/ 	.word	0x00030c40


	//   ....[17]....
        /*0c94*/ 	.word	0x00030d50


	//   ....[18]....
        /*0c98*/ 	.word	0x00030db0


	//   ....[19]....
        /*0c9c*/ 	.word	0x00030ed0


	//   ....[20]....
        /*0ca0*/ 	.word	0x00030f30


	//   ....[21]....
        /*0ca4*/ 	.word	0x00030fd0


	//   ....[22]....
        /*0ca8*/ 	.word	0x00031170


	//   ....[23]....
        /*0cac*/ 	.word	0x00031230


	//   ....[24]....
        /*0cb0*/ 	.word	0x000312e0


	//   ....[25]....
        /*0cb4*/ 	.word	0x000313a0


	//   ....[26]....
        /*0cb8*/ 	.word	0x00031450


	//   ....[27]....
        /*0cbc*/ 	.word	0x00031500


	//   ....[28]....
        /*0cc0*/ 	.word	0x000315b0


	//   ....[29]....
        /*0cc4*/ 	.word	0x00031660


	//   ....[30]....
        /*0cc8*/ 	.word	0x000316c0


	//   ....[31]....
        /*0ccc*/ 	.word	0x000317a0


	//   ....[32]....
        /*0cd0*/ 	.word	0x00031890


	//   ....[33]....
        /*0cd4*/ 	.word	0x00031930


	//   ....[34]....
        /*0cd8*/ 	.word	0x00031990


	//   ....[35]....
        /*0cdc*/ 	.word	0x00031a60


	//   ....[36]....
        /*0ce0*/ 	.word	0x00031ac0


	//   ....[37]....
        /*0ce4*/ 	.word	0x00031b90


	//   ....[38]....
        /*0ce8*/ 	.word	0x00031bf0


	//   ....[39]....
        /*0cec*/ 	.word	0x00031cc0


	//   ....[40]....
        /*0cf0*/ 	.word	0x00031d20


	//   ....[41]....
        /*0cf4*/ 	.word	0x00031df0


	//   ....[42]....
        /*0cf8*/ 	.word	0x00031fd0


	//   ....[43]....
        /*0cfc*/ 	.word	0x00032070


	//   ....[44]....
        /*0d00*/ 	.word	0x00032190


	//   ....[45]....
        /*0d04*/ 	.word	0x00032200


	//   ....[46]....
        /*0d08*/ 	.word	0x00032270


	//   ....[47]....
        /*0d0c*/ 	.word	0x000322e0


	//   ....[48]....
        /*0d10*/ 	.word	0x00032350


	//   ....[49]....
        /*0d14*/ 	.word	0x000323d0


	//   ....[50]....
        /*0d18*/ 	.word	0x00032460


	//   ....[51]....
        /*0d1c*/ 	.word	0x000324f0


	//   ....[52]....
        /*0d20*/ 	.word	0x00032560


	//   ....[53]....
        /*0d24*/ 	.word	0x000325d0


	//   ....[54]....
        /*0d28*/ 	.word	0x00032640


	//   ....[55]....
        /*0d2c*/ 	.word	0x000326c0


	//   ....[56]....
        /*0d30*/ 	.word	0x00032730


	//   ....[57]....
        /*0d34*/ 	.word	0x000327d0


	//   ....[58]....
        /*0d38*/ 	.word	0x00032860


	//   ....[59]....
        /*0d3c*/ 	.word	0x00032990


	//----- nvinfo : EIATTR_REG_RECONFIG
	.align		4
.L_329:
        /*0d40*/ 	.byte	0x01, 0x54
	.zero		2


	//----- nvinfo : EIATTR_SYSCALL_OFFSETS
	.align		4
        /*0d44*/ 	.byte	0x04, 0x46
        /*0d46*/ 	.short	(.L_331 - .L_330)


	//   ....[0]....
.L_330:
        /*0d48*/ 	.word	0x00001d40


	//   ....[1]....
        /*0d4c*/ 	.word	0x00001e90


	//   ....[2]....
        /*0d50*/ 	.word	0x00010970


	//   ....[3]....
        /*0d54*/ 	.word	0x00010c80


	//   ....[4]....
        /*0d58*/ 	.word	0x00027dd0


	//   ....[5]....
        /*0d5c*/ 	.word	0x00027f60


	//   ....[6]....
        /*0d60*/ 	.word	0x000280b0


	//   ....[7]....
        /*0d64*/ 	.word	0x000281f0


	//   ....[8]....
        /*0d68*/ 	.word	0x00029b10


	//----- nvinfo : EIATTR_MBARRIER_INSTR_OFFSETS
	.align		4
.L_331:
        /*0d6c*/ 	.byte	0x04, 0x39
        /*0d6e*/ 	.short	(.L_333 - .L_332)


	//   ....[0]....
.L_332:
        /*0d70*/ 	.word	0x00000270
        /*0d74*/ 	.word	0x000000ff
        /*0d78*/ 	.word	0x00029800
        /*0d7c*/ 	.short	0x0100
        /*0d7e*/ 	.byte	0x08
	.zero		1


	//   ....[1]....
        /*0d80*/ 	.word	0x00000280
        /*0d84*/ 	.word	0x000000ff
        /*0d88*/ 	.word	0x00029820
        /*0d8c*/ 	.short	0x0100
        /*0d8e*/ 	.byte	0x08
	.zero		1


	//   ....[2]....
        /*0d90*/ 	.word	0x00000370
        /*0d94*/ 	.word	0x000000ff
        /*0d98*/ 	.word	0x00029830
        /*0d9c*/ 	.short	0x0100
        /*0d9e*/ 	.byte	0x08
	.zero		1


	//   ....[3]....
        /*0da0*/ 	.word	0x00000380
        /*0da4*/ 	.word	0x000000ff
        /*0da8*/ 	.word	0x00029840
        /*0dac*/ 	.short	0x0100
        /*0dae*/ 	.byte	0x08
	.zero		1


	//   ....[4]....
        /*0db0*/ 	.word	0x00000390
        /*0db4*/ 	.word	0x000000ff
        /*0db8*/ 	.word	0x00029838
        /*0dbc*/ 	.short	0x0100
        /*0dbe*/ 	.byte	0x08
	.zero		1


	//   ....[5]....
        /*0dc0*/ 	.word	0x000003a0
        /*0dc4*/ 	.word	0x000000ff
        /*0dc8*/ 	.word	0x00029848
        /*0dcc*/ 	.short	0x0100
        /*0dce*/ 	.byte	0x08
	.zero		1


	//   ....[6]....
        /*0dd0*/ 	.word	0x000004d0
        /*0dd4*/ 	.word	0x000000ff
        /*0dd8*/ 	.word	0x00029850
        /*0ddc*/ 	.short	0x0100
        /*0dde*/ 	.byte	0x08
	.zero		1


	//   ....[7]....
        /*0de0*/ 	.word	0x000004e0
        /*0de4*/ 	.word	0x000000ff
        /*0de8*/ 	.word	0x00029860
        /*0dec*/ 	.short	0x0100
        /*0dee*/ 	.byte	0x08
	.zero		1


	//   ....[8]....
        /*0df0*/ 	.word	0x000004f0
        /*0df4*/ 	.word	0x000000ff
        /*0df8*/ 	.word	0x00029858
        /*0dfc*/ 	.short	0x0100
        /*0dfe*/ 	.byte	0x08
	.zero		1


	//   ....[9]....
        /*0e00*/ 	.word	0x00000500
        /*0e04*/ 	.word	0x000000ff
        /*0e08*/ 	.word	0x00029868
        /*0e0c*/ 	.short	0x0100
        /*0e0e*/ 	.byte	0x08
	.zero		1


	//   ....[10]....
        /*0e10*/ 	.word	0x000005f0
        /*0e14*/ 	.word	0x000000ff
        /*0e18*/ 	.word	0x00029870
        /*0e1c*/ 	.short	0x0100
        /*0e1e*/ 	.byte	0x06
	.zero		1


	//   ....[11]....
        /*0e20*/ 	.word	0x00000600
        /*0e24*/ 	.word	0x000000ff
        /*0e28*/ 	.word	0x00029880
        /*0e2c*/ 	.short	0x0100
        /*0e2e*/ 	.byte	0x06
	.zero		1


	//   ....[12]....
        /*0e30*/ 	.word	0x00000610
        /*0e34*/ 	.word	0x000000ff
        /*0e38*/ 	.word	0x00029878
        /*0e3c*/ 	.short	0x0100
        /*0e3e*/ 	.byte	0x06
	.zero		1


	//   ....[13]....
        /*0e40*/ 	.word	0x00000620
        /*0e44*/ 	.word	0x000000ff
        /*0e48*/ 	.word	0x00029888
        /*0e4c*/ 	.short	0x0100
        /*0e4e*/ 	.byte	0x06
	.zero		1


	//   ....[14]....
        /*0e50*/ 	.word	0x00000750
        /*0e54*/ 	.word	0x000000ff
        /*0e58*/ 	.word	0x00029890
        /*0e5c*/ 	.short	0x0100
        /*0e5e*/ 	.byte	0x08
	.zero		1


	//   ....[15]....
        /*0e60*/ 	.word	0x00000760
        /*0e64*/ 	.word	0x000000ff
        /*0e68*/ 	.word	0x000298a0
        /*0e6c*/ 	.short	0x0100
        /*0e6e*/ 	.byte	0x08
	.zero		1


	//   ....[16]....
        /*0e70*/ 	.word	0x00000770
        /*0e74*/ 	.word	0x000000ff
        /*0e78*/ 	.word	0x00029898
        /*0e7c*/ 	.short	0x0100
        /*0e7e*/ 	.byte	0x08
	.zero		1


	//   ....[17]....
        /*0e80*/ 	.word	0x00000780
        /*0e84*/ 	.word	0x000000ff
        /*0e88*/ 	.word	0x000298a8
        /*0e8c*/ 	.short	0x0100
        /*0e8e*/ 	.byte	0x08
	.zero		1


	//   ....[18]....
        /*0e90*/ 	.word	0x000008c0
        /*0e94*/ 	.word	0x000000ff
        /*0e98*/ 	.word	0x000298b0
        /*0e9c*/ 	.short	0x0100
        /*0e9e*/ 	.byte	0x08
	.zero		1


	//   ....[19]....
        /*0ea0*/ 	.word	0x000008d0
        /*0ea4*/ 	.word	0x000000ff
        /*0ea8*/ 	.word	0x000298c0
        /*0eac*/ 	.short	0x0100
        /*0eae*/ 	.byte	0x08
	.zero		1


	//   ....[20]....
        /*0eb0*/ 	.word	0x000008e0
        /*0eb4*/ 	.word	0x000000ff
        /*0eb8*/ 	.word	0x000298b8
        /*0ebc*/ 	.short	0x0100
        /*0ebe*/ 	.byte	0x08
	.zero		1


	//   ....[21]....
        /*0ec0*/ 	.word	0x000008f0
        /*0ec4*/ 	.word	0x000000ff
        /*0ec8*/ 	.word	0x000298c8
        /*0ecc*/ 	.short	0x0100
        /*0ece*/ 	.byte	0x08
	.zero		1


	//   ....[22]....
        /*0ed0*/ 	.word	0x00003690
        /*0ed4*/ 	.word	0x0000005e
        /*0ed8*/ 	.word	0x00029890
        /*0edc*/ 	.short	0x010a
        /*0ede*/ 	.byte	0x3f
	.zero		1


	//   ....[23]....
        /*0ee0*/ 	.word	0x00009690
        /*0ee4*/ 	.word	0x0000005e
        /*0ee8*/ 	.word	0x00029890
        /*0eec*/ 	.short	0x010a
        /*0eee*/ 	.byte	0x3f
	.zero		1


	//   ....[24]....
        /*0ef0*/ 	.word	0x0000f360
        /*0ef4*/ 	.word	0x0000005e
        /*0ef8*/ 	.word	0x00029890
        /*0efc*/ 	.short	0x010a
        /*0efe*/ 	.byte	0x3f
	.zero		1


	//   ....[25]....
        /*0f00*/ 	.word	0x0000fac0
        /*0f04*/ 	.word	0x0000000b
        /*0f08*/ 	.word	0x00000000
        /*0f0c*/ 	.short	0x0101
        /*0f0e*/ 	.byte	0x3f
	.zero		1


	//   ....[26]....
        /*0f10*/ 	.word	0x0000fb00
        /*0f14*/ 	.word	0x0000005e
        /*0f18*/ 	.word	0x000298b0
        /*0f1c*/ 	.short	0x010a
        /*0f1e*/ 	.byte	0x3f
	.zero		1


	//   ....[27]....
        /*0f20*/ 	.word	0x00010120
        /*0f24*/ 	.word	0x0000005e
        /*0f28*/ 	.word	0x00000000
        /*0f2c*/ 	.short	0x0101
        /*0f2e*/ 	.byte	0x3f
	.zero		1


	//   ....[28]....
        /*0f30*/ 	.word	0x00010a00
        /*0f34*/ 	.word	0x00000012
        /*0f38*/ 	.word	0x00029800
        /*0f3c*/ 	.short	0x010a
        /*0f3e*/ 	.byte	0x3f
	.zero		1


	//   ....[29]....
        /*0f40*/ 	.word	0x00010a50
        /*0f44*/ 	.word	0x00000012
        /*0f48*/ 	.word	0x00029800
        /*0f4c*/ 	.short	0x010a
        /*0f4e*/ 	.byte	0x3f
	.zero		1


	//   ....[30]....
        /*0f50*/ 	.word	0x00011440
        /*0f54*/ 	.word	0x00000012
        /*0f58*/ 	.word	0x00029800
        /*0f5c*/ 	.short	0x010a
        /*0f5e*/ 	.byte	0x3f
	.zero		1


	//   ....[31]....
        /*0f60*/ 	.word	0x00014920
        /*0f64*/ 	.word	0x00000012
        /*0f68*/ 	.word	0x00029800
        /*0f6c*/ 	.short	0x010a
        /*0f6e*/ 	.byte	0x3f
	.zero		1


	//   ....[32]....
        /*0f70*/ 	.word	0x00017a40
        /*0f74*/ 	.word	0x00000000
        /*0f78*/ 	.word	0x00029830
        /*0f7c*/ 	.short	0x010a
        /*0f7e*/ 	.byte	0x3f
	.zero		1


	//   ....[33]....
        /*0f80*/ 	.word	0x00017a80
        /*0f84*/ 	.word	0x00000000
        /*0f88*/ 	.word	0x00029830
        /*0f8c*/ 	.short	0x010a
        /*0f8e*/ 	.byte	0x3f
	.zero		1


	//   ....[34]....
        /*0f90*/ 	.word	0x0001a520
        /*0f94*/ 	.word	0x0000004e
        /*0f98*/ 	.word	0x00000000
        /*0f9c*/ 	.short	0x0101
        /*0f9e*/ 	.byte	0x3f
	.zero		1


	//   ....[35]....
        /*0fa0*/ 	.word	0x0001b250
        /*0fa4*/ 	.word	0x00000005
        /*0fa8*/ 	.word	0x00029830
        /*0fac*/ 	.short	0x010a
        /*0fae*/ 	.byte	0x3f
	.zero		1


	//   ....[36]....
        /*0fb0*/ 	.word	0x0001b2a0
        /*0fb4*/ 	.word	0x00000005
        /*0fb8*/ 	.word	0x00029830
        /*0fbc*/ 	.short	0x010a
        /*0fbe*/ 	.byte	0x3f
	.zero		1


	//   ....[37]....
        /*0fc0*/ 	.word	0x0001c3a0
        /*0fc4*/ 	.word	0x00000005
        /*0fc8*/ 	.word	0x00029850
        /*0fcc*/ 	.short	0x010a
        /*0fce*/ 	.byte	0x3f
	.zero		1


	//   ....[38]....
        /*0fd0*/ 	.word	0x0001c3e0
        /*0fd4*/ 	.word	0x00000005
        /*0fd8*/ 	.word	0x00029850
        /*0fdc*/ 	.short	0x010a
        /*0fde*/ 	.byte	0x3f
	.zero		1


	//   ....[39]....
        /*0fe0*/ 	.word	0x0001dd30
        /*0fe4*/ 	.word	0x0000009c
        /*0fe8*/ 	.word	0x00000000
        /*0fec*/ 	.short	0x0101
        /*0fee*/ 	.byte	0x3f
	.zero		1


	//   ....[40]....
        /*0ff0*/ 	.word	0x0001e8b0
        /*0ff4*/ 	.word	0x00000007
        /*0ff8*/ 	.word	0x00000000
        /*0ffc*/ 	.short	0x0101
        /*0ffe*/ 	.byte	0x3f
	.zero		1


	//   ....[41]....
        /*1000*/ 	.word	0x0001eff0
        /*1004*/ 	.word	0x00000004
        /*1008*/ 	.word	0x00029830
        /*100c*/ 	.short	0x010a
        /*100e*/ 	.byte	0x3f
	.zero		1


	//   ....[42]....
        /*1010*/ 	.word	0x0001f040
        /*1014*/ 	.word	0x00000004
        /*1018*/ 	.word	0x00029830
        /*101c*/ 	.short	0x010a
        /*101e*/ 	.byte	0x3f
	.zero		1


	//   ....[43]....
        /*1020*/ 	.word	0x00020110
        /*1024*/ 	.word	0x00000005
        /*1028*/ 	.word	0x00029850
        /*102c*/ 	.short	0x010a
        /*102e*/ 	.byte	0x3f
	.zero		1


	//   ....[44]....
        /*1030*/ 	.word	0x00020150
        /*1034*/ 	.word	0x00000005
        /*1038*/ 	.word	0x00029850
        /*103c*/ 	.short	0x010a
        /*103e*/ 	.byte	0x3f
	.zero		1


	//   ....[45]....
        /*1040*/ 	.word	0x00021040
        /*1044*/ 	.word	0x000000a2
        /*1048*/ 	.word	0x00000000
        /*104c*/ 	.short	0x0101
        /*104e*/ 	.byte	0x3f
	.zero		1


	//   ....[46]....
        /*1050*/ 	.word	0x00021ab0
        /*1054*/ 	.word	0x00000009
        /*1058*/ 	.word	0x00000000
        /*105c*/ 	.short	0x0101
        /*105e*/ 	.byte	0x3f
	.zero		1


	//   ....[47]....
        /*1060*/ 	.word	0x00022160
        /*1064*/ 	.word	0x0000000f
        /*1068*/ 	.word	0x00029850
        /*106c*/ 	.short	0x010a
        /*106e*/ 	.byte	0x3f
	.zero		1


	//   ....[48]....
        /*1070*/ 	.word	0x000221e0
        /*1074*/ 	.word	0x0000000f
        /*1078*/ 	.word	0x00029850
        /*107c*/ 	.short	0x010a
        /*107e*/ 	.byte	0x3f
	.zero		1


	//   ....[49]....
        /*1080*/ 	.word	0x00022810
        /*1084*/ 	.word	0x00000000
        /*1088*/ 	.word	0x00000000
        /*108c*/ 	.short	0x0101
        /*108e*/ 	.byte	0x3f
	.zero		1


	//   ....[50]....
        /*1090*/ 	.word	0x00024480
        /*1094*/ 	.word	0x00000000
        /*1098*/ 	.word	0x00000000
        /*109c*/ 	.short	0x0101
        /*109e*/ 	.byte	0x3f
	.zero		1


	//   ....[51]....
        /*10a0*/ 	.word	0x00026ba0
        /*10a4*/ 	.word	0x00000016
        /*10a8*/ 	.word	0x00029820
        /*10ac*/ 	.short	0x010a
        /*10ae*/ 	.byte	0x3f
	.zero		1


	//   ....[52]....
        /*10b0*/ 	.word	0x00026c30
        /*10b4*/ 	.word	0x00000009
        /*10b8*/ 	.word	0x000298a0
        /*10bc*/ 	.short	0x010a
        /*10be*/ 	.byte	0x3f
	.zero		1


	//   ....[53]....
        /*10c0*/ 	.word	0x00027060
        /*10c4*/ 	.word	0x00000009
        /*10c8*/ 	.word	0x000298c0
        /*10cc*/ 	.short	0x010a
        /*10ce*/ 	.byte	0x3f
	.zero		1


	//   ....[54]....
        /*10d0*/ 	.word	0x000273a0
        /*10d4*/ 	.word	0x00000008
        /*10d8*/ 	.word	0x000298a0
        /*10dc*/ 	.short	0x010a
        /*10de*/ 	.byte	0x3f
	.zero		1


	//   ....[55]....
        /*10e0*/ 	.word	0x000277c0
        /*10e4*/ 	.word	0x00000008
        /*10e8*/ 	.word	0x000298c0
        /*10ec*/ 	.short	0x010a
        /*10ee*/ 	.byte	0x3f
	.zero		1


	//   ....[56]....
        /*10f0*/ 	.word	0x00028910
        /*10f4*/ 	.word	0x00000000
        /*10f8*/ 	.word	0x00029880
        /*10fc*/ 	.short	0x010a
        /*10fe*/ 	.byte	0x3f
	.zero		1


	//   ....[57]....
        /*1100*/ 	.word	0x00029040
        /*1104*/ 	.word	0x00000000
        /*1108*/ 	.word	0x00029870
        /*110c*/ 	.short	0x0107
        /*110e*/ 	.byte	0x3f
	.zero		1


	//   ....[58]....
        /*1110*/ 	.word	0x00029100
        /*1114*/ 	.word	0x00000000
        /*1118*/ 	.word	0x00029870
        /*111c*/ 	.short	0x0101
        /*111e*/ 	.byte	0x3f
	.zero		1


	//   ....[59]....
        /*1120*/ 	.word	0x00029150
        /*1124*/ 	.word	0x00000000
        /*1128*/ 	.word	0x00029840
        /*112c*/ 	.short	0x010a
        /*112e*/ 	.byte	0x3f
	.zero		1


	//   ....[60]....
        /*1130*/ 	.word	0x00029820
        /*1134*/ 	.word	0x00000000
        /*1138*/ 	.word	0x00029830
        /*113c*/ 	.short	0x0107
        /*113e*/ 	.byte	0x3f
	.zero		1


	//   ....[61]....
        /*1140*/ 	.word	0x00029900
        /*1144*/ 	.word	0x00000000
        /*1148*/ 	.word	0x00029830
        /*114c*/ 	.short	0x0101
        /*114e*/ 	.byte	0x3f
	.zero		1


	//   ....[62]....
        /*1150*/ 	.word	0x0002a210
        /*1154*/ 	.word	0x00000016
        /*1158*/ 	.word	0x00029800
        /*115c*/ 	.short	0x0107
        /*115e*/ 	.byte	0x3f
	.zero		1


	//   ....[63]....
        /*1160*/ 	.word	0x0002a310
        /*1164*/ 	.word	0x00000016
        /*1168*/ 	.word	0x00029800
        /*116c*/ 	.short	0x0101
        /*116e*/ 	.byte	0x3f
	.zero		1


	//   ....[64]....
        /*1170*/ 	.word	0x0002a330
        /*1174*/ 	.word	0x00000016
        /*1178*/ 	.word	0x00029820
        /*117c*/ 	.short	0x010a
        /*117e*/ 	.byte	0x3f
	.zero		1


	//   ....[65]....
        /*1180*/ 	.word	0x0002a800
        /*1184*/ 	.word	0x00000000
        /*1188*/ 	.word	0x00029880
        /*118c*/ 	.short	0x010a
        /*118e*/ 	.byte	0x3f
	.zero		1


	//   ....[66]....
        /*1190*/ 	.word	0x0002ad70
        /*1194*/ 	.word	0x00000000
        /*1198*/ 	.word	0x00029870
        /*119c*/ 	.short	0x0107
        /*119e*/ 	.byte	0x3f
	.zero		1


	//   ....[67]....
        /*11a0*/ 	.word	0x0002ae30
        /*11a4*/ 	.word	0x00000000
        /*11a8*/ 	.word	0x00029870
        /*11ac*/ 	.short	0x0101
        /*11ae*/ 	.byte	0x3f
	.zero		1


	//   ....[68]....
        /*11b0*/ 	.word	0x0002ae60
        /*11b4*/ 	.word	0x00000000
        /*11b8*/ 	.word	0x00029840
        /*11bc*/ 	.short	0x010a
        /*11be*/ 	.byte	0x3f
	.zero		1


	//   ....[69]....
        /*11c0*/ 	.word	0x0002b3a0
        /*11c4*/ 	.word	0x00000000
        /*11c8*/ 	.word	0x00029830
        /*11cc*/ 	.short	0x0107
        /*11ce*/ 	.byte	0x3f
	.zero		1


	//   ....[70]....
        /*11d0*/ 	.word	0x0002b460
        /*11d4*/ 	.word	0x00000000
        /*11d8*/ 	.word	0x00029830
        /*11dc*/ 	.short	0x0101
        /*11de*/ 	.byte	0x3f
	.zero		1


	//   ....[71]....
        /*11e0*/ 	.word	0x0002b4f0
        /*11e4*/ 	.word	0x00000003
        /*11e8*/ 	.word	0x00029870
        /*11ec*/ 	.short	0x010a
        /*11ee*/ 	.byte	0x3f
	.zero		1


	//   ....[72]....
        /*11f0*/ 	.word	0x0002b580
        /*11f4*/ 	.word	0x00000003
        /*11f8*/ 	.word	0x00029860
        /*11fc*/ 	.short	0x010a
        /*11fe*/ 	.byte	0x3f
	.zero		1


	//   ....[73]....
        /*1200*/ 	.word	0x0002ba90
        /*1204*/ 	.word	0x00000003
        /*1208*/ 	.word	0x00029850
        /*120c*/ 	.short	0x0101
        /*120e*/ 	.byte	0x3f
	.zero		1


	//   ....[74]....
        /*1210*/ 	.word	0x0002bb20
        /*1214*/ 	.word	0x00000003
        /*1218*/ 	.word	0x00000000
        /*121c*/ 	.short	0x0101
        /*121e*/ 	.byte	0x3f
	.zero		1


	//   ....[75]....
        /*1220*/ 	.word	0x0002bce0
        /*1224*/ 	.word	0x00000011
        /*1228*/ 	.word	0x00029870
        /*122c*/ 	.short	0x010a
        /*122e*/ 	.byte	0x3f
	.zero		1


	//   ....[76]....
        /*1230*/ 	.word	0x0002bd60
        /*1234*/ 	.word	0x00000011
        /*1238*/ 	.word	0x00029860
        /*123c*/ 	.short	0x010a
        /*123e*/ 	.byte	0x3f
	.zero		1


	//   ....[77]....
        /*1240*/ 	.word	0x0002c280
        /*1244*/ 	.word	0x00000011
        /*1248*/ 	.word	0x00029850
        /*124c*/ 	.short	0x0101
        /*124e*/ 	.byte	0x3f
	.zero		1


	//   ....[78]....
        /*1250*/ 	.word	0x0002c340
        /*1254*/ 	.word	0x00000011
        /*1258*/ 	.word	0x00000000
        /*125c*/ 	.short	0x0101
        /*125e*/ 	.byte	0x3f
	.zero		1


	//   ....[79]....
        /*1260*/ 	.word	0x0002d050
        /*1264*/ 	.word	0x00000004
        /*1268*/ 	.word	0x00029820
        /*126c*/ 	.short	0x010a
        /*126e*/ 	.byte	0x3f
	.zero		1


	//   ....[80]....
        /*1270*/ 	.word	0x0002d1c0
        /*1274*/ 	.word	0x00000005
        /*1278*/ 	.word	0x00029840
        /*127c*/ 	.short	0x010a
        /*127e*/ 	.byte	0x3f
	.zero		1


	//   ....[81]....
        /*1280*/ 	.word	0x0002d260
        /*1284*/ 	.word	0x00000017
        /*1288*/ 	.word	0x00029840
        /*128c*/ 	.short	0x010a
        /*128e*/ 	.byte	0x3f
	.zero		1


	//   ....[82]....
        /*1290*/ 	.word	0x0002d2a0
        /*1294*/ 	.word	0x00000005
        /*1298*/ 	.word	0x00029860
        /*129c*/ 	.short	0x010a
        /*129e*/ 	.byte	0x3f
	.zero		1


	//   ....[83]....
        /*12a0*/ 	.word	0x0002d2e0
        /*12a4*/ 	.word	0x00000017
        /*12a8*/ 	.word	0x00029860
        /*12ac*/ 	.short	0x010a
        /*12ae*/ 	.byte	0x3f
	.zero		1


	//   ....[84]....
        /*12b0*/ 	.word	0x0002d320
        /*12b4*/ 	.word	0x00000005
        /*12b8*/ 	.word	0x00029880
        /*12bc*/ 	.short	0x010a
        /*12be*/ 	.byte	0x3f
	.zero		1


	//   ....[85]....
        /*12c0*/ 	.word	0x0002d360
        /*12c4*/ 	.word	0x00000017
        /*12c8*/ 	.word	0x00029880
        /*12cc*/ 	.short	0x010a
        /*12ce*/ 	.byte	0x3f
	.zero		1


	//   ....[86]....
        /*12d0*/ 	.word	0x0002d3c0
        /*12d4*/ 	.word	0x0000005e
        /*12d8*/ 	.word	0x00029890
        /*12dc*/ 	.short	0x010a
        /*12de*/ 	.byte	0x3f
	.zero		1


	//   ....[87]....
        /*12e0*/ 	.word	0x0002d670
        /*12e4*/ 	.word	0x0000005e
        /*12e8*/ 	.word	0x00029890
        /*12ec*/ 	.short	0x010a
        /*12ee*/ 	.byte	0x3f
	.zero		1


	//   ....[88]....
        /*12f0*/ 	.word	0x0002d920
        /*12f4*/ 	.word	0x0000005e
        /*12f8*/ 	.word	0x00029890
        /*12fc*/ 	.short	0x010a
        /*12fe*/ 	.byte	0x3f
	.zero		1


	//   ....[89]....
        /*1300*/ 	.word	0x0002dbd0
        /*1304*/ 	.word	0x0000005e
        /*1308*/ 	.word	0x000298b0
        /*130c*/ 	.short	0x010a
        /*130e*/ 	.byte	0x3f
	.zero		1


	//   ....[90]....
        /*1310*/ 	.word	0x0002ded0
        /*1314*/ 	.word	0x00000012
        /*1318*/ 	.word	0x00029800
        /*131c*/ 	.short	0x010a
        /*131e*/ 	.byte	0x3f
	.zero		1


	//   ....[91]....
        /*1320*/ 	.word	0x0002e0e0
        /*1324*/ 	.word	0x00000012
        /*1328*/ 	.word	0x00029800
        /*132c*/ 	.short	0x010a
        /*132e*/ 	.byte	0x3f
	.zero		1


	//   ....[92]....
        /*1330*/ 	.word	0x0002e130
        /*1334*/ 	.word	0x00000000
        /*1338*/ 	.word	0x00029830
        /*133c*/ 	.short	0x010a
        /*133e*/ 	.byte	0x3f
	.zero		1


	//   ....[93]....
        /*1340*/ 	.word	0x0002e180
        /*1344*/ 	.word	0x00000005
        /*1348*/ 	.word	0x00029830
        /*134c*/ 	.short	0x010a
        /*134e*/ 	.byte	0x3f
	.zero		1


	//   ....[94]....
        /*1350*/ 	.word	0x0002e1d0
        /*1354*/ 	.word	0x00000005
        /*1358*/ 	.word	0x00029850
        /*135c*/ 	.short	0x010a
        /*135e*/ 	.byte	0x3f
	.zero		1


	//   ....[95]....
        /*1360*/ 	.word	0x0002e220
        /*1364*/ 	.word	0x00000004
        /*1368*/ 	.word	0x00029830
        /*136c*/ 	.short	0x010a
        /*136e*/ 	.byte	0x3f
	.zero		1


	//   ....[96]....
        /*1370*/ 	.word	0x0002e270
        /*1374*/ 	.word	0x00000005
        /*1378*/ 	.word	0x00029850
        /*137c*/ 	.short	0x010a
        /*137e*/ 	.byte	0x3f
	.zero		1


	//   ....[97]....
        /*1380*/ 	.word	0x0002e2c0
        /*1384*/ 	.word	0x0000000f
        /*1388*/ 	.word	0x00029850
        /*138c*/ 	.short	0x010a
        /*138e*/ 	.byte	0x3f
	.zero		1


	//   ....[98]....
        /*1390*/ 	.word	0x0002f880
        /*1394*/ 	.word	0x00000016
        /*1398*/ 	.word	0x00029820
        /*139c*/ 	.short	0x010a
        /*139e*/ 	.byte	0x3f
	.zero		1


	//   ....[99]....
        /*13a0*/ 	.word	0x0002f8d0
        /*13a4*/ 	.word	0x00000009
        /*13a8*/ 	.word	0x000298a0
        /*13ac*/ 	.short	0x010a
        /*13ae*/ 	.byte	0x3f
	.zero		1


	//   ....[100]....
        /*13b0*/ 	.word	0x0002f920
        /*13b4*/ 	.word	0x00000009
        /*13b8*/ 	.word	0x000298c0
        /*13bc*/ 	.short	0x010a
        /*13be*/ 	.byte	0x3f
	.zero		1


	//   ....[101]....
        /*13c0*/ 	.word	0x0002f970
        /*13c4*/ 	.word	0x00000008
        /*13c8*/ 	.word	0x000298a0
        /*13cc*/ 	.short	0x010a
        /*13ce*/ 	.byte	0x3f
	.zero		1


	//   ....[102]....
        /*13d0*/ 	.word	0x0002f9c0
        /*13d4*/ 	.word	0x00000008
        /*13d8*/ 	.word	0x000298c0
        /*13dc*/ 	.short	0x010a
        /*13de*/ 	.byte	0x3f
	.zero		1


	//   ....[103]....
        /*13e0*/ 	.word	0x0002fae0
        /*13e4*/ 	.word	0x00000000
        /*13e8*/ 	.word	0x00029880
        /*13ec*/ 	.short	0x010a
        /*13ee*/ 	.byte	0x3f
	.zero		1


	//   ....[104]....
        /*13f0*/ 	.word	0x00030300
        /*13f4*/ 	.word	0x00000000
        /*13f8*/ 	.word	0x00029840
        /*13fc*/ 	.short	0x010a
        /*13fe*/ 	.byte	0x3f
	.zero		1


	//   ....[105]....
        /*1400*/ 	.word	0x00031070
        /*1404*/ 	.word	0x00000016
        /*1408*/ 	.word	0x00029820
        /*140c*/ 	.short	0x010a
        /*140e*/ 	.byte	0x3f
	.zero		1


	//   ....[106]....
        /*1410*/ 	.word	0x000310c0
        /*1414*/ 	.word	0x00000000
        /*1418*/ 	.word	0x00029880
        /*141c*/ 	.short	0x010a
        /*141e*/ 	.byte	0x3f
	.zero		1


	//   ....[107]....
        /*1420*/ 	.word	0x000317e0
        /*1424*/ 	.word	0x00000000
        /*1428*/ 	.word	0x00029840
        /*142c*/ 	.short	0x010a
        /*142e*/ 	.byte	0x3f
	.zero		1


	//   ....[108]....
        /*1430*/ 	.word	0x00031e30
        /*1434*/ 	.word	0x00000003
        /*1438*/ 	.word	0x00029870
        /*143c*/ 	.short	0x010a
        /*143e*/ 	.byte	0x3f
	.zero		1


	//   ....[109]....
        /*1440*/ 	.word	0x00031e80
        /*1444*/ 	.word	0x00000003
        /*1448*/ 	.word	0x00029860
        /*144c*/ 	.short	0x010a
        /*144e*/ 	.byte	0x3f
	.zero		1


	//   ....[110]....
        /*1450*/ 	.word	0x00031ed0
        /*1454*/ 	.word	0x00000011
        /*1458*/ 	.word	0x00029870
        /*145c*/ 	.short	0x010a
        /*145e*/ 	.byte	0x3f
	.zero		1


	//   ....[111]....
        /*1460*/ 	.word	0x00031f20
        /*1464*/ 	.word	0x00000011
        /*1468*/ 	.word	0x00029860
        /*146c*/ 	.short	0x010a
        /*146e*/ 	.byte	0x3f
	.zero		1


	//   ....[112]....
        /*1470*/ 	.word	0x000328b0
        /*1474*/ 	.word	0x00000004
        /*1478*/ 	.word	0x00029820
        /*147c*/ 	.short	0x010a
        /*147e*/ 	.byte	0x3f
	.zero		1


	//   ....[113]....
        /*1480*/ 	.word	0x00032a50
        /*1484*/ 	.word	0x00000005
        /*1488*/ 	.word	0x00029840
        /*148c*/ 	.short	0x010a
        /*148e*/ 	.byte	0x3f
	.zero		1


	//   ....[114]....
        /*1490*/ 	.word	0x00032aa0
        /*1494*/ 	.word	0x00000017
        /*1498*/ 	.word	0x00029840
        /*149c*/ 	.short	0x010a
        /*149e*/ 	.byte	0x3f
	.zero		1


	//   ....[115]....
        /*14a0*/ 	.word	0x00032af0
        /*14a4*/ 	.word	0x00000005
        /*14a8*/ 	.word	0x00029860
        /*14ac*/ 	.short	0x010a
        /*14ae*/ 	.byte	0x3f
	.zero		1


	//   ....[116]....
        /*14b0*/ 	.word	0x00032b40
        /*14b4*/ 	.word	0x00000017
        /*14b8*/ 	.word	0x00029860
        /*14bc*/ 	.short	0x010a
        /*14be*/ 	.byte	0x3f
	.zero		1


	//   ....[117]....
        /*14c0*/ 	.word	0x00032b90
        /*14c4*/ 	.word	0x00000005
        /*14c8*/ 	.word	0x00029880
        /*14cc*/ 	.short	0x010a
        /*14ce*/ 	.byte	0x3f
	.zero		1


	//----- nvinfo : EIATTR_NUM_MBARRIERS
	.align		4
.L_333:
        /*14d0*/ 	.byte	0x03, 0x38
        /*14d2*/ 	.short	0x0016


	//----- nvinfo : EIATTR_EXIT_INSTR_OFFSETS
	.align		4
        /*14d4*/ 	.byte	0x04, 0x1c
        /*14d6*/ 	.short	(.L_335 - .L_334)


	//   ....[0]....
.L_334:
        /*14d8*/ 	.word	0x0002d3b0


	//----- nvinfo : EIATTR_MAX_THREADS
	.align		4
.L_335:
        /*14dc*/ 	.byte	0x04, 0x05
        /*14de*/ 	.short	(.L_337 - .L_336)
.L_336:
        /*14e0*/ 	.word	0x00000180
        /*14e4*/ 	.word	0x00000001
        /*14e8*/ 	.word	0x00000001


	//----- nvinfo : EIATTR_CRS_STACK_SIZE
	.align		4
.L_337:
        /*14ec*/ 	.byte	0x04, 0x1e
        /*14ee*/ 	.short	(.L_339 - .L_338)
.L_338:
        /*14f0*/ 	.word	0x00000000


	//----- nvinfo : EIATTR_CBANK_PARAM_SIZE
	.align		4
.L_339:
        /*14f4*/ 	.byte	0x03, 0x19
        /*14f6*/ 	.short	0x0af0


	//----- nvinfo : EIATTR_PARAM_CBANK
	.align		4
        /*14f8*/ 	.byte	0x04, 0x0a
        /*14fa*/ 	.short	(.L_341 - .L_340)
	.align		4
.L_340:
        /*14fc*/ 	.word	index@(.nv.constant0._ZN7cutlass13device_kernelIN5flash11enable_sm90INS1_16FlashAttnFwdSm90INS1_25CollectiveMainloopFwdSm90ILi2EN4cute5tupleIJNS5_1CILi1EEES8_S8_EEENS6_IJNS7_ILi128EEENS7_ILi160EEENS7_ILi192EEEEEELi128ENS_12float_e4m3_tEfNS_4arch4Sm90ELb1ELb0ELb0ELb1ELb1ELb1ELb0ELb1ELb1ELb1ELb0ELb0EEENS1_21CollectiveEpilogueFwdINS6_IJSA_SA_SB_EEES9_NS_10bfloat16_tESG_Li256ELb1ELb1ELb0ELb1EEENS1_36VarlenDynamicPersistentTileSchedulerILi128ELi160ELi256ELi128ELb0ELb1ELb1ELb1ELb1ELb1EEEEEEEEEvNT_6ParamsE)
        /*1500*/ 	.short	0x0210
        /*1502*/ 	.short	0x0af0


	//----- nvinfo : EIATTR_SW_WAR
	.align		4
.L_341:
        /*1504*/ 	.byte	0x04, 0x36
        /*1506*/ 	.short	(.L_343 - .L_342)
.L_342:
        /*1508*/ 	.word	0x00000008
.L_343:


//--------------------- .nv.callgraph             --------------------------
	.section	.nv.callgraph,"",@"SHT_CUDA_CALLGRAPH"
	.align	4
	.sectionentsize	8
	.align		4
        /*0000*/ 	.word	0x00000000
	.align		4
        /*0004*/ 	.word	0xffffffff
	.align		4
        /*0008*/ 	.word	index@(_ZN7cutlass13device_kernelIN5flash11enable_sm90INS1_16FlashAttnFwdSm90INS1_25CollectiveMainloopFwdSm90ILi2EN4cute5tupleIJNS5_1CILi1EEES8_S8_EEENS6_IJNS7_ILi128EEENS7_ILi160EEENS7_ILi192EEEEEELi128ENS_12float_e4m3_tEfNS_4arch4Sm90ELb0ELb0ELb0ELb0ELb1ELb0ELb0ELb1ELb1ELb1ELb0ELb0EEENS1_21CollectiveEpilogueFwdINS6_IJSA_SA_SB_EEES9_NS_10bfloat16_tESG_Li256ELb0ELb1ELb0ELb1EEENS1_29StaticPersistentTileSchedulerILb0EEEEEEEEEvNT_6ParamsE)
	.align		4
        /*000c*/ 	.word	index@(__assertfail)
	.align		4
        /*0010*/ 	.word	index@(_ZN7cutlass13device_kernelIN5flash11enable_sm90INS1_16FlashAttnFwdSm90INS1_25CollectiveMainloopFwdSm90ILi2EN4cute5tupleIJNS5_1CILi1EEES8_S8_EEENS6_IJNS7_ILi128EEENS7_ILi160EEENS7_ILi192EEEEEELi128ENS_12float_e4m3_tEfNS_4arch4Sm90ELb0ELb0ELb0ELb1ELb1ELb0ELb0ELb1ELb1ELb1ELb0ELb0EEENS1_21CollectiveEpilogueFwdINS6_IJSA_SA_SB_EEES9_NS_10bfloat16_tESG_Li256ELb1ELb1ELb0ELb1EEENS1_36VarlenDynamicPersistentTileSchedulerILi128ELi160ELi256ELi128ELb0ELb1ELb1ELb0ELb1ELb1EEEEEEEEEvNT_6ParamsE)
	.align		4
        /*0014*/ 	.word	index@(__assertfail)
	.align		4
        /*0018*/ 	.word	index@(_ZN7cutlass13device_kernelIN5flash11enable_sm90INS1_16FlashAttnFwdSm90INS1_25CollectiveMainloopFwdSm90ILi2EN4cute5tupleIJNS5_1CILi1EEES8_S8_EEENS6_IJNS7_ILi128EEENS7_ILi160EEENS7_ILi192EEEEEELi128ENS_12float_e4m3_tEfNS_4arch4Sm90ELb0ELb0ELb0ELb1ELb1ELb1ELb0ELb1ELb1ELb1ELb0ELb0EEENS1_21CollectiveEpilogueFwdINS6_IJSA_SA_SB_EEES9_NS_10bfloat16_tESG_Li256ELb1ELb1ELb0ELb1EEENS1_36VarlenDynamicPersistentTileSchedulerILi128ELi160ELi256ELi128ELb0ELb1ELb1ELb0ELb1ELb1EEEEEEEEEvNT_6ParamsE)
	.align		4
        /*001c*/ 	.word	index@(__assertfail)
	.align		4
        /*0020*/ 	.word	index@(_ZN7cutlass13device_kernelIN5flash11enable_sm90INS1_16FlashAttnFwdSm90INS1_25CollectiveMainloopFwdSm90ILi2EN4cute5tupleIJNS5_1CILi1EEES8_S8_EEENS6_IJNS7_ILi128EEESA_NS7_ILi192EEEEEELi128ENS_12float_e4m3_tEfNS_4arch4Sm90ELb0ELb1ELb0ELb0ELb1ELb0ELb0ELb1ELb1ELb1ELb0ELb0EEENS1_21CollectiveEpilogueFwdINS6_IJSA_SA_SA_EEES9_NS_10bfloat16_tESF_Li256ELb0ELb1ELb0ELb1EEENS1_30DynamicPersistentTileSchedulerILi256ELi128ELb0ELb1ELb1EEEEEEEEEvNT_6ParamsE)
	.align		4
        /*0024*/ 	.word	index@(__assertfail)
	.align		4
        /*0028*/ 	.word	index@(_ZN7cutlass13device_kernelIN5flash11enable_sm90INS1_16FlashAttnFwdSm90INS1_25CollectiveMainloopFwdSm90ILi2EN4cute5tupleIJNS5_1CILi1EEES8_S8_EEENS6_IJNS7_ILi128EEESA_NS7_ILi192EEEEEELi128ENS_12float_e4m3_tEfNS_4arch4Sm90ELb0ELb1ELb0ELb1ELb1ELb0ELb0ELb1ELb1ELb1ELb0ELb0EEENS1_21CollectiveEpilogueFwdINS6_IJSA_SA_SA_EEES9_NS_10bfloat16_tESF_Li256ELb1ELb1ELb0ELb1EEENS1_36VarlenDynamicPersistentTileSchedulerILi128ELi128ELi256ELi128ELb0ELb1ELb1ELb1ELb0ELb1EEEEEEEEEvNT_6ParamsE)
	.align		4
        /*002c*/ 	.word	index@(__assertfail)
	.align		4
        /*0030*/ 	.word	index@(_ZN7cutlass13device_kernelIN5flash11enable_sm90INS1_16FlashAttnFwdSm90INS1_25CollectiveMainloopFwdSm90ILi2EN4cute5tupleIJNS5_1CILi1EEES8_S8_EEENS6_IJNS7_ILi128EEESA_NS7_ILi192EEEEEELi128ENS_12float_e4m3_tEfNS_4arch4Sm90ELb0ELb1ELb0ELb1ELb1ELb1ELb0ELb1ELb1ELb1ELb0ELb0EEENS1_21CollectiveEpilogueFwdINS6_IJSA_SA_SA_EEES9_NS_10bfloat16_tESF_Li256ELb1ELb1ELb0ELb1EEENS1_36VarlenDynamicPersistentTileSchedulerILi128ELi128ELi256ELi128ELb0ELb1ELb1ELb1ELb0ELb1EEEEEEEEEvNT_6ParamsE)
	.align		4
        /*0034*/ 	.word	index@(__assertfail)
	.align		4
        /*0038*/ 	.word	index@(_ZN7cutlass13device_kernelIN5flash11enable_sm90INS1_16FlashAttnFwdSm90INS1_25CollectiveMainloopFwdSm90ILi2EN4cute5tupleIJNS5_1CILi1EEES8_S8_EEENS6_IJNS7_ILi128EEENS7_ILi160EEENS7_ILi192EEEEEELi128ENS_12float_e4m3_tEfNS_4arch4Sm90ELb1ELb0ELb0ELb0ELb1ELb0ELb0ELb1ELb1ELb1ELb0ELb0EEENS1_21CollectiveEpilogueFwdINS6_IJSA_SA_SB_EEES9_NS_10bfloat16_tESG_Li256ELb0ELb1ELb0ELb1EEENS1_30DynamicPersistentTileSchedulerILi256ELi128ELb0ELb1ELb1EEEEEEEEEvNT_6ParamsE)
	.align		4
        /*003c*/ 	.word	index@(__assertfail)
	.align		4
        /*0040*/ 	.word	index@(_ZN7cutlass13device_kernelIN5flash11enable_sm90INS1_16FlashAttnFwdSm90INS1_25CollectiveMainloopFwdSm90ILi2EN4cute5tupleIJNS5_1CILi1EEES8_S8_EEENS6_IJNS7_ILi128EEENS7_ILi160EEENS7_ILi192EEEEEELi128ENS_12float_e4m3_tEfNS_4arch4Sm90ELb1ELb0ELb0ELb1ELb1ELb0ELb0ELb1ELb1ELb1ELb0ELb0EEENS1_21CollectiveEpilogueFwdINS6_IJSA_SA_SB_EEES9_NS_10bfloat16_tESG_Li256ELb1ELb1ELb0ELb1EEENS1_36VarlenDynamicPersistentTileSchedulerILi128ELi160ELi256ELi128ELb0ELb1ELb1ELb1ELb1ELb1EEEEEEEEEvNT_6ParamsE)
	.align		4
        /*0044*/ 	.word	index@(__assertfail)
	.align		4
        /*0048*/ 	.word	index@(_ZN7cutlass13device_kernelIN5flash11enable_sm90INS1_16FlashAttnFwdSm90INS1_25CollectiveMainloopFwdSm90ILi2EN4cute5tupleIJNS5_1CILi1EEES8_S8_EEENS6_IJNS7_ILi128EEENS7_ILi160EEENS7_ILi192EEEEEELi128ENS_12float_e4m3_tEfNS_4arch4Sm90ELb1ELb0ELb0ELb1ELb1ELb1ELb0ELb1ELb1ELb1ELb0ELb0EEENS1_21CollectiveEpilogueFwdINS6_IJSA_SA_SB_EEES9_NS_10bfloat16_tESG_Li256ELb1ELb1ELb0ELb1EEENS1_36VarlenDynamicPersistentTileSchedulerILi128ELi160ELi256ELi128ELb0ELb1ELb1ELb1ELb1ELb1EEEEEEEEEvNT_6ParamsE)
	.align		4
        /*004c*/ 	.word	index@(__assertfail)
	.align		4
        /*0050*/ 	.word	0x00000000
	.align		4
        /*0054*/ 	.word	0xfffffffe
	.align		4
        /*0058*/ 	.word	0x00000000
	.align		4
        /*005c*/ 	.word	0xfffffffd
	.align		4
        /*0060*/ 	.word	0x00000000
	.align		4
        /*0064*/ 	.word	0xfffffffc


//--------------------- .nv.constant4             --------------------------
	.section	.nv.constant4,"a",@progbits
	.align	8
	.align		8
.nv.constant4:
        /*0000*/ 	.dword	__assertfail
	.align		8
        /*0008*/ 	.dword	__unnamed_1
	.align		8
        /*0010*/ 	.dword	__unnamed_2
	.align		8
        /*0018*/ 	.dword	__unnamed_3
	.align		8
        /*0020*/ 	.dword	__unnamed_4
	.align		8
        /*0028*/ 	.dword	__unnamed_5
	.align		8
        /*0030*/ 	.dword	__unnamed_6
	.align		8
        /*0038*/ 	.dword	__unnamed_7
	.align		8
        /*0040*/ 	.dword	_ZZN5flash28permute_output_fp8_VcolmajorIN4cute6TensorINS1_11ArrayEngineIN7cutlass10bfloat16_tELm64EEENS1_6LayoutINS1_5tupleIJNS8_IJNS1_1CILi2EEESA_NS9_ILi16EEEEEENS9_ILi1EEESD_EEENS8_IJNS8_IJSD_SA_NS9_ILi4EEEEEENS9_ILi0EEESH_EEEEEEEEEvRT_E9upper_map
	.align		8
        /*0048*/ 	.dword	__unnamed_8
	.align		8
        /*0050*/ 	.dword	__unnamed_9
	.align		8
        /*0058*/ 	.dword	__unnamed_10
	.align		8
        /*0060*/ 	.dword	__unnamed_11
	.align		8
        /*0068*/ 	.dword	__unnamed_12
	.align		8
        /*0070*/ 	.dword	_ZN73_INTERNAL_0d5b7bf9_37_flash_fwd_hdimdiff_e4m3_paged_sm90_cu_4cb42ef5_36834cuda3std3__45__cpo5beginE
	.align		8
        /*0078*/ 	.dword	_ZN73_INTERNAL_0d5b7bf9_37_flash_fwd_hdimdiff_e4m3_paged_sm90_cu_4cb42ef5_36834cuda3std3__45__cpo3endE
	.align		8
        /*0080*/ 	.dword	_ZN73_INTERNAL_0d5b7bf9_37_flash_fwd_hdimdiff_e4m3_paged_sm90_cu_4cb42ef5_36834cuda3std3__45__cpo6cbeginE
	.align		8
        /*0088*/ 	.dword	_ZN73_INTERNAL_0d5b7bf9_37_flash_fwd_hdimdiff_e4m3_paged_sm90_cu_4cb42ef5_36834cuda3std3__45__cpo4cendE
	.align		8
        /*0090*/ 	.dword	_ZN73_INTERNAL_0d5b7bf9_37_flash_fwd_hdimdiff_e4m3_paged_sm90_cu_4cb42ef5_36834cuda3std3__475_GLOBAL__N__0d5b7bf9_37_flash_fwd_hdimdiff_e4m3_paged_sm90_cu_4cb42ef5_36836ignoreE
	.align		8
        /*0098*/ 	.dword	_ZN73_INTERNAL_0d5b7bf9_37_flash_fwd_hdimdiff_e4m3_paged_sm90_cu_4cb42ef5_36834cuda3std3__419piecewise_constructE
	.align		8
        /*00a0*/ 	.dword	_ZN73_INTERNAL_0d5b7bf9_37_flash_fwd_hdimdiff_e4m3_paged_sm90_cu_4cb42ef5_36834cuda3std3__48in_placeE
	.align		8
        /*00a8*/ 	.dword	_ZN73_INTERNAL_0d5b7bf9_37_flash_fwd_hdimdiff_e4m3_paged_sm90_cu_4cb42ef5_36834cuda3std6ranges3__45__cpo4swapE
	.align		8
        /*00b0*/ 	.dword	_ZN73_INTERNAL_0d5b7bf9_37_flash_fwd_hdimdiff_e4m3_paged_sm90_cu_4cb42ef5_36834cuda3std6ranges3__45__cpo9iter_moveE
	.align		8
        /*00b8*/ 	.dword	_ZN73_INTERNAL_0d5b7bf9_37_flash_fwd_hdimdiff_e4m3_paged_sm90_cu_4cb42ef5_36834cute7productE
	.align		8
        /*00c0*/ 	.dword	_ZN73_INTERNAL_0d5b7bf9_37_flash_fwd_hdimdiff_e4m3_paged_sm90_cu_4cb42ef5_36834cute1_E
	.align		8
        /*00c8*/ 	.dword	$str$23
	.align		8
        /*00d0*/ 	.dword	$str$24


//--------------------- .text._ZN7cutlass13device_kernelIN5flash11enable_sm90INS1_16FlashAttnFwdSm90INS1_25CollectiveMainloopFwdSm90ILi2EN4cute5tupleIJNS5_1CILi1EEES8_S8_EEENS6_IJNS7_ILi128EEENS7_ILi160EEENS7_ILi192EEEEEELi128ENS_12float_e4m3_tEfNS_4arch4Sm90ELb0ELb0ELb0ELb0ELb1ELb0ELb0ELb1ELb1ELb1ELb0ELb0EEENS1_21CollectiveEpilogueFwdINS6_IJSA_SA_SB_EEES9_NS_10bfloat16_tESG_Li256ELb0ELb1ELb0ELb1EEENS1_29StaticPersistentTileSchedulerILb0EEEEEEEEEvNT_6ParamsE --------------------------
	.section	.text._ZN7cutlass13device_kernelIN5flash11enable_sm90INS1_16FlashAttnFwdSm90INS1_25CollectiveMainloopFwdSm90ILi2EN4cute5tupleIJNS5_1CILi1EEES8_S8_EEENS6_IJNS7_ILi128EEENS7_ILi160EEENS7_ILi192EEEEEELi128ENS_12float_e4m3_tEfNS_4arch4Sm90ELb0ELb0ELb0ELb0ELb1ELb0ELb0ELb1ELb1ELb1ELb0ELb0EEENS1_21CollectiveEpilogueFwdINS6_IJSA_SA_SB_EEES9_NS_10bfloat16_tESG_Li256ELb0ELb1ELb0ELb1EEENS1_29StaticPersistentTileSchedulerILb0EEEEEEEEEvNT_6ParamsE,"ax",@progbits
	.align	128
.text._ZN7cutlass13device_kernelIN5flash11enable_sm90INS1_16FlashAttnFwdSm90INS1_25CollectiveMainloopFwdSm90ILi2EN4cute5tupleIJNS5_1CILi1EEES8_S8_EEENS6_IJNS7_ILi128EEENS7_ILi160EEENS7_ILi192EEEEEELi128ENS_12float_e4m3_tEfNS_4arch4Sm90ELb0ELb0ELb0ELb0ELb1ELb0ELb0ELb1ELb1ELb1ELb0ELb0EEENS1_21CollectiveEpilogueFwdINS6_IJSA_SA_SB_EEES9_NS_10bfloat16_tESG_Li256ELb0ELb1ELb0ELb1EEENS1_29StaticPersistentTileSchedulerILb0EEEEEEEEEvNT_6ParamsE:
        .type           _ZN7cutlass13device_kernelIN5flash11enable_sm90INS1_16FlashAttnFwdSm90INS1_25CollectiveMainloopFwdSm90ILi2EN4cute5tupleIJNS5_1CILi1EEES8_S8_EEENS6_IJNS7_ILi128EEENS7_ILi160EEENS7_ILi192EEEEEELi128ENS_12float_e4m3_tEfNS_4arch4Sm90ELb0ELb0ELb0ELb0ELb1ELb0ELb0ELb1ELb1ELb1ELb0ELb0EEENS1_21CollectiveEpilogueFwdINS6_IJSA_SA_SB_EEES9_NS_10bfloat16_tESG_Li256ELb0ELb1ELb0ELb1EEENS1_29StaticPersistentTileSchedulerILb0EEEEEEEEEvNT_6ParamsE,@function
        .size           _ZN7cutlass13device_kernelIN5flash11enable_sm90INS1_16FlashAttnFwdSm90INS1_25CollectiveMainloopFwdSm90ILi2EN4cute5tupleIJNS5_1CILi1EEES8_S8_EEENS6_IJNS7_ILi128EEENS7_ILi160EEENS7_ILi192EEEEEELi128ENS_12float_e4m3_tEfNS_4arch4Sm90ELb0ELb0ELb0ELb0ELb1ELb0ELb0ELb1ELb1ELb1ELb0ELb0EEENS1_21CollectiveEpilogueFwdINS6_IJSA_SA_SB_EEES9_NS_10bfloat16_tESG_Li256ELb0ELb1ELb0ELb1EEENS1_29StaticPersistentTileSchedulerILb0EEEEEEEEEvNT_6ParamsE,(.L_x_3190 - _ZN7cutlass13device_kernelIN5flash11enable_sm90INS1_16FlashAttnFwdSm90INS1_25CollectiveMainloopFwdSm90ILi2EN4cute5tupleIJNS5_1CILi1EEES8_S8_EEENS6_IJNS7_ILi128EEENS7_ILi160EEENS7_ILi192EEEEEELi128ENS_12float_e4m3_tEfNS_4arch4Sm90ELb0ELb0ELb0ELb0ELb1ELb0ELb0ELb1ELb1ELb1ELb0ELb0EEENS1_21CollectiveEpilogueFwdINS6_IJSA_SA_SB_EEES9_NS_10bfloat16_tESG_Li256ELb0ELb1ELb0ELb1EEENS1_29StaticPersistentTileSchedulerILb0EEEEEEEEEvNT_6ParamsE)
        .other          _ZN7cutlass13device_kernelIN5flash11enable_sm90INS1_16FlashAttnFwdSm90INS1_25CollectiveMainloopFwdSm90ILi2EN4cute5tupleIJNS5_1CILi1EEES8_S8_EEENS6_IJNS7_ILi128EEENS7_ILi160EEENS7_ILi192EEEEEELi128ENS_12float_e4m3_tEfNS_4arch4Sm90ELb0ELb0ELb0ELb0ELb1ELb0ELb0ELb1ELb1ELb1ELb0ELb0EEENS1_21CollectiveEpilogueFwdINS6_IJSA_SA_SB_EEES9_NS_10bfloat16_tESG_Li256ELb0ELb1ELb0ELb1EEENS1_29StaticPersistentTileSchedulerILb0EEEEEEEEEvNT_6ParamsE,@"STO_CUDA_ENTRY STV_DEFAULT"
_ZN7cutlass13device_kernelIN5flash11enable_sm90INS1_16FlashAttnFwdSm90INS1_25CollectiveMainloopFwdSm90ILi2EN4cute5tupleIJNS5_1CILi1EEES8_S8_EEENS6_IJNS7_ILi128EEENS7_ILi160EEENS7_ILi192EEEEEELi128ENS_12float_e4m3_tEfNS_4arch4Sm90ELb0ELb0ELb0ELb0ELb1ELb0ELb0ELb1ELb1ELb1ELb0ELb0EEENS1_21CollectiveEpilogueFwdINS6_IJSA_SA_SB_EEES9_NS_10bfloat16_tESG_Li256ELb0ELb1ELb0ELb1EEENS1_29StaticPersistentTileSchedulerILb0EEEEEEEEEvNT_6ParamsE:
[----:B------:R-:W0:Y:S02]  /*0000*/  LDC R1, c[0x0][0x28] ;  /* 0x00000a00ff017b82 */ /* 0x000e240000000800 */
[----:B0-----:R-:W-:Y:S01]  /*0010*/  VIADD R1, R1, 0xffffffd8 ;  /* 0xffffffd801017836 */ /* 0x001fe20000000000 */
[----:B------:R-:W0:Y:S01]  /*0020*/  S2R R3, SR_TID.X ;  /* 0x0000000000037919 */ /* 0x000e220000002100 */
[----:B------:R-:W-:Y:S01]  /*0030*/  ELECT P0, URZ, PT ;  /* 0x00000000003f782f */ /* 0x000fe20003800000 */
[----:B------:R-:W-:Y:S01]  /*0040*/  UMOV UR4, 0x80 ;  /* 0x0000008000047882 */ /* 0x000fe20000000000 */
[----:B------:R-:W-:Y:S01]  /*0050*/  UMOV UR7, 0x100 ;  /* 0x0000010000077882 */ /* 0x000fe20000000000 */
[--C-:B0-----:R-:W-:Y:S02]  /*0060*/  SHF.R.U32.HI R0, RZ, 0x5, R3.reuse ;  /* 0x00000005ff007819 */ /* 0x101fe40000011603 */
[----:B------:R-:W-:-:S03]  /*0070*/  SHF.R.U32.HI R22, RZ, 0x7, R3 ;  /* 0x00000007ff167819 */ /* 0x000fc60000011603 */
[----:B------:R-:W0:Y:S04]  /*0080*/  SHFL.IDX PT, R2, R0, RZ, 0x1f ;  /* 0x00001fff00027589 */ /* 0x000e2800000e0000 */
[----:B------:R1:W2:Y:S01]  /*0090*/  SHFL.IDX PT, R3, R22, RZ, 0x1f ;  /* 0x00001fff16037589 */ /* 0x0002a200000e0000 */
[C---:B0-----:R-:W-:Y:S02]  /*00a0*/  ISETP.NE.OR P0, PT, R2.reuse, RZ, !P0 ;  /* 0x000000ff0200720c */ /* 0x041fe40004705670 */
[----:B------:R-:W-:-:S11]  /*00b0*/  ISETP.NE.AND P1, PT, R2, RZ, PT ;  /* 0x000000ff0200720c */ /* 0x000fd60003f25270 */
[----:B------:R-:W-:Y:S01]  /*00c0*/  VOTEU.ALL UP0, P0 ;  /* 0x00000000003f7886 */ /* 0x000fe20000000000 */
[----:B------:R-:W-:-:S04]  /*00d0*/  VOTEU.ALL UP1, P0 ;  /* 0x00000000003f7886 */ /* 0x000fc80000020000 */
[----:B------:R-:W0:Y:S01]  /*00e0*/  @!UP0 S2UR UR8, SR_CgaCtaId ;  /* 0x00000000000889c3 */ /* 0x000e220000008800 */
[----:B------:R-:W-:Y:S01]  /*00f0*/  @!UP0 UMOV UR6, 0x400 ;  /* 0x0000040000068882 */ /* 0x000fe20000000000 */
[----:B------:R-:W-:-:S04]  /*0100*/  @!UP0 UIADD3 UR4, -UR4, 0x100000, URZ ;  /* 0x0010000004048890 */ /* 0x000fc8000fffe13f */
[----:B------:R-:W-:Y:S02]  /*0110*/  @!UP0 USHF.L.U32 UR5, UR4, 0xb, URZ ;  /* 0x0000000b04058899 */ /* 0x000fe4000800063f */
[----:B------:R-:W-:Y:S02]  /*0120*/  @!UP0 USHF.L.U32 UR4, UR4, 0x1, URZ ;  /* 0x0000000104048899 */ /* 0x000fe4000800063f */
[----:B0-----:R-:W-:Y:S02]  /*0130*/  @!UP0 ULEA UR8, UR8, UR6, 0x18 ;  /* 0x0000000608088291 */ /* 0x001fe4000f8ec03f */
[----:B------:R-:W-:-:S04]  /*0140*/  @!UP0 UIADD3 UR6, -UR7, 0x100000, URZ ;  /* 0x0010000007068890 */ /* 0x000fc8000fffe13f */
[----:B------:R-:W-:Y:S02]  /*0150*/  @!UP0 USHF.L.U32 UR7, UR6, 0xb, URZ ;  /* 0x0000000b06078899 */ /* 0x000fe4000800063f */
[----:B------:R-:W-:Y:S01]  /*0160*/  @!UP0 USHF.L.U32 UR6, UR6, 0x1, URZ ;  /* 0x0000000106068899 */ /* 0x000fe2000800063f */
[----:B------:R-:W-:-:S05]  /*0170*/  VOTEU.ALL UP0, P0 ;  /* 0x00000000003f7886 */ /* 0x000fca0000000000 */
[----:B------:R1:W0:Y:S06]  /*0180*/  @!UP0 SYNCS.EXCH.64 URZ, [UR8+0x29800], UR4 ;  /* 0x02980004083f85b2 */ /* 0x00022c0008000100 */
[----:B------:R1:W3:Y:S02]  /*0190*/  @!UP1 SYNCS.EXCH.64 URZ, [UR8+0x29820], UR6 ;  /* 0x02982006083f95b2 */ /* 0x0002e40008000100 */
[----:B-12---:R-:W-:Y:S05]  /*01a0*/  @P1 BRA `(.L_x_0) ;  /* 0x0000000000481947 */ /* 0x006fea0003800000 */
[----:B------:R-:W1:Y:S01]  /*01b0*/  S2UR UR5, SR_CgaCtaId ;  /* 0x00000000000579c3 */ /* 0x000e620000008800 */
[----:B------:R-:W-:Y:S01]  /*01c0*/  UMOV UR4, 0x400 ;  /* 0x0000040000047882 */ /* 0x000fe20000000000 */
[----:B------:R-:W-:Y:S01]  /*01d0*/  UMOV UR6, 0x80 ;  /* 0x0000008000067882 */ /* 0x000fe20000000000 */
[----:B------:R-:W-:Y:S01]  /*01e0*/  UMOV UR7, 0x100 ;  /* 0x0000010000077882 */ /* 0x000fe20000000000 */
[----:B------:R-:W-:Y:S01]  /*01f0*/  ELECT P0, URZ, PT ;  /* 0x00000000003f782f */ /* 0x000fe20003800000 */
[----:B-1----:R-:W-:Y:S02]  /*0200*/  ULEA UR8, UR5, UR4, 0x18 ;  /* 0x0000000405087291 */ /* 0x002fe4000f8ec03f */
[----:B------:R-:W-:-:S04]  /*0210*/  UIADD3 UR4, -UR6, 0x100000, URZ ;  /* 0x0010000006047890 */ /* 0x000fc8000fffe13f */
[----:B------:R-:W-:Y:S02]  /*0220*/  USHF.L.U32 UR5, UR4, 0xb, URZ ;  /* 0x0000000b04057899 */ /* 0x000fe4000800063f */
[----:B------:R-:W-:Y:S02]  /*0230*/  USHF.L.U32 UR4, UR4, 0x1, URZ ;  /* 0x0000000104047899 */ /* 0x000fe4000800063f */
[----:B------:R-:W-:-:S04]  /*0240*/  UIADD3 UR6, -UR7, 0x100000, URZ ;  /* 0x0010000007067890 */ /* 0x000fc8000fffe13f */
[----:B------:R-:W-:Y:S02]  /*0250*/  USHF.L.U32 UR7, UR6, 0xb, URZ ;  /* 0x0000000b06077899 */ /* 0x000fe4000800063f */
[----:B------:R-:W-:Y:S01]  /*0260*/  USHF.L.U32 UR6, UR6, 0x1, URZ ;  /* 0x0000000106067899 */ /* 0x000fe2000800063f */
[----:B------:R-:W1:Y:S03]  /*0270*/  FENCE.VIEW.ASYNC.S ;  /* 0x00000000000073c6 */ /* 0x000e660000000000 */
[----:B-1----:R1:W2:Y:S08]  /*0280*/  SYNCS.EXCH.64 URZ, [UR8+0x29830], UR4 ;  /* 0x02983004083f75b2 */ /* 0x0022b00008000100 */
[----:B------:R1:W4:Y:S01]  /*0290*/  SYNCS.EXCH.64 URZ, [UR8+0x29840], UR6 ;  /* 0x02984006083f75b2 */ /* 0x0003220008000100 */
[----:B------:R1:W0:Y:S01]  /*02a0*/  SYNCS.EXCH.64 URZ, [UR8+0x29838], UR4 ;  /* 0x02983804083f75b2 */ /* 0x0002220008000100 */
[----:B------:R1:W0:Y:S01]  /*02b0*/  SYNCS.EXCH.64 URZ, [UR8+0x29848], UR6 ;  /* 0x02984806083f75b2 */ /* 0x0002220008000100 */
[----:B------:R-:W-:Y:S01]  /*02c0*/  NOP ;  /* 0x0000000000007918 */ /* 0x000fe20000000000 */
.L_x_0:
[----:B------:R-:W5:Y:S01]  /*02d0*/  SHFL.IDX PT, R2, R0, RZ, 0x1f ;  /* 0x00001fff00027589 */ /* 0x000f6200000e0000 */
[----:B------:R-:W-:Y:S01]  /*02e0*/  NOP ;  /* 0x0000000000007918 */ /* 0x000fe20000000000 */
[----:B-----5:R-:W-:-:S13]  /*02f0*/  ISETP.NE.AND P0, PT, R2, RZ, PT ;  /* 0x000000ff0200720c */ /* 0x020fda0003f05270 */
[----:B------:R-:W-:Y:S05]  /*0300*/  @P0 BRA `(.L_x_1) ;  /* 0x0000000000480947 */ /* 0x000fea0003800000 */
[----:B-1----:R-:W1:Y:S01]  /*0310*/  S2UR UR5, SR_CgaCtaId ;  /* 0x00000000000579c3 */ /* 0x002e620000008800 */
        /* <DEDUP_REMOVED lines=12> */
[----:B-1----:R1:W0:Y:S08]  /*03e0*/  SYNCS.EXCH.64 URZ, [UR8+0x29850], UR4 ;  /* 0x02985004083f75b2 */ /* 0x0022300008000100 */
[----:B------:R1:W0:Y:S01]  /*03f0*/  SYNCS.EXCH.64 URZ, [UR8+0x29860], UR6 ;  /* 0x02986006083f75b2 */ /* 0x0002220008000100 */
[----:B------:R1:W0:Y:S01]  /*0400*/  SYNCS.EXCH.64 URZ, [UR8+0x29858], UR4 ;  /* 0x02985804083f75b2 */ /* 0x0002220008000100 */
[----:B------:R1:W0:Y:S01]  /*0410*/  SYNCS.EXCH.64 URZ, [UR8+0x29868], UR6 ;  /* 0x02986806083f75b2 */ /* 0x0002220008000100 */
[----:B------:R-:W-:Y:S01]  /*0420*/  NOP ;  /* 0x0000000000007918 */ /* 0x000fe20000000000 */
.L_x_1:
[----:B------:R-:W5:Y:S01]  /*0430*/  SHFL.IDX PT, R2, R0, RZ, 0x1f ;  /* 0x00001fff00027589 */ /* 0x000f6200000e0000 */
[----:B------:R-:W-:Y:S01]  /*0440*/  NOP ;  /* 0x0000000000007918 */ /* 0x000fe20000000000 */
[----:B-----5:R-:W-:-:S13]  /*0450*/  ISETP.NE.AND P0, PT, R2, RZ, PT ;  /* 0x000000ff0200720c */ /* 0x020fda0003f05270 */
[----:B------:R-:W-:Y:S05]  /*0460*/  @P0 BRA `(.L_x_2) ;  /* 0x0000000000380947 */ /* 0x000fea0003800000 */
[----:B-1----:R-:W1:Y:S01]  /*0470*/  S2UR UR5, SR_CgaCtaId ;  /* 0x00000000000579c3 */ /* 0x002e620000008800 */
[----:B------:R-:W-:Y:S01]  /*0480*/  UMOV UR4, 0x400 ;  /* 0x0000040000047882 */ /* 0x000fe20000000000 */
[----:B------:R-:W-:Y:S01]  /*0490*/  UMOV UR7, 0x80 ;  /* 0x0000008000077882 */ /* 0x000fe20000000000 */
[----:B------:R-:W-:Y:S01]  /*04a0*/  ELECT P0, URZ, PT ;  /* 0x00000000003f782f */ /* 0x000fe20003800000 */
[----:B-1----:R-:W-:Y:S02]  /*04b0*/  ULEA UR6, UR5, UR4, 0x18 ;  /* 0x0000000405067291 */ /* 0x002fe4000f8ec03f */
[----:B------:R-:W-:-:S04]  /*04c0*/  UIADD3 UR4, -UR7, 0x100000, URZ ;  /* 0x0010000007047890 */ /* 0x000fc8000fffe13f */
[----:B------:R-:W-:Y:S02]  /*04d0*/  USHF.L.U32 UR5, UR4, 0xb, URZ ;  /* 0x0000000b04057899 */ /* 0x000fe4000800063f */
[----:B------:R-:W-:Y:S01]  /*04e0*/  USHF.L.U32 UR4, UR4, 0x1, URZ ;  /* 0x0000000104047899 */ /* 0x000fe2000800063f */
[----:B------:R-:W1:Y:S11]  /*04f0*/  FENCE.VIEW.ASYNC.S ;  /* 0x00000000000073c6 */ /* 0x000e760000000000 */
[----:B-1----:R1:W0:Y:S01]  /*0500*/  SYNCS.EXCH.64 URZ, [UR6+0x29870], UR4 ;  /* 0x02987004063f75b2 */ /* 0x0022220008000100 */
[----:B------:R1:W0:Y:S01]  /*0510*/  SYNCS.EXCH.64 URZ, [UR6+0x29880], UR4 ;  /* 0x02988004063f75b2 */ /* 0x0002220008000100 */
[----:B------:R1:W0:Y:S01]  /*0520*/  SYNCS.EXCH.64 URZ, [UR6+0x29878], UR4 ;  /* 0x02987804063f75b2 */ /* 0x0002220008000100 */
[----:B------:R1:W0:Y:S01]  /*0530*/  SYNCS.EXCH.64 URZ, [UR6+0x29888], UR4 ;  /* 0x02988804063f75b2 */ /* 0x0002220008000100 */
[----:B------:R-:W-:Y:S01]  /*0540*/  NOP ;  /* 0x0000000000007918 */ /* 0x000fe20000000000 */
.L_x_2:
        /* <DEDUP_REMOVED lines=22> */
.L_x_3:
[----:B------:R-:W5:Y:S01]  /*06b0*/  SHFL.IDX PT, R2, R0, RZ, 0x1f ;  /* 0x00001fff00027589 */ /* 0x000f6200000e0000 */
[----:B------:R-:W0:Y:S01]  /*06c0*/  S2UR UR45, SR_CgaCtaId ;  /* 0x00000000002d79c3 */ /* 0x000e220000008800 */
[----:B------:R-:W-:Y:S01]  /*06d0*/  R2UR UR9, R3 ;  /* 0x00000000030972ca */ /* 0x000fe200000e0000 */
[----:B------:R-:W-:Y:S01]  /*06e0*/  NOP ;  /* 0x0000000000007918 */ /* 0x000fe20000000000 */
[----:B-----5:R-:W-:-:S13]  /*06f0*/  ISETP.NE.AND P0, PT, R2, RZ, PT ;  /* 0x000000ff0200720c */ /* 0x020fda0003f05270 */
[----:B0-----:R-:W-:Y:S05]  /*0700*/  @P0 BRA `(.L_x_4) ;  /* 0x0000000000480947 */ /* 0x001fea0003800000 */
[----:B-1----:R-:W0:Y:S01]  /*0710*/  S2UR UR5, SR_CgaCtaId ;  /* 0x00000000000579c3 */ /* 0x002e220000008800 */
[----:B------:R-:W-:Y:S01]  /*0720*/  UMOV UR4, 0x400 ;  /* 0x0000040000047882 */ /* 0x000fe20000000000 */
[----:B------:R-:W-:Y:S01]  /*0730*/  UMOV UR6, 0x1 ;  /* 0x0000000100067882 */ /* 0x000fe20000000000 */
[----:B------:R-:W-:Y:S01]  /*0740*/  UMOV UR7, 0x2 ;  /* 0x0000000200077882 */ /* 0x000fe20000000000 */
[----:B------:R-:W-:Y:S01]  /*0750*/  ELECT P0, URZ, PT ;  /* 0x00000000003f782f */ /* 0x000fe20003800000 */
[----:B0-----:R-:W-:Y:S02]  /*0760*/  ULEA UR8, UR5, UR4, 0x18 ;  /* 0x0000000405087291 */ /* 0x001fe4000f8ec03f */
[----:B------:R-:W-:-:S04]  /*0770*/  UIADD3 UR4, -UR6, 0x100000, URZ ;  /* 0x0010000006047890 */ /* 0x000fc8000fffe13f */
[----:B------:R-:W-:Y:S02]  /*0780*/  USHF.L.U32 UR5, UR4, 0xb, URZ ;  /* 0x0000000b04057899 */ /* 0x000fe4000800063f */
[----:B------:R-:W-:Y:S02]  /*0790*/  USHF.L.U32 UR4, UR4, 0x1, URZ ;  /* 0x0000000104047899 */ /* 0x000fe4000800063f */
[----:B------:R-:W-:-:S04]  /*07a0*/  UIADD3 UR6, -UR7, 0x100000, URZ ;  /* 0x0010000007067890 */ /* 0x000fc8000fffe13f */
[----:B------:R-:W-:Y:S02]  /*07b0*/  USHF.L.U32 UR7, UR6, 0xb, URZ ;  /* 0x0000000b06077899 */ /* 0x000fe4000800063f */
[----:B------:R-:W-:Y:S01]  /*07c0*/  USHF.L.U32 UR6, UR6, 0x1, URZ ;  /* 0x0000000106067899 */ /* 0x000fe2000800063f */
[----:B------:R-:W0:Y:S03]  /*07d0*/  FENCE.VIEW.ASYNC.S ;  /* 0x00000000000073c6 */ /* 0x000e260000000000 */
[----:B0-----:R0:W1:Y:S08]  /*07e0*/  SYNCS.EXCH.64 URZ, [UR8+0x298b0], UR4 ;  /* 0x0298b004083f75b2 */ /* 0x0010700008000100 */
[----:B------:R0:W0:Y:S01]  /*07f0*/  SYNCS.EXCH.64 URZ, [UR8+0x298c0], UR6 ;  /* 0x0298c006083f75b2 */ /* 0x0000220008000100 */
[----:B------:R0:W0:Y:S01]  /*0800*/  SYNCS.EXCH.64 URZ, [UR8+0x298b8], UR4 ;  /* 0x0298b804083f75b2 */ /* 0x0000220008000100 */
[----:B------:R0:W0:Y:S01]  /*0810*/  SYNCS.EXCH.64 URZ, [UR8+0x298c8], UR6 ;  /* 0x0298c806083f75b2 */ /* 0x0000220008000100 */
[----:B------:R-:W-:Y:S01]  /*0820*/  NOP ;  /* 0x0000000000007918 */ /* 0x000fe20000000000 */
.L_x_4:
[----:B------:R-:W-:Y:S01]  /*0830*/  UISETP.NE.AND UP0, UPT, UR9, URZ, UPT ;  /* 0x0000003f0900728c */ /* 0x000fe2000bf05270 */
[----:B------:R-:W-:Y:S01]  /*0840*/  NOP ;  /* 0x0000000000007918 */ /* 0x000fe20000000000 */
[----:B------:R-:W-:Y:S01]  /*0850*/  UMOV UR36, 0x1 ;  /* 0x0000000100247882 */ /* 0x000fe20000000000 */
[----:B------:R-:W-:Y:S01]  /*0860*/  ULDC.64 UR50, c[0x0][0x208] ;  /* 0x0000820000327ab9 */ /* 0x000fe20000000a00 */
[----:B------:R-:W-:Y:S01]  /*0870*/  USEL UR36, UR36, 0x2, !UP0 ;  /* 0x0000000224247887 */ /* 0x000fe2000c000000 */
[----:B01234-:R-:W-:Y:S01]  /*0880*/  BAR.SYNC.DEFER_BLOCKING 0x0 ;  /* 0x0000000000007b1d */ /* 0x01ffe20000010000 */
[----:B------:R-:W-:-:S13]  /*0890*/  PLOP3.LUT P0, PT, PT, PT, UP0, 0x80, 0x0 ;  /* 0x000000000000781c */ /* 0x000fda0003f0f008 */
[----:B------:R-:W-:Y:S05]  /*08a0*/  @!P0 BRA `(.L_x_5) ;  /* 0x0000009000208947 */ /* 0x000fea0003800000 */
.L_x_6:
[----:B------:R-:W-:-:S08]  /*08b0*/  NOP ;  /* 0x0000000000007918 */ /* 0x000fd00000000000 */
[----:B------:R-:W0:Y:S02]  /*08c0*/  USETMAXREG.TRY_ALLOC.CTAPOOL UP0, 0xe8 ;  /* 0x000000e8000079c8 */ /* 0x000e240008000600 */
[----:B0-----:R-:W-:-:S13]  /*08d0*/  PLOP3.LUT P0, PT, PT, PT, UP0, 0x80, 0x0 ;  /* 0x000000000000781c */ /* 0x001fda0003f0f008 */
[----:B------:R-:W-:Y:S05]  /*08e0*/  @!P0 BRA `(.L_x_6) ;  /* 0xfffffffc00f08947 */ /* 0x000fea000383ffff */
[----:B------:R-:W0:Y:S01]  /*08f0*/  S2R R2, SR_TID.X ;  /* 0x0000000000027919 */ /* 0x000e220000002100 */
[----:B------:R-:W1:Y:S08]  /*0900*/  S2UR UR41, SR_CTAID.X ;  /* 0x00000000002979c3 */ /* 0x000e700000002500 */
[----:B------:R-:W-:Y:S06]  /*0910*/  BAR.ARV 0x8, 0x180 ;  /* 0x0206000000007b1d */ /* 0x000fec0000002000 */
[----:B0-----:R-:W-:-:S04]  /*0920*/  LOP3.LUT R0, R2, 0xffffff80, RZ, 0xc0, !PT ;  /* 0xffffff8002007812 */ /* 0x001fc800078ec0ff */
[----:B------:R-:W-:Y:S02]  /*0930*/  ISETP.NE.AND P0, PT, R0, 0x80, PT ;  /* 0x000000800000780c */ /* 0x000fe40003f05270 */
[----:B------:R-:W1:Y:S11]  /*0940*/  LDC R0, c[0x0][0xc34] ;  /* 0x00030d00ff007b82 */ /* 0x000e760000000800 */
[----:B------:R-:W-:Y:S06]  /*0950*/  @!P0 BAR.ARV 0x9, 0x100 ;  /* 0x0244000000008b1d */ /* 0x000fec0000002000 */
[----:B-1----:R-:W-:-:S13]  /*0960*/  ISETP.LE.AND P0, PT, R0, UR41, PT ;  /* 0x0000002900007c0c */ /* 0x002fda000bf03270 */
[----:B------:R-:W-:Y:S05]  /*0970*/  @P0 EXIT ;  /* 0x000000000000094d */ /* 0x000fea0003800000 */
[----:B------:R-:W-:Y:S01]  /*0980*/  VIADD R17, R2, 0xffffff80 ;  /* 0xffffff8002117836 */ /* 0x000fe20000000000 */
[----:B------:R-:W-:Y:S01]  /*0990*/  ULOP3.LUT UR47, UR36, 0x1, URZ, 0xfc, !UPT ;  /* 0x00000001242f7892 */ /* 0x000fe2000f8efc3f */
[----:B------:R-:W-:Y:S01]  /*09a0*/  IMAD.MOV.U32 R171, RZ, RZ, -0x2 ;  /* 0xfffffffeffab7424 */ /* 0x000fe200078e00ff */
[----:B------:R-:W-:Y:S01]  /*09b0*/  UMOV UR46, URZ ;  /* 0x0000003f002e7c82 */ /* 0x000fe20008000000 */
[----:B------:R-:W-:Y:S01]  /*09c0*/  UMOV UR45, URZ ;  /* 0x0000003f002d7c82 */ /* 0x000fe20008000000 */
[----:B------:R-:W-:Y:S01]  /*09d0*/  SHF.R.S32.HI R0, RZ, 0x1f, R17 ;  /* 0x0000001fff007819 */ /* 0x000fe20000011411 */
[----:B------:R-:W-:-:S03]  /*09e0*/  UMOV UR44, URZ ;  /* 0x0000003f002c7c82 */ /* 0x000fc60008000000 */
[CC--:B------:R-:W-:Y:S02]  /*09f0*/  LEA.HI R2, R0.reuse, R17.reuse, RZ, 0x7 ;  /* 0x0000001100027211 */ /* 0x0c0fe400078f38ff */
[-C--:B------:R-:W-:Y:S02]  /*0a00*/  LEA.HI R3, R0, R17.reuse, RZ, 0x5 ;  /* 0x0000001100037211 */ /* 0x080fe400078f28ff */
[----:B------:R-:W-:Y:S02]  /*0a10*/  LOP3.LUT R4, R2, 0xffffff80, RZ, 0xc0, !PT ;  /* 0xffffff8002047812 */ /* 0x000fe400078ec0ff */
[CC--:B------:R-:W-:Y:S01]  /*0a20*/  LEA.HI R5, R0.reuse, R17.reuse, RZ, 0x4 ;  /* 0x0000001100057211 */ /* 0x0c0fe200078f20ff */
[----:B------:R-:W-:Y:S01]  /*0a30*/  IMAD.SHL.U32 R3, R3, 0x20, RZ ;  /* 0x0000002003037824 */ /* 0x000fe200078e00ff */
[----:B------:R-:W-:Y:S01]  /*0a40*/  LEA.HI R9, R0, R17, RZ, 0x2 ;  /* 0x0000001100097211 */ /* 0x000fe200078f10ff */
[----:B------:R-:W-:Y:S01]  /*0a50*/  IMAD.IADD R19, R17, 0x1, -R4 ;  /* 0x0000000111137824 */ /* 0x000fe200078e0a04 */
[----:B------:R-:W-:-:S02]  /*0a60*/  LOP3.LUT R6, R5, 0x3fffff0, RZ, 0xc0, !PT ;  /* 0x03fffff005067812 */ /* 0x000fc400078ec0ff */
[----:B------:R-:W-:Y:S02]  /*0a70*/  SHF.R.S32.HI R8, RZ, 0x4, R5 ;  /* 0x00000004ff087819 */ /* 0x000fe40000011405 */
[----:B------:R-:W-:Y:S01]  /*0a80*/  SHF.R.S32.HI R4, RZ, 0x1f, R19 ;  /* 0x0000001fff047819 */ /* 0x000fe20000011413 */
[----:B------:R-:W-:Y:S01]  /*0a90*/  IMAD.IADD R6, R17, 0x1, -R6 ;  /* 0x0000000111067824 */ /* 0x000fe200078e0a06 */
[----:B------:R-:W-:Y:S02]  /*0aa0*/  LOP3.LUT R7, R3, 0xfffffc00, RZ, 0xc0, !PT ;  /* 0xfffffc0003077812 */ /* 0x000fe400078ec0ff */
[----:B------:R-:W-:Y:S02]  /*0ab0*/  LEA.HI R3, R4, R19, RZ, 0x2 ;  /* 0x0000001304037211 */ /* 0x000fe400078f10ff */
[----:B------:R-:W-:Y:S01]  /*0ac0*/  LEA.HI R5, R5, R8, RZ, 0x1 ;  /* 0x0000000805057211 */ /* 0x000fe200078f08ff */
[----:B------:R-:W-:Y:S01]  /*0ad0*/  IMAD R6, R6, 0x40, R7 ;  /* 0x0000004006067824 */ /* 0x000fe200078e0207 */
[----:B------:R-:W-:-:S02]  /*0ae0*/  SHF.R.S32.HI R7, RZ, 0x2, R3 ;  /* 0x00000002ff077819 */ /* 0x000fc40000011403 */
[----:B------:R-:W-:Y:S02]  /*0af0*/  SHF.R.S32.HI R10, RZ, 0x1f, R3 ;  /* 0x0000001fff0a7819 */ /* 0x000fe40000011403 */
[----:B------:R-:W-:Y:S02]  /*0b00*/  LEA.HI R18, R0, R17, RZ, 0x3 ;  /* 0x0000001100127211 */ /* 0x000fe400078f18ff */
[----:B------:R-:W-:Y:S02]  /*0b10*/  LOP3.LUT R5, R5, 0x1ffffffe, RZ, 0xc0, !PT ;  /* 0x1ffffffe05057812 */ /* 0x000fe400078ec0ff */
[----:B------:R-:W-:Y:S02]  /*0b20*/  LOP3.LUT R0, R9, 0xfffffffc, RZ, 0xc0, !PT ;  /* 0xfffffffc09007812 */ /* 0x000fe400078ec0ff */
[----:B------:R-:W-:Y:S01]  /*0b30*/  SHF.R.S32.HI R23, RZ, 0x7, R2 ;  /* 0x00000007ff177819 */ /* 0x000fe20000011402 */
[----:B------:R-:W-:Y:S01]  /*0b40*/  IMAD.IADD R5, R8, 0x1, -R5 ;  /* 0x0000000108057824 */ /* 0x000fe200078e0a05 */
[----:B------:R-:W-:Y:S01]  /*0b50*/  LEA.HI R10, R10, R7, RZ, 0x3 ;  /* 0x000000070a0a7211 */ /* 0x000fe200078f18ff */
[----:B------:R-:W-:Y:S01]  /*0b60*/  IMAD.IADD R8, R17, 0x1, -R0 ;  /* 0x0000000111087824 */ /* 0x000fe200078e0a00 */
[----:B------:R-:W-:Y:S01]  /*0b70*/  LEA.HI R2, R2, R23, RZ, 0x1 ;  /* 0x0000001702027211 */ /* 0x000fe200078f08ff */
[----:B------:R-:W-:Y:S01]  /*0b80*/  IMAD R170, R5, 0x8, R6 ;  /* 0x0000000805aa7824 */ /* 0x000fe200078e0206 */
[----:B------:R-:W-:-:S02]  /*0b90*/  LOP3.LUT R12, R18, 0xfffffff8, RZ, 0xc0, !PT ;  /* 0xfffffff8120c7812 */ /* 0x000fc400078ec0ff */
[----:B------:R-:W-:Y:S02]  /*0ba0*/  LOP3.LUT R10, R10, 0xfffffff8, RZ, 0xc0, !PT ;  /* 0xfffffff80a0a7812 */ /* 0x000fe400078ec0ff */
[----:B------:R-:W-:Y:S01]  /*0bb0*/  LEA.HI R4, R4, R19, RZ, 0x5 ;  /* 0x0000001304047211 */ /* 0x000fe200078f28ff */
[----:B------:R-:W-:Y:S01]  /*0bc0*/  IMAD.IADD R17, R17, 0x1, -R12 ;  /* 0x0000000111117824 */ /* 0x000fe200078e0a0c */
[----:B------:R-:W-:Y:S01]  /*0bd0*/  LOP3.LUT R2, R2, 0x3fffffe, RZ, 0xc0, !PT ;  /* 0x03fffffe02027812 */ /* 0x000fe200078ec0ff */
[----:B------:R-:W-:Y:S01]  /*0be0*/  IMAD.IADD R7, R7, 0x1, -R10 ;  /* 0x0000000107077824 */ /* 0x000fe200078e0a0a */
[----:B------:R-:W-:Y:S02]  /*0bf0*/  LEA.HI R5, R8, R8, RZ, 0x1 ;  /* 0x0000000808057211 */ /* 0x000fe400078f08ff */
[----:B------:R-:W-:Y:S01]  /*0c00*/  SHF.R.S32.HI R4, RZ, 0x5, R4 ;  /* 0x00000005ff047819 */ /* 0x000fe20000011404 */
[----:B------:R-:W-:Y:S01]  /*0c10*/  IMAD.IADD R168, R23, 0x1, -R2 ;  /* 0x0000000117a87824 */ /* 0x000fe200078e0a02 */
[----:B------:R-:W-:Y:S01]  /*0c20*/  LOP3.LUT R0, R3, 0x7ffffffc, RZ, 0xc0, !PT ;  /* 0x7ffffffc03007812 */ /* 0x000fe200078ec0ff */
[----:B------:R-:W-:Y:S01]  /*0c30*/  IMAD.SHL.U32 R2, R17, 0x8, RZ ;  /* 0x0000000811027824 */ /* 0x000fe200078e00ff */
[----:B------:R-:W-:Y:S01]  /*0c40*/  LOP3.LUT R5, R5, 0x1ffffffe, RZ, 0xc0, !PT ;  /* 0x1ffffffe05057812 */ /* 0x000fe200078ec0ff */
[----:B------:R-:W-:Y:S01]  /*0c50*/  IMAD R7, R4, 0x10, R7 ;  /* 0x0000001004077824 */ /* 0x000fe200078e0207 */
[----:B------:R-:W-:Y:S01]  /*0c60*/  SHF.R.S32.HI R18, RZ, 0x3, R18 ;  /* 0x00000003ff127819 */ /* 0x000fe20000011412 */
[----:B------:R-:W-:-:S02]  /*0c70*/  VIADD R16, R2, 0x40 ;  /* 0x0000004002107836 */ /* 0x000fc40000000000 */
[----:B------:R-:W-:Y:S02]  /*0c80*/  IMAD.IADD R0, R19, 0x1, -R0 ;  /* 0x0000000113007824 */ /* 0x000fe400078e0a00 */
[----:B------:R-:W-:Y:S01]  /*0c90*/  IMAD.IADD R5, R8, 0x1, -R5 ;  /* 0x0000000108057824 */ /* 0x000fe200078e0a05 */
[----:B------:R-:W-:Y:S01]  /*0ca0*/  SHF.R.S32.HI R192, RZ, 0x1f, R16 ;  /* 0x0000001fffc07819 */ /* 0x000fe20000011410 */
[----:B------:R-:W-:Y:S02]  /*0cb0*/  IMAD R168, R168, 0x40, R7 ;  /* 0x00000040a8a87824 */ /* 0x000fe400078e0207 */
[----:B------:R-:W-:Y:S02]  /*0cc0*/  IMAD R171, R0, R171, 0xa0 ;  /* 0x000000a000ab7424 */ /* 0x000fe400078e02ab */
[----:B------:R-:W-:-:S07]  /*0cd0*/  IMAD R169, R5, 0x8, R168 ;  /* 0x0000000805a97824 */ /* 0x000fce00078e02a8 */
.L_x_39:
[----:B------:R-:W-:Y:S01]  /*0ce0*/  ULDC UR4, c[0x0][0xc38] ;  /* 0x00030e0000047ab9 */ /* 0x000fe20000000800 */
[----:B------:R-:W-:Y:S01]  /*0cf0*/  ULDC UR15, c[0x0][0xc44] ;  /* 0x00031100000f7ab9 */ /* 0x000fe20000000800 */
[----:B------:R-:W-:Y:S01]  /*0d00*/  UISETP.NE.AND UP3, UPT, UR4, 0x1, UPT ;  /* 0x000000010400788c */ /* 0x000fe2000bf65270 */
[----:B0---4-:R-:W-:Y:S01]  /*0d10*/  IMAD.MOV.U32 R3, RZ, RZ, 0x3f800000 ;  /* 0x3f800000ff037424 */ /* 0x011fe200078e00ff */
[----:B------:R-:W-:Y:S01]  /*0d20*/  UISETP.NE.AND UP2, UPT, UR15, 0x1, UPT ;  /* 0x000000010f00788c */ /* 0x000fe2000bf45270 */
[----:B------:R-:W-:Y:S01]  /*0d30*/  IMAD.MOV.U32 R0, RZ, RZ, 0x3f800000 ;  /* 0x3f800000ff007424 */ /* 0x000fe200078e00ff */
[----:B------:R-:W-:Y:S01]  /*0d40*/  ULDC.64 UR6, c[0x0][0x990] ;  /* 0x0002640000067ab9 */ /* 0x000fe20000000a00 */
[----:B------:R-:W-:Y:S01]  /*0d50*/  ULDC.64 UR4, c[0x0][0x998] ;  /* 0x0002660000047ab9 */ /* 0x000fe20000000a00 */
[----:B------:R-:W-:Y:S02]  /*0d60*/  UISETP.NE.U32.AND UP0, UPT, UR6, URZ, UPT ;  /* 0x0000003f0600728c */ /* 0x000fe4000bf05070 */
[----:B------:R-:W-:Y:S01]  /*0d70*/  UISETP.NE.U32.AND UP1, UPT, UR4, URZ, UPT ;  /* 0x0000003f0400728c */ /* 0x000fe2000bf25070 */
[----:B------:R-:W-:-:S02]  /*0d80*/  UMOV UR43, UR41 ;  /* 0x00000029002b7c82 */ /* 0x000fc40008000000 */
[----:B------:R-:W-:Y:S01]  /*0d90*/  @UP3 ULDC UR8, c[0x0][0xc3c] ;  /* 0x00030f0000083ab9 */ /* 0x000fe20000000800 */
[----:B------:R-:W-:Y:S01]  /*0da0*/  @UP3 ULDC UR10, c[0x0][0xc40] ;  /* 0x00031000000a3ab9 */ /* 0x000fe20000000800 */
[----:B------:R-:W-:Y:S02]  /*0db0*/  UIMAD.WIDE.U32 UR8, UR41, UR8, URZ ;  /* 0x00000008290872a5 */ /* 0x000fe4000f8e003f */
[----:B------:R-:W-:Y:S02]  /*0dc0*/  UISETP.NE.AND.EX UP0, UPT, UR7, URZ, UPT, UP0 ;  /* 0x0000003f0700728c */ /* 0x000fe4000bf05300 */
[----:B------:R-:W-:Y:S02]  /*0dd0*/  @UP3 USHF.R.U32.HI UR43, URZ, UR10, UR9 ;  /* 0x0000000a3f2b3299 */ /* 0x000fe40008011609 */
[----:B------:R-:W-:Y:S01]  /*0de0*/  UISETP.NE.AND.EX UP1, UPT, UR5, URZ, UPT, UP1 ;  /* 0x0000003f0500728c */ /* 0x000fe2000bf25310 */
[----:B------:R-:W-:Y:S01]  /*0df0*/  @UP2 ULDC.64 UR10, c[0x0][0xc48] ;  /* 0x00031200000a2ab9 */ /* 0x000fe20000000a00 */
[----:B------:R-:W-:Y:S01]  /*0e00*/  PLOP3.LUT P0, PT, PT, PT, UP0, 0x80, 0x0 ;  /* 0x000000000000781c */ /* 0x000fe20003f0f008 */
[----:B------:R-:W-:-:S02]  /*0e10*/  UIMAD.WIDE.U32 UR8, UR43, UR10, URZ ;  /* 0x0000000a2b0872a5 */ /* 0x000fc4000f8e003f */
[----:B------:R-:W-:Y:S02]  /*0e20*/  UMOV UR42, UR43 ;  /* 0x0000002b002a7c82 */ /* 0x000fe40008000000 */
[----:B------:R-:W-:Y:S01]  /*0e30*/  @UP0 ULDC.64 UR12, c[0x0][0x9a8] ;  /* 0x00026a00000c0ab9 */ /* 0x000fe20000000a00 */
[----:B------:R-:W-:Y:S01]  /*0e40*/  @UP2 USHF.R.U32.HI UR42, URZ, UR11, UR9 ;  /* 0x0000000b3f2a2299 */ /* 0x000fe20008011609 */
[----:B------:R-:W-:Y:S01]  /*0e50*/  PLOP3.LUT P1, PT, PT, PT, UP1, 0x80, 0x0 ;  /* 0x000000000000781c */ /* 0x000fe20003f2f018 */
[----:B------:R-:W0:Y:S01]  /*0e60*/  SHFL.IDX PT, R8, R23, RZ, 0x1f ;  /* 0x00001fff17087589 */ /* 0x000e2200000e0000 */
[----:B------:R-:W-:Y:S01]  /*0e70*/  @UP1 ULDC.64 UR18, c[0x0][0x9b8] ;  /* 0x00026e0000121ab9 */ /* 0x000fe20000000a00 */
[----:B------:R-:W-:Y:S02]  /*0e80*/  @UP0 USHF.R.S32.HI UR10, URZ, 0x1f, UR42 ;  /* 0x0000001f3f0a0899 */ /* 0x000fe4000801142a */
[----:B------:R-:W-:Y:S02]  /*0e90*/  @UP1 USHF.R.S32.HI UR11, URZ, 0x1f, UR42 ;  /* 0x0000001f3f0b1899 */ /* 0x000fe4000801142a */
[----:B------:R-:W-:-:S02]  /*0ea0*/  @UP0 UIADD3 UR14, -UR42, URZ, URZ ;  /* 0x0000003f2a0e0290 */ /* 0x000fc4000fffe13f */
[----:B------:R-:W-:Y:S02]  /*0eb0*/  @UP1 UIADD3 UR20, -UR42, URZ, URZ ;  /* 0x0000003f2a141290 */ /* 0x000fe4000fffe13f */
[----:B------:R-:W-:Y:S02]  /*0ec0*/  @UP0 UIMAD.WIDE.U32 UR8, UR42, UR12, URZ ;  /* 0x0000000c2a0802a5 */ /* 0x000fe4000f8e003f */
[----:B------:R-:W-:Y:S02]  /*0ed0*/  @UP0 UIMAD UR10, UR10, UR12, URZ ;  /* 0x0000000c0a0a02a4 */ /* 0x000fe4000f8e023f */
[----:B------:R-:W-:Y:S02]  /*0ee0*/  @UP1 UIMAD UR12, UR11, UR18, URZ ;  /* 0x000000120b0c12a4 */ /* 0x000fe4000f8e023f */
[----:B------:R-:W-:Y:S02]  /*0ef0*/  @UP0 UIMAD UR14, UR15, UR14, UR43 ;  /* 0x0000000e0f0e02a4 */ /* 0x000fe4000f8e022b */
[----:B------:R-:W-:-:S02]  /*0f00*/  @UP1 UIMAD UR20, UR15, UR20, UR43 ;  /* 0x000000140f1412a4 */ /* 0x000fc4000f8e022b */
[----:B------:R-:W-:Y:S02]  /*0f10*/  @UP0 UIMAD UR16, UR42, UR13, UR10 ;  /* 0x0000000d2a1002a4 */ /* 0x000fe4000f8e020a */
[----:B------:R-:W-:Y:S02]  /*0f20*/  @UP0 USHF.R.S32.HI UR15, URZ, 0x1f, UR14 ;  /* 0x0000001f3f0f0899 */ /* 0x000fe4000801140e */
[----:B------:R-:W-:Y:S02]  /*0f30*/  @UP1 USHF.R.S32.HI UR21, URZ, 0x1f, UR20 ;  /* 0x0000001f3f151899 */ /* 0x000fe40008011414 */
[----:B------:R-:W-:Y:S02]  /*0f40*/  @UP1 UIMAD.WIDE.U32 UR10, UR42, UR18, URZ ;  /* 0x000000122a0a12a5 */ /* 0x000fe4000f8e003f */
[----:B------:R-:W-:Y:S02]  /*0f50*/  @UP1 UIMAD UR17, UR42, UR19, UR12 ;  /* 0x000000132a1112a4 */ /* 0x000fe4000f8e020c */
[----:B------:R-:W-:Y:S01]  /*0f60*/  @UP0 UIADD3 UR9, UR9, UR16, URZ ;  /* 0x0000001009090290 */ /* 0x000fe2000fffe03f */
[----:B------:R-:W-:Y:S01]  /*0f70*/  @UP0 ULDC.64 UR18, c[0x0][0x9b0] ;  /* 0x00026c0000120ab9 */ /* 0x000fe20000000a00 */
[----:B------:R-:W-:Y:S01]  /*0f80*/  @UP1 ULDC.64 UR12, c[0x0][0x9c0] ;  /* 0x00027000000c1ab9 */ /* 0x000fe20000000a00 */
[----:B------:R-:W-:-:S02]  /*0f90*/  @UP0 UIMAD UR15, UR15, UR18, URZ ;  /* 0x000000120f0f02a4 */ /* 0x000fc4000f8e023f */
[----:B------:R-:W-:Y:S02]  /*0fa0*/  @UP1 UIMAD UR16, UR21, UR12, URZ ;  /* 0x0000000c151012a4 */ /* 0x000fe4000f8e023f */
[----:B------:R-:W-:Y:S02]  /*0fb0*/  @UP1 UIADD3 UR11, UR11, UR17, URZ ;  /* 0x000000110b0b1290 */ /* 0x000fe4000fffe03f */
[----:B------:R-:W-:Y:S02]  /*0fc0*/  @UP0 UIMAD UR15, UR14, UR19, UR15 ;  /* 0x000000130e0f02a4 */ /* 0x000fe4000f8e020f */
[----:B------:R-:W-:Y:S02]  /*0fd0*/  @UP0 UIMAD.WIDE.U32 UR8, UR14, UR18, UR8 ;  /* 0x000000120e0802a5 */ /* 0x000fe4000f8e0008 */
[----:B------:R-:W-:Y:S02]  /*0fe0*/  @UP1 UIMAD UR16, UR20, UR13, UR16 ;  /* 0x0000000d141012a4 */ /* 0x000fe4000f8e0210 */
[----:B------:R-:W-:-:S02]  /*0ff0*/  @UP1 UIMAD.WIDE.U32 UR12, UR20, UR12, UR10 ;  /* 0x0000000c140c12a5 */ /* 0x000fc4000f8e000a */
[----:B------:R-:W-:Y:S02]  /*1000*/  @UP0 UIADD3 UR10, UR9, UR15, URZ ;  /* 0x0000000f090a0290 */ /* 0x000fe4000fffe03f */
[----:B------:R-:W-:Y:S02]  /*1010*/  @UP0 ULEA UR6, UP2, UR8, UR6, 0x2 ;  /* 0x0000000608060291 */ /* 0x000fe4000f84103f */
[----:B------:R-:W-:Y:S02]  /*1020*/  @UP1 UIADD3 UR9, UR13, UR16, URZ ;  /* 0x000000100d091290 */ /* 0x000fe4000fffe03f */
[----:B------:R-:W-:Y:S02]  /*1030*/  @UP1 ULEA UR4, UP3, UR12, UR4, 0x2 ;  /* 0x000000040c041291 */ /* 0x000fe4000f86103f */
[----:B------:R-:W-:Y:S01]  /*1040*/  @UP0 ULEA.HI.X UR7, UR8, UR7, UR10, 0x2, UP2 ;  /* 0x0000000708070291 */ /* 0x000fe200090f140a */
[----:B-1-3--:R-:W-:Y:S01]  /*1050*/  IMAD.U32 R4, RZ, RZ, UR6 ;  /* 0x00000006ff047e24 */ /* 0x00afe2000f8e00ff */
[----:B------:R-:W-:-:S02]  /*1060*/  @UP1 ULEA.HI.X UR5, UR12, UR5, UR9, 0x2, UP3 ;  /* 0x000000050c051291 */ /* 0x000fc400098f1409 */
[----:B------:R-:W-:Y:S01]  /*1070*/  IMAD.U32 R6, RZ, RZ, UR4 ;  /* 0x00000004ff067e24 */ /* 0x000fe2000f8e00ff */
[----:B------:R-:W1:Y:S01]  /*1080*/  S2UR UR37, SR_CgaCtaId ;  /* 0x00000000002579c3 */ /* 0x000e620000008800 */
[----:B------:R-:W-:Y:S01]  /*1090*/  IMAD.U32 R5, RZ, RZ, UR7 ;  /* 0x00000007ff057e24 */ /* 0x000fe2000f8e00ff */
[----:B0-----:R-:W-:Y:S01]  /*10a0*/  R2UR UR38, R8 ;  /* 0x00000000082672ca */ /* 0x001fe200000e0000 */
[----:B------:R-:W-:Y:S01]  /*10b0*/  IMAD.U32 R7, RZ, RZ, UR5 ;  /* 0x00000005ff077e24 */ /* 0x000fe2000f8e00ff */
[----:B------:R-:W-:Y:S01]  /*10c0*/  ULDC.64 UR4, c[0x0][0x418] ;  /* 0x0001060000047ab9 */ /* 0x000fe20000000a00 */
[----:B------:R-:W-:Y:S01]  /*10d0*/  UMOV UR39, 0x400 ;  /* 0x0000040000277882 */ /* 0x000fe20000000000 */
[----:B------:R-:W2:Y:S01]  /*10e0*/  @P0 LDG.E R3, desc[UR50][R4.64] ;  /* 0x0000003204030981 */ /* 0x000ea2000c1e1900 */
[----:B------:R-:W-:Y:S01]  /*10f0*/  ULDC UR52, c[0x0][0x424] ;  /* 0x0001090000347ab9 */ /* 0x000fe20000000800 */
[----:B------:R-:W-:Y:S02]  /*1100*/  ULDC UR8, c[0x0][0x988] ;  /* 0x0002620000087ab9 */ /* 0x000fe40000000800 */
[----:B------:R-:W2:Y:S01]  /*1110*/  @P1 LDG.E R0, desc[UR50][R6.64] ;  /* 0x0000003206001981 */ /* 0x000ea2000c1e1900 */
[----:B------:R-:W-:-:S04]  /*1120*/  UISETP.NE.U32.AND UP0, UPT, UR4, URZ, UPT ;  /* 0x0000003f0400728c */ /* 0x000fc8000bf05070 */
[----:B------:R-:W-:Y:S02]  /*1130*/  UISETP.NE.AND.EX UP0, UPT, UR5, URZ, UPT, UP0 ;  /* 0x0000003f0500728c */ /* 0x000fe4000bf05300 */
[----:B------:R-:W-:Y:S02]  /*1140*/  ULEA.HI UR4, UR38, UR38, URZ, 0x1 ;  /* 0x0000002626047291 */ /* 0x000fe4000f8f083f */
[----:B------:R-:W-:Y:S01]  /*1150*/  USEL UR52, UR52, 0x1, UP0 ;  /* 0x0000000134347887 */ /* 0x000fe20008000000 */
[----:B------:R-:W-:Y:S01]  /*1160*/  ULDC UR5, c[0x0][0x2f0] ;  /* 0x0000bc0000057ab9 */ /* 0x000fe20000000800 */
[----:B------:R-:W-:Y:S02]  /*1170*/  ULOP3.LUT UR4, UR4, 0x3e, URZ, 0xc0, !UPT ;  /* 0x0000003e04047892 */ /* 0x000fe4000f8ec03f */
[----:B-1----:R-:W-:Y:S02]  /*1180*/  ULEA UR39, UR37, UR39, 0x18 ;  /* 0x0000002725277291 */ /* 0x002fe4000f8ec03f */
[----:B------:R-:W-:-:S02]  /*1190*/  UIMAD UR52, UR52, UR5, URZ ;  /* 0x00000005343472a4 */ /* 0x000fc4000f8e023f */
[----:B------:R-:W-:Y:S02]  /*11a0*/  UIADD3 UR7, UR39, 0x14400, URZ ;  /* 0x0001440027077890 */ /* 0x000fe4000fffe03f */
[----:B------:R-:W-:Y:S02]  /*11b0*/  UIADD3 UR4, UR38, -UR4, URZ ;  /* 0x8000000426047290 */ /* 0x000fe4000fffe03f */
[----:B------:R-:W-:Y:S02]  /*11c0*/  ULOP3.LUT UP0, URZ, UR7, 0x9f, URZ, 0xc0, !UPT ;  /* 0x0000009f073f7892 */ /* 0x000fe4000f80c03f */
[----:B------:R-:W-:Y:S02]  /*11d0*/  UIADD3 UR5, UR52, 0x9f, URZ ;  /* 0x0000009f34057890 */ /* 0x000fe4000fffe03f */
[----:B------:R-:W-:Y:S02]  /*11e0*/  ULEA UR6, UR4, UR7, 0xc ;  /* 0x0000000704067291 */ /* 0x000fe4000f8e603f */
[----:B------:R-:W-:Y:S01]  /*11f0*/  PLOP3.LUT P0, PT, PT, PT, UP0, 0x80, 0x0 ;  /* 0x000000000000781c */ /* 0x000fe20003f0f008 */
[----:B------:R-:W-:-:S02]  /*1200*/  UIMAD.WIDE UR4, UR5, 0x66666667, URZ ;  /* 0x66666667050478a5 */ /* 0x000fc4000f8e023f */
[----:B------:R-:W-:Y:S02]  /*1210*/  USHF.R.U32.HI UR6, URZ, 0x4, UR6 ;  /* 0x000000043f067899 */ /* 0x000fe40008011606 */
[----:B------:R-:W-:Y:S02]  /*1220*/  USHF.R.U32.HI UR49, URZ, 0x1f, UR5 ;  /* 0x0000001f3f317899 */ /* 0x000fe40008011605 */
[----:B------:R-:W-:Y:S02]  /*1230*/  ULOP3.LUT UR48, UR6, 0x3fff, URZ, 0xc0, !UPT ;  /* 0x00003fff06307892 */ /* 0x000fe4000f8ec03f */
[----:B------:R-:W-:Y:S01]  /*1240*/  ULEA.HI.SX32 UR49, UR5, UR49, 0x1a ;  /* 0x0000003105317291 */ /* 0x000fe2000f8fd23f */
[----:B--2---:R-:W-:-:S04]  /*1250*/  FMUL.FTZ R0, R3, R0 ;  /* 0x0000000003007220 */ /* 0x004fc80000410000 */
[----:B------:R-:W-:-:S05]  /*1260*/  FMUL.FTZ R0, R0, UR8 ;  /* 0x0000000800007c20 */ /* 0x000fca0008410000 */
[----:B------:R-:W-:Y:S01]  /*1270*/  R2UR UR40, R0 ;  /* 0x00000000002872ca */ /* 0x000fe200000e0000 */
[----:B-----5:R-:W-:-:S14]  /*1280*/  @!P0 BRA `(.L_x_7) ;  /* 0x0000000000408947 */ /* 0x020fdc0003800000 */
[----:B------:R-:W-:Y:S01]  /*1290*/  MOV R0, 0x0 ;  /* 0x0000000000007802 */ /* 0x000fe20000000f00 */
[----:B------:R-:W-:Y:S01]  /*12a0*/  ULDC.64 UR4, c[0x4][0xc8] ;  /* 0x0100320000047ab9 */ /* 0x000fe20000000a00 */
[----:B------:R-:W-:Y:S01]  /*12b0*/  ULDC.64 UR6, c[0x4][0x38] ;  /* 0x01000e0000067ab9 */ /* 0x000fe20000000a00 */
[----:B------:R-:W-:Y:S01]  /*12c0*/  IMAD.U32 R4, RZ, RZ, UR4 ;  /* 0x00000004ff047e24 */ /* 0x000fe2000f8e00ff */
[----:B------:R0:W1:Y:S01]  /*12d0*/  LDC.64 R14, c[0x4][R0] ;  /* 0x01000000000e7b82 */ /* 0x0000620000000a00 */
[----:B------:R-:W-:Y:S01]  /*12e0*/  IMAD.U32 R5, RZ, RZ, UR5 ;  /* 0x00000005ff057e24 */ /* 0x000fe2000f8e00ff */
[----:B------:R-:W-:Y:S01]  /*12f0*/  ULDC.64 UR4, c[0x4][0xd0] ;  /* 0x0100340000047ab9 */ /* 0x000fe20000000a00 */
[----:B------:R-:W-:Y:S02]  /*1300*/  IMAD.U32 R10, RZ, RZ, UR6 ;  /* 0x00000006ff0a7e24 */ /* 0x000fe4000f8e00ff */
[----:B------:R-:W-:Y:S02]  /*1310*/  IMAD.U32 R6, RZ, RZ, UR4 ;  /* 0x00000004ff067e24 */ /* 0x000fe4000f8e00ff */
[----:B------:R-:W-:-:S02]  /*1320*/  IMAD.U32 R7, RZ, RZ, UR5 ;  /* 0x00000005ff077e24 */ /* 0x000fc4000f8e00ff */
[----:B------:R-:W-:Y:S02]  /*1330*/  IMAD.U32 R11, RZ, RZ, UR7 ;  /* 0x00000007ff0b7e24 */ /* 0x000fe4000f8e00ff */
[----:B------:R-:W-:Y:S02]  /*1340*/  IMAD.MOV.U32 R8, RZ, RZ, 0x70 ;  /* 0x00000070ff087424 */ /* 0x000fe400078e00ff */
[----:B------:R-:W-:Y:S02]  /*1350*/  IMAD.MOV.U32 R12, RZ, RZ, 0x1 ;  /* 0x00000001ff0c7424 */ /* 0x000fe400078e00ff */
[----:B0-----:R-:W-:-:S07]  /*1360*/  IMAD.MOV.U32 R13, RZ, RZ, RZ ;  /* 0x000000ffff0d7224 */ /* 0x001fce00078e00ff */
[----:B------:R-:W-:-:S07]  /*1370*/  LEPC R20, `(.L_x_7) ;  /* 0x000000001014794e */ /* 0x000fce0000000000 */
[----:B-1----:R-:W-:Y:S05]  /*1380*/  CALL.ABS.NOINC R14 ;  /* 0x000000000e007343 */ /* 0x002fea0003c00000 */
.L_x_7:
[----:B------:R-:W-:Y:S01]  /*1390*/  ULOP3.LUT UR4, UR46, 0x1, URZ, 0xc0, !UPT ;  /* 0x000000012e047892 */ /* 0x000fe2000f8ec03f */
[----:B------:R-:W-:-:S05]  /*13a0*/  IMAD.U32 R3, RZ, RZ, UR47 ;  /* 0x0000002fff037e24 */ /* 0x000fca000f8e00ff */
[----:B------:R-:W-:Y:S01]  /*13b0*/  IMAD.U32 R0, RZ, RZ, UR4 ;  /* 0x00000004ff007e24 */ /* 0x000fe2000f8e00ff */
[----:B------:R-:W-:-:S04]  /*13c0*/  ISETP.NE.AND P0, PT, R3, 0x3, PT ;  /* 0x000000030300780c */ /* 0x000fc80003f05270 */
[----:B------:R-:W-:-:S04]  /*13d0*/  SHF.L.U32 R0, R0, 0x1f, RZ ;  /* 0x0000001f00007819 */ /* 0x000fc800000006ff */
[----:B------:R-:W0:Y:S02]  /*13e0*/  SYNCS.PHASECHK.TRANS64.TRYWAIT P1, [UR39+0x29800], R0 ;  /* 0x02980000ff0075a7 */ /* 0x000e240008020167 */
[----:B0-----:R-:W-:Y:S05]  /*13f0*/  @!P1 BRA `(.L_x_8) ;  /* 0x000000d000949947 */ /* 0x001fea0003800000 */
.L_x_107:
[----:B------:R-:W-:Y:S05]  /*1400*/  @!P0 BRA `(.L_x_9) ;  /* 0x0000000000048947 */ /* 0x000fea0003800000 */
[----:B------:R-:W-:Y:S01]  /*1410*/  BPT.TRAP 0x1 ;  /* 0x000000040000795c */ /* 0x000fe20000300000 */
.L_x_9:
[----:B------:R-:W-:Y:S02]  /*1420*/  IMAD.U32 R4, RZ, RZ, UR44 ;  /* 0x0000002cff047e24 */ /* 0x000fe4000f8e00ff */
[----:B0-----:R-:W-:-:S03]  /*1430*/  IMAD.U32 R3, RZ, RZ, UR45 ;  /* 0x0000002dff037e24 */ /* 0x001fc6000f8e00ff */
[----:B------:R-:W-:Y:S02]  /*1440*/  LEA R4, R4, UR39, 0x3 ;  /* 0x0000002704047c11 */ /* 0x000fe4000f8e18ff */
[----:B------:R-:W-:-:S04]  /*1450*/  SHF.L.U32 R3, R3, 0x1f, RZ ;  /* 0x0000001f03037819 */ /* 0x000fc800000006ff */
[----:B------:R0:W1:Y:S01]  /*1460*/  SYNCS.PHASECHK.TRANS64.TRYWAIT P1, [R4+URZ+0x29830], R3 ;  /* 0x02983003040075a7 */ /* 0x000062000802017f */
[----:B------:R-:W-:Y:S05]  /*1470*/  @!P0 BRA `(.L_x_10) ;  /* 0x0000000000048947 */ /* 0x000fea0003800000 */
[----:B------:R-:W-:Y:S01]  /*1480*/  BPT.TRAP 0x1 ;  /* 0x000000040000795c */ /* 0x000fe20000300000 */
.L_x_10:
[----:B------:R-:W-:Y:S01]  /*1490*/  IMAD.MOV.U32 R87, RZ, RZ, RZ ;  /* 0x000000ffff577224 */ /* 0x000fe200078e00ff */
[----:B-1----:R-:W-:Y:S06]  /*14a0*/  @P1 BRA `(.L_x_11) ;  /* 0x0000000000081947 */ /* 0x002fec0003800000 */
[----:B------:R-:W1:Y:S02]  /*14b0*/  SYNCS.PHASECHK.TRANS64.TRYWAIT P1, [R4+URZ+0x29830], R3 ;  /* 0x02983003040075a7 */ /* 0x000e64000802017f */
[----:B-1----:R-:W-:Y:S05]  /*14c0*/  @!P1 BRA `(.L_x_12) ;  /* 0x000000d000789947 */ /* 0x002fea0003800000 */
.L_x_11:
[----:B------:R-:W-:Y:S05]  /*14d0*/  WARPSYNC.ALL ;  /* 0x0000000000007948 */ /* 0x000fea0003800000 */
[----:B------:R-:W-:Y:S01]  /*14e0*/  UIADD3 UR4, UR39, 0x1a400, URZ ;  /* 0x0001a40027047890 */ /* 0x000fe2000fffe03f */
[----:B------:R-:W-:Y:S01]  /*14f0*/  WARPGROUP.ARRIVE ;  /* 0x00000000000079c5 */ /* 0x000fe20000000000 */
[----:B------:R-:W-:Y:S02]  /*1500*/  ULOP3.LUT UR28, UR48, 0x10000, URZ, 0xfc, !UPT ;  /* 0x00010000301c7892 */ /* 0x000fe4000f8efc3f */
[----:B------:R-:W-:Y:S01]  /*1510*/  USHF.R.U32.HI UR4, URZ, 0x4, UR4 ;  /* 0x000000043f047899 */ /* 0x000fe20008011604 */
[----:B------:R-:W-:Y:S01]  /*1520*/  UMOV UR25, 0x80000020 ;  /* 0x8000002000197882 */ /* 0x000fe20000000000 */
[----:B------:R-:W-:-:S02]  /*1530*/  UMOV UR27, 0x80000020 ;  /* 0x80000020001b7882 */ /* 0x000fc40000000000 */
[----:B------:R-:W-:Y:S01]  /*1540*/  ULOP3.LUT UR4, UR4, 0x3fff, URZ, 0xc0, !UPT ;  /* 0x00003fff04047892 */ /* 0x000fe2000f8ec03f */
[----:B------:R-:W-:Y:S01]  /*1550*/  UMOV UR24, UR28 ;  /* 0x0000001c00187c82 */ /* 0x000fe20008000000 */
[----:B------:R-:W-:Y:S02]  /*1560*/  UMOV UR5, UR25 ;  /* 0x0000001900057c82 */ /* 0x000fe40008000000 */
[----:B------:R-:W-:Y:S01]  /*1570*/  ULOP3.LUT UR48, UR4, 0x10000, URZ, 0xfc, !UPT ;  /* 0x0001000004307892 */ /* 0x000fe2000f8efc3f */
[----:B------:R-:W-:Y:S02]  /*1580*/  UMOV UR7, 0x80000020 ;  /* 0x8000002000077882 */ /* 0x000fe40000000000 */
[----:B------:R-:W-:Y:S01]  /*1590*/  UMOV UR4, UR24 ;  /* 0x0000001800047c82 */ /* 0x000fe20008000000 */
[----:B------:R-:W-:Y:S01]  /*15a0*/  UIMAD UR30, UR44, 0x780, UR48 ;  /* 0x000007802c1e78a4 */ /* 0x000fe2000f8e0230 */
[----:B------:R-:W-:Y:S01]  /*15b0*/  UMOV UR11, 0x80000020 ;  /* 0x80000020000b7882 */ /* 0x000fe20000000000 */
[----:B------:R-:W-:-:S02]  /*15c0*/  UMOV UR15, 0x80000020 ;  /* 0x80000020000f7882 */ /* 0x000fc40000000000 */
[----:B------:R-:W-:Y:S02]  /*15d0*/  UIADD3 UR6, UR30, 0x80, URZ ;  /* 0x000000801e067890 */ /* 0x000fe4000fffe03f */
[----:B------:R-:W-:Y:S02]  /*15e0*/  UIADD3 UR8, UR30, 0x100, URZ ;  /* 0x000001001e087890 */ /* 0x000fe4000fffe03f */
[----:B------:R-:W-:Y:S01]  /*15f0*/  UMOV UR26, UR30 ;  /* 0x0000001e001a7c82 */ /* 0x000fe20008000000 */
[----:B------:R-:W-:Y:S01]  /*1600*/  UIADD3 UR9, UR30, 0x180, URZ ;  /* 0x000001801e097890 */ /* 0x000fe2000fffe03f */
[----:B------:R-:W-:Y:S01]  /*1610*/  QGMMA.64x32x32.F32.E4M3.E4M3 R104, gdesc[UR24], RZ, !UPT, gsb0 ;  /* 0x00600000186879f3 */ /* 0x000fe2000c0008ff */
[----:B------:R-:W-:Y:S01]  /*1620*/  UMOV UR26, UR6 ;  /* 0x00000006001a7c82 */ /* 0x000fe20008000000 */
[----:B------:R-:W-:Y:S01]  /*1630*/  UMOV UR27, 0x80000020 ;  /* 0x80000020001b7882 */ /* 0x000fe20000000000 */
[----:B------:R-:W-:Y:S01]  /*1640*/  UMOV UR6, UR8 ;  /* 0x0000000800067c82 */ /* 0x000fe20008000000 */
[----:B------:R-:W-:-:S02]  /*1650*/  UIADD3 UR10, UR30, 0x200, URZ ;  /* 0x000002001e0a7890 */ /* 0x000fc4000fffe03f */
[----:B------:R-:W-:Y:S02]  /*1660*/  UIADD3 UR12, UR30, 0x102, URZ ;  /* 0x000001021e0c7890 */ /* 0x000fe4000fffe03f */
[----:B------:R-:W-:Y:S02]  /*1670*/  UIADD3 UR13, UR30, 0x182, URZ ;  /* 0x000001821e0d7890 */ /* 0x000fe4000fffe03f */
[----:B------:R-:W-:Y:S02]  /*1680*/  UIADD3 UR14, UR30, 0x202, URZ ;  /* 0x000002021e0e7890 */ /* 0x000fe4000fffe03f */
[----:B------:R-:W-:Y:S01]  /*1690*/  UIADD3 UR18, UR30, 0x382, URZ ;  /* 0x000003821e127890 */ /* 0x000fe2000fffe03f */
[----:B------:R-:W-:Y:S01]  /*16a0*/  UMOV UR19, 0x80000020 ;  /* 0x8000002000137882 */ /* 0x000fe20000000000 */
[----:B------:R-:W-:Y:S01]  /*16b0*/  UIADD3 UR22, UR30, 0x600, URZ ;  /* 0x000006001e167890 */ /* 0x000fe2000fffe03f */
[----:B------:R-:W-:Y:S01]  /*16c0*/  UMOV UR23, 0x80000020 ;  /* 0x8000002000177882 */ /* 0x000fe20000000000 */
[----:B------:R-:W-:Y:S01]  /*16d0*/  UMOV UR31, 0x80000020 ;  /* 0x80000020001f7882 */ /* 0x000fe20000000000 */
[----:B------:R-:W-:-:S02]  /*16e0*/  WARPGROUP.DEPBAR.LE gsb0, 0x0 ;  /* 0x00008000000079c5 */ /* 0x000fc40000010000 */
[----:B------:R-:W-:-:S06]  /*16f0*/  WARPGROUP.ARRIVE ;  /* 0x00000000000079c5 */ /* 0x000fcc0000000000 */
[----:B------:R-:W-:Y:S01]  /*1700*/  QGMMA.64x32x32.F32.E4M3.E4M3 R88, gdesc[UR24], RZ, !UPT, gsb0 ;  /* 0x00600000185879f3 */ /* 0x000fe2000c0008ff */
[----:B------:R-:W-:Y:S01]  /*1710*/  UMOV UR26, UR9 ;  /* 0x00000009001a7c82 */ /* 0x000fe20008000000 */
[----:B------:R-:W-:Y:S01]  /*1720*/  UMOV UR27, 0x80000020 ;  /* 0x80000020001b7882 */ /* 0x000fe20000000000 */
[----:B------:R-:W-:Y:S02]  /*1730*/  WARPGROUP.DEPBAR.LE gsb0, 0x0 ;  /* 0x00008000000079c5 */ /* 0x000fe40000010000 */
[----:B------:R-:W-:-:S06]  /*1740*/  WARPGROUP.ARRIVE ;  /* 0x00000000000079c5 */ /* 0x000fcc0000000000 */
[----:B------:R-:W-:Y:S01]  /*1750*/  QGMMA.64x32x32.F32.E4M3.E4M3 R56, gdesc[UR4], RZ, !UPT, gsb0 ;  /* 0x00600000043879f3 */ /* 0x000fe2000c0008ff */
[----:B------:R-:W-:Y:S02]  /*1760*/  UIADD3 UR4, UR28, 0x2, URZ ;  /* 0x000000021c047890 */ /* 0x000fe4000fffe03f */
[----:B------:R-:W-:Y:S01]  /*1770*/  UIADD3 UR6, UR30, 0x2, URZ ;  /* 0x000000021e067890 */ /* 0x000fe2000fffe03f */
[----:B------:R-:W-:Y:S01]  /*1780*/  UMOV UR5, 0x80000020 ;  /* 0x8000002000057882 */ /* 0x000fe20000000000 */
[----:B------:R-:W-:Y:S01]  /*1790*/  UMOV UR7, 0x80000020 ;  /* 0x8000002000077882 */ /* 0x000fe20000000000 */
[----:B------:R-:W-:Y:S02]  /*17a0*/  UMOV UR9, UR5 ;  /* 0x0000000500097c82 */ /* 0x000fe40008000000 */
[----:B------:R-:W-:Y:S01]  /*17b0*/  UMOV UR8, UR4 ;  /* 0x0000000400087c82 */ /* 0x000fe20008000000 */
[----:B------:R-:W-:Y:S02]  /*17c0*/  WARPGROUP.DEPBAR.LE gsb0, 0x0 ;  /* 0x00008000000079c5 */ /* 0x000fe40000010000 */
[----:B------:R-:W-:-:S06]  /*17d0*/  WARPGROUP.ARRIVE ;  /* 0x00000000000079c5 */ /* 0x000fcc0000000000 */
[----:B------:R-:W-:Y:S01]  /*17e0*/  QGMMA.64x32x32.F32.E4M3.E4M3 R40, gdesc[UR24], RZ, !UPT, gsb0 ;  /* 0x00600000182879f3 */ /* 0x000fe2000c0008ff */
[----:B------:R-:W-:Y:S01]  /*17f0*/  UMOV UR26, UR10 ;  /* 0x0000000a001a7c82 */ /* 0x000fe20008000000 */
[----:B------:R-:W-:Y:S01]  /*1800*/  UMOV UR27, 0x80000020 ;  /* 0x80000020001b7882 */ /* 0x000fe20000000000 */
[----:B------:R-:W-:Y:S01]  /*1810*/  UIADD3 UR10, UR30, 0x82, URZ ;  /* 0x000000821e0a7890 */ /* 0x000fe2000fffe03f */
[----:B------:R-:W-:Y:S02]  /*1820*/  WARPGROUP.DEPBAR.LE gsb0, 0x0 ;  /* 0x00008000000079c5 */ /* 0x000fe40000010000 */
[----:B------:R-:W-:-:S06]  /*1830*/  WARPGROUP.ARRIVE ;  /* 0x00000000000079c5 */ /* 0x000fcc0000000000 */
[----:B------:R-:W-:Y:S03]  /*1840*/  QGMMA.64x32x32.F32.E4M3.E4M3 R24, gdesc[UR24], RZ, !UPT, gsb0 ;  /* 0x00600000181879f3 */ /* 0x000fe6000c0008ff */
[----:B------:R-:W-:Y:S02]  /*1850*/  WARPGROUP.DEPBAR.LE gsb0, 0x0 ;  /* 0x00008000000079c5 */ /* 0x000fe40000010000 */
[----:B------:R-:W-:-:S06]  /*1860*/  WARPGROUP.ARRIVE ;  /* 0x00000000000079c5 */ /* 0x000fcc0000000000 */
[----:B------:R-:W-:Y:S01]  /*1870*/  QGMMA.64x32x32.F32.E4M3.E4M3 R104, gdesc[UR4], R104, gsb0 ;  /* 0x00600000046879f3 */ /* 0x000fe20008000868 */
[----:B------:R-:W-:Y:S01]  /*1880*/  UMOV UR6, UR10 ;  /* 0x0000000a00067c82 */ /* 0x000fe20008000000 */
[----:B------:R-:W-:Y:S01]  /*1890*/  UMOV UR7, 0x80000020 ;  /* 0x8000002000077882 */ /* 0x000fe20000000000 */
[----:B------:R-:W-:Y:S01]  /*18a0*/  UMOV UR10, UR12 ;  /* 0x0000000c000a7c82 */ /* 0x000fe20008000000 */
[----:B------:R-:W-:Y:S02]  /*18b0*/  WARPGROUP.DEPBAR.LE gsb0, 0x0 ;  /* 0x00008000000079c5 */ /* 0x000fe40000010000 */
[----:B------:R-:W-:-:S06]  /*18c0*/  WARPGROUP.ARRIVE ;  /* 0x00000000000079c5 */ /* 0x000fcc0000000000 */
[----:B------:R-:W-:Y:S01]  /*18d0*/  QGMMA.64x32x32.F32.E4M3.E4M3 R88, gdesc[UR4], R88, gsb0 ;  /* 0x00600000045879f3 */ /* 0x000fe20008000858 */
[----:B------:R-:W-:Y:S01]  /*18e0*/  UMOV UR6, UR13 ;  /* 0x0000000d00067c82 */ /* 0x000fe20008000000 */
[----:B------:R-:W-:Y:S01]  /*18f0*/  UMOV UR7, 0x80000020 ;  /* 0x8000002000077882 */ /* 0x000fe20000000000 */
[----:B------:R-:W-:Y:S02]  /*1900*/  WARPGROUP.DEPBAR.LE gsb0, 0x0 ;  /* 0x00008000000079c5 */ /* 0x000fe40000010000 */
[----:B------:R-:W-:-:S06]  /*1910*/  WARPGROUP.ARRIVE ;  /* 0x00000000000079c5 */ /* 0x000fcc0000000000 */
[----:B------:R-:W-:Y:S01]  /*1920*/  QGMMA.64x32x32.F32.E4M3.E4M3 R56, gdesc[UR8], R56, gsb0 ;  /* 0x00600000083879f3 */ /* 0x000fe20008000838 */
        /* <DEDUP_REMOVED lines=8> */
[----:B------:R-:W-:Y:S01]  /*19b0*/  QGMMA.64x32x32.F32.E4M3.E4M3 R40, gdesc[UR4], R40, gsb0 ;  /* 0x00600000042879f3 */ /* 0x000fe20008000828 */
[----:B------:R-:W-:Y:S01]  /*19c0*/  UMOV UR6, UR14 ;  /* 0x0000000e00067c82 */ /* 0x000fe20008000000 */
[----:B------:R-:W-:Y:S01]  /*19d0*/  UMOV UR7, 0x80000020 ;  /* 0x8000002000077882 */ /* 0x000fe20000000000 */
[----:B------:R-:W-:Y:S01]  /*19e0*/  UIADD3 UR14, UR30, 0x380, URZ ;  /* 0x000003801e0e7890 */ /* 0x000fe2000fffe03f */
[----:B------:R-:W-:Y:S02]  /*19f0*/  WARPGROUP.DEPBAR.LE gsb0, 0x0 ;  /* 0x00008000000079c5 */ /* 0x000fe40000010000 */
[----:B------:R-:W-:-:S06]  /*1a00*/  WARPGROUP.ARRIVE ;  /* 0x00000000000079c5 */ /* 0x000fcc0000000000 */
[----:B------:R-:W-:Y:S01]  /*1a10*/  QGMMA.64x32x32.F32.E4M3.E4M3 R24, gdesc[UR4], R24, gsb0 ;  /* 0x00600000041879f3 */ /* 0x000fe20008000818 */
[----:B------:R-:W-:Y:S02]  /*1a20*/  UIADD3 UR6, UR30, 0x300, URZ ;  /* 0x000003001e067890 */ /* 0x000fe4000fffe03f */
[----:B------:R-:W-:Y:S01]  /*1a30*/  UIADD3 UR7, UR30, 0x400, URZ ;  /* 0x000004001e077890 */ /* 0x000fe2000fffe03f */
        /* <DEDUP_REMOVED lines=60> */
[----:B------:R-:W-:Y:S03]  /*1e00*/  QGMMA.64x32x32.F32.E4M3.E4M3 R24, gdesc[UR12], R24, gsb0 ;  /* 0x006000000c1879f3 */ /* 0x000fe60008000818 */
        /* <DEDUP_REMOVED lines=35> */
[----:B------:R-:W-:-:S03]  /*2040*/  UIADD3 UR6, UR30, 0x702, URZ ;  /* 0x000007021e067890 */ /* 0x000fc6000fffe03f */
        /* <DEDUP_REMOVED lines=18> */
[----:B------:R-:W-:Y:S05]  /*2170*/  @!P0 BRA `(.L_x_13) ;  /* 0x0000000000048947 */ /* 0x000fea0003800000 */
[----:B------:R-:W-:Y:S01]  /*2180*/  BPT.TRAP 0x1 ;  /* 0x000000040000795c */ /* 0x000fe20000300000 */
.L_x_13:
[----:B------:R-:W-:Y:S01]  /*2190*/  VIADD R0, R171, UR52 ;  /* 0x00000034ab007c36 */ /* 0x000fe20008000000 */
[----:B------:R-:W-:Y:S01]  /*21a0*/  P2R R72, PR, RZ, 0x1 ;  /* 0x00000001ff487803 */ /* 0x000fe20000000000 */
[----:B------:R-:W-:Y:S01]  /*21b0*/  IMAD.U32 R5, RZ, RZ, UR49 ;  /* 0x00000031ff057e24 */ /* 0x000fe2000f8e00ff */
[----:B------:R-:W-:Y:S01]  /*21c0*/  R2UR UR6, R4 ;  /* 0x00000000040672ca */ /* 0x000fe200000e0000 */
[----:B------:R-:W-:Y:S02]  /*21d0*/  UISETP.GE.AND UP0, UPT, UR52, 0xa1, UPT ;  /* 0x000000a13400788c */ /* 0x000fe4000bf06270 */
[----:B------:R-:W-:-:S05]  /*21e0*/  IMAD R5, R5, -0xa0, R0 ;  /* 0xffffff6005057824 */ /* 0x000fca00078e0200 */
[C---:B------:R-:W-:Y:S02]  /*21f0*/  ISETP.GT.AND P6, PT, R5.reuse, RZ, PT ;  /* 0x000000ff0500720c */ /* 0x040fe40003fc4270 */
[C---:B------:R-:W-:Y:S02]  /*2200*/  ISETP.GT.AND P5, PT, R5.reuse, 0x1, PT ;  /* 0x000000010500780c */ /* 0x040fe40003fa4270 */
[----:B------:R-:W-:Y:S01]  /*2210*/  ISETP.GT.AND P4, PT, R5, 0x8, PT ;  /* 0x000000080500780c */ /* 0x000fe20003f84270 */
[----:B------:R-:W-:Y:S01]  /*2220*/  UIADD3 UR6, UR6, 0x29840, URZ ;  /* 0x0002984006067890 */ /* 0x000fe2000fffe03f */
[----:B------:R-:W-:Y:S02]  /*2230*/  FSEL R7, R106, -INF , P6 ;  /* 0xff8000006a077808 */ /* 0x000fe40003000000 */
[----:B------:R-:W-:Y:S01]  /*2240*/  FSEL R9, R107, -INF , P5 ;  /* 0xff8000006b097808 */ /* 0x000fe20002800000 */
[----:B------:R-:W-:Y:S01]  /*2250*/  UPRMT UR6, UR37, 0x654, UR6 ;  /* 0x0000065425067896 */ /* 0x000fe20008000006 */
[----:B------:R-:W-:-:S02]  /*2260*/  ISETP.GT.AND P3, PT, R5, 0x9, PT ;  /* 0x000000090500780c */ /* 0x000fc40003f64270 */
[----:B------:R-:W-:Y:S02]  /*2270*/  FSEL R11, R110, -INF , P4 ;  /* 0xff8000006e0b7808 */ /* 0x000fe40002000000 */
[----:B------:R-:W-:Y:S02]  /*2280*/  FMNMX.FTZ R0, R7, R9, !PT ;  /* 0x0000000907007209 */ /* 0x000fe40007810000 */
[----:B------:R-:W-:Y:S02]  /*2290*/  ISETP.GT.AND P1, PT, R5, 0x10, PT ;  /* 0x000000100500780c */ /* 0x000fe40003f24270 */
[----:B------:R-:W-:Y:S01]  /*22a0*/  FSEL R13, R111, -INF , P3 ;  /* 0xff8000006f0d7808 */ /* 0x000fe20001800000 */
[----:B------:R-:W-:Y:S01]  /*22b0*/  SYNCS.ARRIVE.TRANS64.RED.A1T0 RZ, [UR6], RZ ;  /* 0x000000ffffff79a7 */ /* 0x000fe20008100406 */
[----:B------:R-:W-:Y:S02]  /*22c0*/  FMNMX.FTZ R0, R11, R0, !PT ;  /* 0x000000000b007209 */ /* 0x000fe40007810000 */
[----:B------:R-:W-:-:S02]  /*22d0*/  ISETP.GT.AND P2, PT, R5, 0x11, PT ;  /* 0x000000110500780c */ /* 0x000fc40003f44270 */
[----:B------:R-:W-:Y:S02]  /*22e0*/  FSEL R15, R114, -INF , P1 ;  /* 0xff800000720f7808 */ /* 0x000fe40000800000 */
[----:B------:R-:W-:Y:S02]  /*22f0*/  FMNMX.FTZ R0, R13, R0, !PT ;  /* 0x000000000d007209 */ /* 0x000fe40007810000 */
[----:B------:R-:W-:Y:S02]  /*2300*/  FSEL R104, R104, -INF , P6 ;  /* 0xff80000068687808 */ /* 0x000fe40003000000 */
[----:B------:R-:W-:Y:S02]  /*2310*/  ISETP.GT.AND P6, PT, R5, 0x18, PT ;  /* 0x000000180500780c */ /* 0x000fe40003fc4270 */
[----:B------:R-:W-:Y:S02]  /*2320*/  FSEL R21, R115, -INF , P2 ;  /* 0xff80000073157808 */ /* 0x000fe40001000000 */
[----:B------:R-:W-:-:S02]  /*2330*/  FMNMX.FTZ R0, R15, R0, !PT ;  /* 0x000000000f007209 */ /* 0x000fc40007810000 */
[----:B------:R-:W-:Y:S02]  /*2340*/  FSEL R105, R105, -INF , P5 ;  /* 0xff80000069697808 */ /* 0x000fe40002800000 */
[----:B------:R-:W-:Y:S02]  /*2350*/  ISETP.GT.AND P5, PT, R5, 0x19, PT ;  /* 0x000000190500780c */ /* 0x000fe40003fa4270 */
[----:B------:R-:W-:Y:S02]  /*2360*/  FSEL R121, R118, -INF , P6 ;  /* 0xff80000076797808 */ /* 0x000fe40003000000 */
[----:B------:R-:W-:Y:S02]  /*2370*/  FMNMX.FTZ R0, R21, R0, !PT ;  /* 0x0000000015007209 */ /* 0x000fe40007810000 */
[----:B------:R-:W-:Y:S02]  /*2380*/  FSEL R108, R108, -INF , P4 ;  /* 0xff8000006c6c7808 */ /* 0x000fe40002000000 */
        /* <DEDUP_REMOVED lines=69> */
[----:B01----:R-:W-:Y:S02]  /*27e0*/  FSEL R3, R42, -INF , P6 ;  /* 0xff8000002a037808 */ /* 0x003fe40003000000 */
        /* <DEDUP_REMOVED lines=21> */
[----:B------:R-:W-:Y:S02]  /*2940*/  ISETP.GT.AND P0, PT, R5, 0x79, PT ;  /* 0x000000790500780c */ /* 0x000fe40003f04270 */
[----:B------:R-:W-:Y:S02]  /*2950*/  FSEL R77, R54, -INF , P6 ;  /* 0xff800000364d7808 */ /* 0x000fe40003000000 */
[----:B------:R-:W-:Y:S02]  /*2960*/  FMNMX.FTZ R0, R51, R0, !PT ;  /* 0x0000000033007209 */ /* 0x000fe40007810000 */
[----:B------:R-:W-:Y:S02]  /*2970*/  FSEL R41, R41, -INF , P5 ;  /* 0xff80000029297808 */ /* 0x000fe40002800000 */
[----:B------:R-:W-:Y:S02]  /*2980*/  ISETP.GT.AND P5, PT, R5, 0x80, PT ;  /* 0x000000800500780c */ /* 0x000fe40003fa4270 */
[----:B------:R-:W-:-:S02]  /*2990*/  FSEL R55, R55, -INF , P0 ;  /* 0xff80000037377808 */ /* 0x000fc40000000000 */
[----:B------:R-:W-:Y:S02]  /*29a0*/  FMNMX.FTZ R0, R77, R0, !PT ;  /* 0x000000004d007209 */ /* 0x000fe40007810000 */
        /* <DEDUP_REMOVED lines=12> */
[----:B------:R-:W-:Y:S01]  /*2a70*/  FSEL R85, R31, -INF , P2 ;  /* 0xff8000001f557808 */ /* 0x000fe20001000000 */
[----:B------:R-:W-:Y:S01]  /*2a80*/  IMAD.U32 R31, RZ, RZ, UR40 ;  /* 0x00000028ff1f7e24 */ /* 0x000fe2000f8e00ff */
[----:B------:R-:W-:Y:S02]  /*2a90*/  FMNMX.FTZ R0, R83, R0, !PT ;  /* 0x0000000053007209 */ /* 0x000fe40007810000 */
[----:B------:R-:W-:Y:S02]  /*2aa0*/  ISETP.GT.AND P3, PT, R5, 0x90, PT ;  /* 0x000000900500780c */ /* 0x000fe40003f64270 */
[----:B------:R-:W-:Y:S02]  /*2ab0*/  FSEL R44, R44, -INF , P4 ;  /* 0xff8000002c2c7808 */ /* 0x000fe40002000000 */
[----:B------:R-:W-:-:S02]  /*2ac0*/  FSEL R95, R34, -INF , P3 ;  /* 0xff800000225f7808 */ /* 0x000fc40001800000 */
[----:B------:R-:W-:Y:S02]  /*2ad0*/  FMNMX.FTZ R0, R85, R0, !PT ;  /* 0x0000000055007209 */ /* 0x000fe40007810000 */
[----:B------:R-:W-:Y:S02]  /*2ae0*/  ISETP.GT.AND P4, PT, R5, 0x91, PT ;  /* 0x000000910500780c */ /* 0x000fe40003f84270 */
[----:B------:R-:W-:Y:S02]  /*2af0*/  FMNMX.FTZ R0, R95, R0, !PT ;  /* 0x000000005f007209 */ /* 0x000fe40007810000 */
[----:B------:R-:W-:Y:S02]  /*2b00*/  FSEL R91, R35, -INF , P4 ;  /* 0xff800000235b7808 */ /* 0x000fe40002000000 */
[----:B------:R-:W-:Y:S02]  /*2b10*/  ISETP.GT.AND P5, PT, R5, 0x98, PT ;  /* 0x000000980500780c */ /* 0x000fe40003fa4270 */
[----:B------:R-:W-:-:S02]  /*2b20*/  FMNMX.FTZ R0, R91, R0, !PT ;  /* 0x000000005b007209 */ /* 0x000fc40007810000 */
[----:B------:R-:W-:Y:S02]  /*2b30*/  FSEL R35, R38, -INF , P5 ;  /* 0xff80000026237808 */ /* 0x000fe40002800000 */
[----:B------:R-:W-:Y:S02]  /*2b40*/  ISETP.GT.AND P6, PT, R5, 0x99, PT ;  /* 0x000000990500780c */ /* 0x000fe40003fc4270 */
[----:B------:R-:W-:Y:S02]  /*2b50*/  FMNMX.FTZ R0, R35, R0, !PT ;  /* 0x0000000023007209 */ /* 0x000fe40007810000 */
[----:B------:R-:W-:Y:S02]  /*2b60*/  FSEL R39, R39, -INF , P6 ;  /* 0xff80000027277808 */ /* 0x000fe40003000000 */
[----:B------:R-:W-:Y:S02]  /*2b70*/  P2R R10, PR, RZ, 0x8 ;  /* 0x00000008ff0a7803 */ /* 0x000fe40000000000 */
[----:B------:R-:W-:-:S02]  /*2b80*/  FMNMX.FTZ R8, R39, R0, !PT ;  /* 0x0000000027087209 */ /* 0x000fc40007810000 */
[----:B------:R-:W-:Y:S02]  /*2b90*/  P2R R20, PR, RZ, 0x1 ;  /* 0x00000001ff147803 */ /* 0x000fe40000000000 */
[----:B------:R-:W-:Y:S01]  /*2ba0*/  P2R R14, PR, RZ, 0x2 ;  /* 0x00000002ff0e7803 */ /* 0x000fe20000000000 */
[----:B------:R-:W0:Y:S01]  /*2bb0*/  SHFL.BFLY PT, R27, R8, 0x2, 0x1f ;  /* 0x0c401f00081b7f89 */ /* 0x000e2200000e0000 */
[----:B------:R-:W-:Y:S02]  /*2bc0*/  P2R R12, PR, RZ, 0x4 ;  /* 0x00000004ff0c7803 */ /* 0x000fe40000000000 */
[C---:B------:R-:W-:Y:S02]  /*2bd0*/  ISETP.GT.AND P2, PT, R5.reuse, 0x78, PT ;  /* 0x000000780500780c */ /* 0x040fe40003f44270 */
[C---:B------:R-:W-:Y:S02]  /*2be0*/  ISETP.GT.AND P1, PT, R5.reuse, 0x79, PT ;  /* 0x000000790500780c */ /* 0x040fe40003f24270 */
[----:B------:R-:W-:-:S02]  /*2bf0*/  ISETP.GT.AND P0, PT, R5, 0x80, PT ;  /* 0x000000800500780c */ /* 0x000fc40003f04270 */
[----:B------:R-:W-:Y:S02]  /*2c00*/  FSEL R53, R53, -INF , P1 ;  /* 0xff80000035357808 */ /* 0x000fe40000800000 */
[----:B------:R-:W-:Y:S02]  /*2c10*/  ISETP.NE.AND P1, PT, R14, RZ, PT ;  /* 0x000000ff0e00720c */ /* 0x000fe40003f25270 */
[----:B------:R-:W-:Y:S02]  /*2c20*/  FSEL R24, R24, -INF , P0 ;  /* 0xff80000018187808 */ /* 0x000fe40000000000 */
[----:B------:R-:W-:Y:S02]  /*2c30*/  ISETP.NE.AND P0, PT, R20, RZ, PT ;  /* 0x000000ff1400720c */ /* 0x000fe40003f05270 */
[----:B------:R-:W-:Y:S02]  /*2c40*/  FSEL R52, R52, -INF , P2 ;  /* 0xff80000034347808 */ /* 0x000fe40001000000 */
[----:B------:R-:W-:-:S02]  /*2c50*/  ISETP.NE.AND P2, PT, R12, RZ, PT ;  /* 0x000000ff0c00720c */ /* 0x000fc40003f45270 */
[----:B------:R-:W-:Y:S02]  /*2c60*/  FSEL R25, R25, -INF , P0 ;  /* 0xff80000019197808 */ /* 0x000fe40000000000 */
[----:B------:R-:W-:Y:S02]  /*2c70*/  FSEL R58, R33, -INF , P4 ;  /* 0xff800000213a7808 */ /* 0x000fe40002000000 */
[----:B0-----:R-:W-:Y:S02]  /*2c80*/  FMNMX.FTZ R27, R8, R27, !PT ;  /* 0x0000001b081b7209 */ /* 0x001fe40007810000 */
[----:B------:R-:W-:Y:S02]  /*2c90*/  FSEL R62, R36, -INF , P5 ;  /* 0xff800000243e7808 */ /* 0x000fe40002800000 */
[----:B------:R-:W-:Y:S01]  /*2ca0*/  FSEL R37, R37, -INF , P6 ;  /* 0xff80000025257808 */ /* 0x000fe20003000000 */
[----:B------:R-:W0:Y:S01]  /*2cb0*/  SHFL.BFLY PT, R0, R27, 0x1, 0x1f ;  /* 0x0c201f001b007f89 */ /* 0x000e2200000e0000 */
[----:B------:R-:W-:-:S02]  /*2cc0*/  ISETP.NE.AND P0, PT, R72, RZ, PT ;  /* 0x000000ff4800720c */ /* 0x000fc40003f05270 */
[----:B0-----:R-:W-:-:S04]  /*2cd0*/  FMNMX.FTZ R0, R27, R0, !PT ;  /* 0x000000001b007209 */ /* 0x001fc80007810000 */
[C---:B------:R-:W-:Y:S01]  /*2ce0*/  FSETP.NEU.FTZ.AND P3, PT, R0.reuse, -INF , PT ;  /* 0xff8000000000780b */ /* 0x040fe20003f7d000 */
[----:B------:R-:W-:-:S05]  /*2cf0*/  FFMA.FTZ R6, R0, R31, -8 ;  /* 0xc100000000067423 */ /* 0x000fca000001001f */
[----:B------:R-:W-:Y:S02]  /*2d00*/  FSEL R6, R6, RZ, P3 ;  /* 0x000000ff06067208 */ /* 0x000fe40001800000 */
[----:B------:R-:W-:-:S03]  /*2d10*/  ISETP.NE.AND P3, PT, R10, RZ, PT ;  /* 0x000000ff0a00720c */ /* 0x000fc60003f65270 */
[--C-:B------:R-:W-:Y:S01]  /*2d20*/  FFMA.FTZ R5, R7, UR40, -R6.reuse ;  /* 0x0000002807057c23 */ /* 0x100fe20008010806 */
[----:B------:R-:W-:-:S01]  /*2d30*/  FFMA.FTZ R7, R11, UR40, -R6 ;  /* 0x000000280b077c23 */ /* 0x000fc20008010806 */
[----:B------:R-:W-:Y:S01]  /*2d40*/  FMNMX.FTZ R11, R104, R105, !PT ;  /* 0x00000069680b7209 */ /* 0x000fe20007810000 */
[----:B------:R-:W-:-:S01]  /*2d50*/  FFMA.FTZ R10, R13, UR40, -R6 ;  /* 0x000000280d0a7c23 */ /* 0x000fc20008010806 */
[--C-:B------:R-:W-:Y:S01]  /*2d60*/  FFMA.FTZ R8, R9, UR40, -R6.reuse ;  /* 0x0000002809087c23 */ /* 0x100fe20008010806 */
[----:B------:R-:W-:-:S01]  /*2d70*/  FFMA.FTZ R9, R15, UR40, -R6 ;  /* 0x000000280f097c23 */ /* 0x000fc20008010806 */
[----:B------:R-:W-:Y:S01]  /*2d80*/  FMNMX.FTZ R14, R108, R11, !PT ;  /* 0x0000000b6c0e7209 */ /* 0x000fe20007810000 */
[----:B------:R-:W-:-:S01]  /*2d90*/  FFMA.FTZ R12, R21, UR40, -R6 ;  /* 0x00000028150c7c23 */ /* 0x000fc20008010806 */
[--C-:B------:R-:W-:Y:S01]  /*2da0*/  FFMA.FTZ R50, R111, UR40, -R6.reuse ;  /* 0x000000286f327c23 */ /* 0x100fe20008010806 */
[----:B------:R-:W-:Y:S01]  /*2db0*/  FSEL R32, R32, -INF , P3 ;  /* 0xff80000020207808 */ /* 0x000fe20001800000 */
[--C-:B------:R-:W-:Y:S01]  /*2dc0*/  FFMA.FTZ R33, R3, UR40, -R6.reuse ;  /* 0x0000002803217c23 */ /* 0x100fe20008010806 */
[----:B------:R-:W-:Y:S01]  /*2dd0*/  FMNMX.FTZ R13, R109, R14, !PT ;  /* 0x0000000e6d0d7209 */ /* 0x000fe20007810000 */
[--C-:B------:R-:W-:Y:S01]  /*2de0*/  FFMA.FTZ R66, R47, UR40, -R6.reuse ;  /* 0x000000282f427c23 */ /* 0x100fe20008010806 */
[----:B------:R-:W-:-:S01]  /*2df0*/  FFMA.FTZ R47, R67, UR40, -R6 ;  /* 0x00000028432f7c23 */ /* 0x000fc20008010806 */
[----:B------:R-:W-:Y:S01]  /*2e00*/  MUFU.EX2 R5, R5 ;  /* 0x0000000500057308 */ /* 0x000fe20000000800 */
[----:B------:R-:W-:Y:S01]  /*2e10*/  FMNMX.FTZ R20, R112, R13, !PT ;  /* 0x0000000d70147209 */ /* 0x000fe20007810000 */
[--C-:B------:R-:W-:Y:S01]  /*2e20*/  FFMA.FTZ R74, R81, UR40, -R6.reuse ;  /* 0x00000028514a7c23 */ /* 0x100fe20008010806 */
[----:B------:R-:W-:-:S01]  /*2e30*/  FFMA.FTZ R121, R121, UR40, -R6 ;  /* 0x0000002879797c23 */ /* 0x000fc20008010806 */
[--C-:B------:R-:W-:Y:S01]  /*2e40*/  FFMA.FTZ R14, R123, UR40, -R6.reuse ;  /* 0x000000287b0e7c23 */ /* 0x100fe20008010806 */
[----:B------:R-:W-:Y:S01]  /*2e50*/  FMNMX.FTZ R13, R113, R20, !PT ;  /* 0x00000014710d7209 */ /* 0x000fe20007810000 */
[--C-:B------:R-:W-:Y:S01]  /*2e60*/  FFMA.FTZ R125, R125, UR40, -R6.reuse ;  /* 0x000000287d7d7c23 */ /* 0x100fe20008010806 */
[----:B------:R-:W-:-:S01]  /*2e70*/  FFMA.FTZ R129, R129, UR40, -R6 ;  /* 0x0000002881817c23 */ /* 0x000fc20008010806 */
[----:B------:R-:W0:Y:S01]  /*2e80*/  MUFU.EX2 R8, R8 ;  /* 0x0000000800087308 */ /* 0x000e220000000800 */
[----:B------:R-:W-:Y:S01]  /*2e90*/  FMNMX.FTZ R20, R116, R13, !PT ;  /* 0x0000000d74147209 */ /* 0x000fe20007810000 */
[--C-:B------:R-:W-:Y:S01]  /*2ea0*/  FFMA.FTZ R70, R51, UR40, -R6.reuse ;  /* 0x0000002833467c23 */ /* 0x100fe20008010806 */
[----:B------:R-:W-:-:S01]  /*2eb0*/  FFMA.FTZ R133, R133, UR40, -R6 ;  /* 0x0000002885857c23 */ /* 0x000fc20008010806 */
        /* <DEDUP_REMOVED lines=10> */
[----:B------:R-:W-:Y:S01]  /*2f60*/  FFMA.FTZ R35, R35, UR40, -R6 ;  /* 0x0000002823237c23 */ /* 0x000fe20008010806 */
[----:B------:R-:W-:Y:S01]  /*2f70*/  IMAD.MOV.U32 R85, RZ, RZ, R87 ;  /* 0x000000ffff557224 */ /* 0x000fe200078e0057 */
[----:B------:R-:W-:Y:S01]  /*2f80*/  MUFU.EX2 R10, R10 ;  /* 0x0000000a000a7308 */ /* 0x000fe20000000800 */
[----:B------:R-:W-:-:S04]  /*2f90*/  FMNMX.FTZ R26, R92, R15, !PT ;  /* 0x0000000f5c1a7209 */ /* 0x000fc80007810000 */
[----:B------:R-:W-:Y:S01]  /*2fa0*/  FMNMX.FTZ R21, R93, R26, !PT ;  /* 0x0000001a5d157209 */ /* 0x000fe20007810000 */
[----:B------:R-:W-:-:S02]  /*2fb0*/  FFMA.FTZ R26, R131, UR40, -R6 ;  /* 0x00000028831a7c23 */ /* 0x000fc40008010806 */
[----:B------:R-:W-:Y:S01]  /*2fc0*/  MUFU.EX2 R9, R9 ;  /* 0x0000000900097308 */ /* 0x000fe20000000800 */
[----:B------:R-:W-:-:S04]  /*2fd0*/  FMNMX.FTZ R30, R96, R21, !PT ;  /* 0x00000015601e7209 */ /* 0x000fc80007810000 */
[----:B------:R-:W-:-:S03]  /*2fe0*/  FMNMX.FTZ R21, R97, R30, !PT ;  /* 0x0000001e61157209 */ /* 0x000fc60007810000 */
        /* <DEDUP_REMOVED lines=18> */
[----:B------:R1:W-:Y:S01]  /*3110*/  MUFU.EX2 R31, R50 ;  /* 0x00000032001f7308 */ /* 0x0003e20000000800 */
        /* <DEDUP_REMOVED lines=11> */
[----:B-1----:R-:W-:-:S04]  /*31d0*/  FMNMX.FTZ R50, R52, R103, !PT ;  /* 0x0000006734327209 */ /* 0x002fc80007810000 */
[----:B------:R-:W-:Y:S02]  /*31e0*/  FMNMX.FTZ R75, R53, R50, !PT ;  /* 0x00000032354b7209 */ /* 0x000fe40007810000 */
[----:B------:R-:W-:Y:S01]  /*31f0*/  FSEL R50, R28, -INF , P1 ;  /* 0xff8000001c327808 */ /* 0x000fe20000800000 */
[--C-:B------:R-:W-:Y:S01]  /*3200*/  FFMA.FTZ R28, R63, UR40, -R6.reuse ;  /* 0x000000283f1c7c23 */ /* 0x100fe20008010806 */
[----:B------:R-:W-:Y:S01]  /*3210*/  FMNMX.FTZ R54, R24, R75, !PT ;  /* 0x0000004b18367209 */ /* 0x000fe20007810000 */
[----:B------:R-:W-:Y:S03]  /*3220*/  MUFU.EX2 R30, R30 ;  /* 0x0000001e001e7308 */ /* 0x000fe60000000800 */
[----:B------:R-:W-:Y:S02]  /*3230*/  FMNMX.FTZ R75, R25, R54, !PT ;  /* 0x00000036194b7209 */ /* 0x000fe40007810000 */
[----:B------:R-:W-:Y:S01]  /*3240*/  FSEL R54, R29, -INF , P2 ;  /* 0xff8000001d367808 */ /* 0x000fe20001000000 */
[----:B------:R-:W-:-:S01]  /*3250*/  FFMA.FTZ R29, R71, UR40, -R6 ;  /* 0x00000028471d7c23 */ /* 0x000fc20008010806 */
[----:B------:R-:W-:Y:S01]  /*3260*/  FMNMX.FTZ R75, R50, R75, !PT ;  /* 0x0000004b324b7209 */ /* 0x000fe20007810000 */
[----:B------:R-:W-:Y:S03]  /*3270*/  MUFU.EX2 R27, R119 ;  /* 0x00000077001b7308 */ /* 0x000fe60000000800 */
[----:B------:R-:W-:-:S04]  /*3280*/  FMNMX.FTZ R75, R54, R75, !PT ;  /* 0x0000004b364b7209 */ /* 0x000fc80007810000 */
[----:B------:R-:W-:Y:S01]  /*3290*/  FMNMX.FTZ R75, R32, R75, !PT ;  /* 0x0000004b204b7209 */ /* 0x000fe20007810000 */
[----:B------:R-:W-:Y:S03]  /*32a0*/  MUFU.EX2 R34, R34 ;  /* 0x0000002200227308 */ /* 0x000fe60000000800 */
[----:B------:R-:W-:-:S04]  /*32b0*/  FMNMX.FTZ R75, R58, R75, !PT ;  /* 0x0000004b3a4b7209 */ /* 0x000fc80007810000 */
[----:B------:R-:W-:Y:S01]  /*32c0*/  FMNMX.FTZ R36, R62, R75, !PT ;  /* 0x0000004b3e247209 */ /* 0x000fe20007810000 */
[----:B------:R-:W-:Y:S03]  /*32d0*/  MUFU.EX2 R38, R38 ;  /* 0x0000002600267308 */ /* 0x000fe60000000800 */
[----:B------:R-:W-:Y:S01]  /*32e0*/  FMNMX.FTZ R3, R37, R36, !PT ;  /* 0x0000002425037209 */ /* 0x000fe20007810000 */
[--C-:B------:R-:W-:Y:S01]  /*32f0*/  FFMA.FTZ R36, R43, UR40, -R6.reuse ;  /* 0x000000282b247c23 */ /* 0x100fe20008010806 */
[----:B------:R-:W-:-:S01]  /*3300*/  FFMA.FTZ R43, R59, UR40, -R6 ;  /* 0x000000283b2b7c23 */ /* 0x000fc20008010806 */
[--C-:B------:R-:W-:Y:S02]  /*3310*/  FFMA.FTZ R59, R83, UR40, -R6.reuse ;  /* 0x00000028533b7c23 */ /* 0x100fe40008010806 */
[----:B------:R-:W1:Y:S01]  /*3320*/  SHFL.BFLY PT, R72, R3, 0x2, 0x1f ;  /* 0x0c401f0003487f89 */ /* 0x000e6200000e0000 */
[----:B------:R-:W-:Y:S08]  /*3330*/  MUFU.EX2 R42, R42 ;  /* 0x0000002a002a7308 */ /* 0x000ff00000000800 */
[----:B------:R-:W-:Y:S08]  /*3340*/  MUFU.EX2 R99, R99 ;  /* 0x0000006300637308 */ /* 0x000ff00000000800 */
[----:B------:R-:W-:Y:S01]  /*3350*/  MUFU.EX2 R46, R46 ;  /* 0x0000002e002e7308 */ /* 0x000fe20000000800 */
[----:B-1----:R-:W-:Y:S01]  /*3360*/  FMNMX.FTZ R63, R3, R72, !PT ;  /* 0x00000048033f7209 */ /* 0x002fe20007810000 */
[--C-:B------:R-:W-:Y:S01]  /*3370*/  FFMA.FTZ R72, R55, UR40, -R6.reuse ;  /* 0x0000002837487c23 */ /* 0x100fe20008010806 */
[----:B------:R-:W-:-:S05]  /*3380*/  FFMA.FTZ R55, R79, UR40, -R6 ;  /* 0x000000284f377c23 */ /* 0x000fca0008010806 */
[----:B------:R-:W-:Y:S01]  /*3390*/  MUFU.EX2 R73, R73 ;  /* 0x0000004900497308 */ /* 0x000fe20000000800 */
[----:B------:R-:W1:Y:S07]  /*33a0*/  SHFL.BFLY PT, R78, R63, 0x1, 0x1f ;  /* 0x0c201f003f4e7f89 */ /* 0x000e6e00000e0000 */
[----:B------:R-:W-:Y:S08]  /*33b0*/  MUFU.EX2 R28, R28 ;  /* 0x0000001c001c7308 */ /* 0x000ff00000000800 */
[----:B------:R-:W-:Y:S08]  /*33c0*/  MUFU.EX2 R29, R29 ;  /* 0x0000001d001d7308 */ /* 0x000ff00000000800 */
[----:B------:R-:W-:Y:S01]  /*33d0*/  MUFU.EX2 R33, R33 ;  /* 0x0000002100217308 */ /* 0x000fe20000000800 */
[----:B-1----:R-:W-:Y:S01]  /*33e0*/  FMNMX.FTZ R3, R63, R78, !PT ;  /* 0x0000004e3f037209 */ /* 0x002fe20007810000 */
[----:B------:R-:W-:-:S02]  /*33f0*/  IMAD.U32 R78, RZ, RZ, UR40 ;  /* 0x00000028ff4e7e24 */ /* 0x000fc4000f8e00ff */
[----:B------:R-:W-:-:S01]  /*3400*/  FFMA.FTZ R63, R95, UR40, -R6 ;  /* 0x000000285f3f7c23 */ /* 0x000fc20008010806 */
[C---:B------:R-:W-:Y:S01]  /*3410*/  FSETP.NEU.FTZ.AND P1, PT, R3.reuse, -INF , PT ;  /* 0xff8000000300780b */ /* 0x040fe20003f3d000 */
[----:B------:R-:W-:-:S01]  /*3420*/  FFMA.FTZ R67, R3, R78, -8 ;  /* 0xc100000003437423 */ /* 0x000fc2000001004e */
[--C-:B------:R-:W-:Y:S01]  /*3430*/  FFMA.FTZ R78, R91, UR40, -R6.reuse ;  /* 0x000000285b4e7c23 */ /* 0x100fe20008010806 */
[----:B------:R-:W-:-:S01]  /*3440*/  FFMA.FTZ R6, R39, UR40, -R6 ;  /* 0x0000002827067c23 */ /* 0x000fc20008010806 */
[----:B------:R-:W-:Y:S02]  /*3450*/  MUFU.EX2 R36, R36 ;  /* 0x0000002400247308 */ /* 0x000fe40000000800 */
[----:B------:R-:W-:Y:S02]  /*3460*/  FSEL R79, R67, RZ, P1 ;  /* 0x000000ff434f7208 */ /* 0x000fe40000800000 */
[----:B------:R-:W-:-:S03]  /*3470*/  PLOP3.LUT P1, PT, PT, PT, UP0, 0x80, 0x0 ;  /* 0x000000000000781c */ /* 0x000fc60003f2f008 */
[--C-:B------:R-:W-:Y:S01]  /*3480*/  FFMA.FTZ R67, R104, UR40, -R79.reuse ;  /* 0x0000002868437c23 */ /* 0x100fe2000801084f */
[----:B------:R-:W-:-:S01]  /*3490*/  FFMA.FTZ R80, R105, UR40, -R79 ;  /* 0x0000002869507c23 */ /* 0x000fc2000801084f */
[--C-:B------:R-:W-:Y:S01]  /*34a0*/  FFMA.FTZ R108, R108, UR40, -R79.reuse ;  /* 0x000000286c6c7c23 */ /* 0x100fe2000801084f */
[----:B------:R-:W-:-:S01]  /*34b0*/  FFMA.FTZ R109, R109, UR40, -R79 ;  /* 0x000000286d6d7c23 */ /* 0x000fc2000801084f */
[--C-:B------:R-:W-:Y:S01]  /*34c0*/  FFMA.FTZ R71, R112, UR40, -R79.reuse ;  /* 0x0000002870477c23 */ /* 0x100fe2000801084f */
[----:B------:R-:W-:-:S01]  /*34d0*/  FFMA.FTZ R82, R113, UR40, -R79 ;  /* 0x0000002871527c23 */ /* 0x000fc2000801084f */
[----:B------:R-:W-:Y:S01]  /*34e0*/  MUFU.EX2 R67, R67 ;  /* 0x0000004300437308 */ /* 0x000fe20000000800 */
[----:B------:R-:W-:-:S01]  /*34f0*/  FFMA.FTZ R116, R116, UR40, -R79 ;  /* 0x0000002874747c23 */ /* 0x000fc2000801084f */
[--C-:B------:R-:W-:Y:S01]  /*3500*/  FFMA.FTZ R81, R60, UR40, -R79.reuse ;  /* 0x000000283c517c23 */ /* 0x100fe2000801084f */
[----:B------:R-:W-:-:S01]  /*3510*/  FFMA.FTZ R83, R61, UR40, -R79 ;  /* 0x000000283d537c23 */ /* 0x000fc2000801084f */
[--C-:B------:R-:W-:Y:S01]  /*3520*/  FFMA.FTZ R60, R64, UR40, -R79.reuse ;  /* 0x00000028403c7c23 */ /* 0x100fe2000801084f */
[----:B------:R-:W-:-:S01]  /*3530*/  FFMA.FTZ R61, R65, UR40, -R79 ;  /* 0x00000028413d7c23 */ /* 0x000fc2000801084f */
[----:B0-----:R-:W-:Y:S01]  /*3540*/  FADD.FTZ R64, R5, R8 ;  /* 0x0000000805407221 */ /* 0x001fe20000010000 */
[----:B------:R-:W-:-:S01]  /*3550*/  FFMA.FTZ R117, R117, UR40, -R79 ;  /* 0x0000002875757c23 */ /* 0x000fc2000801084f */
[----:B------:R-:W0:Y:S01]  /*3560*/  MUFU.EX2 R80, R80 ;  /* 0x0000005000507308 */ /* 0x000e220000000800 */
[----:B------:R-:W-:-:S01]  /*3570*/  FFMA.FTZ R75, R88, UR40, -R79 ;  /* 0x00000028584b7c23 */ /* 0x000fc2000801084f */
[--C-:B------:R-:W-:Y:S01]  /*3580*/  FFMA.FTZ R84, R89, UR40, -R79.reuse ;  /* 0x0000002859547c23 */ /* 0x100fe2000801084f */
[----:B------:R-:W-:-:S01]  /*3590*/  FFMA.FTZ R92, R92, UR40, -R79 ;  /* 0x000000285c5c7c23 */ /* 0x000fc2000801084f */
[--C-:B------:R-:W-:Y:S01]  /*35a0*/  FFMA.FTZ R93, R93, UR40, -R79.reuse ;  /* 0x000000285d5d7c23 */ /* 0x100fe2000801084f */
[----:B------:R-:W-:-:S01]  /*35b0*/  FFMA.FTZ R77, R96, UR40, -R79 ;  /* 0x00000028604d7c23 */ /* 0x000fc2000801084f */
[--C-:B------:R-:W-:Y:S01]  /*35c0*/  FFMA.FTZ R86, R97, UR40, -R79.reuse ;  /* 0x0000002861567c23 */ /* 0x100fe2000801084f */
[----:B------:R-:W-:-:S01]  /*35d0*/  FFMA.FTZ R100, R100, UR40, -R79 ;  /* 0x0000002864647c23 */ /* 0x000fc2000801084f */
[----:B------:R-:W1:Y:S01]  /*35e0*/  MUFU.EX2 R108, R108 ;  /* 0x0000006c006c7308 */ /* 0x000e620000000800 */
[----:B------:R-:W-:-:S01]  /*35f0*/  FFMA.FTZ R101, R101, UR40, -R79 ;  /* 0x0000002865657c23 */ /* 0x000fc2000801084f */
[--C-:B------:R-:W-:Y:S01]  /*3600*/  FFMA.FTZ R56, R56, UR40, -R79.reuse ;  /* 0x0000002838387c23 */ /* 0x100fe2000801084f */
[----:B------:R-:W-:-:S01]  /*3610*/  FFMA.FTZ R57, R57, UR40, -R79 ;  /* 0x0000002839397c23 */ /* 0x000fc2000801084f */
[--C-:B------:R-:W-:Y:S01]  /*3620*/  FFMA.FTZ R68, R68, UR40, -R79.reuse ;  /* 0x0000002844447c23 */ /* 0x100fe2000801084f */
[----:B------:R-:W-:-:S01]  /*3630*/  FFMA.FTZ R69, R69, UR40, -R79 ;  /* 0x0000002845457c23 */ /* 0x000fc2000801084f */
[--C-:B------:R-:W-:Y:S01]  /*3640*/  FFMA.FTZ R40, R40, UR40, -R79.reuse ;  /* 0x0000002828287c23 */ /* 0x100fe2000801084f */
[----:B------:R-:W-:-:S01]  /*3650*/  FFMA.FTZ R41, R41, UR40, -R79 ;  /* 0x0000002829297c23 */ /* 0x000fc2000801084f */
[----:B------:R-:W2:Y:S01]  /*3660*/  MUFU.EX2 R109, R109 ;  /* 0x0000006d006d7308 */ /* 0x000ea20000000800 */
[----:B0-----:R-:W-:-:S01]  /*3670*/  FADD.FTZ R65, R67, R80 ;  /* 0x0000005043417221 */ /* 0x001fc20000010000 */
[--C-:B------:R-:W-:Y:S01]  /*3680*/  FFMA.FTZ R44, R44, UR40, -R79.reuse ;  /* 0x000000282c2c7c23 */ /* 0x100fe2000801084f */
[----:B------:R-:W-:-:S01]  /*3690*/  FFMA.FTZ R45, R45, UR40, -R79 ;  /* 0x000000282d2d7c23 */ /* 0x000fc2000801084f */
[--C-:B------:R-:W-:Y:S01]  /*36a0*/  FFMA.FTZ R48, R48, UR40, -R79.reuse ;  /* 0x0000002830307c23 */ /* 0x100fe2000801084f */
[----:B------:R-:W-:-:S01]  /*36b0*/  FFMA.FTZ R49, R49, UR40, -R79 ;  /* 0x0000002831317c23 */ /* 0x000fc2000801084f */
[--C-:B------:R-:W-:Y:S01]  /*36c0*/  FFMA.FTZ R52, R52, UR40, -R79.reuse ;  /* 0x0000002834347c23 */ /* 0x100fe2000801084f */
        /* <DEDUP_REMOVED lines=9> */
[----:B------:R-:W3:Y:S01]  /*3760*/  MUFU.EX2 R82, R82 ;  /* 0x0000005200527308 */ /* 0x000ee20000000800 */
[----:B------:R-:W-:-:S01]  /*3770*/  FFMA.FTZ R37, R37, UR40, -R79 ;  /* 0x0000002825257c23 */ /* 0x000fc2000801084f */
[----:B------:R-:W-:-:S06]  /*3780*/  IMAD.MOV.U32 R79, RZ, RZ, R87 ;  /* 0x000000ffff4f7224 */ /* 0x000fcc00078e0057 */
[----:B------:R4:W-:Y:S08]  /*3790*/  MUFU.EX2 R88, R83 ;  /* 0x0000005300587308 */ /* 0x0009f00000000800 */
[----:B------:R-:W5:Y:S01]  /*37a0*/  MUFU.EX2 R116, R116 ;  /* 0x0000007400747308 */ /* 0x000f620000000800 */
[----:B----4-:R-:W-:-:S01]  /*37b0*/  FADD.FTZ R83, R7, R64 ;  /* 0x0000004007537221 */ /* 0x010fc20000010000 */
[----:B-1----:R-:W-:Y:S01]  /*37c0*/  FADD.FTZ R64, R108, R65 ;  /* 0x000000416c407221 */ /* 0x002fe20000010000 */
[----:B--2---:R-:W-:-:S02]  /*37d0*/  F2FP.SATFINITE.E4M3.F32.PACK_AB_MERGE_C R108, R109, R108, RZ ;  /* 0x0000006c6d6c723e */ /* 0x004fc400048070ff */
[----:B------:R-:W-:Y:S01]  /*37e0*/  FADD.FTZ R90, R10, R83 ;  /* 0x000000530a5a7221 */ /* 0x000fe20000010000 */
[----:B------:R-:W-:-:S01]  /*37f0*/  FADD.FTZ R64, R109, R64 ;  /* 0x000000406d407221 */ /* 0x000fc20000010000 */
[----:B------:R-:W-:Y:S01]  /*3800*/  F2FP.SATFINITE.E4M3.F32.PACK_AB_MERGE_C R172, R80, R67, R108 ;  /* 0x0000004350ac723e */ /* 0x000fe2000480706c */
[----:B------:R-:W1:Y:S01]  /*3810*/  MUFU.EX2 R117, R117 ;  /* 0x0000007500757308 */ /* 0x000e620000000800 */
[----:B------:R-:W-:-:S01]  /*3820*/  FADD.FTZ R83, R9, R90 ;  /* 0x0000005a09537221 */ /* 0x000fc20000010000 */
[----:B0-----:R-:W-:Y:S01]  /*3830*/  FADD.FTZ R65, R71, R64 ;  /* 0x0000004047417221 */ /* 0x001fe20000010000 */
[----:B------:R-:W-:Y:S02]  /*3840*/  IMAD.MOV.U32 R80, RZ, RZ, R87 ;  /* 0x000000ffff507224 */ /* 0x000fe400078e0057 */
[----:B------:R-:W-:Y:S01]  /*3850*/  FADD.FTZ R4, R12, R83 ;  /* 0x000000530c047221 */ /* 0x000fe20000010000 */
[----:B---3--:R-:W-:-:S01]  /*3860*/  FADD.FTZ R65, R82, R65 ;  /* 0x0000004152417221 */ /* 0x008fc20000010000 */
[----:B------:R-:W-:Y:S01]  /*3870*/  IMAD.MOV.U32 R83, RZ, RZ, R87 ;  /* 0x000000ffff537224 */ /* 0x000fe200078e0057 */
[----:B------:R-:W0:Y:S01]  /*3880*/  MUFU.EX2 R75, R75 ;  /* 0x0000004b004b7308 */ /* 0x000e220000000800 */
[----:B------:R-:W-:-:S01]  /*3890*/  FADD.FTZ R39, R11, R4 ;  /* 0x000000040b277221 */ /* 0x000fc20000010000 */
[----:B-----5:R-:W-:Y:S01]  /*38a0*/  FADD.FTZ R4, R116, R65 ;  /* 0x0000004174047221 */ /* 0x020fe20000010000 */
[----:B------:R-:W-:-:S02]  /*38b0*/  IMAD.MOV.U32 R67, RZ, RZ, R87 ;  /* 0x000000ffff437224 */ /* 0x000fc400078e0057 */
[C---:B------:R-:W-:Y:S01]  /*38c0*/  FADD.FTZ R64, R14.reuse, R39 ;  /* 0x000000270e407221 */ /* 0x040fe20000010000 */
[----:B------:R-:W-:Y:S02]  /*38d0*/  F2FP.SATFINITE.E4M3.F32.PACK_AB_MERGE_C R14, R14, R11, RZ ;  /* 0x0000000b0e0e723e */ /* 0x000fe400048070ff */
[----:B------:R-:W2:Y:S01]  /*38e0*/  MUFU.EX2 R84, R84 ;  /* 0x0000005400547308 */ /* 0x000ea20000000800 */
[----:B-1----:R-:W-:-:S01]  /*38f0*/  FADD.FTZ R4, R117, R4 ;  /* 0x0000000475047221 */ /* 0x002fc20000010000 */
[----:B------:R-:W-:Y:S01]  /*3900*/  FADD.FTZ R65, R13, R64 ;  /* 0x000000400d417221 */ /* 0x000fe20000010000 */
[----:B------:R-:W-:Y:S02]  /*3910*/  F2FP.SATFINITE.E4M3.F32.PACK_AB_MERGE_C R175, R12, R9, R14 ;  /* 0x000000090caf723e */ /* 0x000fe4000480700e */
[----:B------:R-:W-:-:S03]  /*3920*/  F2FP.SATFINITE.E4M3.F32.PACK_AB_MERGE_C R116, R117, R116, RZ ;  /* 0x000000747574723e */ /* 0x000fc600048070ff */
[----:B------:R-:W1:Y:S01]  /*3930*/  MUFU.EX2 R92, R92 ;  /* 0x0000005c005c7308 */ /* 0x000e620000000800 */
[----:B0-----:R-:W-:-:S01]  /*3940*/  FADD.FTZ R39, R75, R4 ;  /* 0x000000044b277221 */ /* 0x001fc20000010000 */
[----:B------:R-:W-:Y:S01]  /*3950*/  FADD.FTZ R4, R20, R65 ;  /* 0x0000004114047221 */ /* 0x000fe20000010000 */
[----:B------:R-:W-:Y:S01]  /*3960*/  F2FP.SATFINITE.E4M3.F32.PACK_AB_MERGE_C R174, R82, R71, R116 ;  /* 0x0000004752ae723e */ /* 0x000fe20004807074 */
[----:B------:R-:W-:Y:S02]  /*3970*/  IMAD.MOV.U32 R82, RZ, RZ, R87 ;  /* 0x000000ffff527224 */ /* 0x000fe400078e0057 */
[----:B------:R-:W-:-:S01]  /*3980*/  FADD.FTZ R65, R15, R4 ;  /* 0x000000040f417221 */ /* 0x000fc20000010000 */
[----:B------:R-:W-:Y:S01]  /*3990*/  F2FP.SATFINITE.E4M3.F32.PACK_AB_MERGE_C R15, R26, R15, RZ ;  /* 0x0000000f1a0f723e */ /* 0x000fe200048070ff */
[----:B------:R-:W0:Y:S01]  /*39a0*/  MUFU.EX2 R93, R93 ;  /* 0x0000005d005d7308 */ /* 0x000e220000000800 */
[----:B--2---:R-:W-:-:S01]  /*39b0*/  FADD.FTZ R39, R84, R39 ;  /* 0x0000002754277221 */ /* 0x004fc20000010000 */
[----:B------:R-:W-:Y:S01]  /*39c0*/  FADD.FTZ R64, R26, R65 ;  /* 0x000000411a407221 */ /* 0x000fe20000010000 */
[----:B------:R-:W-:Y:S01]  /*39d0*/  F2FP.SATFINITE.E4M3.F32.PACK_AB_MERGE_C R177, R20, R13, R15 ;  /* 0x0000000d14b1723e */ /* 0x000fe2000480700f */
[----:B------:R-:W-:-:S02]  /*39e0*/  IMAD.MOV.U32 R71, RZ, RZ, R87 ;  /* 0x000000ffff477224 */ /* 0x000fc400078e0057 */
[----:B------:R-:W-:-:S01]  /*39f0*/  FADD.FTZ R65, R21, R64 ;  /* 0x0000004015417221 */ /* 0x000fc20000010000 */
[----:B------:R-:W-:Y:S01]  /*3a00*/  IMAD.MOV.U32 R64, RZ, RZ, R87 ;  /* 0x000000ffff407224 */ /* 0x000fe200078e0057 */
[----:B------:R-:W2:Y:S01]  /*3a10*/  MUFU.EX2 R77, R77 ;  /* 0x0000004d004d7308 */ /* 0x000ea20000000800 */
[----:B-1----:R-:W-:-:S01]  /*3a20*/  FADD.FTZ R4, R92, R39 ;  /* 0x000000275c047221 */ /* 0x002fc20000010000 */
[----:B------:R-:W-:-:S06]  /*3a30*/  IMAD.MOV.U32 R26, RZ, RZ, R87 ;  /* 0x000000ffff1a7224 */ /* 0x000fcc00078e0057 */
[----:B------:R-:W1:Y:S01]  /*3a40*/  MUFU.EX2 R86, R86 ;  /* 0x0000005600567308 */ /* 0x000e620000000800 */
[----:B0-----:R-:W-:-:S01]  /*3a50*/  FADD.FTZ R4, R93, R4 ;  /* 0x000000045d047221 */ /* 0x001fc20000010000 */
[----:B------:R-:W-:-:S04]  /*3a60*/  F2FP.SATFINITE.E4M3.F32.PACK_AB_MERGE_C R92, R93, R92, RZ ;  /* 0x0000005c5d5c723e */ /* 0x000fc800048070ff */
[----:B------:R-:W-:Y:S01]  /*3a70*/  F2FP.SATFINITE.E4M3.F32.PACK_AB_MERGE_C R176, R84, R75, R92 ;  /* 0x0000004b54b0723e */ /* 0x000fe2000480705c */
[----:B------:R-:W-:Y:S01]  /*3a80*/  IMAD.MOV.U32 R84, RZ, RZ, R87 ;  /* 0x000000ffff547224 */ /* 0x000fe200078e0057 */
[----:B------:R-:W0:Y:S01]  /*3a90*/  MUFU.EX2 R100, R100 ;  /* 0x0000006400647308 */ /* 0x000e220000000800 */
[----:B--2---:R-:W-:-:S01]  /*3aa0*/  FADD.FTZ R39, R77, R4 ;  /* 0x000000044d277221 */ /* 0x004fc20000010000 */
[----:B------:R-:W-:Y:S01]  /*3ab0*/  FADD.FTZ R4, R30, R65 ;  /* 0x000000411e047221 */ /* 0x000fe20000010000 */
[----:B------:R-:W-:-:S03]  /*3ac0*/  IMAD.MOV.U32 R75, RZ, RZ, R87 ;  /* 0x000000ffff4b7224 */ /* 0x000fc600078e0057 */
[----:B------:R-:W-:Y:S01]  /*3ad0*/  FADD.FTZ R65, R27, R4 ;  /* 0x000000041b417221 */ /* 0x000fe20000010000 */
[----:B------:R-:W-:Y:S01]  /*3ae0*/  F2FP.SATFINITE.E4M3.F32.PACK_AB_MERGE_C R27, R34, R27, RZ ;  /* 0x0000001b221b723e */ /* 0x000fe200048070ff */
[----:B------:R-:W2:Y:S01]  /*3af0*/  MUFU.EX2 R101, R101 ;  /* 0x0000006500657308 */ /* 0x000ea20000000800 */
[----:B-1----:R-:W-:-:S02]  /*3b00*/  FADD.FTZ R39, R86, R39 ;  /* 0x0000002756277221 */ /* 0x002fc40000010000 */
[----:B------:R-:W-:Y:S01]  /*3b10*/  F2FP.SATFINITE.E4M3.F32.PACK_AB_MERGE_C R179, R30, R21, R27 ;  /* 0x000000151eb3723e */ /* 0x000fe2000480701b */
[--C-:B------:R-:W-:Y:S02]  /*3b20*/  IMAD.MOV.U32 R30, RZ, RZ, R87.reuse ;  /* 0x000000ffff1e7224 */ /* 0x100fe400078e0057 */
[----:B------:R-:W-:Y:S02]  /*3b30*/  IMAD.MOV.U32 R27, RZ, RZ, R87 ;  /* 0x000000ffff1b7224 */ /* 0x000fe400078e0057 */
[----:B------:R-:W1:Y:S01]  /*3b40*/  MUFU.EX2 R56, R56 ;  /* 0x0000003800387308 */ /* 0x000e620000000800 */
[----:B0-----:R-:W-:-:S01]  /*3b50*/  FADD.FTZ R4, R100, R39 ;  /* 0x0000002764047221 */ /* 0x001fc20000010000 */
[----:B------:R-:W-:Y:S01]  /*3b60*/  F2FP.SATFINITE.E4M3.F32.PACK_AB_MERGE_C R39, R10, R7, RZ ;  /* 0x000000070a27723e */ /* 0x000fe200048070ff */
[----:B------:R-:W-:-:S01]  /*3b70*/  FADD.FTZ R10, R34, R65 ;  /* 0x00000041220a7221 */ /* 0x000fc20000010000 */
[----:B------:R-:W-:-:S02]  /*3b80*/  IMAD.MOV.U32 R65, RZ, RZ, R87 ;  /* 0x000000ffff417224 */ /* 0x000fc400078e0057 */
[----:B------:R-:W-:Y:S01]  /*3b90*/  F2FP.SATFINITE.E4M3.F32.PACK_AB_MERGE_C R173, R8, R5, R39 ;  /* 0x0000000508ad723e */ /* 0x000fe20004807027 */
[----:B------:R-:W-:Y:S01]  /*3ba0*/  FADD.FTZ R11, R31, R10 ;  /* 0x0000000a1f0b7221 */ /* 0x000fe20000010000 */
[----:B------:R-:W0:Y:S01]  /*3bb0*/  MUFU.EX2 R57, R57 ;  /* 0x0000003900397308 */ /* 0x000e220000000800 */
[----:B--2---:R-:W-:-:S01]  /*3bc0*/  FADD.FTZ R7, R101, R4 ;  /* 0x0000000465077221 */ /* 0x004fc20000010000 */
[----:B------:R-:W-:Y:S01]  /*3bd0*/  F2FP.SATFINITE.E4M3.F32.PACK_AB_MERGE_C R100, R101, R100, RZ ;  /* 0x000000646564723e */ /* 0x000fe200048070ff */
[----:B------:R-:W-:-:S01]  /*3be0*/  FADD.FTZ R11, R38, R11 ;  /* 0x0000000b260b7221 */ /* 0x000fc20000010000 */
[----:B------:R-:W-:Y:S02]  /*3bf0*/  IMAD.MOV.U32 R39, RZ, RZ, R87 ;  /* 0x000000ffff277224 */ /* 0x000fe400078e0057 */
[----:B------:R-:W-:Y:S01]  /*3c00*/  F2FP.SATFINITE.E4M3.F32.PACK_AB_MERGE_C R178, R86, R77, R100 ;  /* 0x0000004d56b2723e */ /* 0x000fe20004807064 */
[----:B------:R-:W-:Y:S01]  /*3c10*/  FADD.FTZ R10, R42, R11 ;  /* 0x0000000b2a0a7221 */ /* 0x000fe20000010000 */
[----:B------:R-:W2:Y:S01]  /*3c20*/  MUFU.EX2 R81, R81 ;  /* 0x0000005100517308 */ /* 0x000ea20000000800 */
[----:B-1----:R-:W-:-:S01]  /*3c30*/  FADD.FTZ R4, R56, R7 ;  /* 0x0000000738047221 */ /* 0x002fc20000010000 */
[C---:B------:R-:W-:Y:S01]  /*3c40*/  F2FP.SATFINITE.E4M3.F32.PACK_AB_MERGE_C R42, R99.reuse, R42, RZ ;  /* 0x0000002a632a723e */ /* 0x040fe200048070ff */
[----:B------:R-:W-:-:S01]  /*3c50*/  FADD.FTZ R99, R99, R10 ;  /* 0x0000000a63637221 */ /* 0x000fc20000010000 */
[----:B------:R-:W-:-:S02]  /*3c60*/  IMAD.MOV.U32 R86, RZ, RZ, R87 ;  /* 0x000000ffff567224 */ /* 0x000fc400078e0057 */
[----:B------:R-:W-:Y:S01]  /*3c70*/  F2FP.SATFINITE.E4M3.F32.PACK_AB_MERGE_C R181, R38, R31, R42 ;  /* 0x0000001f26b5723e */ /* 0x000fe2000480702a */
[----:B------:R-:W-:Y:S01]  /*3c80*/  FADD.FTZ R10, R46, R99 ;  /* 0x000000632e0a7221 */ /* 0x000fe20000010000 */
[----:B------:R-:W1:Y:S01]  /*3c90*/  MUFU.EX2 R60, R60 ;  /* 0x0000003c003c7308 */ /* 0x000e620000000800 */
[----:B0-----:R-:W-:-:S01]  /*3ca0*/  FADD.FTZ R4, R57, R4 ;  /* 0x0000000439047221 */ /* 0x001fc20000010000 */
[--C-:B------:R-:W-:Y:S02]  /*3cb0*/  IMAD.MOV.U32 R77, RZ, RZ, R87.reuse ;  /* 0x000000ffff4d7224 */ /* 0x100fe400078e0057 */
[--C-:B------:R-:W-:Y:S02]  /*3cc0*/  IMAD.MOV.U32 R42, RZ, RZ, R87.reuse ;  /* 0x000000ffff2a7224 */ /* 0x100fe400078e0057 */
[----:B------:R-:W-:Y:S02]  /*3cd0*/  IMAD.MOV.U32 R38, RZ, RZ, R87 ;  /* 0x000000ffff267224 */ /* 0x000fe400078e0057 */
[----:B------:R-:W0:Y:S01]  /*3ce0*/  MUFU.EX2 R61, R61 ;  /* 0x0000003d003d7308 */ /* 0x000e220000000800 */
[----:B--2---:R-:W-:-:S01]  /*3cf0*/  FADD.FTZ R7, R81, R4 ;  /* 0x0000000451077221 */ /* 0x004fc20000010000 */
[----:B------:R-:W-:Y:S01]  /*3d00*/  F2FP.SATFINITE.E4M3.F32.PACK_AB_MERGE_C R81, R88, R81, RZ ;  /* 0x000000515851723e */ /* 0x000fe200048070ff */
[----:B------:R-:W-:-:S02]  /*3d10*/  IMAD.MOV.U32 R34, RZ, RZ, R87 ;  /* 0x000000ffff227224 */ /* 0x000fc400078e0057 */
[----:B------:R-:W-:Y:S01]  /*3d20*/  FADD.FTZ R7, R88, R7 ;  /* 0x0000000758077221 */ /* 0x000fe20000010000 */
[----:B------:R-:W-:Y:S01]  /*3d30*/  F2FP.SATFINITE.E4M3.F32.PACK_AB_MERGE_C R180, R57, R56, R81 ;  /* 0x0000003839b4723e */ /* 0x000fe20004807051 */
[----:B------:R-:W-:Y:S01]  /*3d40*/  IMAD.MOV.U32 R81, RZ, RZ, R87 ;  /* 0x000000ffff517224 */ /* 0x000fe200078e0057 */
[----:B------:R-:W2:Y:S01]  /*3d50*/  MUFU.EX2 R68, R68 ;  /* 0x0000004400447308 */ /* 0x000ea20000000800 */
[----:B-1----:R-:W-:-:S01]  /*3d60*/  FADD.FTZ R4, R60, R7 ;  /* 0x000000073c047221 */ /* 0x002fc20000010000 */
[----:B------:R-:W-:Y:S01]  /*3d70*/  FADD.FTZ R7, R73, R10 ;  /* 0x0000000a49077221 */ /* 0x000fe20000010000 */
[--C-:B------:R-:W-:Y:S02]  /*3d80*/  IMAD.MOV.U32 R57, RZ, RZ, R87.reuse ;  /* 0x000000ffff397224 */ /* 0x100fe400078e0057 */
[----:B------:R-:W-:Y:S02]  /*3d90*/  IMAD.MOV.U32 R56, RZ, RZ, R87 ;  /* 0x000000ffff387224 */ /* 0x000fe400078e0057 */
[----:B------:R-:W-:-:S01]  /*3da0*/  FADD.FTZ R8, R28, R7 ;  /* 0x000000071c087221 */ /* 0x000fc20000010000 */
[----:B------:R-:W-:Y:S01]  /*3db0*/  F2FP.SATFINITE.E4M3.F32.PACK_AB_MERGE_C R28, R29, R28, RZ ;  /* 0x0000001c1d1c723e */ /* 0x000fe200048070ff */
[----:B------:R-:W1:Y:S01]  /*3dc0*/  MUFU.EX2 R69, R69 ;  /* 0x0000004500457308 */ /* 0x000e620000000800 */
[----:B0-----:R-:W-:-:S01]  /*3dd0*/  FADD.FTZ R5, R61, R4 ;  /* 0x000000043d057221 */ /* 0x001fc20000010000 */
[----:B------:R-:W-:Y:S01]  /*3de0*/  FADD.FTZ R8, R29, R8 ;  /* 0x000000081d087221 */ /* 0x000fe20000010000 */
[----:B------:R-:W-:Y:S01]  /*3df0*/  F2FP.SATFINITE.E4M3.F32.PACK_AB_MERGE_C R183, R73, R46, R28 ;  /* 0x0000002e49b7723e */ /* 0x000fe2000480701c */
[----:B------:R-:W-:-:S02]  /*3e00*/  IMAD.MOV.U32 R73, RZ, RZ, R87 ;  /* 0x000000ffff497224 */ /* 0x000fc400078e0057 */
[----:B------:R-:W-:-:S01]  /*3e10*/  FADD.FTZ R7, R33, R8 ;  /* 0x0000000821077221 */ /* 0x000fc20000010000 */
[----:B------:R-:W-:Y:S01]  /*3e20*/  IMAD.MOV.U32 R46, RZ, RZ, R87 ;  /* 0x000000ffff2e7224 */ /* 0x000fe200078e0057 */
[----:B------:R-:W0:Y:S01]  /*3e30*/  MUFU.EX2 R40, R40 ;  /* 0x0000002800287308 */ /* 0x000e220000000800 */
[----:B--2---:R-:W-:-:S01]  /*3e40*/  FADD.FTZ R4, R68, R5 ;  /* 0x0000000544047221 */ /* 0x004fc20000010000 */
[----:B------:R-:W-:Y:S01]  /*3e50*/  FADD.FTZ R8, R36, R7 ;  /* 0x0000000724087221 */ /* 0x000fe20000010000 */
[--C-:B------:R-:W-:Y:S02]  /*3e60*/  IMAD.MOV.U32 R31, RZ, RZ, R87.reuse ;  /* 0x000000ffff1f7224 */ /* 0x100fe400078e0057 */
[--C-:B------:R-:W-:Y:S02]  /*3e70*/  IMAD.MOV.U32 R29, RZ, RZ, R87.reuse ;  /* 0x000000ffff1d7224 */ /* 0x100fe400078e0057 */
[----:B------:R-:W-:Y:S01]  /*3e80*/  IMAD.MOV.U32 R28, RZ, RZ, R87 ;  /* 0x000000ffff1c7224 */ /* 0x000fe200078e0057 */
[----:B------:R-:W2:Y:S01]  /*3e90*/  MUFU.EX2 R41, R41 ;  /* 0x0000002900297308 */ /* 0x000ea20000000800 */
[C---:B-1----:R-:W-:Y:S01]  /*3ea0*/  F2FP.SATFINITE.E4M3.F32.PACK_AB_MERGE_C R68, R69.reuse, R68, RZ ;  /* 0x000000444544723e */ /* 0x042fe200048070ff */
[----:B------:R-:W-:-:S03]  /*3eb0*/  FADD.FTZ R69, R69, R4 ;  /* 0x0000000445457221 */ /* 0x000fc60000010000 */
[----:B------:R-:W-:Y:S01]  /*3ec0*/  F2FP.SATFINITE.E4M3.F32.PACK_AB_MERGE_C R182, R61, R60, R68 ;  /* 0x0000003c3db6723e */ /* 0x000fe20004807044 */
[----:B------:R-:W-:Y:S02]  /*3ed0*/  IMAD.MOV.U32 R68, RZ, RZ, R87 ;  /* 0x000000ffff447224 */ /* 0x000fe400078e0057 */
[----:B------:R-:W1:Y:S01]  /*3ee0*/  MUFU.EX2 R43, R43 ;  /* 0x0000002b002b7308 */ /* 0x000e620000000800 */
[----:B0-----:R-:W-:-:S01]  /*3ef0*/  FADD.FTZ R4, R40, R69 ;  /* 0x0000004528047221 */ /* 0x001fc20000010000 */
[--C-:B------:R-:W-:Y:S02]  /*3f00*/  IMAD.MOV.U32 R69, RZ, RZ, R87.reuse ;  /* 0x000000ffff457224 */ /* 0x100fe400078e0057 */
[--C-:B------:R-:W-:Y:S02]  /*3f10*/  IMAD.MOV.U32 R61, RZ, RZ, R87.reuse ;  /* 0x000000ffff3d7224 */ /* 0x100fe400078e0057 */
[----:B------:R-:W-:Y:S02]  /*3f20*/  IMAD.MOV.U32 R60, RZ, RZ, R87 ;  /* 0x000000ffff3c7224 */ /* 0x000fe400078e0057 */
[----:B------:R-:W0:Y:S01]  /*3f30*/  MUFU.EX2 R44, R44 ;  /* 0x0000002c002c7308 */ /* 0x000e220000000800 */
[----:B--2---:R-:W-:-:S07]  /*3f40*/  FADD.FTZ R7, R41, R4 ;  /* 0x0000000429077221 */ /* 0x004fce0000010000 */
[----:B------:R-:W2:Y:S01]  /*3f50*/  MUFU.EX2 R66, R66 ;  /* 0x0000004200427308 */ /* 0x000ea20000000800 */
[----:B-1----:R-:W-:-:S07]  /*3f60*/  FADD.FTZ R9, R43, R8 ;  /* 0x000000082b097221 */ /* 0x002fce0000010000 */
[----:B------:R-:W1:Y:S01]  /*3f70*/  MUFU.EX2 R45, R45 ;  /* 0x0000002d002d7308 */ /* 0x000e620000000800 */
[----:B0-----:R-:W-:-:S07]  /*3f80*/  FADD.FTZ R4, R44, R7 ;  /* 0x000000072c047221 */ /* 0x001fce0000010000 */
[----:B------:R-:W0:Y:S01]  /*3f90*/  MUFU.EX2 R47, R47 ;  /* 0x0000002f002f7308 */ /* 0x000e220000000800 */
[C---:B--2---:R-:W-:Y:S01]  /*3fa0*/  F2FP.SATFINITE.E4M3.F32.PACK_AB_MERGE_C R43, R66.reuse, R43, RZ ;  /* 0x0000002b422b723e */ /* 0x044fe200048070ff */
[----:B------:R-:W-:-:S03]  /*3fb0*/  FADD.FTZ R66, R66, R9 ;  /* 0x0000000942427221 */ /* 0x000fc60000010000 */
[----:B------:R-:W-:Y:S01]  /*3fc0*/  F2FP.SATFINITE.E4M3.F32.PACK_AB_MERGE_C R185, R36, R33, R43 ;  /* 0x0000002124b9723e */ /* 0x000fe2000480702b */
[--C-:B------:R-:W-:Y:S02]  /*3fd0*/  IMAD.MOV.U32 R43, RZ, RZ, R87.reuse ;  /* 0x000000ffff2b7224 */ /* 0x100fe400078e0057 */
[----:B------:R-:W2:Y:S01]  /*3fe0*/  MUFU.EX2 R48, R48 ;  /* 0x0000003000307308 */ /* 0x000ea20000000800 */
[C---:B-1----:R-:W-:Y:S01]  /*3ff0*/  F2FP.SATFINITE.E4M3.F32.PACK_AB_MERGE_C R44, R45.reuse, R44, RZ ;  /* 0x0000002c2d2c723e */ /* 0x042fe200048070ff */
[----:B------:R-:W-:Y:S01]  /*4000*/  FADD.FTZ R45, R45, R4 ;  /* 0x000000042d2d7221 */ /* 0x000fe20000010000 */
[--C-:B------:R-:W-:Y:S02]  /*4010*/  IMAD.MOV.U32 R36, RZ, RZ, R87.reuse ;  /* 0x000000ffff247224 */ /* 0x100fe400078e0057 */
[----:B------:R-:W-:Y:S01]  /*4020*/  F2FP.SATFINITE.E4M3.F32.PACK_AB_MERGE_C R184, R41, R40, R44 ;  /* 0x0000002829b8723e */ /* 0x000fe2000480702c */
[----:B------:R-:W-:Y:S02]  /*4030*/  IMAD.MOV.U32 R44, RZ, RZ, R87 ;  /* 0x000000ffff2c7224 */ /* 0x000fe400078e0057 */
[----:B------:R-:W1:Y:S01]  /*4040*/  MUFU.EX2 R70, R70 ;  /* 0x0000004600467308 */ /* 0x000e620000000800 */
[----:B0-----:R-:W-:-:S01]  /*4050*/  FADD.FTZ R9, R47, R66 ;  /* 0x000000422f097221 */ /* 0x001fc20000010000 */
[----:B------:R-:W-:-:S02]  /*4060*/  IMAD.MOV.U32 R66, RZ, RZ, R87 ;  /* 0x000000ffff427224 */ /* 0x000fc400078e0057 */
[--C-:B------:R-:W-:Y:S02]  /*4070*/  IMAD.MOV.U32 R41, RZ, RZ, R87.reuse ;  /* 0x000000ffff297224 */ /* 0x100fe400078e0057 */
[----:B------:R-:W-:Y:S02]  /*4080*/  IMAD.MOV.U32 R40, RZ, RZ, R87 ;  /* 0x000000ffff287224 */ /* 0x000fe400078e0057 */
[----:B------:R-:W0:Y:S01]  /*4090*/  MUFU.EX2 R49, R49 ;  /* 0x0000003100317308 */ /* 0x000e220000000800 */
[----:B--2---:R-:W-:-:S01]  /*40a0*/  FADD.FTZ R4, R48, R45 ;  /* 0x0000002d30047221 */ /* 0x004fc20000010000 */
[--C-:B------:R-:W-:Y:S02]  /*40b0*/  IMAD.MOV.U32 R45, RZ, RZ, R87.reuse ;  /* 0x000000ffff2d7224 */ /* 0x100fe400078e0057 */
[----:B------:R-:W-:-:S04]  /*40c0*/  IMAD.MOV.U32 R33, RZ, RZ, R87 ;  /* 0x000000ffff217224 */ /* 0x000fc800078e0057 */
[----:B------:R-:W-:Y:S01]  /*40d0*/  MUFU.EX2 R51, R51 ;  /* 0x0000003300337308 */ /* 0x000fe20000000800 */
[----:B-1----:R-:W-:-:S07]  /*40e0*/  FADD.FTZ R8, R70, R9 ;  /* 0x0000000946087221 */ /* 0x002fce0000010000 */
[----:B------:R-:W1:Y:S01]  /*40f0*/  MUFU.EX2 R72, R72 ;  /* 0x0000004800487308 */ /* 0x000e620000000800 */
[----:B0-----:R-:W-:-:S07]  /*4100*/  FADD.FTZ R9, R49, R4 ;  /* 0x0000000431097221 */ /* 0x001fce0000010000 */
[----:B------:R-:W0:Y:S08]  /*4110*/  MUFU.EX2 R52, R52 ;  /* 0x0000003400347308 */ /* 0x000e300000000800 */
[----:B------:R-:W2:Y:S01]  /*4120*/  MUFU.EX2 R53, R53 ;  /* 0x0000003500357308 */ /* 0x000ea20000000800 */
[----:B-1----:R-:W-:Y:S01]  /*4130*/  F2FP.SATFINITE.E4M3.F32.PACK_AB_MERGE_C R10, R72, R51, RZ ;  /* 0x00000033480a723e */ /* 0x002fe200048070ff */
[----:B------:R-:W-:-:S03]  /*4140*/  FADD.FTZ R51, R51, R8 ;  /* 0x0000000833337221 */ /* 0x000fc60000010000 */
[----:B------:R-:W-:Y:S01]  /*4150*/  F2FP.SATFINITE.E4M3.F32.PACK_AB_MERGE_C R187, R70, R47, R10 ;  /* 0x0000002f46bb723e */ /* 0x000fe2000480700a */
[----:B------:R-:W-:-:S01]  /*4160*/  FADD.FTZ R72, R72, R51 ;  /* 0x0000003348487221 */ /* 0x000fc20000010000 */
[----:B------:R-:W-:Y:S01]  /*4170*/  IMAD.MOV.U32 R70, RZ, RZ, R87 ;  /* 0x000000ffff467224 */ /* 0x000fe200078e0057 */
[----:B------:R-:W1:Y:S01]  /*4180*/  MUFU.EX2 R55, R55 ;  /* 0x0000003700377308 */ /* 0x000e620000000800 */
[----:B0-----:R-:W-:-:S01]  /*4190*/  FADD.FTZ R4, R52, R9 ;  /* 0x0000000934047221 */ /* 0x001fc20000010000 */
[--C-:B------:R-:W-:Y:S02]  /*41a0*/  IMAD.MOV.U32 R51, RZ, RZ, R87.reuse ;  /* 0x000000ffff337224 */ /* 0x100fe400078e0057 */
[----:B------:R-:W-:-:S04]  /*41b0*/  IMAD.MOV.U32 R47, RZ, RZ, R87 ;  /* 0x000000ffff2f7224 */ /* 0x000fc800078e0057 */
[----:B------:R-:W0:Y:S01]  /*41c0*/  MUFU.EX2 R24, R24 ;  /* 0x0000001800187308 */ /* 0x000e220000000800 */
[C---:B--2---:R-:W-:Y:S01]  /*41d0*/  F2FP.SATFINITE.E4M3.F32.PACK_AB_MERGE_C R52, R53.reuse, R52, RZ ;  /* 0x000000343534723e */ /* 0x044fe200048070ff */
[----:B------:R-:W-:-:S03]  /*41e0*/  FADD.FTZ R53, R53, R4 ;  /* 0x0000000435357221 */ /* 0x000fc60000010000 */
[----:B------:R-:W-:Y:S01]  /*41f0*/  F2FP.SATFINITE.E4M3.F32.PACK_AB_MERGE_C R186, R49, R48, R52 ;  /* 0x0000003031ba723e */ /* 0x000fe20004807034 */
[----:B------:R-:W-:Y:S02]  /*4200*/  IMAD.MOV.U32 R52, RZ, RZ, R87 ;  /* 0x000000ffff347224 */ /* 0x000fe400078e0057 */
[----:B------:R-:W2:Y:S01]  /*4210*/  MUFU.EX2 R74, R74 ;  /* 0x0000004a004a7308 */ /* 0x000ea20000000800 */
[----:B-1----:R-:W-:-:S01]  /*4220*/  FADD.FTZ R9, R55, R72 ;  /* 0x0000004837097221 */ /* 0x002fc20000010000 */
[--C-:B------:R-:W-:Y:S02]  /*4230*/  IMAD.MOV.U32 R72, RZ, RZ, R87.reuse ;  /* 0x000000ffff487224 */ /* 0x100fe400078e0057 */
[--C-:B------:R-:W-:Y:S02]  /*4240*/  IMAD.MOV.U32 R49, RZ, RZ, R87.reuse ;  /* 0x000000ffff317224 */ /* 0x100fe400078e0057 */
[----:B------:R-:W-:Y:S02]  /*4250*/  IMAD.MOV.U32 R48, RZ, RZ, R87 ;  /* 0x000000ffff307224 */ /* 0x000fe400078e0057 */
[----:B------:R-:W1:Y:S01]  /*4260*/  MUFU.EX2 R25, R25 ;  /* 0x0000001900197308 */ /* 0x000e620000000800 */
[----:B0-----:R-:W-:-:S01]  /*4270*/  FADD.FTZ R4, R24, R53 ;  /* 0x0000003518047221 */ /* 0x001fc20000010000 */
[----:B------:R-:W-:-:S06]  /*4280*/  IMAD.MOV.U32 R53, RZ, RZ, R87 ;  /* 0x000000ffff357224 */ /* 0x000fcc00078e0057 */
[----:B------:R-:W0:Y:S01]  /*4290*/  MUFU.EX2 R59, R59 ;  /* 0x0000003b003b7308 */ /* 0x000e220000000800 */
[----:B--2---:R-:W-:-:S07]  /*42a0*/  FADD.FTZ R8, R74, R9 ;  /* 0x000000094a087221 */ /* 0x004fce0000010000 */
[----:B------:R-:W2:Y:S01]  /*42b0*/  MUFU.EX2 R50, R50 ;  /* 0x0000003200327308 */ /* 0x000ea20000000800 */
[----:B-1----:R-:W-:-:S07]  /*42c0*/  FADD.FTZ R9, R25, R4 ;  /* 0x0000000419097221 */ /* 0x002fce0000010000 */
[----:B------:R-:W1:Y:S01]  /*42d0*/  MUFU.EX2 R76, R76 ;  /* 0x0000004c004c7308 */ /* 0x000e620000000800 */
[----:B0-----:R-:W-:-:S07]  /*42e0*/  FADD.FTZ R11, R59, R8 ;  /* 0x000000083b0b7221 */ /* 0x001fce0000010000 */
[----:B------:R0:W3:Y:S01]  /*42f0*/  MUFU.EX2 R5, R54 ;  /* 0x0000003600057308 */ /* 0x0000e20000000800 */
[----:B--2---:R-:W-:-:S07]  /*4300*/  FADD.FTZ R4, R50, R9 ;  /* 0x0000000932047221 */ /* 0x004fce0000010000 */
[----:B------:R-:W2:Y:S01]  /*4310*/  MUFU.EX2 R63, R63 ;  /* 0x0000003f003f7308 */ /* 0x000ea20000000800 */
[C---:B-1----:R-:W-:Y:S01]  /*4320*/  F2FP.SATFINITE.E4M3.F32.PACK_AB_MERGE_C R59, R76.reuse, R59, RZ ;  /* 0x0000003b4c3b723e */ /* 0x042fe200048070ff */
[----:B------:R-:W-:Y:S01]  /*4330*/  FADD.FTZ R76, R76, R11 ;  /* 0x0000000b4c4c7221 */ /* 0x000fe20000010000 */
[----:B0-----:R-:W-:Y:S02]  /*4340*/  IMAD.MOV.U32 R54, RZ, RZ, R87 ;  /* 0x000000ffff367224 */ /* 0x001fe400078e0057 */
[----:B------:R-:W-:Y:S01]  /*4350*/  F2FP.SATFINITE.E4M3.F32.PACK_AB_MERGE_C R189, R74, R55, R59 ;  /* 0x000000374abd723e */ /* 0x000fe2000480703b */
[--C-:B------:R-:W-:Y:S02]  /*4360*/  IMAD.MOV.U32 R74, RZ, RZ, R87.reuse ;  /* 0x000000ffff4a7224 */ /* 0x100fe400078e0057 */
[----:B------:R-:W0:Y:S01]  /*4370*/  MUFU.EX2 R32, R32 ;  /* 0x0000002000207308 */ /* 0x000e220000000800 */
[C---:B---3--:R-:W-:Y:S01]  /*4380*/  F2FP.SATFINITE.E4M3.F32.PACK_AB_MERGE_C R50, R5.reuse, R50, RZ ;  /* 0x000000320532723e */ /* 0x048fe200048070ff */
[----:B------:R-:W-:Y:S01]  /*4390*/  FADD.FTZ R5, R5, R4 ;  /* 0x0000000405057221 */ /* 0x000fe20000010000 */
[----:B------:R-:W-:-:S02]  /*43a0*/  IMAD.MOV.U32 R59, RZ, RZ, R87 ;  /* 0x000000ffff3b7224 */ /* 0x000fc400078e0057 */
[----:B------:R-:W-:Y:S01]  /*43b0*/  F2FP.SATFINITE.E4M3.F32.PACK_AB_MERGE_C R188, R25, R24, R50 ;  /* 0x0000001819bc723e */ /* 0x000fe20004807032 */
[----:B------:R-:W-:Y:S02]  /*43c0*/  IMAD.MOV.U32 R55, RZ, RZ, R87 ;  /* 0x000000ffff377224 */ /* 0x000fe400078e0057 */
[----:B------:R-:W1:Y:S01]  /*43d0*/  MUFU.EX2 R78, R78 ;  /* 0x0000004e004e7308 */ /* 0x000e620000000800 */
[----:B--2---:R-:W-:-:S01]  /*43e0*/  FADD.FTZ R9, R63, R76 ;  /* 0x0000004c3f097221 */ /* 0x004fc20000010000 */
[--C-:B------:R-:W-:Y:S02]  /*43f0*/  IMAD.MOV.U32 R76, RZ, RZ, R87.reuse ;  /* 0x000000ffff4c7224 */ /* 0x100fe400078e0057 */
[--C-:B------:R-:W-:Y:S02]  /*4400*/  IMAD.MOV.U32 R50, RZ, RZ, R87.reuse ;  /* 0x000000ffff327224 */ /* 0x100fe400078e0057 */
[----:B------:R-:W-:Y:S02]  /*4410*/  IMAD.MOV.U32 R25, RZ, RZ, R87 ;  /* 0x000000ffff197224 */ /* 0x000fe400078e0057 */
[----:B------:R2:W3:Y:S01]  /*4420*/  MUFU.EX2 R7, R58 ;  /* 0x0000003a00077308 */ /* 0x0004e20000000800 */
[----:B0-----:R-:W-:-:S01]  /*4430*/  FADD.FTZ R4, R32, R5 ;  /* 0x0000000520047221 */ /* 0x001fc20000010000 */
[----:B------:R-:W-:-:S06]  /*4440*/  IMAD.MOV.U32 R24, RZ, RZ, R87 ;  /* 0x000000ffff187224 */ /* 0x000fcc00078e0057 */
[----:B------:R-:W-:Y:S01]  /*4450*/  MUFU.EX2 R35, R35 ;  /* 0x0000002300237308 */ /* 0x000fe20000000800 */
[----:B-1----:R-:W-:-:S01]  /*4460*/  FADD.FTZ R8, R78, R9 ;  /* 0x000000094e087221 */ /* 0x002fc20000010000 */
[----:B--2---:R-:W-:-:S06]  /*4470*/  IMAD.MOV.U32 R58, RZ, RZ, R87 ;  /* 0x000000ffff3a7224 */ /* 0x004fcc00078e0057 */
[----:B------:R-:W0:Y:S01]  /*4480*/  MUFU.EX2 R6, R6 ;  /* 0x0000000600067308 */ /* 0x000e220000000800 */
[----:B---3--:R-:W-:-:S07]  /*4490*/  FADD.FTZ R5, R7, R4 ;  /* 0x0000000407057221 */ /* 0x008fce0000010000 */
[----:B------:R-:W1:Y:S08]  /*44a0*/  MUFU.EX2 R62, R62 ;  /* 0x0000003e003e7308 */ /* 0x000e700000000800 */
[----:B------:R-:W2:Y:S01]  /*44b0*/  MUFU.EX2 R37, R37 ;  /* 0x0000002500257308 */ /* 0x000ea20000000800 */
[----:B0-----:R-:W-:Y:S01]  /*44c0*/  F2FP.SATFINITE.E4M3.F32.PACK_AB_MERGE_C R10, R6, R35, RZ ;  /* 0x00000023060a723e */ /* 0x001fe200048070ff */
[----:B------:R-:W-:-:S03]  /*44d0*/  FADD.FTZ R35, R35, R8 ;  /* 0x0000000823237221 */ /* 0x000fc60000010000 */
[----:B------:R-:W-:Y:S01]  /*44e0*/  F2FP.SATFINITE.E4M3.F32.PACK_AB_MERGE_C R191, R78, R63, R10 ;  /* 0x0000003f4ebf723e */ /* 0x000fe2000480700a */
[--C-:B------:R-:W-:Y:S02]  /*44f0*/  IMAD.MOV.U32 R78, RZ, RZ, R87.reuse ;  /* 0x000000ffff4e7224 */ /* 0x100fe400078e0057 */
[----:B------:R-:W-:Y:S02]  /*4500*/  IMAD.MOV.U32 R63, RZ, RZ, R87 ;  /* 0x000000ffff3f7224 */ /* 0x000fe400078e0057 */
[----:B-1----:R-:W-:-:S01]  /*4510*/  FADD.FTZ R4, R62, R5 ;  /* 0x000000053e047221 */ /* 0x002fc20000010000 */
[----:B------:R-:W-:Y:S01]  /*4520*/  FADD.FTZ R5, R6, R35 ;  /* 0x0000002306057221 */ /* 0x000fe20000010000 */
[----:B------:R-:W-:Y:S01]  /*4530*/  IMAD.MOV.U32 R35, RZ, RZ, R87 ;  /* 0x000000ffff237224 */ /* 0x000fe200078e0057 */
[C---:B--2---:R-:W-:Y:S01]  /*4540*/  F2FP.SATFINITE.E4M3.F32.PACK_AB_MERGE_C R9, R37.reuse, R62, RZ ;  /* 0x0000003e2509723e */ /* 0x044fe200048070ff */
[----:B------:R-:W-:-:S01]  /*4550*/  FADD.FTZ R4, R37, R4 ;  /* 0x0000000425047221 */ /* 0x000fc20000010000 */
[----:B------:R-:W-:-:S02]  /*4560*/  IMAD.MOV.U32 R62, RZ, RZ, R87 ;  /* 0x000000ffff3e7224 */ /* 0x000fc400078e0057 */
[----:B------:R-:W-:Y:S01]  /*4570*/  F2FP.SATFINITE.E4M3.F32.PACK_AB_MERGE_C R190, R7, R32, R9 ;  /* 0x0000002007be723e */ /* 0x000fe20004807009 */
[--C-:B------:R-:W-:Y:S02]  /*4580*/  IMAD.MOV.U32 R37, RZ, RZ, R87.reuse ;  /* 0x000000ffff257224 */ /* 0x100fe400078e0057 */
[----:B------:R-:W-:Y:S01]  /*4590*/  IMAD.MOV.U32 R32, RZ, RZ, R87 ;  /* 0x000000ffff207224 */ /* 0x000fe200078e0057 */
[----:B------:R-:W-:Y:S06]  /*45a0*/  @!P1 BRA `(.L_x_14) ;  /* 0x0000002c00b09947 */ /* 0x000fec0003800000 */
[----:B------:R-:W-:Y:S01]  /*45b0*/  IMAD.MOV.U32 R7, RZ, RZ, R0 ;  /* 0x000000ffff077224 */ /* 0x000fe200078e0000 */
[----:B------:R-:W-:Y:S01]  /*45c0*/  CS2R R86, SRZ ;  /* 0x0000000000567805 */ /* 0x000fe2000001ff00 */
[----:B------:R-:W-:Y:S01]  /*45d0*/  IMAD.MOV.U32 R6, RZ, RZ, R3 ;  /* 0x000000ffff067224 */ /* 0x000fe200078e0003 */
[----:B------:R-:W-:Y:S02]  /*45e0*/  CS2R R84, SRZ ;  /* 0x0000000000547805 */ /* 0x000fe4000001ff00 */
[----:B------:R-:W-:Y:S02]  /*45f0*/  CS2R R82, SRZ ;  /* 0x0000000000527805 */ /* 0x000fe4000001ff00 */
[----:B------:R-:W-:Y:S02]  /*4600*/  CS2R R80, SRZ ;  /* 0x0000000000507805 */ /* 0x000fe4000001ff00 */
[----:B------:R-:W-:Y:S02]  /*4610*/  CS2R R78, SRZ ;  /* 0x00000000004e7805 */ /* 0x000fe4000001ff00 */
[----:B------:R-:W-:-:S02]  /*4620*/  CS2R R76, SRZ ;  /* 0x00000000004c7805 */ /* 0x000fc4000001ff00 */
[----:B------:R-:W-:Y:S02]  /*4630*/  CS2R R74, SRZ ;  /* 0x00000000004a7805 */ /* 0x000fe4000001ff00 */
        /* <DEDUP_REMOVED lines=24> */
[----:B------:R-:W-:Y:S01]  /*47c0*/  CS2R R24, SRZ ;  /* 0x0000000000187805 */ /* 0x000fe2000001ff00 */
[----:B------:R-:W-:Y:S01]  /*47d0*/  UIADD3 UR52, UR49, -0x2, URZ ;  /* 0xfffffffe31347890 */ /* 0x000fe2000fffe03f */
[----:B------:R-:W-:Y:S02]  /*47e0*/  UMOV UR53, UR45 ;  /* 0x0000002d00357c82 */ /* 0x000fe40008000000 */
[----:B------:R-:W-:-:S09]  /*47f0*/  UMOV UR49, UR44 ;  /* 0x0000002c00317c82 */ /* 0x000fd20008000000 */
.L_x_25:
[----:B------:R-:W-:Y:S01]  /*4800*/  ISETP.NE.AND P2, PT, RZ, UR38, PT ;  /* 0x00000026ff007c0c */ /* 0x000fe2000bf45270 */
[----:B------:R-:W-:-:S04]  /*4810*/  UISETP.NE.AND UP0, UPT, UR49, 0x1, UPT ;  /* 0x000000013100788c */ /* 0x000fc8000bf05270 */
[----:B------:R-:W-:-:S04]  /*4820*/  USEL UR45, URZ, 0x1, UP0 ;  /* 0x000000013f2d7887 */ /* 0x000fc80008000000 */
[----:B------:R-:W-:-:S04]  /*4830*/  ULOP3.LUT UR45, UR53, UR45, URZ, 0x3c, !UPT ;  /* 0x0000002d352d7292 */ /* 0x000fc8000f8e3c3f */
[----:B------:R-:W-:Y:S08]  /*4840*/  @P2 BRA `(.L_x_15) ;  /* 0x0000000000382947 */ /* 0x000ff00003800000 */
[----:B------:R-:W-:Y:S05]  /*4850*/  @!P0 BRA `(.L_x_16) ;  /* 0x0000000000048947 */ /* 0x000fea0003800000 */
[----:B------:R-:W-:Y:S01]  /*4860*/  BPT.TRAP 0x1 ;  /* 0x000000040000795c */ /* 0x000fe20000300000 */
.L_x_16:
[----:B------:R-:W-:Y:S01]  /*4870*/  UIADD3 UR6, UR49, 0x1, URZ ;  /* 0x0000000131067890 */ /* 0x000fe2000fffe03f */
[----:B------:R-:W-:-:S03]  /*4880*/  IMAD.U32 R0, RZ, RZ, UR45 ;  /* 0x0000002dff007e24 */ /* 0x000fc6000f8e00ff */
[----:B------:R-:W-:Y:S02]  /*4890*/  UISETP.NE.AND UP0, UPT, UR6, 0x2, UPT ;  /* 0x000000020600788c */ /* 0x000fe4000bf05270 */
[----:B------:R-:W-:Y:S02]  /*48a0*/  SHF.L.U32 R0, R0, 0x1f, RZ ;  /* 0x0000001f00007819 */ /* 0x000fe400000006ff */
[----:B------:R-:W-:-:S04]  /*48b0*/  USEL UR6, UR6, URZ, UP0 ;  /* 0x0000003f06067287 */ /* 0x000fc80008000000 */
[----:B------:R-:W-:-:S09]  /*48c0*/  ULEA UR6, UR6, UR39, 0x3 ;  /* 0x0000002706067291 */ /* 0x000fd2000f8e183f */
[----:B------:R0:W1:Y:S01]  /*48d0*/  SYNCS.PHASECHK.TRANS64.TRYWAIT P1, [UR6+0x29830], R0 ;  /* 0x02983000ff0075a7 */ /* 0x0000620008020146 */
[----:B------:R-:W-:Y:S05]  /*48e0*/  @!P0 BRA `(.L_x_17) ;  /* 0x0000000000048947 */ /* 0x000fea0003800000 */
[----:B------:R-:W-:Y:S01]  /*48f0*/  BPT.TRAP 0x1 ;  /* 0x000000040000795c */ /* 0x000fe20000300000 */
.L_x_17:
[----:B-1----:R-:W-:Y:S05]  /*4900*/  @P1 BRA `(.L_x_15) ;  /* 0x0000000000081947 */ /* 0x002fea0003800000 */
[----:B------:R-:W1:Y:S02]  /*4910*/  SYNCS.PHASECHK.TRANS64.TRYWAIT P1, [UR6+0x29830], R0 ;  /* 0x02983000ff0075a7 */ /* 0x000e640008020146 */
[----:B-1----:R-:W-:Y:S05]  /*4920*/  @!P1 BRA `(.L_x_18) ;  /* 0x0000009c00749947 */ /* 0x002fea0003800000 */
.L_x_15:
[----:B01----:R-:W-:Y:S01]  /*4930*/  VIADD R0, R22, 0x8 ;  /* 0x0000000816007836 */ /* 0x003fe20000000000 */
[----:B------:R-:W-:Y:S01]  /*4940*/  UIADD3 UR44, UR49, 0x1, URZ ;  /* 0x00000001312c7890 */ /* 0x000fe2000fffe03f */
[----:B------:R-:W-:Y:S01]  /*4950*/  UMOV UR27, 0x80000020 ;  /* 0x80000020001b7882 */ /* 0x000fe20000000000 */
[----:B------:R-:W-:Y:S02]  /*4960*/  UMOV UR28, UR24 ;  /* 0x00000018001c7c82 */ /* 0x000fe40008000000 */
[----:B------:R0:W-:Y:S01]  /*4970*/  BAR.SYNC.DEFER_BLOCKING R0, 0x100 ;  /* 0x000400000000751d */ /* 0x0001e20000010000 */
[----:B------:R-:W-:-:S04]  /*4980*/  UISETP.NE.AND UP0, UPT, UR44, 0x2, UPT ;  /* 0x000000022c00788c */ /* 0x000fc8000bf05270 */
[----:B------:R-:W-:Y:S01]  /*4990*/  USEL UR44, UR44, URZ, UP0 ;  /* 0x0000003f2c2c7287 */ /* 0x000fe20008000000 */
[----:B------:R-:W-:Y:S01]  /*49a0*/  UMOV UR29, UR25 ;  /* 0x00000019001d7c82 */ /* 0x000fe20008000000 */
[----:B------:R-:W-:Y:S02]  /*49b0*/  UMOV UR31, 0x80000020 ;  /* 0x80000020001f7882 */ /* 0x000fe40000000000 */
[----:B------:R-:W-:Y:S01]  /*49c0*/  UIMAD UR54, UR44, 0x780, UR48 ;  /* 0x000007802c3678a4 */ /* 0x000fe2000f8e0230 */
[----:B------:R-:W-:Y:S01]  /*49d0*/  UMOV UR32, UR24 ;  /* 0x0000001800207c82 */ /* 0x000fe20008000000 */
[----:B------:R-:W-:Y:S02]  /*49e0*/  UMOV UR33, UR25 ;  /* 0x0000001900217c82 */ /* 0x000fe40008000000 */
[----:B------:R-:W-:Y:S02]  /*49f0*/  UIADD3 UR30, UR54, 0x80, URZ ;  /* 0x00000080361e7890 */ /* 0x000fe4000fffe03f */
[----:B------:R-:W-:-:S02]  /*4a00*/  UIADD3 UR34, UR54, 0x100, URZ ;  /* 0x0000010036227890 */ /* 0x000fc4000fffe03f */
[----:B------:R-:W-:Y:S01]  /*4a10*/  UMOV UR26, UR54 ;  /* 0x00000036001a7c82 */ /* 0x000fe20008000000 */
[----:B------:R-:W-:Y:S01]  /*4a20*/  UMOV UR35, 0x80000020 ;  /* 0x8000002000237882 */ /* 0x000fe20000000000 */
[----:B------:R-:W-:Y:S01]  /*4a30*/  UIADD3 UR6, UR54, 0x200, URZ ;  /* 0x0000020036067890 */ /* 0x000fe2000fffe03f */
[----:B------:R-:W-:Y:S01]  /*4a40*/  UMOV UR7, 0x80000020 ;  /* 0x8000002000077882 */ /* 0x000fe20000000000 */
[----:B------:R-:W-:Y:S01]  /*4a50*/  UIADD3 UR10, UR54, 0x202, URZ ;  /* 0x00000202360a7890 */ /* 0x000fe2000fffe03f */
[----:B------:R-:W-:Y:S01]  /*4a60*/  WARPGROUP.ARRIVE ;  /* 0x00000000000079c5 */ /* 0x000fe20000000000 */
[----:B------:R-:W-:Y:S01]  /*4a70*/  UMOV UR11, 0x80000020 ;  /* 0x80000020000b7882 */ /* 0x000fe20000000000 */
[----:B------:R-:W-:Y:S01]  /*4a80*/  UIADD3 UR14, UR54, 0x282, URZ ;  /* 0x00000282360e7890 */ /* 0x000fe2000fffe03f */
[----:B------:R-:W-:Y:S01]  /*4a90*/  UMOV UR15, 0x80000020 ;  /* 0x80000020000f7882 */ /* 0x000fe20000000000 */
[----:B------:R-:W-:Y:S02]  /*4aa0*/  UIADD3 UR18, UR54, 0x500, URZ ;  /* 0x0000050036127890 */ /* 0x000fe4000fffe03f */
[----:B------:R-:W-:Y:S01]  /*4ab0*/  QGMMA.64x32x32.F32.E4M3.E4M3 R152, gdesc[UR24], RZ, !UPT, gsb0 ;  /* 0x00600000189879f3 */ /* 0x000fe2000c0008ff */
[----:B------:R-:W-:Y:S01]  /*4ac0*/  UIADD3 UR26, UR54, 0x180, URZ ;  /* 0x00000180361a7890 */ /* 0x000fe2000fffe03f */
[----:B------:R-:W-:Y:S01]  /*4ad0*/  UMOV UR27, 0x80000020 ;  /* 0x80000020001b7882 */ /* 0x000fe20000000000 */
[----:B------:R-:W-:Y:S01]  /*4ae0*/  UMOV UR19, 0x80000020 ;  /* 0x8000002000137882 */ /* 0x000fe20000000000 */
[----:B------:R-:W-:Y:S01]  /*4af0*/  UIADD3 UR22, UR54, 0x502, URZ ;  /* 0x0000050236167890 */ /* 0x000fe2000fffe03f */
[----:B------:R-:W-:Y:S01]  /*4b00*/  UMOV UR23, 0x80000020 ;  /* 0x8000002000177882 */ /* 0x000fe20000000000 */
[----:B------:R-:W-:-:S02]  /*4b10*/  WARPGROUP.DEPBAR.LE gsb0, 0x0 ;  /* 0x00008000000079c5 */ /* 0x000fc40000010000 */
[----:B------:R-:W-:-:S06]  /*4b20*/  WARPGROUP.ARRIVE ;  /* 0x00000000000079c5 */ /* 0x000fcc0000000000 */
[----:B------:R-:W-:Y:S01]  /*4b30*/  QGMMA.64x32x32.F32.E4M3.E4M3 R136, gdesc[UR28], RZ, !UPT, gsb0 ;  /* 0x006000001c8879f3 */ /* 0x000fe2000c0008ff */
[----:B------:R-:W-:Y:S01]  /*4b40*/  UIADD3 UR30, UR54, 0x82, URZ ;  /* 0x00000082361e7890 */ /* 0x000fe2000fffe03f */
[----:B------:R-:W-:Y:S01]  /*4b50*/  UMOV UR28, UR4 ;  /* 0x00000004001c7c82 */ /* 0x000fe20008000000 */
[----:B------:R-:W-:Y:S01]  /*4b60*/  UMOV UR29, UR5 ;  /* 0x00000005001d7c82 */ /* 0x000fe20008000000 */
[----:B------:R-:W-:Y:S01]  /*4b70*/  UMOV UR31, 0x80000020 ;  /* 0x80000020001f7882 */ /* 0x000fe20000000000 */
[----:B------:R-:W-:Y:S02]  /*4b80*/  WARPGROUP.DEPBAR.LE gsb0, 0x0 ;  /* 0x00008000000079c5 */ /* 0x000fe40000010000 */
        /* <DEDUP_REMOVED lines=18> */
[----:B------:R-:W-:Y:S01]  /*4cb0*/  UIADD3 UR6, UR54, 0x182, URZ ;  /* 0x0000018236067890 */ /* 0x000fe2000fffe03f */
[----:B------:R-:W-:Y:S01]  /*4cc0*/  UMOV UR7, 0x80000020 ;  /* 0x8000002000077882 */ /* 0x000fe20000000000 */
[----:B------:R-:W-:Y:S02]  /*4cd0*/  WARPGROUP.DEPBAR.LE gsb0, 0x0 ;  /* 0x00008000000079c5 */ /* 0x000fe40000010000 */
[----:B------:R-:W-:-:S06]  /*4ce0*/  WARPGROUP.ARRIVE ;  /* 0x00000000000079c5 */ /* 0x000fcc0000000000 */
[----:B------:R-:W-:Y:S01]  /*4cf0*/  QGMMA.64x32x32.F32.E4M3.E4M3 R136, gdesc[UR28], R136, gsb0 ;  /* 0x006000001c8879f3 */ /* 0x000fe20008000888 */
[----:B------:R-:W-:Y:S01]  /*4d00*/  UIADD3 UR30, UR54, 0x300, URZ ;  /* 0x00000300361e7890 */ /* 0x000fe2000fffe03f */
[----:B------:R-:W-:Y:S01]  /*4d10*/  UMOV UR28, UR8 ;  /* 0x00000008001c7c82 */ /* 0x000fe20008000000 */
[----:B------:R-:W-:Y:S01]  /*4d20*/  UMOV UR29, UR9 ;  /* 0x00000009001d7c82 */ /* 0x000fe20008000000 */
        /* <DEDUP_REMOVED lines=106> */
[----:B------:R-:W-:Y:S01]  /*53d0*/  UIADD3 UR54, UR54, 0x702, URZ ;  /* 0x0000070236367890 */ /* 0x000fe2000fffe03f */
[----:B------:R-:W-:Y:S02]  /*53e0*/  WARPGROUP.DEPBAR.LE gsb0, 0x0 ;  /* 0x00008000000079c5 */ /* 0x000fe40000010000 */
[----:B------:R-:W-:-:S06]  /*53f0*/  WARPGROUP.ARRIVE ;  /* 0x00000000000079c5 */ /* 0x000fcc0000000000 */
[----:B------:R-:W-:Y:S03]  /*5400*/  QGMMA.64x32x32.F32.E4M3.E4M3 R136, gdesc[UR28], R136, gsb0 ;  /* 0x006000001c8879f3 */ /* 0x000fe60008000888 */
        /* <DEDUP_REMOVED lines=12> */
[----:B0-----:R-:W-:Y:S05]  /*54d0*/  @P2 BRA `(.L_x_19) ;  /* 0x00000000002c2947 */ /* 0x001fea0003800000 */
[----:B------:R-:W-:Y:S05]  /*54e0*/  @!P0 BRA `(.L_x_20) ;  /* 0x0000000000048947 */ /* 0x000fea0003800000 */
[----:B------:R-:W-:Y:S01]  /*54f0*/  BPT.TRAP 0x1 ;  /* 0x000000040000795c */ /* 0x000fe20000300000 */
.L_x_20:
[----:B------:R-:W-:Y:S01]  /*5500*/  ULEA UR6, UR49, UR39, 0x3 ;  /* 0x0000002731067291 */ /* 0x000fe2000f8e183f */
[----:B------:R-:W-:-:S05]  /*5510*/  IMAD.U32 R0, RZ, RZ, UR53 ;  /* 0x00000035ff007e24 */ /* 0x000fca000f8e00ff */
[----:B------:R-:W-:-:S04]  /*5520*/  SHF.L.U32 R0, R0, 0x1f, RZ ;  /* 0x0000001f00007819 */ /* 0x000fc800000006ff */
[----:B------:R0:W1:Y:S01]  /*5530*/  SYNCS.PHASECHK.TRANS64.TRYWAIT P1, [UR6+0x29850], R0 ;  /* 0x02985000ff0075a7 */ /* 0x0000620008020146 */
[----:B------:R-:W-:Y:S05]  /*5540*/  @!P0 BRA `(.L_x_21) ;  /* 0x0000000000048947 */ /* 0x000fea0003800000 */
[----:B------:R-:W-:Y:S01]  /*5550*/  BPT.TRAP 0x1 ;  /* 0x000000040000795c */ /* 0x000fe20000300000 */
.L_x_21:
[----:B-1----:R-:W-:Y:S05]  /*5560*/  @P1 BRA `(.L_x_19) ;  /* 0x0000000000081947 */ /* 0x002fea0003800000 */
[----:B------:R-:W1:Y:S02]  /*5570*/  SYNCS.PHASECHK.TRANS64.TRYWAIT P1, [UR6+0x29850], R0 ;  /* 0x02985000ff0075a7 */ /* 0x000e640008020146 */
[----:B-1----:R-:W-:Y:S05]  /*5580*/  @!P1 BRA `(.L_x_22) ;  /* 0x0000009000749947 */ /* 0x002fea0003800000 */
.L_x_19:
[----:B------:R-:W-:Y:S01]  /*5590*/  UIADD3 UR6, UR39, 0x400, URZ ;  /* 0x0000040027067890 */ /* 0x000fe2000fffe03f */
[----:B------:R-:W-:Y:S01]  /*55a0*/  WARPGROUP.ARRIVE ;  /* 0x00000000000079c5 */ /* 0x000fe20000000000 */
[----:B------:R-:W-:Y:S01]  /*55b0*/  UMOV UR7, 0xc0000010 ;  /* 0xc000001000077882 */ /* 0x000fe20000000000 */
[----:B01----:R-:W-:Y:S01]  /*55c0*/  IADD3 R0, -R22, 0xb, RZ ;  /* 0x0000000b16007810 */ /* 0x003fe20007ffe1ff */
[----:B------:R-:W-:-:S04]  /*55d0*/  USHF.R.U32.HI UR6, URZ, 0x4, UR6 ;  /* 0x000000043f067899 */ /* 0x000fc80008011606 */
[----:B------:R-:W-:-:S04]  /*55e0*/  ULOP3.LUT UR6, UR6, 0x3fff, URZ, 0xc0, !UPT ;  /* 0x00003fff06067892 */ /* 0x000fc8000f8ec03f */
[----:B------:R-:W-:-:S04]  /*55f0*/  ULOP3.LUT UR6, UR6, 0x10000, URZ, 0xfc, !UPT ;  /* 0x0001000006067892 */ /* 0x000fc8000f8efc3f */
[----:B------:R-:W-:-:S07]  /*5600*/  UIMAD UR10, UR49, 0x500, UR6 ;  /* 0x00000500310a78a4 */ /* 0x000fce000f8e0206 */
[----:B------:R-:W-:Y:S02]  /*5610*/  UMOV UR6, UR10 ;  /* 0x0000000a00067c82 */ /* 0x000fe40008000000 */
[----:B------:R-:W-:Y:S01]  /*5620*/  QGMMA.64x128x32.F32.E4M3.E4M3 R24, R172, gdesc[UR4], R24, gsb0 ;  /* 0x01e00004ac187df3 */ /* 0x000fe20008000818 */
[----:B------:R-:W-:Y:S01]  /*5630*/  UIADD3 UR6, UR10, 0x100, URZ ;  /* 0x000001000a067890 */ /* 0x000fe2000fffe03f */
[----:B------:R-:W-:Y:S01]  /*5640*/  UMOV UR7, 0xc0000010 ;  /* 0xc000001000077882 */ /* 0x000fe20000000000 */
[----:B------:R-:W-:Y:S02]  /*5650*/  WARPGROUP.DEPBAR.LE gsb0, 0x0 ;  /* 0x00008000000079c5 */ /* 0x000fe40000010000 */
[----:B------:R-:W-:-:S07]  /*5660*/  WARPGROUP.ARRIVE ;  /* 0x00000000000079c5 */ /* 0x000fce0000000000 */
        /* <DEDUP_REMOVED lines=15> */
[----:B------:R-:W-:Y:S03]  /*5760*/  QGMMA.64x128x32.F32.E4M3.E4M3 R24, R188, gdesc[UR4], R24, gsb0 ;  /* 0x01e00004bc187df3 */ /* 0x000fe60008000818 */
[----:B------:R-:W-:Y:S02]  /*5770*/  WARPGROUP.DEPBAR.LE gsb0, 0x0 ;  /* 0x00008000000079c5 */ /* 0x000fe40000010000 */
[----:B------:R0:W-:Y:S06]  /*5780*/  BAR.ARV R0, 0x100 ;  /* 0x000400000000751d */ /* 0x0001ec0000002000 */
[----:B------:R-:W-:Y:S05]  /*5790*/  @!P0 BRA `(.L_x_23) ;  /* 0x0000000000048947 */ /* 0x000fea0003800000 */
[----:B------:R-:W-:Y:S01]  /*57a0*/  BPT.TRAP 0x1 ;  /* 0x000000040000795c */ /* 0x000fe20000300000 */
.L_x_23:
[----:B0-----:R-:W-:Y:S01]  /*57b0*/  FMNMX.FTZ R0, R152, R6, !PT ;  /* 0x0000000698007209 */ /* 0x001fe20007810000 */
[----:B------:R-:W-:Y:S01]  /*57c0*/  IMAD.U32 R172, RZ, RZ, UR40 ;  /* 0x00000028ffac7e24 */ /* 0x000fe2000f8e00ff */
[----:B------:R-:W-:Y:S01]  /*57d0*/  FMNMX.FTZ R8, R154, R7, !PT ;  /* 0x000000079a087209 */ /* 0x000fe20007810000 */
[----:B------:R-:W-:Y:S01]  /*57e0*/  ULEA UR6, UR44, UR39, 0x3 ;  /* 0x000000272c067291 */ /* 0x000fe2000f8e183f */
[----:B------:R-:W-:Y:S02]  /*57f0*/  FMNMX.FTZ R3, R153, R0, !PT ;  /* 0x0000000099037209 */ /* 0x000fe40007810000 */
[----:B------:R-:W-:Y:S01]  /*5800*/  FMNMX.FTZ R9, R155, R8, !PT ;  /* 0x000000089b097209 */ /* 0x000fe20007810000 */
[----:B------:R-:W-:Y:S01]  /*5810*/  UIADD3 UR6, UR6, 0x29840, URZ ;  /* 0x0002984006067890 */ /* 0x000fe2000fffe03f */
[----:B------:R-:W-:Y:S02]  /*5820*/  FMNMX.FTZ R0, R156, R3, !PT ;  /* 0x000000039c007209 */ /* 0x000fe40007810000 */
[----:B------:R-:W-:Y:S01]  /*5830*/  FMNMX.FTZ R8, R158, R9, !PT ;  /* 0x000000099e087209 */ /* 0x000fe20007810000 */
[----:B------:R-:W-:Y:S01]  /*5840*/  UPRMT UR6, UR37, 0x654, UR6 ;  /* 0x0000065425067896 */ /* 0x000fe20008000006 */
[----:B------:R-:W-:-:S02]  /*5850*/  FMNMX.FTZ R3, R157, R0, !PT ;  /* 0x000000009d037209 */ /* 0x000fc40007810000 */
[----:B------:R-:W-:Y:S02]  /*5860*/  FMNMX.FTZ R9, R159, R8, !PT ;  /* 0x000000089f097209 */ /* 0x000fe40007810000 */
[----:B------:R-:W-:Y:S02]  /*5870*/  FMNMX.FTZ R0, R160, R3, !PT ;  /* 0x00000003a0007209 */ /* 0x000fe40007810000 */
[----:B------:R-:W-:Y:S02]  /*5880*/  FMNMX.FTZ R8, R162, R9, !PT ;  /* 0x00000009a2087209 */ /* 0x000fe40007810000 */
[----:B------:R-:W-:Y:S01]  /*5890*/  FMNMX.FTZ R3, R161, R0, !PT ;  /* 0x00000000a1037209 */ /* 0x000fe20007810000 */
[----:B------:R-:W-:Y:S01]  /*58a0*/  SYNCS.ARRIVE.TRANS64.RED.A1T0 RZ, [UR6], RZ ;  /* 0x000000ffffff79a7 */ /* 0x000fe20008100406 */
[----:B------:R-:W-:Y:S02]  /*58b0*/  FMNMX.FTZ R9, R163, R8, !PT ;  /* 0x00000008a3097209 */ /* 0x000fe40007810000 */
[----:B------:R-:W-:-:S02]  /*58c0*/  FMNMX.FTZ R0, R164, R3, !PT ;  /* 0x00000003a4007209 */ /* 0x000fc40007810000 */
[----:B------:R-:W-:Y:S02]  /*58d0*/  FMNMX.FTZ R8, R166, R9, !PT ;  /* 0x00000009a6087209 */ /* 0x000fe40007810000 */
[----:B------:R-:W-:Y:S02]  /*58e0*/  FMNMX.FTZ R3, R165, R0, !PT ;  /* 0x00000000a5037209 */ /* 0x000fe40007810000 */
[----:B------:R-:W-:Y:S02]  /*58f0*/  FMNMX.FTZ R9, R167, R8, !PT ;  /* 0x00000008a7097209 */ /* 0x000fe40007810000 */
[----:B------:R-:W-:Y:S02]  /*5900*/  FMNMX.FTZ R0, R136, R3, !PT ;  /* 0x0000000388007209 */ /* 0x000fe40007810000 */
        /* <DEDUP_REMOVED lines=62> */
[----:B------:R-:W-:-:S03]  /*5cf0*/  FMNMX.FTZ R8, R103, R8, !PT ;  /* 0x0000000867087209 */ /* 0x000fc60007810000 */
[----:B------:R-:W0:Y:S04]  /*5d00*/  SHFL.BFLY PT, R0, R9, 0x2, 0x1f ;  /* 0x0c401f0009007f89 */ /* 0x000e2800000e0000 */
[----:B------:R-:W1:Y:S01]  /*5d10*/  SHFL.BFLY PT, R3, R8, 0x2, 0x1f ;  /* 0x0c401f0008037f89 */ /* 0x000e6200000e0000 */
[----:B0-----:R-:W-:Y:S02]  /*5d20*/  FMNMX.FTZ R10, R9, R0, !PT ;  /* 0x00000000090a7209 */ /* 0x001fe40007810000 */
[----:B-1----:R-:W-:-:S03]  /*5d30*/  FMNMX.FTZ R11, R8, R3, !PT ;  /* 0x00000003080b7209 */ /* 0x002fc60007810000 */
[----:B------:R-:W0:Y:S04]  /*5d40*/  SHFL.BFLY PT, R3, R10, 0x1, 0x1f ;  /* 0x0c201f000a037f89 */ /* 0x000e2800000e0000 */
[----:B------:R-:W1:Y:S01]  /*5d50*/  SHFL.BFLY PT, R0, R11, 0x1, 0x1f ;  /* 0x0c201f000b007f89 */ /* 0x000e6200000e0000 */
[----:B0-----:R-:W-:Y:S02]  /*5d60*/  FMNMX.FTZ R3, R10, R3, !PT ;  /* 0x000000030a037209 */ /* 0x001fe40007810000 */
[----:B-1----:R-:W-:-:S03]  /*5d70*/  FMNMX.FTZ R0, R11, R0, !PT ;  /* 0x000000000b007209 */ /* 0x002fc60007810000 */
[C---:B------:R-:W-:Y:S01]  /*5d80*/  FFMA.FTZ R172, R3.reuse, R172, -8 ;  /* 0xc100000003ac7423 */ /* 0x040fe200000100ac */
[----:B------:R-:W-:-:S03]  /*5d90*/  FADD.FTZ R6, -R3, R6 ;  /* 0x0000000603067221 */ /* 0x000fc60000010100 */
[--C-:B------:R-:W-:Y:S01]  /*5da0*/  FFMA.FTZ R9, R153, UR40, -R172.reuse ;  /* 0x0000002899097c23 */ /* 0x100fe200080108ac */
[----:B------:R-:W-:-:S01]  /*5db0*/  FFMA.FTZ R21, R137, UR40, -R172 ;  /* 0x0000002889157c23 */ /* 0x000fc200080108ac */
[--C-:B------:R-:W-:Y:S01]  /*5dc0*/  FFMA.FTZ R137, R141, UR40, -R172.reuse ;  /* 0x000000288d897c23 */ /* 0x100fe200080108ac */
[----:B------:R-:W-:Y:S02]  /*5dd0*/  IMAD.U32 R153, RZ, RZ, UR40 ;  /* 0x00000028ff997e24 */ /* 0x000fe4000f8e00ff */
[--C-:B------:R-:W-:Y:S01]  /*5de0*/  FFMA.FTZ R141, R145, UR40, -R172.reuse ;  /* 0x00000028918d7c23 */ /* 0x100fe200080108ac */
[----:B------:R-:W-:-:S01]  /*5df0*/  FFMA.FTZ R145, R149, UR40, -R172 ;  /* 0x0000002895917c23 */ /* 0x000fc200080108ac */
[----:B------:R-:W-:Y:S01]  /*5e00*/  FMUL.FTZ R12, R6, UR40 ;  /* 0x00000028060c7c20 */ /* 0x000fe20008410000 */
[----:B------:R-:W-:-:S01]  /*5e10*/  FFMA.FTZ R149, R101, UR40, -R172 ;  /* 0x0000002865957c23 */ /* 0x000fc200080108ac */
[C---:B------:R-:W-:Y:S01]  /*5e20*/  FADD.FTZ R6, -R0.reuse, R7 ;  /* 0x0000000700067221 */ /* 0x040fe20000010100 */
[----:B------:R-:W-:-:S01]  /*5e30*/  FFMA.FTZ R101, R0, R153, -8 ;  /* 0xc100000000657423 */ /* 0x000fc20000010099 */
[--C-:B------:R-:W-:Y:S01]  /*5e40*/  FFMA.FTZ R8, R152, UR40, -R172.reuse ;  /* 0x0000002898087c23 */ /* 0x100fe200080108ac */
[----:B------:R-:W-:-:S01]  /*5e50*/  FFMA.FTZ R20, R136, UR40, -R172 ;  /* 0x0000002888147c23 */ /* 0x000fc200080108ac */
[----:B------:R-:W-:Y:S01]  /*5e60*/  FMUL.FTZ R6, R6, UR40 ;  /* 0x0000002806067c20 */ /* 0x000fe20008410000 */
[----:B------:R-:W-:-:S01]  /*5e70*/  FFMA.FTZ R153, R154, UR40, -R101 ;  /* 0x000000289a997c23 */ /* 0x000fc20008010865 */
[--C-:B------:R-:W-:Y:S01]  /*5e80*/  FFMA.FTZ R136, R140, UR40, -R172.reuse ;  /* 0x000000288c887c23 */ /* 0x100fe200080108ac */
[----:B------:R-:W-:-:S01]  /*5e90*/  FFMA.FTZ R140, R144, UR40, -R172 ;  /* 0x00000028908c7c23 */ /* 0x000fc200080108ac */
[----:B------:R-:W-:Y:S01]  /*5ea0*/  FFMA.FTZ R144, R148, UR40, -R172 ;  /* 0x0000002894907c23 */ /* 0x000fe200080108ac */
[----:B------:R-:W-:-:S01]  /*5eb0*/  FFMA.FTZ R148, R155, UR40, -R101 ;  /* 0x000000289b947c23 */ /* 0x000fc20008010865 */
[----:B------:R0:W-:Y:S01]  /*5ec0*/  MUFU.EX2 R7, R12 ;  /* 0x0000000c00077308 */ /* 0x0001e20000000800 */
[----:B------:R-:W-:-:S01]  /*5ed0*/  FFMA.FTZ R10, R156, UR40, -R172 ;  /* 0x000000289c0a7c23 */ /* 0x000fc200080108ac */
[----:B------:R-:W-:Y:S01]  /*5ee0*/  FFMA.FTZ R152, R158, UR40, -R101 ;  /* 0x000000289e987c23 */ /* 0x000fe20008010865 */
[----:B------:R-:W-:-:S01]  /*5ef0*/  FFMA.FTZ R11, R157, UR40, -R172 ;  /* 0x000000289d0b7c23 */ /* 0x000fc200080108ac */
[--C-:B------:R-:W-:Y:S01]  /*5f00*/  FFMA.FTZ R155, R159, UR40, -R101.reuse ;  /* 0x000000289f9b7c23 */ /* 0x100fe20008010865 */
[----:B------:R-:W-:-:S01]  /*5f10*/  FFMA.FTZ R154, R162, UR40, -R101 ;  /* 0x00000028a29a7c23 */ /* 0x000fc20008010865 */
[----:B------:R-:W-:Y:S01]  /*5f20*/  FFMA.FTZ R13, R161, UR40, -R172 ;  /* 0x00000028a10d7c23 */ /* 0x000fe200080108ac */
[----:B------:R-:W-:-:S01]  /*5f30*/  FFMA.FTZ R157, R163, UR40, -R101 ;  /* 0x00000028a39d7c23 */ /* 0x000fc20008010865 */
[----:B------:R-:W-:Y:S01]  /*5f40*/  MUFU.EX2 R6, R6 ;  /* 0x0000000600067308 */ /* 0x000fe20000000800 */
[----:B0-----:R-:W-:-:S01]  /*5f50*/  FFMA.FTZ R12, R160, UR40, -R172 ;  /* 0x00000028a00c7c23 */ /* 0x001fc200080108ac */
[----:B------:R-:W-:Y:S01]  /*5f60*/  FFMA.FTZ R14, R164, UR40, -R172 ;  /* 0x00000028a40e7c23 */ /* 0x000fe200080108ac */
[----:B------:R-:W-:-:S01]  /*5f70*/  FFMA.FTZ R156, R166, UR40, -R101 ;  /* 0x00000028a69c7c23 */ /* 0x000fc20008010865 */
[----:B------:R-:W-:Y:S01]  /*5f80*/  FFMA.FTZ R15, R165, UR40, -R172 ;  /* 0x00000028a50f7c23 */ /* 0x000fe200080108ac */
        /* <DEDUP_REMOVED lines=9> */
[----:B------:R-:W-:Y:S01]  /*6020*/  FFMA.FTZ R151, R151, UR40, -R101 ;  /* 0x0000002897977c23 */ /* 0x000fe20008010865 */
[----:B------:R-:W-:-:S01]  /*6030*/  FFMA.FTZ R120, R120, UR40, -R172 ;  /* 0x0000002878787c23 */ /* 0x000fc200080108ac */
[----:B------:R-:W1:Y:S01]  /*6040*/  MUFU.EX2 R153, R153 ;  /* 0x0000009900997308 */ /* 0x000e620000000800 */
[----:B------:R-:W-:-:S01]  /*6050*/  FFMA.FTZ R122, R122, UR40, -R101 ;  /* 0x000000287a7a7c23 */ /* 0x000fc20008010865 */
[----:B------:R-:W-:Y:S01]  /*6060*/  FFMA.FTZ R121, R121, UR40, -R172 ;  /* 0x0000002879797c23 */ /* 0x000fe200080108ac */
[----:B------:R-:W-:-:S01]  /*6070*/  FFMA.FTZ R123, R123, UR40, -R101 ;  /* 0x000000287b7b7c23 */ /* 0x000fc20008010865 */
[----:B------:R-:W-:Y:S01]  /*6080*/  FFMA.FTZ R124, R124, UR40, -R172 ;  /* 0x000000287c7c7c23 */ /* 0x000fe200080108ac */
[----:B------:R-:W-:-:S01]  /*6090*/  FFMA.FTZ R126, R126, UR40, -R101 ;  /* 0x000000287e7e7c23 */ /* 0x000fc20008010865 */
[----:B------:R-:W-:Y:S01]  /*60a0*/  FFMA.FTZ R125, R125, UR40, -R172 ;  /* 0x000000287d7d7c23 */ /* 0x000fe200080108ac */
[----:B------:R-:W-:-:S01]  /*60b0*/  FFMA.FTZ R127, R127, UR40, -R101 ;  /* 0x000000287f7f7c23 */ /* 0x000fc20008010865 */
[----:B------:R-:W2:Y:S01]  /*60c0*/  MUFU.EX2 R9, R9 ;  /* 0x0000000900097308 */ /* 0x000ea20000000800 */
[----:B0-----:R-:W-:-:S01]  /*60d0*/  FFMA.FTZ R4, R7, R4, R8 ;  /* 0x0000000407047223 */ /* 0x001fc20000010008 */
[----:B------:R-:W-:Y:S01]  /*60e0*/  FFMA.FTZ R128, R128, UR40, -R172 ;  /* 0x0000002880807c23 */ /* 0x000fe200080108ac */
[----:B------:R-:W-:-:S01]  /*60f0*/  FFMA.FTZ R130, R130, UR40, -R101 ;  /* 0x0000002882827c23 */ /* 0x000fc20008010865 */
[----:B------:R-:W-:Y:S01]  /*6100*/  FFMA.FTZ R129, R129, UR40, -R172 ;  /* 0x0000002881817c23 */ /* 0x000fe200080108ac */
[----:B------:R-:W-:-:S01]  /*6110*/  FFMA.FTZ R131, R131, UR40, -R101 ;  /* 0x0000002883837c23 */ /* 0x000fc20008010865 */
[----:B------:R-:W-:Y:S01]  /*6120*/  FFMA.FTZ R132, R132, UR40, -R172 ;  /* 0x0000002884847c23 */ /* 0x000fe200080108ac */
[----:B------:R-:W-:-:S01]  /*6130*/  FFMA.FTZ R134, R134, UR40, -R101 ;  /* 0x0000002886867c23 */ /* 0x000fc20008010865 */
[----:B------:R-:W0:Y:S01]  /*6140*/  MUFU.EX2 R148, R148 ;  /* 0x0000009400947308 */ /* 0x000e220000000800 */
[----:B-1----:R-:W-:-:S01]  /*6150*/  FFMA.FTZ R5, R6, R5, R153 ;  /* 0x0000000506057223 */ /* 0x002fc20000010099 */
[----:B------:R-:W-:Y:S01]  /*6160*/  FFMA.FTZ R133, R133, UR40, -R172 ;  /* 0x0000002885857c23 */ /* 0x000fe200080108ac */
[----:B------:R-:W-:-:S01]  /*6170*/  FFMA.FTZ R135, R135, UR40, -R101 ;  /* 0x0000002887877c23 */ /* 0x000fc20008010865 */
[----:B------:R-:W-:Y:S01]  /*6180*/  FFMA.FTZ R104, R104, UR40, -R172 ;  /* 0x0000002868687c23 */ /* 0x000fe200080108ac */
[----:B------:R-:W-:-:S01]  /*6190*/  FFMA.FTZ R106, R106, UR40, -R101 ;  /* 0x000000286a6a7c23 */ /* 0x000fc20008010865 */
[----:B------:R-:W-:Y:S01]  /*61a0*/  FFMA.FTZ R105, R105, UR40, -R172 ;  /* 0x0000002869697c23 */ /* 0x000fe200080108ac */
[----:B------:R-:W-:-:S01]  /*61b0*/  FFMA.FTZ R107, R107, UR40, -R101 ;  /* 0x000000286b6b7c23 */ /* 0x000fc20008010865 */
[----:B------:R-:W1:Y:S01]  /*61c0*/  MUFU.EX2 R10, R10 ;  /* 0x0000000a000a7308 */ /* 0x000e620000000800 */
[----:B--2---:R-:W-:-:S01]  /*61d0*/  FADD.FTZ R161, R9, R4 ;  /* 0x0000000409a17221 */ /* 0x004fc20000010000 */
[----:B------:R-:W-:Y:S01]  /*61e0*/  FFMA.FTZ R108, R108, UR40, -R172 ;  /* 0x000000286c6c7c23 */ /* 0x000fe200080108ac */
[----:B------:R-:W-:-:S01]  /*61f0*/  FFMA.FTZ R110, R110, UR40, -R101 ;  /* 0x000000286e6e7c23 */ /* 0x000fc20008010865 */
[----:B------:R-:W-:Y:S01]  /*6200*/  FFMA.FTZ R109, R109, UR40, -R172 ;  /* 0x000000286d6d7c23 */ /* 0x000fe200080108ac */
[----:B------:R-:W-:-:S01]  /*6210*/  FFMA.FTZ R111, R111, UR40, -R101 ;  /* 0x000000286f6f7c23 */ /* 0x000fc20008010865 */
[----:B------:R-:W-:Y:S01]  /*6220*/  FFMA.FTZ R112, R112, UR40, -R172 ;  /* 0x0000002870707c23 */ /* 0x000fe200080108ac */
[----:B------:R-:W-:-:S01]  /*6230*/  FFMA.FTZ R114, R114, UR40, -R101 ;  /* 0x0000002872727c23 */ /* 0x000fc20008010865 */
[----:B------:R-:W2:Y:S01]  /*6240*/  MUFU.EX2 R152, R152 ;  /* 0x0000009800987308 */ /* 0x000ea20000000800 */
[----:B0-----:R-:W-:-:S01]  /*6250*/  FADD.FTZ R5, R148, R5 ;  /* 0x0000000594057221 */ /* 0x001fc20000010000 */
[----:B------:R-:W-:Y:S01]  /*6260*/  FFMA.FTZ R113, R113, UR40, -R172 ;  /* 0x0000002871717c23 */ /* 0x000fe200080108ac */
[----:B------:R-:W-:-:S01]  /*6270*/  FFMA.FTZ R115, R115, UR40, -R101 ;  /* 0x0000002873737c23 */ /* 0x000fc20008010865 */
[----:B------:R-:W-:Y:S01]  /*6280*/  FFMA.FTZ R116, R116, UR40, -R172 ;  /* 0x0000002874747c23 */ /* 0x000fe200080108ac */
[----:B------:R-:W-:-:S01]  /*6290*/  FFMA.FTZ R118, R118, UR40, -R101 ;  /* 0x0000002876767c23 */ /* 0x000fc20008010865 */
[----:B------:R-:W-:Y:S01]  /*62a0*/  FFMA.FTZ R117, R117, UR40, -R172 ;  /* 0x0000002875757c23 */ /* 0x000fe200080108ac */
[----:B------:R-:W-:-:S01]  /*62b0*/  FFMA.FTZ R119, R119, UR40, -R101 ;  /* 0x0000002877777c23 */ /* 0x000fc20008010865 */
[----:B------:R-:W0:Y:S01]  /*62c0*/  MUFU.EX2 R11, R11 ;  /* 0x0000000b000b7308 */ /* 0x000e220000000800 */
[----:B-1----:R-:W-:-:S01]  /*62d0*/  FADD.FTZ R4, R10, R161 ;  /* 0x000000a10a047221 */ /* 0x002fc20000010000 */
        /* <DEDUP_REMOVED lines=18> */
[----:B------:R-:W-:-:S04]  /*6400*/  FFMA.FTZ R101, R103, UR40, -R101 ;  /* 0x0000002867657c23 */ /* 0x000fc80008010865 */
[----:B------:R-:W0:Y:S01]  /*6410*/  MUFU.EX2 R154, R154 ;  /* 0x0000009a009a7308 */ /* 0x000e220000000800 */
[----:B-1----:R-:W-:-:S07]  /*6420*/  FADD.FTZ R161, R155, R158 ;  /* 0x0000009e9ba17221 */ /* 0x002fce0000010000 */
[----:B------:R-:W1:Y:S01]  /*6430*/  MUFU.EX2 R13, R13 ;  /* 0x0000000d000d7308 */ /* 0x000e620000000800 */
[----:B--2---:R-:W-:-:S07]  /*6440*/  FADD.FTZ R4, R12, R5 ;  /* 0x000000050c047221 */ /* 0x004fce0000010000 */
[----:B------:R-:W2:Y:S01]  /*6450*/  MUFU.EX2 R157, R157 ;  /* 0x0000009d009d7308 */ /* 0x000ea20000000800 */
[----:B0-----:R-:W-:-:S07]  /*6460*/  FADD.FTZ R158, R154, R161 ;  /* 0x000000a19a9e7221 */ /* 0x001fce0000010000 */
        /* <DEDUP_REMOVED lines=102> */
[----:B------:R-:W-:Y:S01]  /*6ad0*/  MUFU.EX2 R119, R119 ;  /* 0x0000007700777308 */ /* 0x000fe20000000800 */
[----:B-1----:R-:W-:-:S07]  /*6ae0*/  FADD.FTZ R158, R118, R161 ;  /* 0x000000a1769e7221 */ /* 0x002fce0000010000 */
[----:B------:R-:W0:Y:S01]  /*6af0*/  MUFU.EX2 R88, R88 ;  /* 0x0000005800587308 */ /* 0x000e220000000800 */
[----:B--2---:R-:W-:-:S07]  /*6b00*/  FADD.FTZ R5, R117, R4 ;  /* 0x0000000475057221 */ /* 0x004fce0000010000 */
[----:B------:R-:W-:Y:S08]  /*6b10*/  MUFU.EX2 R90, R90 ;  /* 0x0000005a005a7308 */ /* 0x000ff00000000800 */
[----:B------:R-:W1:Y:S01]  /*6b20*/  MUFU.EX2 R89, R89 ;  /* 0x0000005900597308 */ /* 0x000e620000000800 */
[----:B0-----:R-:W-:-:S07]  /*6b30*/  FADD.FTZ R4, R88, R5 ;  /* 0x0000000558047221 */ /* 0x001fce0000010000 */
[----:B------:R-:W-:Y:S08]  /*6b40*/  MUFU.EX2 R91, R91 ;  /* 0x0000005b005b7308 */ /* 0x000ff00000000800 */
[----:B------:R-:W0:Y:S01]  /*6b50*/  MUFU.EX2 R92, R92 ;  /* 0x0000005c005c7308 */ /* 0x000e220000000800 */
[----:B-1----:R-:W-:-:S07]  /*6b60*/  FADD.FTZ R5, R89, R4 ;  /* 0x0000000459057221 */ /* 0x002fce0000010000 */
[----:B------:R-:W-:Y:S08]  /*6b70*/  MUFU.EX2 R163, R94 ;  /* 0x0000005e00a37308 */ /* 0x000ff00000000800 */
[----:B------:R-:W1:Y:S01]  /*6b80*/  MUFU.EX2 R93, R93 ;  /* 0x0000005d005d7308 */ /* 0x000e620000000800 */
[----:B0-----:R-:W-:-:S07]  /*6b90*/  FADD.FTZ R4, R92, R5 ;  /* 0x000000055c047221 */ /* 0x001fce0000010000 */
[----:B------:R0:W-:Y:S08]  /*6ba0*/  MUFU.EX2 R160, R95 ;  /* 0x0000005f00a07308 */ /* 0x0001f00000000800 */
[----:B------:R-:W2:Y:S01]  /*6bb0*/  MUFU.EX2 R96, R96 ;  /* 0x0000006000607308 */ /* 0x000ea20000000800 */
[----:B0-----:R-:W-:-:S01]  /*6bc0*/  FADD.FTZ R95, R119, R158 ;  /* 0x0000009e775f7221 */ /* 0x001fc20000010000 */
[----:B-1----:R-:W-:-:S06]  /*6bd0*/  FADD.FTZ R5, R93, R4 ;  /* 0x000000045d057221 */ /* 0x002fcc0000010000 */
[----:B------:R0:W1:Y:S08]  /*6be0*/  MUFU.EX2 R94, R98 ;  /* 0x00000062005e7308 */ /* 0x0000700000000800 */
[----:B------:R-:W3:Y:S01]  /*6bf0*/  MUFU.EX2 R97, R97 ;  /* 0x0000006100617308 */ /* 0x000ee20000000800 */
[----:B0-----:R-:W-:-:S01]  /*6c00*/  FADD.FTZ R98, R90, R95 ;  /* 0x0000005f5a627221 */ /* 0x001fc20000010000 */
[----:B--2---:R-:W-:-:S03]  /*6c10*/  FADD.FTZ R4, R96, R5 ;  /* 0x0000000560047221 */ /* 0x004fc60000010000 */
[----:B------:R-:W-:-:S03]  /*6c20*/  FADD.FTZ R98, R91, R98 ;  /* 0x000000625b627221 */ /* 0x000fc60000010000 */
[----:B------:R-:W0:Y:S01]  /*6c30*/  MUFU.EX2 R162, R99 ;  /* 0x0000006300a27308 */ /* 0x000e220000000800 */
[----:B------:R-:W-:-:S04]  /*6c40*/  FADD.FTZ R98, R163, R98 ;  /* 0x00000062a3627221 */ /* 0x000fc80000010000 */
[----:B------:R-:W-:-:S03]  /*6c50*/  FADD.FTZ R95, R160, R98 ;  /* 0x00000062a05f7221 */ /* 0x000fc60000010000 */
[----:B------:R-:W2:Y:S01]  /*6c60*/  MUFU.EX2 R100, R100 ;  /* 0x0000006400647308 */ /* 0x000ea20000000800 */
[----:B-1----:R-:W-:-:S01]  /*6c70*/  FADD.FTZ R95, R94, R95 ;  /* 0x0000005f5e5f7221 */ /* 0x002fc20000010000 */
[----:B---3--:R-:W-:-:S06]  /*6c80*/  FADD.FTZ R5, R97, R4 ;  /* 0x0000000461057221 */ /* 0x008fcc0000010000 */
[----:B------:R-:W1:Y:S01]  /*6c90*/  MUFU.EX2 R102, R102 ;  /* 0x0000006600667308 */ /* 0x000e620000000800 */
[----:B0-----:R-:W-:-:S07]  /*6ca0*/  FADD.FTZ R95, R162, R95 ;  /* 0x0000005fa25f7221 */ /* 0x001fce0000010000 */
[----:B------:R-:W0:Y:S01]  /*6cb0*/  MUFU.EX2 R149, R149 ;  /* 0x0000009500957308 */ /* 0x000e220000000800 */
[----:B--2---:R-:W-:-:S07]  /*6cc0*/  FADD.FTZ R4, R100, R5 ;  /* 0x0000000564047221 */ /* 0x004fce0000010000 */
[----:B------:R-:W2:Y:S01]  /*6cd0*/  MUFU.EX2 R101, R101 ;  /* 0x0000006500657308 */ /* 0x000ea20000000800 */
[----:B-1----:R-:W-:-:S01]  /*6ce0*/  FADD.FTZ R95, R102, R95 ;  /* 0x0000005f665f7221 */ /* 0x002fc20000010000 */
[----:B0-----:R-:W-:-:S03]  /*6cf0*/  FADD.FTZ R4, R149, R4 ;  /* 0x0000000495047221 */ /* 0x001fc60000010000 */
[----:B--2---:R-:W-:Y:S01]  /*6d00*/  FADD.FTZ R5, R101, R95 ;  /* 0x0000005f65057221 */ /* 0x004fe20000010000 */
[----:B------:R-:W-:Y:S06]  /*6d10*/  @!P0 BRA `(.L_x_24) ;  /* 0x0000000000048947 */ /* 0x000fec0003800000 */
[----:B------:R-:W-:Y:S01]  /*6d20*/  BPT.TRAP 0x1 ;  /* 0x000000040000795c */ /* 0x000fe20000300000 */
.L_x_24:
[----:B------:R-:W-:Y:S01]  /*6d30*/  ULEA UR6, UR49, UR39, 0x3 ;  /* 0x0000002731067291 */ /* 0x000fe2000f8e183f */
[----:B------:R-:W-:Y:S01]  /*6d40*/  ISETP.LT.AND P1, PT, RZ, UR52, PT ;  /* 0x00000034ff007c0c */ /* 0x000fe2000bf21270 */
[----:B------:R-:W-:Y:S01]  /*6d50*/  UIADD3 UR7, UR52, -0x1, URZ ;  /* 0xffffffff34077890 */ /* 0x000fe2000fffe03f */
[----:B------:R-:W-:Y:S01]  /*6d60*/  F2FP.SATFINITE.E4M3.F32.PACK_AB_MERGE_C R10, R11, R10, RZ ;  /* 0x0000000a0b0a723e */ /* 0x000fe200048070ff */
[----:B------:R-:W-:Y:S01]  /*6d70*/  UIADD3 UR6, UR6, 0x29860, URZ ;  /* 0x0002986006067890 */ /* 0x000fe2000fffe03f */
[----:B------:R-:W-:Y:S01]  /*6d80*/  F2FP.SATFINITE.E4M3.F32.PACK_AB_MERGE_C R14, R15, R14, RZ ;  /* 0x0000000e0f0e723e */ /* 0x000fe200048070ff */
[----:B------:R-:W-:Y:S01]  /*6d90*/  UMOV UR53, UR45 ;  /* 0x0000002d00357c82 */ /* 0x000fe20008000000 */
[----:B------:R-:W-:Y:S01]  /*6da0*/  F2FP.SATFINITE.E4M3.F32.PACK_AB_MERGE_C R152, R155, R152, RZ ;  /* 0x000000989b98723e */ /* 0x000fe200048070ff */
[----:B------:R-:W-:Y:S01]  /*6db0*/  UPRMT UR6, UR37, 0x654, UR6 ;  /* 0x0000065425067896 */ /* 0x000fe20008000006 */
[----:B------:R-:W-:Y:S01]  /*6dc0*/  F2FP.SATFINITE.E4M3.F32.PACK_AB_MERGE_C R156, R159, R156, RZ ;  /* 0x0000009c9f9c723e */ /* 0x000fe200048070ff */
[----:B------:R-:W-:Y:S01]  /*6dd0*/  UMOV UR52, UR7 ;  /* 0x0000000700347c82 */ /* 0x000fe20008000000 */
[----:B------:R-:W-:Y:S01]  /*6de0*/  F2FP.SATFINITE.E4M3.F32.PACK_AB_MERGE_C R136, R137, R136, RZ ;  /* 0x000000888988723e */ /* 0x000fe200048070ff */
[----:B------:R-:W-:Y:S01]  /*6df0*/  UMOV UR49, UR44 ;  /* 0x0000002c00317c82 */ /* 0x000fe20008000000 */
[----:B------:R-:W-:Y:S01]  /*6e00*/  F2FP.SATFINITE.E4M3.F32.PACK_AB_MERGE_C R142, R143, R142, RZ ;  /* 0x0000008e8f8e723e */ /* 0x000fe200048070ff */
[-C--:B------:R-:W-:Y:S01]  /*6e10*/  FMUL.FTZ R24, R24, R7.reuse ;  /* 0x0000000718187220 */ /* 0x080fe20000410000 */
[----:B------:R-:W-:Y:S01]  /*6e20*/  F2FP.SATFINITE.E4M3.F32.PACK_AB_MERGE_C R144, R145, R144, RZ ;  /* 0x000000909190723e */ /* 0x000fe200048070ff */
[-C--:B------:R-:W-:Y:S01]  /*6e30*/  FMUL.FTZ R25, R25, R7.reuse ;  /* 0x0000000719197220 */ /* 0x080fe20000410000 */
[----:B------:R-:W-:Y:S01]  /*6e40*/  F2FP.SATFINITE.E4M3.F32.PACK_AB_MERGE_C R150, R151, R150, RZ ;  /* 0x000000969796723e */ /* 0x000fe200048070ff */
[----:B------:R-:W-:Y:S01]  /*6e50*/  SYNCS.ARRIVE.TRANS64.RED.A1T0 RZ, [UR6], RZ ;  /* 0x000000ffffff79a7 */ /* 0x000fe20008100406 */
[----:B------:R-:W-:Y:S01]  /*6e60*/  F2FP.SATFINITE.E4M3.F32.PACK_AB_MERGE_C R124, R125, R124, RZ ;  /* 0x0000007c7d7c723e */ /* 0x000fe200048070ff */
[-C--:B------:R-:W-:Y:S01]  /*6e70*/  FMUL.FTZ R28, R28, R7.reuse ;  /* 0x000000071c1c7220 */ /* 0x080fe20000410000 */
        /* <DEDUP_REMOVED lines=15> */
[----:B------:R-:W-:Y:S01]  /*6f70*/  FMUL.FTZ R44, R44, R7 ;  /* 0x000000072c2c7220 */ /* 0x000fe20000410000 */
[----:B------:R-:W-:Y:S01]  /*6f80*/  F2FP.SATFINITE.E4M3.F32.PACK_AB_MERGE_C R11, R160, R163, RZ ;  /* 0x000000a3a00b723e */ /* 0x000fe200048070ff */
[-C--:B------:R-:W-:Y:S01]  /*6f90*/  FMUL.FTZ R45, R45, R7.reuse ;  /* 0x000000072d2d7220 */ /* 0x080fe20000410000 */
[----:B------:R-:W-:Y:S01]  /*6fa0*/  F2FP.SATFINITE.E4M3.F32.PACK_AB_MERGE_C R100, R149, R100, RZ ;  /* 0x000000649564723e */ /* 0x000fe200048070ff */
[-C--:B------:R-:W-:Y:S01]  /*6fb0*/  FMUL.FTZ R48, R48, R7.reuse ;  /* 0x0000000730307220 */ /* 0x080fe20000410000 */
[----:B------:R-:W-:Y:S01]  /*6fc0*/  F2FP.SATFINITE.E4M3.F32.PACK_AB_MERGE_C R15, R101, R102, RZ ;  /* 0x00000066650f723e */ /* 0x000fe200048070ff */
[-C--:B------:R-:W-:Y:S01]  /*6fd0*/  FMUL.FTZ R49, R49, R7.reuse ;  /* 0x0000000731317220 */ /* 0x080fe20000410000 */
        /* <DEDUP_REMOVED lines=17> */
[----:B------:R-:W-:Y:S01]  /*70f0*/  FMUL.FTZ R85, R85, R7 ;  /* 0x0000000755557220 */ /* 0x000fe20000410000 */
        /* <DEDUP_REMOVED lines=32> */
[----:B------:R-:W-:Y:S01]  /*7300*/  F2FP.SATFINITE.E4M3.F32.PACK_AB_MERGE_C R172, R9, R8, R10 ;  /* 0x0000000809ac723e */ /* 0x000fe2000480700a */
[----:B------:R-:W-:Y:S01]  /*7310*/  IMAD.MOV.U32 R7, RZ, RZ, R0 ;  /* 0x000000ffff077224 */ /* 0x000fe200078e0000 */
[----:B------:R-:W-:Y:S01]  /*7320*/  F2FP.SATFINITE.E4M3.F32.PACK_AB_MERGE_C R173, R148, R153, R152 ;  /* 0x0000009994ad723e */ /* 0x000fe20004807098 */
[----:B------:R-:W-:Y:S01]  /*7330*/  IMAD.MOV.U32 R6, RZ, RZ, R3 ;  /* 0x000000ffff067224 */ /* 0x000fe200078e0003 */
[----:B------:R-:W-:-:S02]  /*7340*/  F2FP.SATFINITE.E4M3.F32.PACK_AB_MERGE_C R174, R13, R12, R14 ;  /* 0x0000000c0dae723e */ /* 0x000fc4000480700e */
[----:B------:R-:W-:Y:S02]  /*7350*/  F2FP.SATFINITE.E4M3.F32.PACK_AB_MERGE_C R175, R157, R154, R156 ;  /* 0x0000009a9daf723e */ /* 0x000fe4000480709c */
[----:B------:R-:W-:Y:S02]  /*7360*/  F2FP.SATFINITE.E4M3.F32.PACK_AB_MERGE_C R176, R21, R20, R136 ;  /* 0x0000001415b0723e */ /* 0x000fe40004807088 */
[----:B------:R-:W-:Y:S02]  /*7370*/  F2FP.SATFINITE.E4M3.F32.PACK_AB_MERGE_C R177, R139, R138, R142 ;  /* 0x0000008a8bb1723e */ /* 0x000fe4000480708e */
[----:B------:R-:W-:Y:S02]  /*7380*/  F2FP.SATFINITE.E4M3.F32.PACK_AB_MERGE_C R178, R141, R140, R144 ;  /* 0x0000008c8db2723e */ /* 0x000fe40004807090 */
[----:B------:R-:W-:Y:S02]  /*7390*/  F2FP.SATFINITE.E4M3.F32.PACK_AB_MERGE_C R179, R147, R146, R150 ;  /* 0x0000009293b3723e */ /* 0x000fe40004807096 */
        /* <DEDUP_REMOVED lines=11> */
[----:B------:R-:W-:Y:S01]  /*7450*/  F2FP.SATFINITE.E4M3.F32.PACK_AB_MERGE_C R191, R162, R94, R15 ;  /* 0x0000005ea2bf723e */ /* 0x000fe2000480700f */
[----:B------:R-:W-:Y:S06]  /*7460*/  @P1 BRA `(.L_x_25) ;  /* 0xffffffd000e41947 */ /* 0x000fec000383ffff */
.L_x_14:
[----:B------:R-:W-:Y:S06]  /*7470*/  BAR.ARV 0x8, 0x180 ;  /* 0x0206000000007b1d */ /* 0x000fec0000002000 */
[----:B------:R-:W-:Y:S05]  /*7480*/  @!P0 BRA `(.L_x_26) ;  /* 0x0000000000048947 */ /* 0x000fea0003800000 */
[----:B------:R-:W-:Y:S01]  /*7490*/  BPT.TRAP 0x1 ;  /* 0x000000040000795c */ /* 0x000fe20000300000 */
.L_x_26:
[----:B------:R-:W-:Y:S01]  /*74a0*/  ULEA UR4, UR44, UR39, 0x3 ;  /* 0x000000272c047291 */ /* 0x000fe2000f8e183f */
[----:B------:R-:W-:-:S05]  /*74b0*/  IMAD.U32 R6, RZ, RZ, UR45 ;  /* 0x0000002dff067e24 */ /* 0x000fca000f8e00ff */
[----:B------:R-:W-:-:S04]  /*74c0*/  SHF.L.U32 R6, R6, 0x1f, RZ ;  /* 0x0000001f06067819 */ /* 0x000fc800000006ff */
[----:B------:R0:W1:Y:S01]  /*74d0*/  SYNCS.PHASECHK.TRANS64.TRYWAIT P1, [UR4+0x29850], R6 ;  /* 0x02985006ff0075a7 */ /* 0x0000620008020144 */
[----:B------:R-:W-:Y:S05]  /*74e0*/  @!P0 BRA `(.L_x_27) ;  /* 0x0000000000048947 */ /* 0x000fea0003800000 */
[----:B------:R-:W-:Y:S01]  /*74f0*/  BPT.TRAP 0x1 ;  /* 0x000000040000795c */ /* 0x000fe20000300000 */
.L_x_27:
[----:B-1----:R-:W-:Y:S05]  /*7500*/  @P1 BRA `(.L_x_28) ;  /* 0x0000000000081947 */ /* 0x002fea0003800000 */
[----:B------:R-:W1:Y:S02]  /*7510*/  SYNCS.PHASECHK.TRANS64.TRYWAIT P1, [UR4+0x29850], R6 ;  /* 0x02985006ff0075a7 */ /* 0x000e640008020144 */
[----:B-1----:R-:W-:Y:S05]  /*7520*/  @!P1 BRA `(.L_x_29) ;  /* 0x0000007000a49947 */ /* 0x002fea0003800000 */
.L_x_28:
[----:B------:R-:W-:Y:S01]  /*7530*/  UIADD3 UR5, UR39, 0x400, URZ ;  /* 0x0000040027057890 */ /* 0x000fe2000fffe03f */
[----:B------:R-:W-:Y:S01]  /*7540*/  WARPGROUP.ARRIVE ;  /* 0x00000000000079c5 */ /* 0x000fe20000000000 */
[----:B------:R-:W-:Y:S01]  /*7550*/  UMOV UR7, 0xc0000010 ;  /* 0xc000001000077882 */ /* 0x000fe20000000000 */
[----:B------:R-:W-:Y:S01]  /*7560*/  IMAD.MOV.U32 R8, RZ, RZ, 0x3f800000 ;  /* 0x3f800000ff087424 */ /* 0x000fe200078e00ff */
        /* <DEDUP_REMOVED lines=11> */
[----:B------:R-:W-:Y:S02]  /*7620*/  ULDC.64 UR6, c[0x0][0x9a0] ;  /* 0x0002680000067ab9 */ /* 0x000fe40000000a00 */
[----:B------:R-:W-:-:S04]  /*7630*/  UISETP.NE.U32.AND UP0, UPT, UR6, URZ, UPT ;  /* 0x0000003f0600728c */ /* 0x000fc8000bf05070 */
[----:B------:R-:W-:-:S06]  /*7640*/  UISETP.NE.AND.EX UP0, UPT, UR7, URZ, UPT, UP0 ;  /* 0x0000003f0700728c */ /* 0x000fcc000bf05300 */
[----:B------:R-:W-:-:S05]  /*7650*/  PLOP3.LUT P1, PT, PT, PT, UP0, 0x80, 0x0 ;  /* 0x000000000000781c */ /* 0x000fca0003f2f008 */
[----:B------:R-:W-:Y:S01]  /*7660*/  @UP0 USHF.R.S32.HI UR10, URZ, 0x1f, UR42 ;  /* 0x0000001f3f0a0899 */ /* 0x000fe2000801142a */
[----:B------:R-:W-:Y:S01]  /*7670*/  @UP0 ULDC.64 UR12, c[0x0][0x9c8] ;  /* 0x00027200000c0ab9 */ /* 0x000fe20000000a00 */
[----:B------:R-:W-:Y:S02]  /*7680*/  @UP0 UIADD3 UR8, -UR42, URZ, URZ ;  /* 0x0000003f2a080290 */ /* 0x000fe4000fffe13f */
[----:B------:R-:W-:Y:S01]  /*7690*/  @UP0 UIMAD UR10, UR10, UR12, URZ ;  /* 0x0000000c0a0a02a4 */ /* 0x000fe2000f8e023f */
[----:B------:R-:W-:Y:S02]  /*76a0*/  @UP0 ULDC UR9, c[0x0][0xc44] ;  /* 0x0003110000090ab9 */ /* 0x000fe40000000800 */
[----:B------:R-:W-:Y:S02]  /*76b0*/  @UP0 UIMAD UR11, UR9, UR8, UR43 ;  /* 0x00000008090b02a4 */ /* 0x000fe4000f8e022b */
[----:B------:R-:W-:Y:S02]  /*76c0*/  @UP0 UIMAD.WIDE.U32 UR8, UR42, UR12, URZ ;  /* 0x0000000c2a0802a5 */ /* 0x000fe4000f8e003f */
[----:B------:R-:W-:-:S02]  /*76d0*/  @UP0 UIMAD UR10, UR42, UR13, UR10 ;  /* 0x0000000d2a0a02a4 */ /* 0x000fc4000f8e020a */
[----:B------:R-:W-:Y:S02]  /*76e0*/  @UP0 USHF.R.S32.HI UR14, URZ, 0x1f, UR11 ;  /* 0x0000001f3f0e0899 */ /* 0x000fe4000801140b */
[----:B------:R-:W-:Y:S01]  /*76f0*/  @UP0 UIADD3 UR9, UR9, UR10, URZ ;  /* 0x0000000a09090290 */ /* 0x000fe2000fffe03f */
[----:B------:R-:W-:Y:S02]  /*7700*/  @UP0 ULDC.64 UR12, c[0x0][0x9d0] ;  /* 0x00027400000c0ab9 */ /* 0x000fe40000000a00 */
[----:B------:R-:W-:Y:S02]  /*7710*/  @UP0 UIMAD UR10, UR14, UR12, URZ ;  /* 0x0000000c0e0a02a4 */ /* 0x000fe4000f8e023f */
[----:B------:R-:W-:Y:S02]  /*7720*/  @UP0 UIMAD.WIDE.U32 UR8, UR11, UR12, UR8 ;  /* 0x0000000c0b0802a5 */ /* 0x000fe4000f8e0008 */
[----:B------:R-:W-:Y:S02]  /*7730*/  @UP0 UIMAD UR10, UR11, UR13, UR10 ;  /* 0x0000000d0b0a02a4 */ /* 0x000fe4000f8e020a */
[----:B------:R-:W-:-:S02]  /*7740*/  @UP0 ULEA UR6, UP1, UR8, UR6, 0x2 ;  /* 0x0000000608060291 */ /* 0x000fc4000f82103f */
[----:B------:R-:W-:-:S04]  /*7750*/  @UP0 UIADD3 UR9, UR9, UR10, URZ ;  /* 0x0000000a09090290 */ /* 0x000fc8000fffe03f */
[----:B01----:R-:W-:Y:S01]  /*7760*/  IMAD.U32 R6, RZ, RZ, UR6 ;  /* 0x00000006ff067e24 */ /* 0x003fe2000f8e00ff */
[----:B------:R-:W-:Y:S02]  /*7770*/  @UP0 ULEA.HI.X UR7, UR8, UR7, UR9, 0x2, UP1 ;  /* 0x0000000708070291 */ /* 0x000fe400088f1409 */
[----:B------:R-:W-:-:S04]  /*7780*/  UIADD3 UR6, UR5, 0x200, URZ ;  /* 0x0000020005067890 */ /* 0x000fc8000fffe03f */
[----:B------:R-:W-:Y:S01]  /*7790*/  IMAD.U32 R7, RZ, RZ, UR7 ;  /* 0x00000007ff077e24 */ /* 0x000fe2000f8e00ff */
[----:B------:R-:W-:-:S04]  /*77a0*/  UMOV UR7, 0xc0000010 ;  /* 0xc000001000077882 */ /* 0x000fc80000000000 */
[----:B------:R0:W2:Y:S01]  /*77b0*/  @P1 LDG.E R8, desc[UR50][R6.64] ;  /* 0x0000003206081981 */ /* 0x0000a2000c1e1900 */
[----:B------:R-:W-:Y:S02]  /*77c0*/  WARPGROUP.DEPBAR.LE gsb0, 0x0 ;  /* 0x00008000000079c5 */ /* 0x000fe40000010000 */
[----:B------:R-:W-:-:S06]  /*77d0*/  WARPGROUP.ARRIVE ;  /* 0x00000000000079c5 */ /* 0x000fcc0000000000 */
[----:B------:R-:W-:Y:S01]  /*77e0*/  QGMMA.64x128x32.F32.E4M3.E4M3 R24, R180, gdesc[UR4], R24, gsb0 ;  /* 0x01e00004b4187df3 */ /* 0x000fe20008000818 */
[----:B------:R-:W-:Y:S01]  /*77f0*/  UIADD3 UR6, UR5, 0x300, URZ ;  /* 0x0000030005067890 */ /* 0x000fe2000fffe03f */
[----:B------:R-:W-:Y:S01]  /*7800*/  UMOV UR7, 0xc0000010 ;  /* 0xc000001000077882 */ /* 0x000fe20000000000 */
[----:B------:R-:W1:Y:S04]  /*7810*/  SHFL.BFLY PT, R9, R4, 0x2, 0x1f ;  /* 0x0c401f0004097f89 */ /* 0x000e6800000e0000 */
[----:B------:R-:W3:Y:S01]  /*7820*/  SHFL.BFLY PT, R10, R5, 0x2, 0x1f ;  /* 0x0c401f00050a7f89 */ /* 0x000ee200000e0000 */
[----:B------:R-:W-:Y:S02]  /*7830*/  WARPGROUP.DEPBAR.LE gsb0, 0x0 ;  /* 0x00008000000079c5 */ /* 0x000fe40000010000 */
[----:B------:R-:W-:-:S06]  /*7840*/  WARPGROUP.ARRIVE ;  /* 0x00000000000079c5 */ /* 0x000fcc0000000000 */
[----:B------:R-:W-:Y:S01]  /*7850*/  QGMMA.64x128x32.F32.E4M3.E4M3 R24, R184, gdesc[UR4], R24, gsb0 ;  /* 0x01e00004b8187df3 */ /* 0x000fe20008000818 */
[----:B------:R-:W-:Y:S01]  /*7860*/  UIADD3 UR6, UR5, 0x400, URZ ;  /* 0x0000040005067890 */ /* 0x000fe2000fffe03f */
[----:B------:R-:W-:Y:S01]  /*7870*/  UMOV UR7, 0xc0000010 ;  /* 0xc000001000077882 */ /* 0x000fe20000000000 */
[----:B-1----:R-:W-:-:S01]  /*7880*/  FADD.FTZ R9, R9, R4 ;  /* 0x0000000409097221 */ /* 0x002fc20000010000 */
[----:B---3--:R-:W-:-:S04]  /*7890*/  FADD.FTZ R10, R10, R5 ;  /* 0x000000050a0a7221 */ /* 0x008fc80000010000 */
[----:B0-----:R-:W0:Y:S04]  /*78a0*/  SHFL.BFLY PT, R6, R9, 0x1, 0x1f ;  /* 0x0c201f0009067f89 */ /* 0x001e2800000e0000 */
[----:B------:R-:W1:Y:S01]  /*78b0*/  SHFL.BFLY PT, R7, R10, 0x1, 0x1f ;  /* 0x0c201f000a077f89 */ /* 0x000e6200000e0000 */
[----:B0-----:R-:W-:-:S01]  /*78c0*/  FADD.FTZ R6, R9, R6 ;  /* 0x0000000609067221 */ /* 0x001fc20000010000 */
[----:B-1----:R-:W-:-:S04]  /*78d0*/  FADD.FTZ R12, R10, R7 ;  /* 0x000000070a0c7221 */ /* 0x002fc80000010000 */
[C---:B------:R-:W-:Y:S01]  /*78e0*/  FSETP.NE.FTZ.AND P1, PT, R6.reuse, RZ, PT ;  /* 0x000000ff0600720b */ /* 0x040fe20003f35000 */
[----:B------:R-:W-:Y:S01]  /*78f0*/  FMUL.FTZ R13, R6, 0.00390625 ;  /* 0x3b800000060d7820 */ /* 0x000fe20000410000 */
[----:B------:R-:W-:Y:S01]  /*7900*/  FMUL.FTZ R14, R12, 0.00390625 ;  /* 0x3b8000000c0e7820 */ /* 0x000fe20000410000 */
[----:B------:R-:W-:-:S03]  /*7910*/  IMAD.MOV.U32 R7, RZ, RZ, RZ ;  /* 0x000000ffff077224 */ /* 0x000fc600078e00ff */
[----:B------:R-:W-:Y:S02]  /*7920*/  FSETP.NE.FTZ.AND P2, PT, R13, RZ, PT ;  /* 0x000000ff0d00720b */ /* 0x000fe40003f55000 */
[----:B------:R-:W-:-:S05]  /*7930*/  FSETP.NE.FTZ.AND P3, PT, R14, RZ, PT ;  /* 0x000000ff0e00720b */ /* 0x000fca0003f75000 */
[----:B------:R-:W-:Y:S01]  /*7940*/  @P1 MUFU.RCP R7, R6 ;  /* 0x0000000600071308 */ /* 0x000fe20000001000 */
[----:B------:R-:W-:Y:S01]  /*7950*/  FSETP.NE.FTZ.AND P1, PT, R12, RZ, PT ;  /* 0x000000ff0c00720b */ /* 0x000fe20003f35000 */
[----:B------:R-:W-:Y:S01]  /*7960*/  IMAD.MOV.U32 R11, RZ, RZ, RZ ;  /* 0x000000ffff0b7224 */ /* 0x000fe200078e00ff */
[----:B------:R-:W-:Y:S02]  /*7970*/  WARPGROUP.DEPBAR.LE gsb0, 0x0 ;  /* 0x00008000000079c5 */ /* 0x000fe40000010000 */
[----:B------:R-:W-:-:S06]  /*7980*/  WARPGROUP.ARRIVE ;  /* 0x00000000000079c5 */ /* 0x000fcc0000000000 */
[----:B------:R-:W-:Y:S01]  /*7990*/  QGMMA.64x128x32.F32.E4M3.E4M3 R24, R188, gdesc[UR4], R24, gsb0 ;  /* 0x01e00004bc187df3 */ /* 0x000fe20008000818 */
[----:B------:R-:W0:Y:S08]  /*79a0*/  @P2 MUFU.LG2 R9, R13 ;  /* 0x0000000d00092308 */ /* 0x000e300000000c00 */
[----:B------:R-:W1:Y:S08]  /*79b0*/  @P3 MUFU.LG2 R10, R14 ;  /* 0x0000000e000a3308 */ /* 0x000e700000000c00 */
[----:B------:R2:W3:Y:S01]  /*79c0*/  @P1 MUFU.RCP R11, R12 ;  /* 0x0000000c000b1308 */ /* 0x0004e20000001000 */
[----:B------:R-:W-:-:S02]  /*79d0*/  IMAD.U32 R15, RZ, RZ, UR40 ;  /* 0x00000028ff0f7e24 */ /* 0x000fc4000f8e00ff */
[----:B------:R-:W-:Y:S02]  /*79e0*/  IMAD.U32 R20, RZ, RZ, UR40 ;  /* 0x00000028ff147e24 */ /* 0x000fe4000f8e00ff */
[----:B0-----:R-:W-:Y:S01]  /*79f0*/  @P2 FMUL.FTZ R9, R9, 0.69314718246459960938 ;  /* 0x3f31721809092820 */ /* 0x001fe20000410000 */
[----:B------:R-:W-:Y:S01]  /*7a00*/  @P2 FMUL.FTZ R6, R15, 0.69314718246459960938 ;  /* 0x3f3172180f062820 */ /* 0x000fe20000410000 */
[----:B------:R-:W-:Y:S01]  /*7a10*/  @P3 FMUL.FTZ R20, R20, 0.69314718246459960938 ;  /* 0x3f31721814143820 */ /* 0x000fe20000410000 */
[----:B-1----:R-:W-:Y:S01]  /*7a20*/  @P3 FMUL.FTZ R13, R10, 0.69314718246459960938 ;  /* 0x3f3172180a0d3820 */ /* 0x002fe20000410000 */
[----:B------:R-:W-:Y:S02]  /*7a30*/  IMAD.MOV.U32 R5, RZ, RZ, -0x800000 ;  /* 0xff800000ff057424 */ /* 0x000fe400078e00ff */
[----:B------:R-:W-:Y:S01]  /*7a40*/  @P2 FFMA.FTZ R5, R6, R3, R9 ;  /* 0x0000000306052223 */ /* 0x000fe20000010009 */
[----:B------:R-:W-:Y:S02]  /*7a50*/  IMAD.MOV.U32 R4, RZ, RZ, -0x800000 ;  /* 0xff800000ff047424 */ /* 0x000fe400078e00ff */
[----:B------:R-:W-:Y:S01]  /*7a60*/  @P3 FFMA.FTZ R4, R20, R0, R13 ;  /* 0x0000000014043223 */ /* 0x000fe2000001000d */
[-C--:B--2---:R-:W-:Y:S01]  /*7a70*/  FMUL.FTZ R12, R7, R8.reuse ;  /* 0x00000008070c7220 */ /* 0x084fe20000410000 */
[----:B---3--:R-:W-:Y:S01]  /*7a80*/  FMUL.FTZ R88, R11, R8 ;  /* 0x000000080b587220 */ /* 0x008fe20000410000 */
[----:B------:R-:W-:-:S02]  /*7a90*/  WARPGROUP.DEPBAR.LE gsb0, 0x0 ;  /* 0x00008000000079c5 */ /* 0x000fc40000010000 */
[----:B------:R-:W-:Y:S05]  /*7aa0*/  @!P0 BRA `(.L_x_30) ;  /* 0x0000000000048947 */ /* 0x000fea0003800000 */
[----:B------:R-:W-:Y:S01]  /*7ab0*/  BPT.TRAP 0x1 ;  /* 0x000000040000795c */ /* 0x000fe20000300000 */
.L_x_30:
[----:B------:R-:W0:Y:S01]  /*7ac0*/  S2R R89, SR_TID.X ;  /* 0x0000000000597919 */ /* 0x000e220000002100 */
[----:B------:R-:W-:Y:S01]  /*7ad0*/  ULDC.64 UR6, c[0x4][0x40] ;  /* 0x0100100000067ab9 */ /* 0x000fe20000000a00 */
[----:B------:R-:W1:Y:S01]  /*7ae0*/  S2UR UR5, SR_SWINHI ;  /* 0x00000000000579c3 */ /* 0x000e620000002f00 */
        /* <DEDUP_REMOVED lines=9> */
[----:B------:R-:W-:Y:S01]  /*7b80*/  FMUL.FTZ R20, R34, R88 ;  /* 0x0000005822147220 */ /* 0x000fe20000410000 */
[----:B------:R-:W-:Y:S01]  /*7b90*/  ULDC.64 UR8, c[0x0][0xb90] ;  /* 0x0002e40000087ab9 */ /* 0x000fe20000000a00 */
[----:B------:R-:W-:Y:S01]  /*7ba0*/  USHF.R.S32.HI UR14, URZ, 0x1f, UR42 ;  /* 0x0000001f3f0e7899 */ /* 0x000fe2000801142a */
[----:B------:R-:W-:Y:S01]  /*7bb0*/  ULDC.64 UR10, c[0x0][0xb98] ;  /* 0x0002e600000a7ab9 */ /* 0x000fe20000000a00 */
[----:B0-----:R-:W-:-:S05]  /*7bc0*/  IMAD.SHL.U32 R0, R89, 0x4, RZ ;  /* 0x0000000459007824 */ /* 0x001fca00078e00ff */
[----:B------:R-:W-:-:S04]  /*7bd0*/  LOP3.LUT R0, R0, 0xc, RZ, 0xc0, !PT ;  /* 0x0000000c00007812 */ /* 0x000fc800078ec0ff */
[----:B------:R-:W-:-:S05]  /*7be0*/  IADD3 R6, P0, R0, UR6, RZ ;  /* 0x0000000600067c10 */ /* 0x000fca000ff1e0ff */
[----:B------:R-:W-:-:S05]  /*7bf0*/  IMAD.X R7, RZ, RZ, UR7, P0 ;  /* 0x00000007ff077e24 */ /* 0x000fca00080e06ff */
[----:B------:R0:W2:Y:S01]  /*7c00*/  LDG.E.CONSTANT R0, desc[UR50][R6.64] ;  /* 0x0000003206007981 */ /* 0x0000a2000c1e9900 */
        /* <DEDUP_REMOVED lines=9> */
[-C--:B0-----:R-:W-:Y:S01]  /*7ca0*/  FMUL.FTZ R6, R30, R88.reuse ;  /* 0x000000581e067220 */ /* 0x081fe20000410000 */
[----:B------:R-:W-:Y:S01]  /*7cb0*/  FMUL.FTZ R7, R26, R88 ;  /* 0x000000581a077220 */ /* 0x000fe20000410000 */
[-C--:B------:R-:W-:Y:S01]  /*7cc0*/  FMUL.FTZ R48, R61, R12.reuse ;  /* 0x0000000c3d307220 */ /* 0x080fe20000410000 */
[-C--:B------:R-:W-:Y:S01]  /*7cd0*/  FMUL.FTZ R49, R57, R12.reuse ;  /* 0x0000000c39317220 */ /* 0x080fe20000410000 */
[-C--:B------:R-:W-:Y:S01]  /*7ce0*/  FMUL.FTZ R36, R52, R12.reuse ;  /* 0x0000000c34247220 */ /* 0x080fe20000410000 */
[-C--:B------:R-:W-:Y:S01]  /*7cf0*/  FMUL.FTZ R40, R53, R12.reuse ;  /* 0x0000000c35287220 */ /* 0x080fe20000410000 */
[----:B------:R-:W-:Y:S01]  /*7d00*/  F2FP.BF16.F32.PACK_AB R6, R6, R7 ;  /* 0x000000070606723e */ /* 0x000fe200000010ff */
[-C--:B------:R-:W-:Y:S01]  /*7d10*/  FMUL.FTZ R52, R68, R12.reuse ;  /* 0x0000000c44347220 */ /* 0x080fe20000410000 */
[----:B------:R-:W-:Y:S01]  /*7d20*/  LOP3.LUT P0, R7, R89, 0x3, RZ, 0xc0, !PT ;  /* 0x0000000359077812 */ /* 0x000fe2000780c0ff */
        /* <DEDUP_REMOVED lines=12> */
[----:B------:R-:W-:Y:S01]  /*7df0*/  F2FP.BF16.F32.PACK_AB R44, R44, R45 ;  /* 0x0000002d2c2c723e */ /* 0x000fe200000010ff */
[-C--:B------:R-:W-:Y:S01]  /*7e00*/  FMUL.FTZ R25, R39, R88.reuse ;  /* 0x0000005827197220 */ /* 0x080fe20000410000 */
[----:B------:R-:W-:Y:S01]  /*7e10*/  F2FP.BF16.F32.PACK_AB R49, R48, R49 ;  /* 0x000000313031723e */ /* 0x000fe200000010ff */
[-C--:B------:R-:W-:Y:S01]  /*7e20*/  FMUL.FTZ R26, R35, R88.reuse ;  /* 0x00000058231a7220 */ /* 0x080fe20000410000 */
[----:B------:R-:W-:Y:S01]  /*7e30*/  ISETP.EQ.OR P0, PT, R7, 0x3, !P0 ;  /* 0x000000030700780c */ /* 0x000fe20004702670 */
[-C--:B------:R-:W-:Y:S01]  /*7e40*/  FMUL.FTZ R27, R46, R88.reuse ;  /* 0x000000582e1b7220 */ /* 0x080fe20000410000 */
[-C--:B------:R-:W-:Y:S01]  /*7e50*/  FMUL.FTZ R30, R42, R88.reuse ;  /* 0x000000582a1e7220 */ /* 0x080fe20000410000 */
[-C--:B------:R-:W-:Y:S01]  /*7e60*/  FMUL.FTZ R34, R43, R88.reuse ;  /* 0x000000582b227220 */ /* 0x080fe20000410000 */
[-C--:B------:R-:W-:Y:S01]  /*7e70*/  FMUL.FTZ R38, R50, R88.reuse ;  /* 0x0000005832267220 */ /* 0x080fe20000410000 */
[----:B------:R-:W-:Y:S01]  /*7e80*/  F2FP.BF16.F32.PACK_AB R52, R52, R53 ;  /* 0x000000353434723e */ /* 0x000fe200000010ff */
[-C--:B------:R-:W-:Y:S01]  /*7e90*/  FMUL.FTZ R43, R62, R88.reuse ;  /* 0x000000583e2b7220 */ /* 0x080fe20000410000 */
[----:B------:R-:W-:Y:S01]  /*7ea0*/  F2FP.BF16.F32.PACK_AB R57, R56, R57 ;  /* 0x000000393839723e */ /* 0x000fe200000010ff */
[-C--:B------:R-:W-:Y:S01]  /*7eb0*/  FMUL.FTZ R50, R59, R88.reuse ;  /* 0x000000583b327220 */ /* 0x080fe20000410000 */
[----:B------:R-:W-:Y:S01]  /*7ec0*/  F2FP.BF16.F32.PACK_AB R60, R60, R61 ;  /* 0x0000003d3c3c723e */ /* 0x000fe200000010ff */
[-C--:B------:R-:W-:Y:S01]  /*7ed0*/  FMUL.FTZ R59, R78, R88.reuse ;  /* 0x000000584e3b7220 */ /* 0x080fe20000410000 */
[-C--:B------:R-:W-:Y:S01]  /*7ee0*/  FMUL.FTZ R62, R74, R88.reuse ;  /* 0x000000584a3e7220 */ /* 0x080fe20000410000 */
[----:B------:R-:W-:Y:S01]  /*7ef0*/  F2FP.BF16.F32.PACK_AB R65, R64, R65 ;  /* 0x000000414041723e */ /* 0x000fe200000010ff */
[-C--:B------:R-:W-:Y:S01]  /*7f00*/  FMUL.FTZ R31, R47, R88.reuse ;  /* 0x000000582f1f7220 */ /* 0x080fe20000410000 */
[----:B------:R-:W-:Y:S01]  /*7f10*/  SEL R61, R44, R49, P0 ;  /* 0x000000312c3d7207 */ /* 0x000fe20000000000 */
[----:B------:R-:W-:Y:S01]  /*7f20*/  FMUL.FTZ R35, R54, R88 ;  /* 0x0000005836237220 */ /* 0x000fe20000410000 */
[----:B------:R-:W-:Y:S01]  /*7f30*/  F2FP.BF16.F32.PACK_AB R3, R3, R8 ;  /* 0x000000080303723e */ /* 0x000fe200000010ff */
[----:B------:R-:W-:Y:S01]  /*7f40*/  UMOV UR6, UR39 ;  /* 0x0000002700067c82 */ /* 0x000fe20008000000 */
[----:B-1----:R-:W-:Y:S01]  /*7f50*/  UMOV UR7, UR5 ;  /* 0x0000000500077c82 */ /* 0x002fe20008000000 */
[----:B------:R-:W-:Y:S01]  /*7f60*/  SEL R44, R49, R44, P0 ;  /* 0x0000002c312c7207 */ /* 0x000fe20000000000 */
[-C--:B------:R-:W-:Y:S01]  /*7f70*/  FMUL.FTZ R39, R55, R88.reuse ;  /* 0x0000005837277220 */ /* 0x080fe20000410000 */
[-C--:B------:R-:W-:Y:S01]  /*7f80*/  FMUL.FTZ R42, R51, R88.reuse ;  /* 0x00000058332a7220 */ /* 0x080fe20000410000 */
[-C--:B------:R-:W-:Y:S01]  /*7f90*/  FMUL.FTZ R47, R63, R88.reuse ;  /* 0x000000583f2f7220 */ /* 0x080fe20000410000 */
[----:B------:R-:W-:Y:S01]  /*7fa0*/  FMUL.FTZ R54, R66, R88 ;  /* 0x0000005842367220 */ /* 0x000fe20000410000 */
[----:B------:R-:W-:Y:S01]  /*7fb0*/  F2FP.BF16.F32.PACK_AB R11, R11, R12 ;  /* 0x0000000c0b0b723e */ /* 0x000fe200000010ff */
[----:B------:R-:W-:Y:S01]  /*7fc0*/  FMUL.FTZ R63, R79, R88 ;  /* 0x000000584f3f7220 */ /* 0x000fe20000410000 */
[----:B------:R-:W-:Y:S01]  /*7fd0*/  F2FP.BF16.F32.PACK_AB R8, R25, R26 ;  /* 0x0000001a1908723e */ /* 0x000fe200000010ff */
[----:B------:R-:W-:Y:S01]  /*7fe0*/  FMUL.FTZ R66, R75, R88 ;  /* 0x000000584b427220 */ /* 0x000fe20000410000 */
[----:B------:R-:W-:Y:S01]  /*7ff0*/  F2FP.BF16.F32.PACK_AB R30, R27, R30 ;  /* 0x0000001e1b1e723e */ /* 0x000fe200000010ff */
[----:B------:R-:W-:Y:S01]  /*8000*/  IMAD.U32 R26, RZ, RZ, UR6 ;  /* 0x00000006ff1a7e24 */ /* 0x000fe2000f8e00ff */
[----:B------:R-:W-:Y:S01]  /*8010*/  SEL R49, R52, R57, P0 ;  /* 0x0000003934317207 */ /* 0x000fe20000000000 */
[----:B------:R-:W-:Y:S01]  /*8020*/  IMAD.U32 R27, RZ, RZ, UR7 ;  /* 0x00000007ff1b7e24 */ /* 0x000fe2000f8e00ff */
[----:B------:R-:W-:Y:S01]  /*8030*/  SEL R52, R57, R52, P0 ;  /* 0x0000003439347207 */ /* 0x000fe20000000000 */
[-C--:B------:R-:W-:Y:S01]  /*8040*/  FMUL.FTZ R46, R58, R88.reuse ;  /* 0x000000583a2e7220 */ /* 0x080fe20000410000 */
[----:B------:R-:W-:Y:S01]  /*8050*/  SEL R57, R60, R65, P0 ;  /* 0x000000413c397207 */ /* 0x000fe20000000000 */
[----:B------:R-:W-:Y:S01]  /*8060*/  FMUL.FTZ R51, R70, R88 ;  /* 0x0000005846337220 */ /* 0x000fe20000410000 */
[----:B------:R-:W-:Y:S01]  /*8070*/  F2FP.BF16.F32.PACK_AB R59, R59, R62 ;  /* 0x0000003e3b3b723e */ /* 0x000fe200000010ff */
[-C--:B------:R-:W-:Y:S01]  /*8080*/  FMUL.FTZ R55, R71, R88.reuse ;  /* 0x0000005847377220 */ /* 0x080fe20000410000 */
[----:B------:R-:W-:Y:S01]  /*8090*/  F2FP.BF16.F32.PACK_AB R68, R68, R69 ;  /* 0x000000454444723e */ /* 0x000fe200000010ff */
[-C--:B------:R-:W-:Y:S01]  /*80a0*/  FMUL.FTZ R58, R67, R88.reuse ;  /* 0x00000058433a7220 */ /* 0x080fe20000410000 */
[----:B------:R-:W-:Y:S01]  /*80b0*/  F2FP.BF16.F32.PACK_AB R73, R72, R73 ;  /* 0x000000494849723e */ /* 0x000fe200000010ff */
[----:B------:R-:W-:Y:S01]  /*80c0*/  FMUL.FTZ R71, R87, R88 ;  /* 0x0000005857477220 */ /* 0x000fe20000410000 */
[----:B------:R-:W-:Y:S01]  /*80d0*/  SEL R60, R65, R60, P0 ;  /* 0x0000003c413c7207 */ /* 0x000fe20000000000 */
[-C--:B------:R-:W-:Y:S01]  /*80e0*/  FMUL.FTZ R67, R86, R88.reuse ;  /* 0x0000005856437220 */ /* 0x080fe20000410000 */
[----:B------:R-:W-:Y:S01]  /*80f0*/  SEL R65, R6, R11, P0 ;  /* 0x0000000b06417207 */ /* 0x000fe20000000000 */
[----:B------:R-:W-:Y:S01]  /*8100*/  FMUL.FTZ R70, R82, R88 ;  /* 0x0000005852467220 */ /* 0x000fe20000410000 */
[----:B------:R-:W-:Y:S01]  /*8110*/  SEL R62, R11, R6, P0 ;  /* 0x000000060b3e7207 */ /* 0x000fe20000000000 */
[----:B------:R-:W-:Y:S01]  /*8120*/  IMAD.WIDE R6, R170, 0x2, R26 ;  /* 0x00000002aa067825 */ /* 0x000fe200078e021a */
[----:B------:R-:W-:-:S03]  /*8130*/  F2FP.BF16.F32.PACK_AB R35, R35, R38 ;  /* 0x000000262323723e */ /* 0x000fc600000010ff */
[----:B------:R-:W-:Y:S01]  /*8140*/  FMUL.FTZ R74, R83, R88 ;  /* 0x00000058534a7220 */ /* 0x000fe20000410000 */
[----:B------:R-:W-:Y:S01]  /*8150*/  F2FP.BF16.F32.PACK_AB R42, R39, R42 ;  /* 0x0000002a272a723e */ /* 0x000fe200000010ff */
[----:B------:R-:W0:Y:S01]  /*8160*/  LDC R87, c[0x0][0xc38] ;  /* 0x00030e00ff577b82 */ /* 0x000e220000000800 */
[----:B------:R-:W-:Y:S01]  /*8170*/  F2FP.BF16.F32.PACK_AB R66, R63, R66 ;  /* 0x000000423f42723e */ /* 0x000fe200000010ff */
[----:B------:R-:W-:Y:S01]  /*8180*/  UIADD3 UR5, -UR42, URZ, URZ ;  /* 0x0000003f2a057290 */ /* 0x000fe2000fffe13f */
[----:B------:R-:W-:Y:S01]  /*8190*/  SEL R63, R68, R73, P0 ;  /* 0x00000049443f7207 */ /* 0x000fe20000000000 */
[----:B------:R-:W-:Y:S01]  /*81a0*/  ULDC UR6, c[0x0][0xc44] ;  /* 0x0003110000067ab9 */ /* 0x000fe20000000800 */
[----:B------:R-:W-:Y:S01]  /*81b0*/  SEL R68, R73, R68, P0 ;  /* 0x0000004449447207 */ /* 0x000fe20000000000 */
[----:B------:R-:W-:Y:S01]  /*81c0*/  UIMAD UR13, UR6, UR5, UR43 ;  /* 0x00000005060d72a4 */ /* 0x000fe2000f8e022b */
[----:B------:R-:W-:Y:S01]  /*81d0*/  F2FP.BF16.F32.PACK_AB R10, R9, R10 ;  /* 0x0000000a090a723e */ /* 0x000fe200000010ff */
[----:B------:R-:W-:Y:S01]  /*81e0*/  UIADD3 UR4, UR4, 0x29860, URZ ;  /* 0x0002986004047890 */ /* 0x000fe2000fffe03f */
[----:B------:R-:W-:Y:S01]  /*81f0*/  SEL R73, R35, R42, P0 ;  /* 0x0000002a23497207 */ /* 0x000fe20000000000 */
[----:B------:R-:W-:Y:S01]  /*8200*/  USHF.R.S32.HI UR12, URZ, 0x1f, UR13 ;  /* 0x0000001f3f0c7899 */ /* 0x000fe2000801140d */
[----:B------:R-:W-:Y:S01]  /*8210*/  SEL R72, R42, R35, P0 ;  /* 0x000000232a487207 */ /* 0x000fe20000000000 */
[----:B------:R-:W-:Y:S01]  /*8220*/  UPRMT UR4, UR37, 0x654, UR4 ;  /* 0x0000065425047896 */ /* 0x000fe20008000004 */
[----:B------:R-:W-:Y:S01]  /*8230*/  F2FP.BF16.F32.PACK_AB R15, R15, R20 ;  /* 0x000000140f0f723e */ /* 0x000fe200000010ff */
[----:B------:R-:W-:Y:S01]  /*8240*/  UIMAD UR5, UR12, UR8, URZ ;  /* 0x000000080c0572a4 */ /* 0x000fe2000f8e023f */
[----:B------:R-:W-:Y:S01]  /*8250*/  IADD3 R35, P6, R6, 0x4060, RZ ;  /* 0x0000406006237810 */ /* 0x000fe20007fde0ff */
[----:B------:R-:W-:Y:S01]  /*8260*/  UIMAD.WIDE.U32 UR6, UR13, UR8, URZ ;  /* 0x000000080d0672a5 */ /* 0x000fe2000f8e003f */
[----:B------:R-:W-:Y:S01]  /*8270*/  F2FP.BF16.F32.PACK_AB R43, R43, R46 ;  /* 0x0000002e2b2b723e */ /* 0x000fe200000010ff */
[----:B------:R-:W-:Y:S01]  /*8280*/  UIMAD UR5, UR13, UR9, UR5 ;  /* 0x000000090d0572a4 */ /* 0x000fe2000f8e0205 */
[----:B------:R-:W-:Y:S01]  /*8290*/  F2FP.BF16.F32.PACK_AB R31, R31, R34 ;  /* 0x000000221f1f723e */ /* 0x000fe200000010ff */
[----:B------:R-:W-:Y:S01]  /*82a0*/  UIMAD UR8, UR14, UR10, URZ ;  /* 0x0000000a0e0872a4 */ /* 0x000fe2000f8e023f */
[----:B------:R-:W-:Y:S01]  /*82b0*/  SEL R45, R3, R10, P0 ;  /* 0x0000000a032d7207 */ /* 0x000fe20000000000 */
[----:B------:R-:W-:Y:S01]  /*82c0*/  SYNCS.ARRIVE.TRANS64.RED.A1T0 RZ, [UR4], RZ ;  /* 0x000000ffffff79a7 */ /* 0x000fe20008100404 */
[----:B------:R-:W-:Y:S01]  /*82d0*/  SEL R46, R10, R3, P0 ;  /* 0x000000030a2e7207 */ /* 0x000fe20000000000 */
[----:B------:R-:W-:Y:S01]  /*82e0*/  IMAD R3, R18, 0x40, R2 ;  /* 0x0000004012037824 */ /* 0x000fe200078e0202 */
[----:B------:R-:W-:Y:S01]  /*82f0*/  SEL R69, R15, R8, P0 ;  /* 0x000000080f457207 */ /* 0x000fe20000000000 */
[----:B------:R-:W-:Y:S01]  /*8300*/  UIADD3 UR7, UR7, UR5, URZ ;  /* 0x0000000507077290 */ /* 0x000fe2000fffe03f */
[----:B------:R-:W-:Y:S01]  /*8310*/  SEL R64, R8, R15, P0 ;  /* 0x0000000f08407207 */ /* 0x000fe20000000000 */
[----:B------:R-:W-:Y:S01]  /*8320*/  IMAD.WIDE R26, R3, 0x2, R26 ;  /* 0x00000002031a7825 */ /* 0x000fe200078e021a */
[----:B------:R-:W-:Y:S01]  /*8330*/  LOP3.LUT R34, R35, 0x380, RZ, 0xc0, !PT ;  /* 0x0000038023227812 */ /* 0x000fe200078ec0ff */
[----:B------:R-:W-:Y:S01]  /*8340*/  UIMAD UR8, UR42, UR11, UR8 ;  /* 0x0000000b2a0872a4 */ /* 0x000fe2000f8e0208 */
[----:B------:R-:W-:Y:S01]  /*8350*/  IADD3 R8, P2, R6, 0x20, RZ ;  /* 0x0000002006087810 */ /* 0x000fe20007f5e0ff */
[----:B------:R-:W-:Y:S01]  /*8360*/  UIMAD.WIDE.U32 UR6, UR42, UR10, UR6 ;  /* 0x0000000a2a0672a5 */ /* 0x000fe2000f8e0006 */
[----:B------:R-:W-:Y:S01]  /*8370*/  SHF.R.U64 R34, R34, 0x3, RZ ;  /* 0x0000000322227819 */ /* 0x000fe200000012ff */
[----:B------:R-:W-:Y:S01]  /*8380*/  ULDC.64 UR4, c[0x0][0xb50] ;  /* 0x0002d40000047ab9 */ /* 0x000fe20000000a00 */
[----:B------:R-:W-:-:S02]  /*8390*/  LOP3.LUT R3, R8, 0x380, RZ, 0xc0, !PT ;  /* 0x0000038008037812 */ /* 0x000fc400078ec0ff */
[----:B------:R-:W-:Y:S01]  /*83a0*/  LOP3.LUT R34, R34, R35, RZ, 0x3c, !PT ;  /* 0x0000002322227212 */ /* 0x000fe200078e3cff */
[----:B------:R-:W-:Y:S01]  /*83b0*/  IMAD.X R35, RZ, RZ, R7, P6 ;  /* 0x000000ffff237224 */ /* 0x000fe200030e0607 */
[----:B------:R-:W-:Y:S02]  /*83c0*/  SHF.R.U64 R3, R3, 0x3, RZ ;  /* 0x0000000303037819 */ /* 0x000fe400000012ff */
[----:B------:R-:W-:Y:S02]  /*83d0*/  IADD3 R10, P6, R6, 0x40, RZ ;  /* 0x00000040060a7810 */ /* 0x000fe40007fde0ff */
[----:B------:R-:W-:Y:S02]  /*83e0*/  F2FP.BF16.F32.PACK_AB R33, R32, R33 ;  /* 0x000000212021723e */ /* 0x000fe400000010ff */
[----:B------:R-:W-:Y:S02]  /*83f0*/  LOP3.LUT R32, R3, R8, RZ, 0x3c, !PT ;  /* 0x0000000803207212 */ /* 0x000fe400078e3cff */
[----:B------:R-:W-:-:S02]  /*8400*/  LOP3.LUT R3, R10, 0x380, RZ, 0xc0, !PT ;  /* 0x000003800a037812 */ /* 0x000fc400078ec0ff */
[----:B------:R-:W-:Y:S01]  /*8410*/  F2FP.BF16.F32.PACK_AB R28, R28, R29 ;  /* 0x0000001d1c1c723e */ /* 0x000fe200000010ff */
[--C-:B------:R-:W-:Y:S01]  /*8420*/  IMAD.X R29, RZ, RZ, R7.reuse, P6 ;  /* 0x000000ffff1d7224 */ /* 0x100fe200030e0607 */
[----:B------:R-:W-:Y:S02]  /*8430*/  SHF.R.U64 R3, R3, 0x3, RZ ;  /* 0x0000000303037819 */ /* 0x000fe400000012ff */
[----:B------:R-:W-:Y:S02]  /*8440*/  F2FP.BF16.F32.PACK_AB R51, R51, R54 ;  /* 0x000000363333723e */ /* 0x000fe400000010ff */
[----:B------:R-:W-:Y:S02]  /*8450*/  SEL R53, R28, R33, P0 ;  /* 0x000000211c357207 */ /* 0x000fe40000000000 */
[----:B------:R-:W-:Y:S01]  /*8460*/  SEL R54, R33, R28, P0 ;  /* 0x0000001c21367207 */ /* 0x000fe20000000000 */
[----:B------:R-:W-:Y:S01]  /*8470*/  IMAD.X R33, RZ, RZ, R7, P2 ;  /* 0x000000ffff217224 */ /* 0x000fe200010e0607 */
[----:B------:R-:W-:-:S02]  /*8480*/  LOP3.LUT R28, R3, R10, RZ, 0x3c, !PT ;  /* 0x0000000a031c7212 */ /* 0x000fc400078e3cff */
[----:B------:R-:W1:Y:S01]  /*8490*/  LDC R3, c[0x0][0xbe8] ;  /* 0x0002fa00ff037b82 */ /* 0x000e620000000800 */
[----:B------:R-:W-:Y:S02]  /*84a0*/  F2FP.BF16.F32.PACK_AB R50, R47, R50 ;  /* 0x000000322f32723e */ /* 0x000fe400000010ff */
[----:B------:R-:W-:Y:S02]  /*84b0*/  F2FP.BF16.F32.PACK_AB R24, R21, R24 ;  /* 0x000000181518723e */ /* 0x000fe400000010ff */
[----:B------:R-:W-:Y:S02]  /*84c0*/  SEL R75, R43, R50, P0 ;  /* 0x000000322b4b7207 */ /* 0x000fe40000000000 */
[----:B------:R-:W-:Y:S02]  /*84d0*/  SEL R76, R50, R43, P0 ;  /* 0x0000002b324c7207 */ /* 0x000fe40000000000 */
[----:B------:R-:W-:Y:S02]  /*84e0*/  LOP3.LUT R43, R6, 0x380, RZ, 0xc0, !PT ;  /* 0x00000380062b7812 */ /* 0x000fe400078ec0ff */
[----:B------:R-:W-:-:S02]  /*84f0*/  IADD3 R21, P2, R26, 0x2000, RZ ;  /* 0x000020001a157810 */ /* 0x000fc40007f5e0ff */
[----:B------:R-:W-:Y:S02]  /*8500*/  SHF.R.U64 R43, R43, 0x3, RZ ;  /* 0x000000032b2b7819 */ /* 0x000fe400000012ff */
[----:B------:R-:W-:Y:S02]  /*8510*/  LOP3.LUT R20, R21, 0x380, RZ, 0xc0, !PT ;  /* 0x0000038015147812 */ /* 0x000fe400078ec0ff */
[C---:B------:R-:W-:Y:S02]  /*8520*/  IADD3 R11, P3, R6.reuse, 0x4000, RZ ;  /* 0x00004000060b7810 */ /* 0x040fe40007f7e0ff */
[----:B------:R-:W-:Y:S02]  /*8530*/  F2FP.BF16.F32.PACK_AB R13, R13, R14 ;  /* 0x0000000e0d0d723e */ /* 0x000fe400000010ff */
[C---:B------:R-:W-:Y:S02]  /*8540*/  IADD3 R14, P5, R6.reuse, 0x4040, RZ ;  /* 0x00004040060e7810 */ /* 0x040fe40007fbe0ff */
[----:B------:R-:W-:-:S02]  /*8550*/  IADD3 R12, P4, R6, 0x4020, RZ ;  /* 0x00004020060c7810 */ /* 0x000fc40007f9e0ff */
[----:B------:R-:W-:Y:S02]  /*8560*/  IADD3 R9, P1, R6, 0x60, RZ ;  /* 0x0000006006097810 */ /* 0x000fe40007f3e0ff */
[----:B------:R-:W-:Y:S01]  /*8570*/  LOP3.LUT R42, R43, R6, RZ, 0x3c, !PT ;  /* 0x000000062b2a7212 */ /* 0x000fe200078e3cff */
[--C-:B------:R-:W-:Y:S01]  /*8580*/  IMAD.MOV.U32 R43, RZ, RZ, R7.reuse ;  /* 0x000000ffff2b7224 */ /* 0x100fe200078e0007 */
[----:B------:R-:W-:Y:S01]  /*8590*/  SHF.R.U64 R20, R20, 0x3, RZ ;  /* 0x0000000314147819 */ /* 0x000fe200000012ff */
[----:B------:R-:W-:Y:S01]  /*85a0*/  IMAD.X R39, RZ, RZ, R7, P4 ;  /* 0x000000ffff277224 */ /* 0x000fe200020e0607 */
[----:B------:R-:W-:Y:S02]  /*85b0*/  LOP3.LUT R6, R11, 0x380, RZ, 0xc0, !PT ;  /* 0x000003800b067812 */ /* 0x000fe400078ec0ff */
[----:B------:R-:W-:Y:S01]  /*85c0*/  LOP3.LUT R20, R20, R21, RZ, 0x3c, !PT ;  /* 0x0000001514147212 */ /* 0x000fe200078e3cff */
[----:B------:R-:W-:Y:S01]  /*85d0*/  IMAD.X R21, RZ, RZ, R27, P2 ;  /* 0x000000ffff157224 */ /* 0x000fe200010e061b */
[----:B------:R-:W-:-:S02]  /*85e0*/  SHF.R.U64 R6, R6, 0x3, RZ ;  /* 0x0000000306067819 */ /* 0x000fc400000012ff */
[----:B-1----:R-:W-:Y:S02]  /*85f0*/  ISETP.NE.AND P2, PT, R3, 0x1, PT ;  /* 0x000000010300780c */ /* 0x002fe40003f45270 */
[----:B------:R-:W-:Y:S02]  /*8600*/  F2FP.BF16.F32.PACK_AB R41, R40, R41 ;  /* 0x000000292829723e */ /* 0x000fe400000010ff */
[----:B------:R-:W-:Y:S02]  /*8610*/  LOP3.LUT R40, R6, R11, RZ, 0x3c, !PT ;  /* 0x0000000b06287212 */ /* 0x000fe400078e3cff */
[----:B------:R-:W-:Y:S02]  /*8620*/  LOP3.LUT R6, R9, 0x380, RZ, 0xc0, !PT ;  /* 0x0000038009067812 */ /* 0x000fe400078ec0ff */
[----:B------:R-:W-:Y:S02]  /*8630*/  IADD3 R25, P6, R26, 0x1000, RZ ;  /* 0x000010001a197810 */ /* 0x000fe40007fde0ff */
[----:B------:R-:W-:-:S02]  /*8640*/  SHF.R.U64 R6, R6, 0x3, RZ ;  /* 0x0000000306067819 */ /* 0x000fc400000012ff */
[----:B------:R-:W-:Y:S02]  /*8650*/  F2FP.BF16.F32.PACK_AB R67, R67, R70 ;  /* 0x000000464343723e */ /* 0x000fe400000010ff */
[----:B------:R-:W-:Y:S02]  /*8660*/  F2FP.BF16.F32.PACK_AB R74, R71, R74 ;  /* 0x0000004a474a723e */ /* 0x000fe400000010ff */
[----:B------:R-:W-:Y:S02]  /*8670*/  SEL R71, R30, R31, P0 ;  /* 0x0000001f1e477207 */ /* 0x000fe40000000000 */
[----:B------:R-:W-:Y:S01]  /*8680*/  SEL R70, R31, R30, P0 ;  /* 0x0000001e1f467207 */ /* 0x000fe20000000000 */
[----:B------:R-:W-:Y:S01]  /*8690*/  IMAD.X R31, RZ, RZ, R7, P1 ;  /* 0x000000ffff1f7224 */ /* 0x000fe200008e0607 */
[----:B------:R-:W-:Y:S02]  /*86a0*/  SEL R47, R13, R24, P0 ;  /* 0x000000180d2f7207 */ /* 0x000fe40000000000 */
[----:B------:R-:W-:-:S02]  /*86b0*/  SEL R48, R24, R13, P0 ;  /* 0x0000000d18307207 */ /* 0x000fc40000000000 */
[----:B------:R-:W-:Y:S02]  /*86c0*/  LOP3.LUT R30, R6, R9, RZ, 0x3c, !PT ;  /* 0x00000009061e7212 */ /* 0x000fe400078e3cff */
[----:B------:R-:W-:Y:S01]  /*86d0*/  MOV R79, R34 ;  /* 0x00000022004f7202 */ /* 0x000fe20000000f00 */
[----:B------:R-:W-:Y:S01]  /*86e0*/  IMAD R34, RZ, RZ, -UR43 ;  /* 0x8000002bff227e24 */ /* 0x000fe2000f8e02ff */
[----:B------:R-:W-:Y:S01]  /*86f0*/  F2FP.BF16.F32.PACK_AB R58, R55, R58 ;  /* 0x0000003a373a723e */ /* 0x000fe200000010ff */
[----:B------:R-:W1:Y:S01]  /*8700*/  @P2 LDC R35, c[0x0][0xbec] ;  /* 0x0002fb00ff232b82 */ /* 0x000e620000000800 */
[----:B------:R-:W-:Y:S01]  /*8710*/  LOP3.LUT R24, R25, 0x380, RZ, 0xc0, !PT ;  /* 0x0000038019187812 */ /* 0x000fe200078ec0ff */
[----:B0-----:R-:W-:Y:S01]  /*8720*/  IMAD R87, R87, R34, UR41 ;  /* 0x0000002957577e24 */ /* 0x001fe2000f8e0222 */
[----:B------:R-:W-:Y:S01]  /*8730*/  SEL R77, R51, R58, P0 ;  /* 0x0000003a334d7207 */ /* 0x000fe20000000000 */
[----:B------:R-:W-:Y:S01]  /*8740*/  IMAD.U32 R34, RZ, RZ, UR8 ;  /* 0x00000008ff227e24 */ /* 0x000fe2000f8e00ff */
[----:B------:R-:W-:Y:S01]  /*8750*/  SHF.R.U64 R24, R24, 0x3, RZ ;  /* 0x0000000318187819 */ /* 0x000fe200000012ff */
[----:B------:R-:W-:Y:S01]  /*8760*/  ULDC.64 UR8, c[0x0][0xae8] ;  /* 0x0002ba0000087ab9 */ /* 0x000fe20000000a00 */
[----:B------:R-:W-:-:S02]  /*8770*/  MOV R84, R30 ;  /* 0x0000001e00547202 */ /* 0x000fc40000000f00 */
[----:B------:R-:W-:Y:S01]  /*8780*/  SEL R58, R58, R51, P0 ;  /* 0x000000333a3a7207 */ /* 0x000fe20000000000 */
[----:B------:R-:W0:Y:S01]  /*8790*/  @P2 LDC R30, c[0x0][0xbf0] ;  /* 0x0002fc00ff1e2b82 */ /* 0x000e220000000800 */
[----:B------:R-:W-:Y:S02]  /*87a0*/  SEL R51, R59, R66, P0 ;  /* 0x000000423b337207 */ /* 0x000fe40000000000 */
[----:B------:R-:W-:Y:S02]  /*87b0*/  SEL R66, R66, R59, P0 ;  /* 0x0000003b42427207 */ /* 0x000fe40000000000 */
[----:B------:R-:W-:Y:S02]  /*87c0*/  SEL R59, R67, R74, P0 ;  /* 0x0000004a433b7207 */ /* 0x000fe40000000000 */
[----:B------:R-:W-:Y:S01]  /*87d0*/  LOP3.LUT R24, R24, R25, RZ, 0x3c, !PT ;  /* 0x0000001918187212 */ /* 0x000fe200078e3cff */
[----:B------:R-:W-:Y:S01]  /*87e0*/  IMAD.X R25, RZ, RZ, R27, P6 ;  /* 0x000000ffff197224 */ /* 0x000fe200030e061b */
[----:B------:R-:W-:-:S02]  /*87f0*/  SEL R74, R74, R67, P0 ;  /* 0x000000434a4a7207 */ /* 0x000fc40000000000 */
[----:B------:R-:W-:Y:S02]  /*8800*/  IADD3 R67, P6, R26, 0x7000, RZ ;  /* 0x000070001a437810 */ /* 0x000fe40007fde0ff */
[----:B------:R-:W-:Y:S02]  /*8810*/  MOV R85, R42 ;  /* 0x0000002a00557202 */ /* 0x000fe40000000f00 */
[----:B------:R-:W-:Y:S02]  /*8820*/  LOP3.LUT R6, R67, 0x380, RZ, 0xc0, !PT ;  /* 0x0000038043067812 */ /* 0x000fe400078ec0ff */
[----:B------:R-:W-:Y:S01]  /*8830*/  MOV R42, R32 ;  /* 0x00000020002a7202 */ /* 0x000fe20000000f00 */
[----:B------:R-:W-:Y:S01]  /*8840*/  IMAD R32, R87, 0x80, R169 ;  /* 0x0000008057207824 */ /* 0x000fe200078e02a9 */
[----:B------:R-:W-:Y:S02]  /*8850*/  SHF.R.U64 R6, R6, 0x3, RZ ;  /* 0x0000000306067819 */ /* 0x000fe400000012ff */
[----:B------:R-:W-:-:S02]  /*8860*/  LOP3.LUT R13, R14, 0x380, RZ, 0xc0, !PT ;  /* 0x000003800e0d7812 */ /* 0x000fc400078ec0ff */
[----:B------:R-:W-:Y:S02]  /*8870*/  LOP3.LUT R6, R6, R67, RZ, 0x3c, !PT ;  /* 0x0000004306067212 */ /* 0x000fe400078e3cff */
[----:B------:R-:W-:Y:S01]  /*8880*/  MOV R67, R28 ;  /* 0x0000001c00437202 */ /* 0x000fe20000000f00 */
[----:B-1----:R-:W-:Y:S01]  /*8890*/  @P2 IMAD.HI.U32 R29, R32, R35, RZ ;  /* 0x00000023201d2227 */ /* 0x002fe200078e00ff */
[----:B------:R-:W-:Y:S02]  /*88a0*/  F2FP.BF16.F32.PACK_AB R36, R36, R37 ;  /* 0x000000252424723e */ /* 0x000fe400000010ff */
[----:B------:R-:W-:Y:S01]  /*88b0*/  SHF.R.U64 R13, R13, 0x3, RZ ;  /* 0x000000030d0d7819 */ /* 0x000fe200000012ff */
[----:B------:R-:W-:Y:S01]  /*88c0*/  IMAD.MOV.U32 R28, RZ, RZ, R32 ;  /* 0x000000ffff1c7224 */ /* 0x000fe200078e0020 */
[----:B------:R-:W-:Y:S01]  /*88d0*/  IADD3 R15, P1, R26, 0x3000, RZ ;  /* 0x000030001a0f7810 */ /* 0x000fe20007f3e0ff */
[----:B------:R-:W-:Y:S01]  /*88e0*/  IMAD.X R37, RZ, RZ, R7, P5 ;  /* 0x000000ffff257224 */ /* 0x000fe200028e0607 */
[----:B------:R-:W-:-:S02]  /*88f0*/  SEL R55, R36, R41, P0 ;  /* 0x0000002924377207 */ /* 0x000fc40000000000 */
[----:B------:R-:W-:Y:S01]  /*8900*/  SEL R56, R41, R36, P0 ;  /* 0x0000002429387207 */ /* 0x000fe20000000000 */
[----:B------:R-:W-:Y:S01]  /*8910*/  IMAD.X R41, RZ, RZ, R7, P3 ;  /* 0x000000ffff297224 */ /* 0x000fe200018e0607 */
[----:B0-----:R-:W-:Y:S02]  /*8920*/  @P2 SHF.R.U32.HI R28, RZ, R30, R29 ;  /* 0x0000001eff1c2219 */ /* 0x001fe4000001161d */
[----:B------:R-:W-:Y:S02]  /*8930*/  LOP3.LUT R36, R13, R14, RZ, 0x3c, !PT ;  /* 0x0000000e0d247212 */ /* 0x000fe400078e3cff */
[----:B------:R-:W-:Y:S01]  /*8940*/  LOP3.LUT R14, R15, 0x380, RZ, 0xc0, !PT ;  /* 0x000003800f0e7812 */ /* 0x000fe200078ec0ff */
[----:B------:R-:W-:Y:S01]  /*8950*/  IMAD.MOV R30, RZ, RZ, -R28 ;  /* 0x000000ffff1e7224 */ /* 0x000fe200078e0a1c */
[----:B------:R-:W-:Y:S02]  /*8960*/  MOV R81, R36 ;  /* 0x0000002400517202 */ /* 0x000fe40000000f00 */
[----:B------:R-:W-:Y:S01]  /*8970*/  SHF.R.U64 R14, R14, 0x3, RZ ;  /* 0x000000030e0e7819 */ /* 0x000fe200000012ff */
[----:B------:R-:W-:Y:S01]  /*8980*/  IMAD R37, R3, R30, R32 ;  /* 0x0000001e03257224 */ /* 0x000fe200078e0220 */
[----:B------:R-:W-:-:S02]  /*8990*/  MOV R83, R40 ;  /* 0x0000002800537202 */ /* 0x000fc40000000f00 */
[----:B------:R-:W-:Y:S01]  /*89a0*/  LOP3.LUT R14, R14, R15, RZ, 0x3c, !PT ;  /* 0x0000000f0e0e7212 */ /* 0x000fe200078e3cff */
[----:B------:R-:W-:Y:S01]  /*89b0*/  IMAD.X R15, RZ, RZ, R27, P1 ;  /* 0x000000ffff0f7224 */ /* 0x000fe200008e061b */
[----:B------:R-:W-:Y:S02]  /*89c0*/  LOP3.LUT R7, R12, 0x380, RZ, 0xc0, !PT ;  /* 0x000003800c077812 */ /* 0x000fe400078ec0ff */
[----:B------:R-:W-:Y:S02]  /*89d0*/  SHF.R.S32.HI R29, RZ, 0x1f, R28 ;  /* 0x0000001fff1d7819 */ /* 0x000fe4000001141c */
[----:B------:R-:W-:Y:S02]  /*89e0*/  IADD3 R40, P1, R28, UR6, RZ ;  /* 0x000000061c287c10 */ /* 0x000fe4000ff3e0ff */
[----:B------:R-:W-:Y:S02]  /*89f0*/  IADD3 R11, P4, R26, 0x5000, RZ ;  /* 0x000050001a0b7810 */ /* 0x000fe40007f9e0ff */
[----:B------:R-:W-:-:S02]  /*8a00*/  SHF.R.S32.HI R36, RZ, 0x1f, R37 ;  /* 0x0000001fff247819 */ /* 0x000fc40000011425 */
[----:B------:R-:W-:Y:S02]  /*8a10*/  SHF.R.U64 R7, R7, 0x3, RZ ;  /* 0x0000000307077819 */ /* 0x000fe400000012ff */
[----:B------:R-:W-:Y:S01]  /*8a20*/  IADD3.X R41, R29, UR7, R34, P1, !PT ;  /* 0x000000071d297c10 */ /* 0x000fe20008ffe422 */
[----:B------:R-:W-:Y:S01]  /*8a30*/  ULDC.64 UR6, c[0x0][0xb88] ;  /* 0x0002e20000067ab9 */ /* 0x000fe20000000a00 */
[----:B------:R-:W-:Y:S01]  /*8a40*/  IADD3 R13, P3, R26, 0x4000, RZ ;  /* 0x000040001a0d7810 */ /* 0x000fe20007f7e0ff */
[----:B------:R-:W-:Y:S01]  /*8a50*/  IMAD R36, R36, UR6, RZ ;  /* 0x0000000624247c24 */ /* 0x000fe2000f8e02ff */
[----:B------:R-:W-:Y:S01]  /*8a60*/  LOP3.LUT R10, R11, 0x380, RZ, 0xc0, !PT ;  /* 0x000003800b0a7812 */ /* 0x000fe200078ec0ff */
[----:B------:R-:W-:Y:S01]  /*8a70*/  IMAD.WIDE.U32 R40, R37, UR6, R40 ;  /* 0x0000000625287c25 */ /* 0x000fe2000f8e0028 */
[----:B------:R-:W-:Y:S01]  /*8a80*/  LOP3.LUT R38, R7, R12, RZ, 0x3c, !PT ;  /* 0x0000000c07267212 */ /* 0x000fe200078e3cff */
[----:B------:R-:W-:Y:S01]  /*8a90*/  ULDC UR6, c[0x0][0xa88] ;  /* 0x0002a20000067ab9 */ /* 0x000fe20000000800 */
[----:B------:R-:W-:-:S02]  /*8aa0*/  LOP3.LUT R12, R13, 0x380, RZ, 0xc0, !PT ;  /* 0x000003800d0c7812 */ /* 0x000fc400078ec0ff */
[----:B------:R-:W-:Y:S02]  /*8ab0*/  SHF.R.U64 R10, R10, 0x3, RZ ;  /* 0x000000030a0a7819 */ /* 0x000fe400000012ff */
[----:B------:R-:W-:Y:S02]  /*8ac0*/  SHF.R.U64 R12, R12, 0x3, RZ ;  /* 0x000000030c0c7819 */ /* 0x000fe400000012ff */
[----:B------:R-:W-:Y:S01]  /*8ad0*/  LOP3.LUT R10, R10, R11, RZ, 0x3c, !PT ;  /* 0x0000000b0a0a7212 */ /* 0x000fe200078e3cff */
[----:B--2---:R-:W-:Y:S01]  /*8ae0*/  SHFL.IDX PT, R45, R45, R0, 0x1c1f ;  /* 0x001c1f002d2d7589 */ /* 0x004fe200000e0000 */
[----:B------:R-:W-:Y:S01]  /*8af0*/  LOP3.LUT R33, R0, 0x2, RZ, 0x3c, !PT ;  /* 0x0000000200217812 */ /* 0x000fe200078e3cff */
[----:B------:R-:W-:Y:S01]  /*8b00*/  IMAD.X R11, RZ, RZ, R27, P4 ;  /* 0x000000ffff0b7224 */ /* 0x000fe200020e061b */
[----:B------:R-:W-:Y:S01]  /*8b10*/  LOP3.LUT P1, RZ, R19, 0x3, RZ, 0xc0, !PT ;  /* 0x0000000313ff7812 */ /* 0x000fe2000782c0ff */
[----:B------:R-:W-:Y:S01]  /*8b20*/  SHFL.IDX PT, R65, R65, R0, 0x1c1f ;  /* 0x001c1f0041417589 */ /* 0x000fe200000e0000 */
[----:B------:R-:W-:-:S02]  /*8b30*/  MOV R82, R38 ;  /* 0x0000002600527202 */ /* 0x000fc40000000f00 */
[----:B------:R-:W-:Y:S01]  /*8b40*/  LOP3.LUT R12, R12, R13, RZ, 0x3c, !PT ;  /* 0x0000000d0c0c7212 */ /* 0x000fe200078e3cff */
[----:B------:R-:W0:Y:S01]  /*8b50*/  SHFL.IDX PT, R46, R46, R33, 0x1c1f ;  /* 0x001c1f212e2e7589 */ /* 0x000e2200000e0000 */
[----:B------:R-:W-:Y:S01]  /*8b60*/  IMAD.X R13, RZ, RZ, R27, P3 ;  /* 0x000000ffff0d7224 */ /* 0x000fe200018e061b */
[C---:B------:R-:W-:Y:S02]  /*8b70*/  IADD3 R9, P5, R26.reuse, 0x6000, RZ ;  /* 0x000060001a097810 */ /* 0x040fe40007fbe0ff */
[----:B------:R-:W1:Y:S01]  /*8b80*/  SHFL.IDX PT, R62, R62, R33, 0x1c1f ;  /* 0x001c1f213e3e7589 */ /* 0x000e6200000e0000 */
[----:B------:R-:W-:Y:S02]  /*8b90*/  LOP3.LUT R7, R26, 0x380, RZ, 0xc0, !PT ;  /* 0x000003801a077812 */ /* 0x000fe400078ec0ff */
[----:B------:R-:W-:Y:S01]  /*8ba0*/  LOP3.LUT R8, R9, 0x380, RZ, 0xc0, !PT ;  /* 0x0000038009087812 */ /* 0x000fe200078ec0ff */
[----:B------:R-:W-:Y:S01]  /*8bb0*/  SHFL.IDX PT, R47, R47, R0, 0x1c1f ;  /* 0x001c1f002f2f7589 */ /* 0x000fe200000e0000 */
[----:B------:R-:W-:-:S02]  /*8bc0*/  SHF.R.U64 R7, R7, 0x3, RZ ;  /* 0x0000000307077819 */ /* 0x000fc400000012ff */
[----:B------:R-:W-:Y:S01]  /*8bd0*/  SHF.R.U64 R8, R8, 0x3, RZ ;  /* 0x0000000308087819 */ /* 0x000fe200000012ff */
[----:B------:R-:W-:Y:S01]  /*8be0*/  SHFL.IDX PT, R69, R69, R0, 0x1c1f ;  /* 0x001c1f0045457589 */ /* 0x000fe200000e0000 */
[----:B------:R-:W-:Y:S01]  /*8bf0*/  LOP3.LUT R26, R7, R26, RZ, 0x3c, !PT ;  /* 0x0000001a071a7212 */ /* 0x000fe200078e3cff */
[--C-:B------:R-:W-:Y:S01]  /*8c00*/  IMAD.X R7, RZ, RZ, R27.reuse, P6 ;  /* 0x000000ffff077224 */ /* 0x100fe200030e061b */
[----:B------:R-:W-:Y:S01]  /*8c10*/  LOP3.LUT R8, R8, R9, RZ, 0x3c, !PT ;  /* 0x0000000908087212 */ /* 0x000fe200078e3cff */
[----:B------:R-:W2:Y:S01]  /*8c20*/  SHFL.IDX PT, R48, R48, R33, 0x1c1f ;  /* 0x001c1f2130307589 */ /* 0x000ea200000e0000 */
[----:B------:R-:W-:-:S03]  /*8c30*/  IMAD.X R9, RZ, RZ, R27, P5 ;  /* 0x000000ffff097224 */ /* 0x000fc600028e061b */
[----:B------:R-:W3:Y:S04]  /*8c40*/  SHFL.IDX PT, R64, R64, R33, 0x1c1f ;  /* 0x001c1f2140407589 */ /* 0x000ee800000e0000 */
[----:B------:R-:W-:Y:S01]  /*8c50*/  SHFL.IDX PT, R53, R53, R0, 0x1c1f ;  /* 0x001c1f0035357589 */ /* 0x000fe200000e0000 */
[----:B0-----:R-:W-:Y:S02]  /*8c60*/  SEL R28, R45, R46, P0 ;  /* 0x0000002e2d1c7207 */ /* 0x001fe40000000000 */
[----:B------:R-:W-:Y:S01]  /*8c70*/  SEL R30, R46, R45, P0 ;  /* 0x0000002d2e1e7207 */ /* 0x000fe20000000000 */
[----:B------:R-:W-:Y:S01]  /*8c80*/  SHFL.IDX PT, R71, R71, R0, 0x1c1f ;  /* 0x001c1f0047477589 */ /* 0x000fe200000e0000 */
[----:B-1----:R-:W-:Y:S01]  /*8c90*/  SEL R29, R65, R62, P0 ;  /* 0x0000003e411d7207 */ /* 0x002fe20000000000 */
[----:B------:R-:W-:Y:S01]  /*8ca0*/  IMAD R45, R37, UR7, R36 ;  /* 0x00000007252d7c24 */ /* 0x000fe2000f8e0224 */
[----:B------:R-:W-:Y:S01]  /*8cb0*/  SEL R31, R62, R65, P0 ;  /* 0x000000413e1f7207 */ /* 0x000fe20000000000 */
[----:B------:R-:W-:Y:S01]  /*8cc0*/  BAR.SYNC.DEFER_BLOCKING 0x1, 0x100 ;  /* 0x0044000000007b1d */ /* 0x000fe20000010000 */
[----:B------:R-:W-:-:S05]  /*8cd0*/  IMAD R46, R87, 0x80, R168 ;  /* 0x00000080572e7824 */ /* 0x000fca00078e02a8 */
[----:B------:R-:W0:Y:S01]  /*8ce0*/  SHFL.IDX PT, R54, R54, R33, 0x1c1f ;  /* 0x001c1f2136367589 */ /* 0x000e2200000e0000 */
[----:B--2---:R-:W-:Y:S02]  /*8cf0*/  SEL R32, R47, R48, P0 ;  /* 0x000000302f207207 */ /* 0x004fe40000000000 */
[----:B------:R-:W-:Y:S01]  /*8d00*/  SEL R34, R48, R47, P0 ;  /* 0x0000002f30227207 */ /* 0x000fe20000000000 */
[----:B------:R-:W1:Y:S01]  /*8d10*/  SHFL.IDX PT, R70, R70, R33, 0x1c1f ;  /* 0x001c1f2146467589 */ /* 0x000e6200000e0000 */
[----:B---3--:R-:W-:-:S03]  /*8d20*/  SEL R35, R64, R69, P0 ;  /* 0x0000004540237207 */ /* 0x008fc60000000000 */
[----:B------:R-:W-:Y:S04]  /*8d30*/  SHFL.IDX PT, R55, R55, R0, 0x1c1f ;  /* 0x001c1f0037377589 */ /* 0x000fe800000e0000 */
[----:B------:R-:W-:Y:S04]  /*8d40*/  SHFL.IDX PT, R43, R63, R0, 0x1c1f ;  /* 0x001c1f003f2b7589 */ /* 0x000fe800000e0000 */
[----:B------:R-:W-:Y:S04]  /*8d50*/  SHFL.IDX PT, R73, R73, R0, 0x1c1f ;  /* 0x001c1f0049497589 */ /* 0x000fe800000e0000 */
[----:B------:R-:W-:Y:S04]  /*8d60*/  SHFL.IDX PT, R56, R56, R33, 0x1c1f ;  /* 0x001c1f2138387589 */ /* 0x000fe800000e0000 */
[----:B------:R-:W2:Y:S01]  /*8d70*/  SHFL.IDX PT, R68, R68, R33, 0x1c1f ;  /* 0x001c1f2144447589 */ /* 0x000ea200000e0000 */
[----:B0-----:R-:W-:-:S02]  /*8d80*/  SEL R36, R53, R54, P0 ;  /* 0x0000003635247207 */ /* 0x001fc40000000000 */
[----:B------:R-:W-:Y:S01]  /*8d90*/  SEL R38, R54, R53, P0 ;  /* 0x0000003536267207 */ /* 0x000fe20000000000 */
[----:B------:R2:W-:Y:S01]  /*8da0*/  SHFL.IDX PT, R50, R72, R33, 0x1c1f ;  /* 0x001c1f2148327589 */ /* 0x0005e200000e0000 */
[----:B-1----:R-:W-:Y:S02]  /*8db0*/  SEL R37, R71, R70, P0 ;  /* 0x0000004647257207 */ /* 0x002fe40000000000 */
[----:B------:R-:W-:Y:S01]  /*8dc0*/  SEL R39, R70, R71, P0 ;  /* 0x0000004746277207 */ /* 0x000fe20000000000 */
[----:B------:R-:W-:Y:S04]  /*8dd0*/  SHFL.IDX PT, R61, R61, R0, 0x1c1f ;  /* 0x001c1f003d3d7589 */ /* 0x000fe800000e0000 */
[----:B------:R-:W-:Y:S04]  /*8de0*/  SHFL.IDX PT, R75, R75, R0, 0x1c1f ;  /* 0x001c1f004b4b7589 */ /* 0x000fe800000e0000 */
[----:B------:R-:W-:Y:S04]  /*8df0*/  SHFL.IDX PT, R44, R44, R33, 0x1c1f ;  /* 0x001c1f212c2c7589 */ /* 0x000fe800000e0000 */
[----:B------:R-:W-:Y:S04]  /*8e00*/  SHFL.IDX PT, R76, R76, R33, 0x1c1f ;  /* 0x001c1f214c4c7589 */ /* 0x000fe800000e0000 */
[----:B------:R-:W-:Y:S01]  /*8e10*/  SHFL.IDX PT, R49, R49, R0, 0x1c1f ;  /* 0x001c1f0031317589 */ /* 0x000fe200000e0000 */
[----:B--2---:R-:W-:-:S03]  /*8e20*/  SEL R72, R43, R68, P0 ;  /* 0x000000442b487207 */ /* 0x004fc60000000000 */
[----:B------:R-:W-:Y:S04]  /*8e30*/  SHFL.IDX PT, R57, R57, R0, 0x1c1f ;  /* 0x001c1f0039397589 */ /* 0x000fe800000e0000 */
[----:B------:R-:W-:Y:S04]  /*8e40*/  SHFL.IDX PT, R77, R77, R0, 0x1c1f ;  /* 0x001c1f004d4d7589 */ /* 0x000fe800000e0000 */
[----:B------:R-:W-:Y:S04]  /*8e50*/  SHFL.IDX PT, R51, R51, R0, 0x1c1f ;  /* 0x001c1f0033337589 */ /* 0x000fe800000e0000 */
[----:B------:R-:W-:Y:S04]  /*8e60*/  SHFL.IDX PT, R59, R59, R0, 0x1c1f ;  /* 0x001c1f003b3b7589 */ /* 0x000fe800000e0000 */
[----:B------:R-:W0:Y:S04]  /*8e70*/  SHFL.IDX PT, R52, R52, R33, 0x1c1f ;  /* 0x001c1f2134347589 */ /* 0x000e2800000e0000 */
[----:B------:R-:W1:Y:S04]  /*8e80*/  SHFL.IDX PT, R58, R58, R33, 0x1c1f ;  /* 0x001c1f213a3a7589 */ /* 0x000e6800000e0000 */
[----:B------:R-:W2:Y:S04]  /*8e90*/  SHFL.IDX PT, R0, R60, R33, 0x1c1f ;  /* 0x001c1f213c007589 */ /* 0x000ea800000e0000 */
[----:B------:R0:W3:Y:S04]  /*8ea0*/  SHFL.IDX PT, R78, R66, R33, 0x1c1f ;  /* 0x001c1f21424e7589 */ /* 0x0000e800000e0000 */
[----:B------:R4:W3:Y:S04]  /*8eb0*/  SHFL.IDX PT, R80, R74, R33, 0x1c1f ;  /* 0x001c1f214a507589 */ /* 0x0008e800000e0000 */
[----:B------:R1:W-:Y:S01]  /*8ec0*/  STSM.16.M88.4 [R85], R28 ;  /* 0x0000001c55007844 */ /* 0x0003e20000000200 */
[----:B0-----:R-:W-:-:S02]  /*8ed0*/  SEL R66, R52, R49, P0 ;  /* 0x0000003134427207 */ /* 0x001fc40000000000 */
[----:B----4-:R-:W-:Y:S01]  /*8ee0*/  SEL R33, R69, R64, P0 ;  /* 0x0000004045217207 */ /* 0x010fe20000000000 */
[----:B------:R-:W-:Y:S01]  /*8ef0*/  IMAD R69, R3, UR6, RZ ;  /* 0x0000000603457c24 */ /* 0x000fe2000f8e02ff */
[----:B------:R-:W-:Y:S02]  /*8f00*/  SEL R74, R68, R43, P0 ;  /* 0x0000002b444a7207 */ /* 0x000fe40000000000 */
[----:B------:R-:W-:Y:S01]  /*8f10*/  SEL R43, R76, R75, P0 ;  /* 0x0000004b4c2b7207 */ /* 0x000fe20000000000 */
[----:B------:R0:W-:Y:S01]  /*8f20*/  STSM.16.M88.4 [R42], R32 ;  /* 0x000000202a007844 */ /* 0x0001e20000000200 */
[C---:B------:R-:W-:Y:S02]  /*8f30*/  ISETP.GE.OR P3, PT, R46.reuse, R69, P1 ;  /* 0x000000452e00720c */ /* 0x040fe40000f66670 */
[----:B------:R-:W-:Y:S01]  /*8f40*/  SEL R64, R49, R52, P0 ;  /* 0x0000003431407207 */ /* 0x000fe20000000000 */
[----:B------:R4:W-:Y:S01]  /*8f50*/  STSM.16.M88.4 [R67], R36 ;  /* 0x0000002443007844 */ /* 0x0009e20000000200 */
[----:B-1----:R-:W-:Y:S01]  /*8f60*/  VIADD R28, R46, 0x8 ;  /* 0x000000082e1c7836 */ /* 0x002fe20000000000 */
[----:B------:R-:W-:Y:S01]  /*8f70*/  SEL R30, R56, R55, P0 ;  /* 0x00000037381e7207 */ /* 0x000fe20000000000 */
[----:B------:R-:W-:Y:S01]  /*8f80*/  IMAD.IADD R29, R41, 0x1, R45 ;  /* 0x00000001291d7824 */ /* 0x000fe200078e022d */
[----:B------:R-:W-:-:S02]  /*8f90*/  SEL R31, R50, R73, P0 ;  /* 0x00000049321f7207 */ /* 0x000fc40000000000 */
[----:B------:R-:W-:Y:S02]  /*8fa0*/  ISETP.GE.OR P1, PT, R28, R69, P1 ;  /* 0x000000451c00720c */ /* 0x000fe40000f26670 */
[----:B------:R-:W-:Y:S02]  /*8fb0*/  SEL R28, R55, R56, P0 ;  /* 0x00000038371c7207 */ /* 0x000fe40000000000 */
[----:B------:R-:W-:Y:S02]  /*8fc0*/  SEL R41, R75, R76, P0 ;  /* 0x0000004c4b297207 */ /* 0x000fe40000000000 */
[----:B0-----:R-:W-:Y:S02]  /*8fd0*/  LEA R32, P4, R40, UR4, 0x2 ;  /* 0x0000000428207c11 */ /* 0x001fe4000f8810ff */
[----:B------:R-:W-:Y:S02]  /*8fe0*/  SEL R42, R44, R61, P0 ;  /* 0x0000003d2c2a7207 */ /* 0x000fe40000000000 */
[----:B------:R-:W-:Y:S01]  /*8ff0*/  LEA.HI.X R33, R40, UR5, R29, 0x2, P4 ;  /* 0x0000000528217c11 */ /* 0x000fe2000a0f141d */
[----:B------:R-:W-:Y:S01]  /*9000*/  SHFL.IDX PT, R60, R32, RZ, 0x1c1f ;  /* 0x001c1fff203c7589 */ /* 0x000fe200000e0000 */
[----:B------:R-:W-:-:S02]  /*9010*/  SEL R29, R73, R50, P0 ;  /* 0x00000032491d7207 */ /* 0x000fc40000000000 */
[----:B------:R-:W-:Y:S01]  /*9020*/  SEL R40, R61, R44, P0 ;  /* 0x0000002c3d287207 */ /* 0x000fe20000000000 */
[----:B------:R-:W-:Y:S01]  /*9030*/  SHFL.IDX PT, R62, R32, 0x1, 0x1c1f ;  /* 0x003c1f00203e7f89 */ /* 0x000fe200000e0000 */
[----:B------:R-:W-:Y:S02]  /*9040*/  SEL R65, R77, R58, P0 ;  /* 0x0000003a4d417207 */ /* 0x000fe40000000000 */
[----:B----4-:R-:W-:Y:S01]  /*9050*/  SEL R67, R58, R77, P0 ;  /* 0x0000004d3a437207 */ /* 0x010fe20000000000 */
[----:B------:R-:W-:Y:S01]  /*9060*/  STSM.16.M88.4 [R84], R28 ;  /* 0x0000001c54007844 */ /* 0x000fe20000000200 */
[----:B--2---:R-:W-:Y:S02]  /*9070*/  SEL R36, R57, R0, P0 ;  /* 0x0000000039247207 */ /* 0x004fe40000000000 */
[----:B------:R-:W-:Y:S01]  /*9080*/  SEL R38, R0, R57, P0 ;  /* 0x0000003900267207 */ /* 0x000fe20000000000 */
[----:B------:R-:W-:Y:S01]  /*9090*/  STSM.16.M88.4 [R83], R40 ;  /* 0x0000002853007844 */ /* 0x000fe20000000200 */
[----:B---3--:R-:W-:-:S02]  /*90a0*/  SEL R37, R51, R78, P0 ;  /* 0x0000004e33257207 */ /* 0x008fc40000000000 */
[----:B------:R-:W-:Y:S01]  /*90b0*/  SEL R39, R78, R51, P0 ;  /* 0x000000334e277207 */ /* 0x000fe20000000000 */
[----:B------:R0:W-:Y:S01]  /*90c0*/  STSM.16.M88.4 [R82], R64 ;  /* 0x0000004052007844 */ /* 0x0001e20000000200 */
[----:B------:R-:W-:Y:S02]  /*90d0*/  SEL R73, R59, R80, P0 ;  /* 0x000000503b497207 */ /* 0x000fe40000000000 */
[----:B------:R-:W-:Y:S01]  /*90e0*/  SEL R75, R80, R59, P0 ;  /* 0x0000003b504b7207 */ /* 0x000fe20000000000 */
[----:B------:R-:W-:Y:S04]  /*90f0*/  STSM.16.M88.4 [R81], R36 ;  /* 0x0000002451007844 */ /* 0x000fe80000000200 */
[----:B------:R-:W-:Y:S04]  /*9100*/  STSM.16.M88.4 [R79], R72 ;  /* 0x000000484f007844 */ /* 0x000fe80000000200 */
[----:B------:R-:W1:Y:S01]  /*9110*/  SHFL.IDX PT, R61, R33, RZ, 0x1c1f ;  /* 0x001c1fff213d7589 */ /* 0x000e6200000e0000 */
[----:B------:R-:W-:Y:S08]  /*9120*/  BAR.SYNC.DEFER_BLOCKING 0x1, 0x100 ;  /* 0x0044000000007b1d */ /* 0x000ff00000010000 */
[----:B0-----:R-:W0:Y:S01]  /*9130*/  @P2 LDC R65, c[0x0][0xbec] ;  /* 0x0002fb00ff412b82 */ /* 0x001e220000000800 */
[----:B------:R-:W2:Y:S01]  /*9140*/  SHFL.IDX PT, R63, R33, 0x1, 0x1c1f ;  /* 0x003c1f00213f7f89 */ /* 0x000ea200000e0000 */
[----:B------:R-:W-:Y:S01]  /*9150*/  IMAD R0, R17, 0x20, R18 ;  /* 0x0000002011007824 */ /* 0x000fe200078e0212 */
[----:B------:R-:W-:-:S02]  /*9160*/  UIMAD UR6, UR12, UR8, URZ ;  /* 0x000000080c0672a4 */ /* 0x000fc4000f8e023f */
[----:B-1----:R1:W-:Y:S01]  /*9170*/  @!P3 ST.E desc[UR50][R60.64], R5 ;  /* 0x000000053c00b985 */ /* 0x0023e2000c101932 */
[----:B------:R-:W-:Y:S02]  /*9180*/  UIMAD.WIDE.U32 UR4, UR13, UR8, URZ ;  /* 0x000000080d0472a5 */ /* 0x000fe4000f8e003f */
[----:B------:R-:W-:-:S03]  /*9190*/  UIMAD UR6, UR13, UR9, UR6 ;  /* 0x000000090d0672a4 */ /* 0x000fc6000f8e0206 */
[----:B------:R-:W-:Y:S01]  /*91a0*/  ULDC.64 UR8, c[0x0][0xaf0] ;  /* 0x0002bc0000087ab9 */ /* 0x000fe20000000a00 */
[----:B--2---:R2:W-:Y:S01]  /*91b0*/  @!P1 ST.E desc[UR50][R62.64], R4 ;  /* 0x000000043e009985 */ /* 0x0045e2000c101932 */
[----:B-1----:R-:W1:Y:S03]  /*91c0*/  @P2 LDC R5, c[0x0][0xbf0] ;  /* 0x0002fc00ff052b82 */ /* 0x002e660000000800 */
[----:B------:R3:W5:Y:S01]  /*91d0*/  LD.E.128 R40, desc[UR50][R8.64] ;  /* 0x0000003208287980 */ /* 0x000762000c101d00 */
[----:B------:R-:W-:Y:S02]  /*91e0*/  UIMAD UR7, UR14, UR8, URZ ;  /* 0x000000080e0772a4 */ /* 0x000fe4000f8e023f */
[----:B------:R-:W-:Y:S01]  /*91f0*/  UIADD3 UR5, UR5, UR6, URZ ;  /* 0x0000000605057290 */ /* 0x000fe2000fffe03f */
[----:B------:R4:W5:Y:S04]  /*9200*/  LD.E.128 R36, desc[UR50][R6.64] ;  /* 0x0000003206247980 */ /* 0x000968000c101d00 */
[----:B------:R-:W5:Y:S01]  /*9210*/  LD.E.128 R48, desc[UR50][R26.64] ;  /* 0x000000321a307980 */ /* 0x000f62000c101d00 */
[----:B---3--:R-:W-:-:S03]  /*9220*/  IMAD R8, R87, 0x80, R0 ;  /* 0x0000008057087824 */ /* 0x008fc600078e0200 */
[----:B------:R-:W5:Y:S01]  /*9230*/  LD.E.128 R44, desc[UR50][R24.64] ;  /* 0x00000032182c7980 */ /* 0x000f62000c101d00 */
[----:B0-----:R-:W-:Y:S01]  /*9240*/  @P2 IMAD.HI.U32 R0, R8, R65, RZ ;  /* 0x0000004108002227 */ /* 0x001fe200078e00ff */
[----:B------:R-:W-:Y:S02]  /*9250*/  UIMAD UR7, UR42, UR9, UR7 ;  /* 0x000000092a0772a4 */ /* 0x000fe4000f8e0207 */
[----:B------:R-:W5:Y:S01]  /*9260*/  LD.E.128 R32, desc[UR50][R20.64] ;  /* 0x0000003214207980 */ /* 0x000f62000c101d00 */
[----:B----4-:R-:W-:Y:S01]  /*9270*/  IMAD.MOV.U32 R7, RZ, RZ, R8 ;  /* 0x000000ffff077224 */ /* 0x010fe200078e0008 */
[----:B------:R-:W-:Y:S02]  /*9280*/  UIMAD.WIDE.U32 UR42, UR42, UR8, UR4 ;  /* 0x000000082a2a72a5 */ /* 0x000fe4000f8e0004 */
[----:B------:R-:W5:Y:S01]  /*9290*/  LD.E.128 R28, desc[UR50][R14.64] ;  /* 0x000000320e1c7980 */ /* 0x000f62000c101d00 */
[----:B-1----:R-:W-:Y:S01]  /*92a0*/  @P2 SHF.R.U32.HI R7, RZ, R5, R0 ;  /* 0x00000005ff072219 */ /* 0x002fe20000011600 */
[----:B------:R-:W-:-:S02]  /*92b0*/  UIADD3 UR4, UR43, UR7, URZ ;  /* 0x000000072b047290 */ /* 0x000fc4000fffe03f */
[----:B------:R0:W5:Y:S01]  /*92c0*/  LD.E.128 R56, desc[UR50][R12.64] ;  /* 0x000000320c387980 */ /* 0x000162000c101d00 */
[--C-:B------:R-:W-:Y:S01]  /*92d0*/  SHF.R.S32.HI R0, RZ, 0x1f, R7.reuse ;  /* 0x0000001fff007819 */ /* 0x100fe20000011407 */
[----:B------:R-:W-:Y:S01]  /*92e0*/  IMAD.MOV R6, RZ, RZ, -R7 ;  /* 0x000000ffff067224 */ /* 0x000fe200078e0a07 */
[----:B------:R-:W-:Y:S01]  /*92f0*/  ULDC.64 UR6, c[0x0][0xae0] ;  /* 0x0002b80000067ab9 */ /* 0x000fe20000000a00 */
[----:B------:R-:W-:Y:S01]  /*9300*/  IMAD.U32 R5, RZ, RZ, UR43 ;  /* 0x0000002bff057e24 */ /* 0x000fe2000f8e00ff */
[----:B------:R1:W5:Y:S01]  /*9310*/  LD.E.128 R52, desc[UR50][R10.64] ;  /* 0x000000320a347980 */ /* 0x000362000c101d00 */
[----:B------:R-:W-:Y:S02]  /*9320*/  IMAD R0, R0, UR6, RZ ;  /* 0x0000000600007c24 */ /* 0x000fe4000f8e02ff */
[----:B------:R-:W-:Y:S01]  /*9330*/  IMAD R3, R3, R6, R8 ;  /* 0x0000000603037224 */ /* 0x000fe200078e0208 */
[----:B------:R-:W-:Y:S01]  /*9340*/  @!PT LDS RZ, [RZ] ;  /* 0x00000000fffff984 */ /* 0x000fe20000000800 */
[----:B------:R-:W-:Y:S01]  /*9350*/  @!PT LDS RZ, [RZ] ;  /* 0x00000000fffff984 */ /* 0x000fe20000000800 */
[----:B------:R-:W-:Y:S01]  /*9360*/  @!PT LDS RZ, [RZ] ;  /* 0x00000000fffff984 */ /* 0x000fe20000000800 */
[----:B------:R-:W-:Y:S01]  /*9370*/  @!PT LDS RZ, [RZ] ;  /* 0x00000000fffff984 */ /* 0x000fe20000000800 */
[----:B------:R3:W-:Y:S06]  /*9380*/  MEMBAR.ALL.CTA ;  /* 0x0000000000007992 */ /* 0x0007ec0000008000 */
[----:B---3--:R-:W3:Y:S01]  /*9390*/  FENCE.VIEW.ASYNC.S ;  /* 0x00000000000073c6 */ /* 0x008ee20000000000 */
[----:B--2---:R-:W-:-:S02]  /*93a0*/  IMAD.U32 R4, RZ, RZ, UR42 ;  /* 0x0000002aff047e24 */ /* 0x004fc4000f8e00ff */
[----:B------:R-:W-:Y:S02]  /*93b0*/  IMAD.U32 R5, RZ, RZ, UR4 ;  /* 0x00000004ff057e24 */ /* 0x000fe4000f8e00ff */
[C---:B------:R-:W-:Y:S01]  /*93c0*/  IMAD R9, R7.reuse, UR7, R0 ;  /* 0x0000000707097c24 */ /* 0x040fe2000f8e0200 */
[----:B------:R-:W-:Y:S01]  /*93d0*/  SHF.R.S32.HI R0, RZ, 0x1f, R3 ;  /* 0x0000001fff007819 */ /* 0x000fe20000011403 */
[----:B------:R-:W-:Y:S01]  /*93e0*/  IMAD.WIDE.U32 R4, R7, UR6, R4 ;  /* 0x0000000607047c25 */ /* 0x000fe2000f8e0004 */
[----:B------:R-:W-:-:S03]  /*93f0*/  ULDC.64 UR6, c[0x0][0xad8] ;  /* 0x0002b60000067ab9 */ /* 0x000fc60000000a00 */
[----:B------:R-:W-:Y:S02]  /*9400*/  IMAD.IADD R5, R5, 0x1, R9 ;  /* 0x0000000105057824 */ /* 0x000fe400078e0209 */
[----:B------:R-:W-:Y:S02]  /*9410*/  IMAD R6, R0, UR6, RZ ;  /* 0x0000000600067c24 */ /* 0x000fe4000f8e02ff */
[----:B0-----:R-:W-:Y:S01]  /*9420*/  IMAD R12, R87, 0x80, R18 ;  /* 0x00000080570c7824 */ /* 0x001fe200078e0212 */
[----:B------:R-:W-:Y:S01]  /*9430*/  UIADD3 UR39, UR39, 0x29820, URZ ;  /* 0x0002982027277890 */ /* 0x000fe2000fffe03f */
[C---:B------:R-:W-:Y:S02]  /*9440*/  IMAD R7, R3.reuse, UR7, R6 ;  /* 0x0000000703077c24 */ /* 0x040fe4000f8e0206 */
[----:B------:R-:W-:Y:S01]  /*9450*/  IMAD.WIDE.U32 R4, R3, UR6, R4 ;  /* 0x0000000603047c25 */ /* 0x000fe2000f8e0004 */
[----:B------:R-:W-:Y:S01]  /*9460*/  UIADD3 UR44, UR44, 0x1, URZ ;  /* 0x000000012c2c7890 */ /* 0x000fe2000fffe03f */
[----:B------:R-:W-:Y:S01]  /*9470*/  ISETP.GE.AND P1, PT, R12, R69, PT ;  /* 0x000000450c00720c */ /* 0x000fe20003f26270 */
[----:B------:R-:W-:Y:S01]  /*9480*/  ULDC.64 UR6, c[0x0][0xa80] ;  /* 0x0002a00000067ab9 */ /* 0x000fe20000000a00 */
[----:B------:R-:W-:Y:S01]  /*9490*/  IMAD.IADD R3, R5, 0x1, R7 ;  /* 0x0000000105037824 */ /* 0x000fe200078e0207 */
[----:B------:R-:W-:Y:S01]  /*94a0*/  UPRMT UR39, URZ, 0x654, UR39 ;  /* 0x000006543f277896 */ /* 0x000fe20008000027 */
[----:B-1----:R-:W-:Y:S01]  /*94b0*/  LEA R10, P2, R4, UR6, 0x1 ;  /* 0x00000006040a7c11 */ /* 0x002fe2000f8408ff */
[----:B------:R-:W-:Y:S01]  /*94c0*/  VIADD R0, R12, 0x20 ;  /* 0x000000200c007836 */ /* 0x000fe20000000000 */
[----:B------:R-:W-:-:S02]  /*94d0*/  UISETP.NE.AND UP0, UPT, UR44, 0x2, UPT ;  /* 0x000000022c00788c */ /* 0x000fc4000bf05270 */
[----:B------:R-:W-:Y:S02]  /*94e0*/  LEA.HI.X R3, R4, UR7, R3, 0x1, P2 ;  /* 0x0000000704037c11 */ /* 0x000fe400090f0c03 */
[----:B------:R-:W-:Y:S01]  /*94f0*/  USEL UR5, URZ, 0x1, UP0 ;  /* 0x000000013f057887 */ /* 0x000fe20008000000 */
[-C--:B------:R-:W-:Y:S01]  /*9500*/  ISETP.GE.AND P3, PT, R0, R69.reuse, PT ;  /* 0x000000450000720c */ /* 0x080fe20003f66270 */
[----:B------:R-:W-:Y:S01]  /*9510*/  ULDC UR4, c[0x0][0xc] ;  /* 0x0000030000047ab9 */ /* 0x000fe20000000800 */
[----:B------:R-:W-:Y:S01]  /*9520*/  VIADD R0, R12, 0x40 ;  /* 0x000000400c007836 */ /* 0x000fe20000000000 */
[----:B------:R-:W-:Y:S01]  /*9530*/  UIADD3 UR41, UR4, UR41, URZ ;  /* 0x0000002904297290 */ /* 0x000fe2000fffe03f */
[----:B---3--:R0:W1:Y:S01]  /*9540*/  SHFL.IDX PT, R8, R10, RZ, 0x181f ;  /* 0x00181fff0a087589 */ /* 0x00806200000e0000 */
[----:B------:R-:W-:Y:S01]  /*9550*/  USEL UR44, UR44, URZ, UP0 ;  /* 0x0000003f2c2c7287 */ /* 0x000fe20008000000 */
[----:B------:R-:W-:Y:S01]  /*9560*/  SYNCS.ARRIVE.TRANS64.RED.A1T0 RZ, [UR39], RZ ;  /* 0x000000ffffff79a7 */ /* 0x000fe20008100427 */
[----:B------:R-:W-:Y:S01]  /*9570*/  ULOP3.LUT UR45, UR45, UR5, URZ, 0x3c, !UPT ;  /* 0x000000052d2d7292 */ /* 0x000fe2000f8e3c3f */
[----:B------:R0:W2:Y:S01]  /*9580*/  SHFL.IDX PT, R9, R3, RZ, 0x181f ;  /* 0x00181fff03097589 */ /* 0x0000a200000e0000 */
[----:B------:R-:W-:Y:S01]  /*9590*/  BSSY B0, `(.L_x_31) ;  /* 0x000000b000007945 */ /* 0x000fe20003800000 */
[----:B------:R-:W-:-:S03]  /*95a0*/  ISETP.GE.AND P0, PT, R0, R69, PT ;  /* 0x000000450000720c */ /* 0x000fc60003f06270 */
[----:B------:R-:W-:Y:S10]  /*95b0*/  @P1 BRA `(.L_x_32) ;  /* 0x0000000000201947 */ /* 0x000ff40003800000 */
[----:B------:R-:W-:Y:S02]  /*95c0*/  ULDC UR4, c[0x0][0xac8] ;  /* 0x0002b20000047ab9 */ /* 0x000fe40000000800 */
[----:B------:R-:W-:Y:S02]  /*95d0*/  ISETP.GE.AND P2, PT, R16, UR4, PT ;  /* 0x0000000410007c0c */ /* 0x000fe4000bf46270 */
[----:B------:R-:W-:-:S11]  /*95e0*/  ISETP.GE.AND P1, PT, R2, UR4, PT ;  /* 0x0000000402007c0c */ /* 0x000fd6000bf26270 */
[----:B-1----:R-:W-:Y:S02]  /*95f0*/  @!P2 LEA R6, P4, R16, R8, 0x1 ;  /* 0x000000081006a211 */ /* 0x002fe400078808ff */
[----:B--2---:R-:W-:Y:S02]  /*9600*/  @!P1 IMAD.WIDE R4, R2, 0x2, R8 ;  /* 0x0000000202049825 */ /* 0x004fe400078e0208 */
[----:B------:R-:W-:-:S03]  /*9610*/  @!P2 LEA.HI.X R7, R16, R9, R192, 0x1, P4 ;  /* 0x000000091007a211 */ /* 0x000fc600020f0cc0 */
[----:B-----5:R3:W-:Y:S04]  /*9620*/  @!P1 ST.E.128 desc[UR50][R4.64], R48 ;  /* 0x0000003004009985 */ /* 0x0207e8000c101d32 */
[----:B------:R3:W-:Y:S02]  /*9630*/  @!P2 ST.E.128 desc[UR50][R6.64], R56 ;  /* 0x000000380600a985 */ /* 0x0007e4000c101d32 */
.L_x_32:
[----:B------:R-:W-:Y:S05]  /*9640*/  BSYNC B0 ;  /* 0x0000000000007941 */ /* 0x000fea0003800000 */
.L_x_31:
[----:B--2---:R2:W4:Y:S01]  /*9650*/  SHFL.IDX PT, R9, R3, 0x1, 0x181f ;  /* 0x00381f0003097f89 */ /* 0x00452200000e0000 */
[----:B------:R-:W-:Y:S03]  /*9660*/  BSSY B0, `(.L_x_33) ;  /* 0x000000b000007945 */ /* 0x000fe60003800000 */
[----:B-1----:R2:W1:Y:S01]  /*9670*/  SHFL.IDX PT, R8, R10, 0x1, 0x181f ;  /* 0x00381f000a087f89 */ /* 0x00246200000e0000 */
[----:B------:R-:W-:Y:S05]  /*9680*/  @P3 BRA `(.L_x_34) ;  /* 0x0000000000203947 */ /* 0x000fea0003800000 */
[----:B------:R-:W-:Y:S02]  /*9690*/  ULDC UR4, c[0x0][0xac8] ;  /* 0x0002b20000047ab9 */ /* 0x000fe40000000800 */
[----:B------:R-:W-:Y:S02]  /*96a0*/  ISETP.GE.AND P3, PT, R16, UR4, PT ;  /* 0x0000000410007c0c */ /* 0x000fe4000bf66270 */
[----:B------:R-:W-:-:S11]  /*96b0*/  ISETP.GE.AND P2, PT, R2, UR4, PT ;  /* 0x0000000402007c0c */ /* 0x000fd6000bf46270 */
[----:B-1-3--:R-:W-:Y:S02]  /*96c0*/  @!P3 LEA R6, P1, R16, R8, 0x1 ;  /* 0x000000081006b211 */ /* 0x00afe400078208ff */
[----:B----4-:R-:W-:Y:S02]  /*96d0*/  @!P2 IMAD.WIDE R4, R2, 0x2, R8 ;  /* 0x000000020204a825 */ /* 0x010fe400078e0208 */
[----:B------:R-:W-:-:S03]  /*96e0*/  @!P3 LEA.HI.X R7, R16, R9, R192, 0x1, P1 ;  /* 0x000000091007b211 */ /* 0x000fc600008f0cc0 */
[----:B-----5:R1:W-:Y:S04]  /*96f0*/  @!P2 ST.E.128 desc[UR50][R4.64], R44 ;  /* 0x0000002c0400a985 */ /* 0x0203e8000c101d32 */
[----:B------:R1:W-:Y:S02]  /*9700*/  @!P3 ST.E.128 desc[UR50][R6.64], R52 ;  /* 0x000000340600b985 */ /* 0x0003e4000c101d32 */
.L_x_34:
[----:B------:R-:W-:Y:S05]  /*9710*/  BSYNC B0 ;  /* 0x0000000000007941 */ /* 0x000fea0003800000 */
.L_x_33:
[----:B----4-:R4:W0:Y:S01]  /*9720*/  SHFL.IDX PT, R9, R3, 0x2, 0x181f ;  /* 0x00581f0003097f89 */ /* 0x01082200000e0000 */
[----:B------:R-:W-:Y:S03]  /*9730*/  BSSY B0, `(.L_x_35) ;  /* 0x000000b000007945 */ /* 0x000fe60003800000 */
[----:B-1----:R4:W1:Y:S01]  /*9740*/  SHFL.IDX PT, R8, R10, 0x2, 0x181f ;  /* 0x00581f000a087f89 */ /* 0x00286200000e0000 */
[----:B------:R-:W-:Y:S05]  /*9750*/  @P0 BRA `(.L_x_36) ;  /* 0x0000000000200947 */ /* 0x000fea0003800000 */
[----:B------:R-:W-:Y:S02]  /*9760*/  ULDC UR4, c[0x0][0xac8] ;  /* 0x0002b20000047ab9 */ /* 0x000fe40000000800 */
[----:B------:R-:W-:Y:S02]  /*9770*/  ISETP.GE.AND P2, PT, R16, UR4, PT ;  /* 0x0000000410007c0c */ /* 0x000fe4000bf46270 */
[----:B------:R-:W-:-:S11]  /*9780*/  ISETP.GE.AND P1, PT, R2, UR4, PT ;  /* 0x0000000402007c0c */ /* 0x000fd6000bf26270 */
[----:B-1-3--:R-:W-:Y:S02]  /*9790*/  @!P2 LEA R6, P0, R16, R8, 0x1 ;  /* 0x000000081006a211 */ /* 0x00afe400078008ff */
[----:B0-----:R-:W-:Y:S02]  /*97a0*/  @!P1 IMAD.WIDE R4, R2, 0x2, R8 ;  /* 0x0000000202049825 */ /* 0x001fe400078e0208 */
[----:B------:R-:W-:-:S03]  /*97b0*/  @!P2 LEA.HI.X R7, R16, R9, R192, 0x1, P0 ;  /* 0x000000091007a211 */ /* 0x000fc600000f0cc0 */
[----:B-----5:R0:W-:Y:S04]  /*97c0*/  @!P1 ST.E.128 desc[UR50][R4.64], R32 ;  /* 0x0000002004009985 */ /* 0x0201e8000c101d32 */
[----:B------:R0:W-:Y:S02]  /*97d0*/  @!P2 ST.E.128 desc[UR50][R6.64], R40 ;  /* 0x000000280600a985 */ /* 0x0001e4000c101d32 */
.L_x_36:
[----:B------:R-:W-:Y:S05]  /*97e0*/  BSYNC B0 ;  /* 0x0000000000007941 */ /* 0x000fea0003800000 */
.L_x_35:
[----:B------:R-:W-:Y:S01]  /*97f0*/  VIADD R0, R12, 0x60 ;  /* 0x000000600c007836 */ /* 0x000fe20000000000 */
[----:B0-----:R0:W0:Y:S01]  /*9800*/  SHFL.IDX PT, R9, R3, 0x3, 0x181f ;  /* 0x00781f0003097f89 */ /* 0x00102200000e0000 */
[----:B------:R-:W-:Y:S01]  /*9810*/  UIADD3 UR46, UR46, 0x1, URZ ;  /* 0x000000012e2e7890 */ /* 0x000fe2000fffe03f */
[----:B------:R-:W-:Y:S02]  /*9820*/  BSSY B0, `(.L_x_37) ;  /* 0x000000c000007945 */ /* 0x000fe40003800000 */
[----:B------:R-:W-:Y:S01]  /*9830*/  ISETP.GE.AND P0, PT, R0, R69, PT ;  /* 0x000000450000720c */ /* 0x000fe20003f06270 */
[----:B-1----:R1:W0:-:S12]  /*9840*/  SHFL.IDX PT, R8, R10, 0x3, 0x181f ;  /* 0x00781f000a087f89 */ /* 0x00221800000e0000 */
[----:B-1----:R-:W-:Y:S05]  /*9850*/  @P0 BRA `(.L_x_38) ;  /* 0x0000000000200947 */ /* 0x002fea0003800000 */
[----:B------:R-:W-:Y:S02]  /*9860*/  ULDC UR4, c[0x0][0xac8] ;  /* 0x0002b20000047ab9 */ /* 0x000fe40000000800 */
[----:B------:R-:W-:Y:S02]  /*9870*/  ISETP.GE.AND P2, PT, R16, UR4, PT ;  /* 0x0000000410007c0c */ /* 0x000fe4000bf46270 */
[----:B------:R-:W-:-:S11]  /*9880*/  ISETP.GE.AND P1, PT, R2, UR4, PT ;  /* 0x0000000402007c0c */ /* 0x000fd6000bf26270 */
[----:B0--3--:R-:W-:Y:S02]  /*9890*/  @!P2 LEA R6, P0, R16, R8, 0x1 ;  /* 0x000000081006a211 */ /* 0x009fe400078008ff */
[----:B------:R-:W-:Y:S02]  /*98a0*/  @!P1 IMAD.WIDE R4, R2, 0x2, R8 ;  /* 0x0000000202049825 */ /* 0x000fe400078e0208 */
[----:B------:R-:W-:-:S03]  /*98b0*/  @!P2 LEA.HI.X R7, R16, R9, R192, 0x1, P0 ;  /* 0x000000091007a211 */ /* 0x000fc600000f0cc0 */
[----:B-----5:R1:W-:Y:S04]  /*98c0*/  @!P1 ST.E.128 desc[UR50][R4.64], R28 ;  /* 0x0000001c04009985 */ /* 0x0203e8000c101d32 */
[----:B------:R1:W-:Y:S02]  /*98d0*/  @!P2 ST.E.128 desc[UR50][R6.64], R36 ;  /* 0x000000240600a985 */ /* 0x0003e4000c101d32 */
.L_x_38:
[----:B------:R-:W-:Y:S05]  /*98e0*/  BSYNC B0 ;  /* 0x0000000000007941 */ /* 0x000fea0003800000 */
.L_x_37:
[----:B------:R-:W2:Y:S02]  /*98f0*/  LDC R0, c[0x0][0xc34] ;  /* 0x00030d00ff007b82 */ /* 0x000ea40000000800 */
[----:B--2---:R-:W-:-:S13]  /*9900*/  ISETP.LE.AND P0, PT, R0, UR41, PT ;  /* 0x0000002900007c0c */ /* 0x004fda000bf03270 */
[----:B------:R-:W-:Y:S05]  /*9910*/  @!P0 BRA `(.L_x_39) ;  /* 0xffffff7000f08947 */ /* 0x000fea000383ffff */
[----:B------:R-:W-:Y:S05]  /*9920*/  EXIT ;  /* 0x000000000000794d */ /* 0x000fea0003800000 */
.L_x_5:
[----:B------:R-:W-:-:S08]  /*9930*/  NOP ;  /* 0x0000000000007918 */ /* 0x000fd00000000000 */
[----:B------:R-:W0:-:S00]  /*9940*/  USETMAXREG.DEALLOC.CTAPOOL 0x28 ;  /* 0x00000028000079c8 */ /* 0x000e0000080e0500 */
[----:B------:R-:W1:Y:S01]  /*9950*/  S2UR UR38, SR_CTAID.X ;  /* 0x00000000002679c3 */ /* 0x000e620000002500 */
[----:B------:R-:W-:Y:S01]  /*9960*/  UMOV UR37, 0x1 ;  /* 0x0000000100257882 */ /* 0x000fe20000000000 */
[----:B0-----:R-:W-:Y:S02]  /*9970*/  IMAD.MOV.U32 R19, RZ, RZ, RZ ;  /* 0x000000ffff137224 */ /* 0x001fe400078e00ff */
[----:B------:R-:W-:-:S04]  /*9980*/  IMAD.MOV.U32 R31, RZ, RZ, 0x1 ;  /* 0x00000001ff1f7424 */ /* 0x000fc800078e00ff */
[----:B------:R-:W1:Y:S02]  /*9990*/  LDC R2, c[0x0][0xc34] ;  /* 0x00030d00ff027b82 */ /* 0x000e640000000800 */
[----:B-1----:R-:W-:-:S13]  /*99a0*/  ISETP.LE.AND P0, PT, R2, UR38, PT ;  /* 0x0000002602007c0c */ /* 0x002fda000bf03270 */
[----:B------:R-:W-:Y:S05]  /*99b0*/  @P0 BRA `(.L_x_40) ;  /* 0x0000004800440947 */ /* 0x000fea0003800000 */
[----:B------:R-:W0:Y:S01]  /*99c0*/  S2R R8, SR_TID.X ;  /* 0x0000000000087919 */ /* 0x000e220000002100 */
[----:B------:R-:W-:Y:S01]  /*99d0*/  ULDC.64 UR4, c[0x0][0x418] ;  /* 0x0001060000047ab9 */ /* 0x000fe20000000a00 */
[----:B------:R-:W-:Y:S01]  /*99e0*/  ULDC.64 UR8, c[0x0][0x2f0] ;  /* 0x0000bc0000087ab9 */ /* 0x000fe20000000a00 */
[----:B------:R-:W-:Y:S01]  /*99f0*/  UISETP.NE.U32.AND UP0, UPT, UR4, URZ, UPT ;  /* 0x0000003f0400728c */ /* 0x000fe2000bf05070 */
[----:B------:R-:W-:Y:S01]  /*9a00*/  IMAD.MOV.U32 R34, RZ, RZ, 0x40 ;  /* 0x00000040ff227424 */ /* 0x000fe200078e00ff */
[----:B------:R-:W-:Y:S01]  /*9a10*/  UMOV UR6, 0xa0 ;  /* 0x000000a000067882 */ /* 0x000fe20000000000 */
[----:B------:R-:W-:Y:S01]  /*9a20*/  ULDC UR4, c[0x0][0x424] ;  /* 0x0001090000047ab9 */ /* 0x000fe20000000800 */
[----:B------:R-:W-:Y:S01]  /*9a30*/  UISETP.NE.AND.EX UP0, UPT, UR5, URZ, UPT, UP0 ;  /* 0x0000003f0500728c */ /* 0x000fe2000bf05300 */
[----:B------:R-:W-:Y:S01]  /*9a40*/  LOP3.LUT R16, R16, 0xfffffffd, RZ, 0xc0, !PT ;  /* 0xfffffffd10107812 */ /* 0x000fe200078ec0ff */
[----:B------:R-:W-:Y:S01]  /*9a50*/  ULDC UR10, c[0x0][0x320] ;  /* 0x0000c800000a7ab9 */ /* 0x000fe20000000800 */
[----:B------:R-:W-:Y:S01]  /*9a60*/  UMOV UR41, 0x400 ;  /* 0x0000040000297882 */ /* 0x000fe20000000000 */
[----:B------:R-:W-:Y:S01]  /*9a70*/  USEL UR4, UR4, 0x1, UP0 ;  /* 0x0000000104047887 */ /* 0x000fe20008000000 */
[----:B------:R-:W-:Y:S01]  /*9a80*/  IMAD.MOV.U32 R31, RZ, RZ, 0x1 ;  /* 0x00000001ff1f7424 */ /* 0x000fe200078e00ff */
[----:B------:R-:W-:Y:S01]  /*9a90*/  ULEA UR41, UR45, UR41, 0x18 ;  /* 0x000000292d297291 */ /* 0x000fe2000f8ec03f */
[----:B------:R-:W-:Y:S01]  /*9aa0*/  IMAD.MOV.U32 R19, RZ, RZ, RZ ;  /* 0x000000ffff137224 */ /* 0x000fe200078e00ff */
[----:B------:R-:W-:Y:S01]  /*9ab0*/  UIMAD UR39, UR4, UR8, URZ ;  /* 0x00000008042772a4 */ /* 0x000fe2000f8e023f */
[----:B------:R-:W-:-:S02]  /*9ac0*/  ULDC UR40, c[0x0][0x448] ;  /* 0x0001120000287ab9 */ /* 0x000fc40000000800 */
[----:B------:R-:W-:Y:S01]  /*9ad0*/  ULDC UR8, c[0x0][0x2b8] ;  /* 0x0000ae0000087ab9 */ /* 0x000fe20000000800 */
[----:B------:R-:W-:Y:S01]  /*9ae0*/  UIADD3 UR4, UR39, 0x9f, URZ ;  /* 0x0000009f27047890 */ /* 0x000fe2000fffe03f */
[----:B------:R-:W-:Y:S01]  /*9af0*/  ULDC UR7, c[0x0][0x288] ;  /* 0x0000a20000077ab9 */ /* 0x000fe20000000800 */
[----:B------:R-:W-:Y:S02]  /*9b00*/  ULOP3.LUT UR46, UR36, 0x2, URZ, 0xfc, !UPT ;  /* 0x00000002242e7892 */ /* 0x000fe4000f8efc3f */
[----:B------:R-:W-:Y:S02]  /*9b10*/  UIMAD.WIDE UR4, UR4, 0x66666667, URZ ;  /* 0x66666667040478a5 */ /* 0x000fe4000f8e023f */
[----:B------:R-:W-:Y:S02]  /*9b20*/  ULOP3.LUT UR47, UR36, 0x1, URZ, 0xfc, !UPT ;  /* 0x00000001242f7892 */ /* 0x000fe4000f8efc3f */
[----:B------:R-:W-:Y:S01]  /*9b30*/  USHF.R.U32.HI UR4, URZ, 0x1f, UR5 ;  /* 0x0000001f3f047899 */ /* 0x000fe20008011605 */
[----:B------:R-:W-:Y:S01]  /*9b40*/  ULDC UR48, c[0x0][0xc] ;  /* 0x0000030000307ab9 */ /* 0x000fe20000000800 */
[----:B------:R-:W-:Y:S01]  /*9b50*/  UMOV UR37, URZ ;  /* 0x0000003f00257c82 */ /* 0x000fe20008000000 */
[C---:B0-----:R-:W-:Y:S01]  /*9b60*/  IMAD.SHL.U32 R4, R8.reuse, 0x10, RZ ;  /* 0x0000001008047824 */ /* 0x041fe200078e00ff */
[C---:B------:R-:W-:Y:S01]  /*9b70*/  LOP3.LUT P0, RZ, R8.reuse, 0x4, RZ, 0xc0, !PT ;  /* 0x0000000408ff7812 */ /* 0x040fe2000780c0ff */
[C---:B------:R-:W-:Y:S01]  /*9b80*/  IMAD.SHL.U32 R3, R8.reuse, 0x2, RZ ;  /* 0x0000000208037824 */ /* 0x040fe200078e00ff */
[C---:B------:R-:W-:Y:S01]  /*9b90*/  LOP3.LUT P1, RZ, R8.reuse, 0x10, RZ, 0xc0, !PT ;  /* 0x0000001008ff7812 */ /* 0x040fe2000782c0ff */
[----:B------:R-:W-:Y:S01]  /*9ba0*/  IMAD.SHL.U32 R7, R8, 0x20, RZ ;  /* 0x0000002008077824 */ /* 0x000fe200078e00ff */
[----:B------:R-:W-:Y:S01]  /*9bb0*/  LOP3.LUT R0, R4, 0x1b0, RZ, 0xc0, !PT ;  /* 0x000001b004007812 */ /* 0x000fe200078ec0ff */
[----:B------:R-:W-:Y:S01]  /*9bc0*/  IMAD.SHL.U32 R33, R8, 0x4, RZ ;  /* 0x0000000408217824 */ /* 0x000fe200078e00ff */
[----:B------:R-:W-:Y:S01]  /*9bd0*/  LOP3.LUT R35, R4, 0x30, RZ, 0xc0, !PT ;  /* 0x0000003004237812 */ /* 0x000fe200078ec0ff */
[----:B------:R-:W-:Y:S01]  /*9be0*/  ULEA.HI.SX32 UR42, UR5, UR4, 0x1a ;  /* 0x00000004052a7291 */ /* 0x000fe2000f8fd23f */
[----:B------:R-:W-:Y:S01]  /*9bf0*/  LOP3.LUT R9, R0, 0x30, R3, 0x78, !PT ;  /* 0x0000003000097812 */ /* 0x000fe200078e7803 */
[C---:B------:R-:W-:Y:S01]  /*9c00*/  IMAD.SHL.U32 R3, R8.reuse, 0x80, RZ ;  /* 0x0000008008037824 */ /* 0x040fe200078e00ff */
[----:B------:R-:W-:Y:S01]  /*9c10*/  LOP3.LUT R0, R8, 0x7f, RZ, 0xc0, !PT ;  /* 0x0000007f08007812 */ /* 0x000fe200078ec0ff */
[----:B------:R-:W-:Y:S01]  /*9c20*/  UIMAD UR5, UR42, UR6, -0xa0 ;  /* 0xffffff602a0574a4 */ /* 0x000fe2000f8e0206 */
[----:B------:R-:W-:Y:S01]  /*9c30*/  LOP3.LUT R6, R7, 0x80, RZ, 0xc0, !PT ;  /* 0x0000008007067812 */ /* 0x000fe200078ec0ff */
[----:B------:R-:W-:Y:S01]  /*9c40*/  UIADD3 UR4, UR42, -0x1, URZ ;  /* 0xffffffff2a047890 */ /* 0x000fe2000fffe03f */
[----:B------:R-:W-:Y:S01]  /*9c50*/  SHF.R.U32.HI R2, RZ, 0x5, R0 ;  /* 0x00000005ff027819 */ /* 0x000fe20000011600 */
[----:B------:R-:W-:Y:S01]  /*9c60*/  UIMAD UR40, UR40, UR7, URZ ;  /* 0x00000007282872a4 */ /* 0x000fe2000f8e023f */
[----:B------:R-:W-:Y:S01]  /*9c70*/  LOP3.LUT R5, R3, 0x380, RZ, 0xc0, !PT ;  /* 0x0000038003057812 */ /* 0x000fe200078ec0ff */
[----:B------:R-:W-:Y:S01]  /*9c80*/  UIMAD UR4, UR4, -0xa0, UR39 ;  /* 0xffffff60040478a4 */ /* 0x000fe2000f8e0227 */
[----:B------:R-:W-:Y:S01]  /*9c90*/  LOP3.LUT R6, R6, 0x10, R8, 0xf8, !PT ;  /* 0x0000001006067812 */ /* 0x000fe200078ef808 */
[----:B------:R-:W-:Y:S01]  /*9ca0*/  UIADD3 UR42, UR42, -0x2, URZ ;  /* 0xfffffffe2a2a7890 */ /* 0x000fe2000fffe03f */
[----:B------:R-:W-:Y:S01]  /*9cb0*/  LOP3.LUT R11, R7, 0x380, RZ, 0xc0, !PT ;  /* 0x00000380070b7812 */ /* 0x000fe200078ec0ff */
[----:B------:R-:W-:Y:S01]  /*9cc0*/  IMAD R5, R2, 0x10, R5 ;  /* 0x0000001002057824 */ /* 0x000fe200078e0205 */
[----:B------:R-:W-:-:S02]  /*9cd0*/  LOP3.LUT R8, R6, 0x10, R33, 0x78, !PT ;  /* 0x0000001006087812 */ /* 0x000fc400078e7821 */
[--C-:B------:R-:W-:Y:S02]  /*9ce0*/  LOP3.LUT R11, R11, 0x30, R4.reuse, 0xf8, !PT ;  /* 0x000000300b0b7812 */ /* 0x100fe400078ef804 */
[--C-:B------:R-:W-:Y:S01]  /*9cf0*/  LOP3.LUT R6, R5, 0x70, R4.reuse, 0x78, !PT ;  /* 0x0000007005067812 */ /* 0x100fe200078e7804 */
[C---:B------:R-:W-:Y:S01]  /*9d00*/  IMAD.SHL.U32 R5, R2.reuse, 0x200, RZ ;  /* 0x0000020002057824 */ /* 0x040fe200078e00ff */
[----:B------:R-:W-:Y:S01]  /*9d10*/  LOP3.LUT R33, R11, 0x70, R33, 0x78, !PT ;  /* 0x000000700b217812 */ /* 0x000fe200078e7821 */
[----:B------:R-:W-:Y:S01]  /*9d20*/  IMAD.SHL.U32 R2, R2, 0x400, RZ ;  /* 0x0000040002027824 */ /* 0x000fe200078e00ff */
[----:B------:R-:W-:Y:S02]  /*9d30*/  LOP3.LUT R3, R6, 0xc00, R3, 0xf8, !PT ;  /* 0x00000c0006037812 */ /* 0x000fe400078ef803 */
[----:B------:R-:W-:Y:S02]  /*9d40*/  LOP3.LUT R6, R5, 0x40, R4, 0xf8, !PT ;  /* 0x0000004005067812 */ /* 0x000fe400078ef804 */
[----:B------:R-:W-:Y:S01]  /*9d50*/  LOP3.LUT R2, R35, 0x80, RZ, 0xfc, !PT ;  /* 0x0000008023027812 */ /* 0x000fe200078efcff */
[----:B------:R0:W-:Y:S01]  /*9d60*/  STL [R1+0xc], R3 ;  /* 0x00000c0301007387 */ /* 0x0001e20000100800 */
[----:B------:R-:W-:-:S02]  /*9d70*/  LOP3.LUT R9, R6, R9, RZ, 0xfc, !PT ;  /* 0x0000000906097212 */ /* 0x000fc400078efcff */
[--C-:B------:R-:W-:Y:S02]  /*9d80*/  LOP3.LUT R6, R5, 0x60, R7.reuse, 0xf8, !PT ;  /* 0x0000006005067812 */ /* 0x100fe400078ef807 */
[----:B------:R-:W-:Y:S01]  /*9d90*/  SHF.R.U32.HI R5, RZ, 0x2, R0 ;  /* 0x00000002ff057819 */ /* 0x000fe20000011600 */
[----:B------:R-:W-:Y:S01]  /*9da0*/  STL [R1+0x4], R9 ;  /* 0x0000040901007387 */ /* 0x000fe20000100800 */
[----:B------:R-:W-:Y:S02]  /*9db0*/  SEL R0, R34, 0xffffffc0, !P0 ;  /* 0xffffffc022007807 */ /* 0x000fe40004000000 */
[--C-:B------:R-:W-:Y:S02]  /*9dc0*/  LOP3.LUT R4, R5, 0x60, R7.reuse, 0xf8, !PT ;  /* 0x0000006005047812 */ /* 0x100fe400078ef807 */
[----:B0-----:R-:W-:Y:S02]  /*9dd0*/  LOP3.LUT R3, R6, 0x100, R7, 0xf8, !PT ;  /* 0x0000010006037812 */ /* 0x001fe400078ef807 */
[C---:B------:R-:W-:Y:S01]  /*9de0*/  LOP3.LUT R36, R4.reuse, 0x80, RZ, 0xfc, !PT ;  /* 0x0000008004247812 */ /* 0x040fe200078efcff */
[----:B------:R-:W-:Y:S01]  /*9df0*/  VIADD R4, R4, UR5 ;  /* 0x0000000504047c36 */ /* 0x000fe20008000000 */
[----:B------:R-:W-:-:S02]  /*9e00*/  LOP3.LUT R3, R3, R8, RZ, 0xfc, !PT ;  /* 0x0000000803037212 */ /* 0x000fc400078efcff */
[----:B------:R-:W-:Y:S02]  /*9e10*/  SEL R34, R34, 0xffffffc0, !P1 ;  /* 0xffffffc022227807 */ /* 0x000fe40004800000 */
[C---:B------:R-:W-:Y:S01]  /*9e20*/  ISETP.GE.AND P0, PT, R35.reuse, UR10, PT ;  /* 0x0000000a23007c0c */ /* 0x040fe2000bf06270 */
[----:B------:R0:W-:Y:S04]  /*9e30*/  STL [R1+0x8], R3 ;  /* 0x0000080301007387 */ /* 0x0001e80000100800 */
[----:B------:R1:W-:Y:S01]  /*9e40*/  STL [R1+0x10], R0 ;  /* 0x0000100001007387 */ /* 0x0003e20000100800 */
[----:B0-----:R-:W-:Y:S01]  /*9e50*/  VIADD R3, R36, UR5 ;  /* 0x0000000524037c36 */ /* 0x001fe20008000000 */
[----:B-1----:R-:W-:-:S04]  /*9e60*/  LOP3.LUT R0, R35, 0x40, RZ, 0xfc, !PT ;  /* 0x0000004023007812 */ /* 0x002fc800078efcff */
[----:B------:R0:W-:Y:S01]  /*9e70*/  STL [R1+0x20], R3 ;  /* 0x0000200301007387 */ /* 0x0001e20000100800 */
[----:B------:R-:W-:Y:S02]  /*9e80*/  ISETP.GE.AND P1, PT, R3, UR39, PT ;  /* 0x0000002703007c0c */ /* 0x000fe4000bf26270 */
[----:B------:R-:W-:Y:S02]  /*9e90*/  ISETP.GE.AND P2, PT, R0, UR9, PT ;  /* 0x0000000900007c0c */ /* 0x000fe4000bf46270 */
[----:B0-----:R-:W-:Y:S01]  /*9ea0*/  IADD3 R3, -R5, UR4, RZ ;  /* 0x0000000405037c10 */ /* 0x001fe2000fffe1ff */
[----:B------:R-:W-:-:S03]  /*9eb0*/  VIADD R5, R9, UR41 ;  /* 0x0000002909057c36 */ /* 0x000fc60008000000 */
[C---:B------:R-:W-:Y:S01]  /*9ec0*/  ISETP.LT.OR P3, PT, R3.reuse, 0x21, P0 ;  /* 0x000000210300780c */ /* 0x040fe20000761670 */
[----:B------:R0:W-:Y:S06]  /*9ed0*/  STL [R1+0x18], R3 ;  /* 0x0000180301007387 */ /* 0x0001ec0000100800 */
[----:B------:R-:W-:Y:S02]  /*9ee0*/  @P2 LOP3.LUT R16, R16, 0x2, RZ, 0xfc, !PT ;  /* 0x0000000210102812 */ /* 0x000fe400078efcff */
[----:B------:R-:W-:Y:S01]  /*9ef0*/  ISETP.LT.U32.AND P2, PT, R36, 0xa0, !P1 ;  /* 0x000000a02400780c */ /* 0x000fe20004f41070 */
[----:B------:R0:W-:Y:S01]  /*9f00*/  STL [R1+0x14], R5 ;  /* 0x0000140501007387 */ /* 0x0001e20000100800 */
[----:B------:R-:W-:-:S02]  /*9f10*/  ISETP.LT.OR P1, PT, R3, 0x1, P0 ;  /* 0x000000010300780c */ /* 0x000fc40000721670 */
[----:B------:R-:W-:Y:S01]  /*9f20*/  LOP3.LUT R16, R16, 0xfffff7ff, RZ, 0xc0, !PT ;  /* 0xfffff7ff10107812 */ /* 0x000fe200078ec0ff */
[----:B------:R0:W-:Y:S08]  /*9f30*/  STL [R1+0x1c], R4 ;  /* 0x00001c0401007387 */ /* 0x0001f00000100800 */
[----:B------:R-:W-:Y:S02]  /*9f40*/  @P2 LOP3.LUT R16, R16, 0x800, RZ, 0xfc, !PT ;  /* 0x0000080010102812 */ /* 0x000fe400078efcff */
[----:B------:R-:W-:-:S02]  /*9f50*/  ISETP.LT.OR P2, PT, R3, 0x41, P0 ;  /* 0x000000410300780c */ /* 0x000fc40000741670 */
[----:B------:R-:W-:-:S04]  /*9f60*/  LOP3.LUT R16, R16, 0xffbfffff, RZ, 0xc0, !PT ;  /* 0xffbfffff10107812 */ /* 0x000fc800078ec0ff */
[----:B------:R-:W-:Y:S02]  /*9f70*/  @P1 LOP3.LUT R16, R16, 0x400000, RZ, 0xfc, !PT ;  /* 0x0040000010101812 */ /* 0x000fe400078efcff */
[C---:B------:R-:W-:Y:S02]  /*9f80*/  ISETP.LT.OR P1, PT, R3.reuse, 0x61, P0 ;  /* 0x000000610300780c */ /* 0x040fe40000721670 */
[----:B------:R-:W-:Y:S02]  /*9f90*/  LOP3.LUT R16, R16, 0xffefffff, RZ, 0xc0, !PT ;  /* 0xffefffff10107812 */ /* 0x000fe400078ec0ff */
[C---:B------:R-:W-:Y:S02]  /*9fa0*/  ISETP.LT.OR P0, PT, R3.reuse, 0x81, P0 ;  /* 0x000000810300780c */ /* 0x040fe40000701670 */
[----:B------:R-:W-:Y:S02]  /*9fb0*/  @P3 LOP3.LUT R16, R16, 0x100000, RZ, 0xfc, !PT ;  /* 0x0010000010103812 */ /* 0x000fe400078efcff */
[----:B------:R-:W-:-:S02]  /*9fc0*/  ISETP.GE.AND P3, PT, R3, 0x1, PT ;  /* 0x000000010300780c */ /* 0x000fc40003f66270 */
[----:B------:R-:W-:-:S04]  /*9fd0*/  LOP3.LUT R16, R16, 0xfffbffff, RZ, 0xc0, !PT ;  /* 0xfffbffff10107812 */ /* 0x000fc800078ec0ff */
[----:B------:R-:W-:Y:S02]  /*9fe0*/  @P2 LOP3.LUT R16, R16, 0x40000, RZ, 0xfc, !PT ;  /* 0x0004000010102812 */ /* 0x000fe400078efcff */
[----:B------:R-:W-:Y:S02]  /*9ff0*/  ISETP.GE.AND P2, PT, R2, UR9, PT ;  /* 0x0000000902007c0c */ /* 0x000fe4000bf46270 */
[----:B------:R-:W-:-:S04]  /*a000*/  LOP3.LUT R16, R16, 0xfffeffff, RZ, 0xc0, !PT ;  /* 0xfffeffff10107812 */ /* 0x000fc800078ec0ff */
[----:B------:R-:W-:Y:S02]  /*a010*/  @P1 LOP3.LUT R16, R16, 0x10000, RZ, 0xfc, !PT ;  /* 0x0001000010101812 */ /* 0x000fe400078efcff */
[----:B------:R-:W-:Y:S02]  /*a020*/  ISETP.GE.AND P1, PT, R0, UR10, PT ;  /* 0x0000000a00007c0c */ /* 0x000fe4000bf26270 */
[----:B------:R-:W-:-:S04]  /*a030*/  LOP3.LUT R16, R16, 0xfdffffff, RZ, 0xc0, !PT ;  /* 0xfdffffff10107812 */ /* 0x000fc800078ec0ff */
[----:B------:R-:W-:Y:S02]  /*a040*/  @P0 LOP3.LUT R16, R16, 0x2000000, RZ, 0xfc, !PT ;  /* 0x0200000010100812 */ /* 0x000fe400078efcff */
[----:B------:R-:W-:Y:S02]  /*a050*/  ISETP.GE.AND P0, PT, R0, UR8, PT ;  /* 0x0000000800007c0c */ /* 0x000fe4000bf06270 */
[----:B------:R-:W-:-:S04]  /*a060*/  LOP3.LUT R16, R16, 0xfffffffe, RZ, 0xc0, !PT ;  /* 0xfffffffe10107812 */ /* 0x000fc800078ec0ff */
[----:B------:R-:W-:-:S07]  /*a070*/  LOP3.LUT R16, R16, 0xffffdfff, RZ, 0xc0, !PT ;  /* 0xffffdfff10107812 */ /* 0x000fce00078ec0ff */
[----:B------:R-:W-:Y:S02]  /*a080*/  @P0 LOP3.LUT R16, R16, 0x2000, RZ, 0xfc, !PT ;  /* 0x0000200010100812 */ /* 0x000fe400078efcff */
[----:B------:R-:W-:Y:S02]  /*a090*/  ISETP.GE.AND P0, PT, R2, UR8, PT ;  /* 0x0000000802007c0c */ /* 0x000fe4000bf06270 */
[----:B------:R-:W-:Y:S02]  /*a0a0*/  @P2 LOP3.LUT R16, R16, 0x1, RZ, 0xfc, !PT ;  /* 0x0000000110102812 */ /* 0x000fe400078efcff */
[----:B------:R-:W-:Y:S02]  /*a0b0*/  ISETP.GE.AND P2, PT, R3, 0x21, PT ;  /* 0x000000210300780c */ /* 0x000fe40003f46270 */
[----:B------:R-:W-:-:S04]  /*a0c0*/  LOP3.LUT R16, R16, 0xfffffff7, RZ, 0xc0, !PT ;  /* 0xfffffff710107812 */ /* 0x000fc800078ec0ff */
[----:B------:R-:W-:-:S04]  /*a0d0*/  @P1 LOP3.LUT R16, R16, 0x8, RZ, 0xfc, !PT ;  /* 0x0000000810101812 */ /* 0x000fc800078efcff */
[----:B------:R-:W-:-:S04]  /*a0e0*/  LOP3.LUT R16, R16, 0xffffefff, RZ, 0xc0, !PT ;  /* 0xffffefff10107812 */ /* 0x000fc800078ec0ff */
[----:B------:R-:W-:Y:S02]  /*a0f0*/  @P0 LOP3.LUT R16, R16, 0x1000, RZ, 0xfc, !PT ;  /* 0x0000100010100812 */ /* 0x000fe400078efcff */
[----:B------:R-:W-:Y:S02]  /*a100*/  ISETP.LT.OR P0, PT, R3, 0x1, P1 ;  /* 0x000000010300780c */ /* 0x000fe40000f01670 */
[----:B------:R-:W-:-:S04]  /*a110*/  LOP3.LUT R16, R16, 0xfffffbff, RZ, 0xc0, !PT ;  /* 0xfffffbff10107812 */ /* 0x000fc800078ec0ff */
[----:B------:R-:W-:Y:S02]  /*a120*/  @P3 LOP3.LUT R16, R16, 0x400, RZ, 0xfc, !PT ;  /* 0x0000040010103812 */ /* 0x000fe400078efcff */
[----:B------:R-:W-:Y:S02]  /*a130*/  ISETP.LT.OR P3, PT, R3, 0x21, P1 ;  /* 0x000000210300780c */ /* 0x000fe40000f61670 */
[----:B------:R-:W-:-:S04]  /*a140*/  LOP3.LUT R16, R16, 0xffdfffff, RZ, 0xc0, !PT ;  /* 0xffdfffff10107812 */ /* 0x000fc800078ec0ff */
[----:B------:R-:W-:Y:S02]  /*a150*/  @P0 LOP3.LUT R16, R16, 0x200000, RZ, 0xfc, !PT ;  /* 0x0020000010100812 */ /* 0x000fe400078efcff */
[----:B------:R-:W-:Y:S02]  /*a160*/  ISETP.GE.AND P0, PT, R3, 0x41, PT ;  /* 0x000000410300780c */ /* 0x000fe40003f06270 */
        /* <DEDUP_REMOVED lines=14> */
[----:B------:R-:W-:-:S04]  /*a250*/  @P3 LOP3.LUT R16, R16, 0x80, RZ, 0xfc, !PT ;  /* 0x0000008010103812 */ /* 0x000fc800078efcff */
[----:B------:R-:W-:-:S04]  /*a260*/  LOP3.LUT R16, R16, 0xffff7fff, RZ, 0xc0, !PT ;  /* 0xffff7fff10107812 */ /* 0x000fc800078ec0ff */
[----:B------:R-:W-:Y:S02]  /*a270*/  @P0 LOP3.LUT R16, R16, 0x8000, RZ, 0xfc, !PT ;  /* 0x0000800010100812 */ /* 0x000fe400078efcff */
[----:B------:R-:W-:Y:S02]  /*a280*/  ISETP.GE.AND P0, PT, R35, UR9, PT ;  /* 0x0000000923007c0c */ /* 0x000fe4000bf06270 */
[----:B------:R-:W-:-:S04]  /*a290*/  LOP3.LUT R16, R16, 0xff7fffff, RZ, 0xc0, !PT ;  /* 0xff7fffff10107812 */ /* 0x000fc800078ec0ff */
[----:B------:R-:W-:-:S04]  /*a2a0*/  @P2 LOP3.LUT R16, R16, 0x800000, RZ, 0xfc, !PT ;  /* 0x0080000010102812 */ /* 0x000fc800078efcff */
[----:B------:R-:W-:-:S04]  /*a2b0*/  LOP3.LUT R16, R16, 0xfffffffb, RZ, 0xc0, !PT ;  /* 0xfffffffb10107812 */ /* 0x000fc800078ec0ff */
[----:B------:R-:W-:-:S04]  /*a2c0*/  LOP3.LUT R16, R16, 0xfeffffff, RZ, 0xc0, !PT ;  /* 0xfeffffff10107812 */ /* 0x000fc800078ec0ff */
[----:B------:R-:W-:Y:S02]  /*a2d0*/  @P1 LOP3.LUT R16, R16, 0x1000000, RZ, 0xfc, !PT ;  /* 0x0100000010101812 */ /* 0x000fe400078efcff */
[C---:B------:R-:W-:Y:S02]  /*a2e0*/  ISETP.GE.AND P1, PT, R35.reuse, UR10, PT ;  /* 0x0000000a23007c0c */ /* 0x040fe4000bf26270 */
[----:B------:R-:W-:Y:S02]  /*a2f0*/  @P0 LOP3.LUT R16, R16, 0x4, RZ, 0xfc, !PT ;  /* 0x0000000410100812 */ /* 0x000fe400078efcff */
[----:B------:R-:W-:Y:S02]  /*a300*/  ISETP.GE.AND P0, PT, R35, UR8, PT ;  /* 0x0000000823007c0c */ /* 0x000fe4000bf06270 */
[----:B------:R-:W-:-:S04]  /*a310*/  LOP3.LUT R16, R16, 0xffffbfff, RZ, 0xc0, !PT ;  /* 0xffffbfff10107812 */ /* 0x000fc800078ec0ff */
[----:B------:R-:W-:-:S04]  /*a320*/  LOP3.LUT R16, R16, 0xffffffef, RZ, 0xc0, !PT ;  /* 0xffffffef10107812 */ /* 0x000fc800078ec0ff */
[----:B------:R-:W-:-:S04]  /*a330*/  @P1 LOP3.LUT R16, R16, 0x10, RZ, 0xfc, !PT ;  /* 0x0000001010101812 */ /* 0x000fc800078efcff */
[----:B0-----:R-:W-:-:S07]  /*a340*/  @P0 LOP3.LUT R16, R16, 0x4000, RZ, 0xfc, !PT ;  /* 0x0000400010100812 */ /* 0x001fce00078efcff */
.L_x_92:
[----:B------:R-:W-:Y:S01]  /*a350*/  ULDC UR4, c[0x0][0xc38] ;  /* 0x00030e0000047ab9 */ /* 0x000fe20000000800 */
[----:B------:R-:W-:Y:S01]  /*a360*/  ULDC.64 UR8, c[0x0][0xa28] ;  /* 0x00028a0000087ab9 */ /* 0x000fe20000000a00 */
[----:B------:R-:W-:Y:S01]  /*a370*/  UISETP.NE.AND UP0, UPT, UR4, 0x1, UPT ;  /* 0x000000010400788c */ /* 0x000fe2000bf05270 */
[----:B------:R0:W-:Y:S01]  /*a380*/  STL [R1], RZ ;  /* 0x000000ff01007387 */ /* 0x0001e20000100800 */
[----:B------:R-:W-:Y:S01]  /*a390*/  ISETP.NE.U32.AND P0, PT, RZ, UR8, PT ;  /* 0x00000008ff007c0c */ /* 0x000fe2000bf05070 */
[----:B------:R-:W-:Y:S01]  /*a3a0*/  ULDC UR4, c[0x0][0xc44] ;  /* 0x0003110000047ab9 */ /* 0x000fe20000000800 */
[----:B------:R-:W-:Y:S01]  /*a3b0*/  UMOV UR43, UR38 ;  /* 0x00000026002b7c82 */ /* 0x000fe20008000000 */
[----:B------:R-:W-:Y:S01]  /*a3c0*/  UISETP.NE.AND UP1, UPT, UR4, 0x1, UPT ;  /* 0x000000010400788c */ /* 0x000fe2000bf25270 */
[----:B------:R-:W-:Y:S01]  /*a3d0*/  ISETP.NE.AND.EX P0, PT, RZ, UR9, PT, P0 ;  /* 0x00000009ff007c0c */ /* 0x000fe2000bf05300 */
[----:B------:R-:W-:-:S04]  /*a3e0*/  UIADD3 UR11, UR41, 0x1a400, URZ ;  /* 0x0001a400290b7890 */ /* 0x000fc8000fffe03f */
[----:B------:R-:W-:Y:S01]  /*a3f0*/  @UP0 ULDC UR4, c[0x0][0xc3c] ;  /* 0x00030f0000040ab9 */ /* 0x000fe20000000800 */
[----:B------:R-:W-:Y:S01]  /*a400*/  @UP0 ULDC UR10, c[0x0][0xc40] ;  /* 0x00031000000a0ab9 */ /* 0x000fe20000000800 */
[----:B------:R-:W-:-:S03]  /*a410*/  UIMAD.WIDE.U32 UR4, UR38, UR4, URZ ;  /* 0x00000004260472a5 */ /* 0x000fc6000f8e003f */
[----:B------:R-:W-:Y:S01]  /*a420*/  @UP1 ULDC.64 UR6, c[0x0][0xc48] ;  /* 0x0003120000061ab9 */ /* 0x000fe20000000a00 */
[----:B------:R-:W-:Y:S02]  /*a430*/  @UP0 USHF.R.U32.HI UR43, URZ, UR10, UR5 ;  /* 0x0000000a3f2b0299 */ /* 0x000fe40008011605 */
[----:B------:R-:W-:Y:S02]  /*a440*/  ULOP3.LUT UP0, URZ, UR11, 0x1bf, URZ, 0xc0, !UPT ;  /* 0x000001bf0b3f7892 */ /* 0x000fe4000f80c03f */
[----:B------:R-:W-:-:S03]  /*a450*/  UIMAD.WIDE.U32 UR4, UR43, UR6, URZ ;  /* 0x000000062b0472a5 */ /* 0x000fc6000f8e003f */
[----:B------:R-:W-:Y:S01]  /*a460*/  UMOV UR44, UR43 ;  /* 0x0000002b002c7c82 */ /* 0x000fe20008000000 */
[----:B------:R-:W-:Y:S01]  /*a470*/  @UP1 USHF.R.U32.HI UR44, URZ, UR7, UR5 ;  /* 0x000000073f2c1299 */ /* 0x000fe20008011605 */
[----:B0-----:R-:W-:Y:S11]  /*a480*/  @!P0 BRA `(.L_x_41) ;  /* 0x0000000000188947 */ /* 0x001ff60003800000 */
[----:B------:R-:W-:Y:S02]  /*a490*/  ULDC.64 UR4, c[0x0][0xa28] ;  /* 0x00028a0000047ab9 */ /* 0x000fe40000000a00 */
[----:B------:R-:W-:-:S06]  /*a4a0*/  UIMAD.WIDE UR4, UR44, 0x4, UR4 ;  /* 0x000000042c0478a5 */ /* 0x000fcc000f8e0204 */
[----:B------:R-:W-:Y:S02]  /*a4b0*/  IMAD.U32 R2, RZ, RZ, UR4 ;  /* 0x00000004ff027e24 */ /* 0x000fe4000f8e00ff */
[----:B------:R-:W-:-:S05]  /*a4c0*/  IMAD.U32 R3, RZ, RZ, UR5 ;  /* 0x00000005ff037e24 */ /* 0x000fca000f8e00ff */
[----:B------:R-:W2:Y:S04]  /*a4d0*/  LDG.E R0, desc[UR50][R2.64] ;  /* 0x0000003202007981 */ /* 0x000ea8000c1e1900 */
[----:B--2---:R0:W-:Y:S02]  /*a4e0*/  STL [R1], R0 ;  /* 0x0000000001007387 */ /* 0x0041e40000100800 */
.L_x_41:
[----:B------:R-:W-:-:S13]  /*a4f0*/  PLOP3.LUT P0, PT, PT, PT, UP0, 0x80, 0x0 ;  /* 0x000000000000781c */ /* 0x000fda0003f0f008 */
[----:B------:R-:W-:Y:S05]  /*a500*/  @!P0 BRA `(.L_x_42) ;  /* 0x0000000000408947 */ /* 0x000fea0003800000 */
[----:B------:R-:W-:Y:S01]  /*a510*/  MOV R2, 0x0 ;  /* 0x0000000000027802 */ /* 0x000fe20000000f00 */
[----:B------:R-:W-:Y:S01]  /*a520*/  ULDC.64 UR6, c[0x4][0xc8] ;  /* 0x0100320000067ab9 */ /* 0x000fe20000000a00 */
[----:B------:R-:W-:Y:S01]  /*a530*/  ULDC.64 UR8, c[0x4][0xd0] ;  /* 0x0100340000087ab9 */ /* 0x000fe20000000a00 */
[----:B------:R-:W-:Y:S01]  /*a540*/  ULDC.64 UR4, c[0x4][0x8] ;  /* 0x0100020000047ab9 */ /* 0x000fe20000000a00 */
[----:B------:R-:W-:Y:S02]  /*a550*/  IMAD.U32 R4, RZ, RZ, UR6 ;  /* 0x00000006ff047e24 */ /* 0x000fe4000f8e00ff */
[----:B------:R-:W1:Y:S01]  /*a560*/  LDC.64 R2, c[0x4][R2] ;  /* 0x0100000002027b82 */ /* 0x000e620000000a00 */
[----:B------:R-:W-:Y:S02]  /*a570*/  IMAD.U32 R5, RZ, RZ, UR7 ;  /* 0x00000007ff057e24 */ /* 0x000fe4000f8e00ff */
[----:B------:R-:W-:Y:S02]  /*a580*/  IMAD.U32 R6, RZ, RZ, UR8 ;  /* 0x00000008ff067e24 */ /* 0x000fe4000f8e00ff */
[----:B------:R-:W-:-:S02]  /*a590*/  IMAD.U32 R7, RZ, RZ, UR9 ;  /* 0x00000009ff077e24 */ /* 0x000fc4000f8e00ff */
[----:B------:R-:W-:Y:S02]  /*a5a0*/  IMAD.U32 R10, RZ, RZ, UR4 ;  /* 0x00000004ff0a7e24 */ /* 0x000fe4000f8e00ff */
[----:B------:R-:W-:Y:S02]  /*a5b0*/  IMAD.U32 R11, RZ, RZ, UR5 ;  /* 0x00000005ff0b7e24 */ /* 0x000fe4000f8e00ff */
[----:B------:R-:W-:Y:S02]  /*a5c0*/  IMAD.MOV.U32 R8, RZ, RZ, 0x70 ;  /* 0x00000070ff087424 */ /* 0x000fe400078e00ff */
[----:B------:R-:W-:Y:S02]  /*a5d0*/  IMAD.MOV.U32 R12, RZ, RZ, 0x1 ;  /* 0x00000001ff0c7424 */ /* 0x000fe400078e00ff */
[----:B------:R-:W-:-:S07]  /*a5e0*/  IMAD.MOV.U32 R13, RZ, RZ, RZ ;  /* 0x000000ffff0d7224 */ /* 0x000fce00078e00ff */
[----:B------:R-:W-:-:S07]  /*a5f0*/  LEPC R20, `(.L_x_42) ;  /* 0x000000001014794e */ /* 0x000fce0000000000 */
[----:B01----:R-:W-:Y:S05]  /*a600*/  CALL.ABS.NOINC R2 ;  /* 0x0000000002007343 */ /* 0x003fea0003c00000 */
.L_x_42:
[----:B------:R-:W-:Y:S01]  /*a610*/  UIADD3 UR4, UR41, 0xa400, URZ ;  /* 0x0000a40029047890 */ /* 0x000fe2000fffe03f */
[----:B------:R-:W-:-:S05]  /*a620*/  LOP3.LUT R16, R16, 0xffffffdf, RZ, 0xc0, !PT ;  /* 0xffffffdf10107812 */ /* 0x000fca00078ec0ff */
[----:B------:R-:W-:-:S05]  /*a630*/  IMAD.U32 R17, RZ, RZ, UR4 ;  /* 0x00000004ff117e24 */ /* 0x000fca000f8e00ff */
[----:B------:R-:W-:-:S13]  /*a640*/  LOP3.LUT P0, RZ, R17, 0x3ff, RZ, 0xc0, !PT ;  /* 0x000003ff11ff7812 */ /* 0x000fda000780c0ff */
[----:B------:R-:W-:Y:S01]  /*a650*/  @P0 LOP3.LUT R16, R16, 0x20, RZ, 0xfc, !PT ;  /* 0x0000002010100812 */ /* 0x000fe200078efcff */
[----:B------:R-:W-:Y:S06]  /*a660*/  @!P0 BRA `(.L_x_43) ;  /* 0x0000000000408947 */ /* 0x000fec0003800000 */
        /* <DEDUP_REMOVED lines=16> */
.L_x_43:
[----:B------:R-:W-:-:S04]  /*a770*/  UIADD3 UR4, UR41, 0x400, URZ ;  /* 0x0000040029047890 */ /* 0x000fc8000fffe03f */
[----:B------:R-:W-:-:S06]  /*a780*/  ULOP3.LUT UP0, URZ, UR4, 0x9f, URZ, 0xc0, !UPT ;  /* 0x0000009f043f7892 */ /* 0x000fcc000f80c03f */
        /* <DEDUP_REMOVED lines=18> */
.L_x_44:
[----:B------:R-:W-:-:S13]  /*a8b0*/  LOP3.LUT P6, RZ, R17, 0x3ff, RZ, 0xc0, !PT ;  /* 0x000003ff11ff7812 */ /* 0x000fda00078cc0ff */
        /* <DEDUP_REMOVED lines=17> */
.L_x_45:
[----:B------:R-:W-:Y:S01]  /*a9d0*/  ULDC.64 UR4, c[0x0][0x9f8] ;  /* 0x00027e0000047ab9 */ /* 0x000fe20000000a00 */
[----:B------:R-:W-:Y:S01]  /*a9e0*/  IMAD.U32 R30, RZ, RZ, UR44 ;  /* 0x0000002cff1e7e24 */ /* 0x000fe2000f8e00ff */
[----:B------:R-:W-:Y:S01]  /*a9f0*/  UISETP.NE.U32.AND UP0, UPT, UR4, URZ, UPT ;  /* 0x0000003f0400728c */ /* 0x000fe2000bf05070 */
[----:B------:R-:W1:Y:S03]  /*aa00*/  LDC R17, c[0x0][0x430] ;  /* 0x00010c00ff117b82 */ /* 0x000e660000000800 */
[----:B------:R-:W-:-:S06]  /*aa10*/  UISETP.NE.AND.EX UP0, UPT, UR5, URZ, UPT, UP0 ;  /* 0x0000003f0500728c */ /* 0x000fcc000bf05300 */
[----:B------:R-:W-:-:S05]  /*aa20*/  PLOP3.LUT P0, PT, PT, PT, UP0, 0x80, 0x0 ;  /* 0x000000000000781c */ /* 0x000fca0003f0f008 */
[----:B------:R-:W-:Y:S02]  /*aa30*/  @UP0 ULDC.64 UR4, c[0x0][0x9f8] ;  /* 0x00027e0000040ab9 */ /* 0x000fe40000000a00 */
[----:B------:R-:W-:-:S06]  /*aa40*/  @UP0 UIMAD.WIDE UR4, UR44, 0x4, UR4 ;  /* 0x000000042c0408a5 */ /* 0x000fcc000f8e0204 */
[----:B------:R-:W-:Y:S02]  /*aa50*/  IMAD.U32 R2, RZ, RZ, UR4 ;  /* 0x00000004ff027e24 */ /* 0x000fe4000f8e00ff */
[----:B------:R-:W-:-:S05]  /*aa60*/  IMAD.U32 R3, RZ, RZ, UR5 ;  /* 0x00000005ff037e24 */ /* 0x000fca000f8e00ff */
[----:B------:R2:W5:Y:S01]  /*aa70*/  @P0 LDG.E R30, desc[UR50][R2.64] ;  /* 0x00000032021e0981 */ /* 0x000562000c1e1900 */
[----:B------:R-:W-:-:S03]  /*aa80*/  UMOV UR4, 0xffffffff ;  /* 0xffffffff00047882 */ /* 0x000fc60000000000 */
[----:B------:R-:W-:Y:S05]  /*aa90*/  BRA.DIV UR4, `(.L_x_46) ;  /* 0x0000003e04607947 */ /* 0x000fea000b800000 */
.L_x_109:
[----:B--2---:R-:W2:Y:S04]  /*aaa0*/  LDL R2, [R1+0x1c] ;  /* 0x00001c0001027983 */ /* 0x004ea80000100800 */
[----:B0-----:R-:W3:Y:S04]  /*aab0*/  LDL R0, [R1] ;  /* 0x0000000001007983 */ /* 0x001ee80000100800 */
[----:B------:R-:W4:Y:S01]  /*aac0*/  LDL R10, [R1+0x20] ;  /* 0x00002000010a7983 */ /* 0x000f220000100800 */
[----:B-1----:R-:W-:Y:S01]  /*aad0*/  ISETP.NE.AND P3, PT, R17, 0x1, PT ;  /* 0x000000011100780c */ /* 0x002fe20003f65270 */
[----:B------:R-:W0:-:S12]  /*aae0*/  LDC R18, c[0x0][0xc44] ;  /* 0x00031100ff127b82 */ /* 0x000e180000000800 */
[----:B------:R-:W1:Y:S08]  /*aaf0*/  @P3 LDC R5, c[0x0][0x434] ;  /* 0x00010d00ff053b82 */ /* 0x000e700000000800 */
[----:B------:R-:W0:Y:S01]  /*ab00*/  @P3 LDC R7, c[0x0][0x438] ;  /* 0x00010e00ff073b82 */ /* 0x000e220000000800 */
[----:B-----5:R-:W-:Y:S02]  /*ab10*/  SHF.R.S32.HI R37, RZ, 0x1f, R30 ;  /* 0x0000001fff257819 */ /* 0x020fe4000001141e */
[----:B------:R-:W-:-:S02]  /*ab20*/  LOP3.LUT P2, RZ, R16, 0x800, RZ, 0xc0, !PT ;  /* 0x0000080010ff7812 */ /* 0x000fc4000784c0ff */
[----:B--2---:R-:W-:Y:S01]  /*ab30*/  ISETP.GE.AND P0, PT, R2, UR39, PT ;  /* 0x0000002702007c0c */ /* 0x004fe2000bf06270 */
[----:B---3--:R-:W-:-:S04]  /*ab40*/  IMAD.MOV.U32 R11, RZ, RZ, R0 ;  /* 0x000000ffff0b7224 */ /* 0x008fc800078e0000 */
[----:B------:R-:W-:-:S08]  /*ab50*/  IMAD.IADD R0, R2, 0x1, R11 ;  /* 0x0000000102007824 */ /* 0x000fd000078e020b */
[----:B------:R-:W2:Y:S01]  /*ab60*/  @!P0 LDC.64 R2, c[0x0][0x428] ;  /* 0x00010a00ff028b82 */ /* 0x000ea20000000a00 */
[----:B-1----:R-:W-:-:S04]  /*ab70*/  @P3 IMAD.HI.U32 R4, R0, R5, RZ ;  /* 0x0000000500043227 */ /* 0x002fc800078e00ff */
[----:B------:R-:W-:Y:S01]  /*ab80*/  IMAD.MOV.U32 R8, RZ, RZ, R0 ;  /* 0x000000ffff087224 */ /* 0x000fe200078e0000 */
[----:B0-----:R-:W-:Y:S02]  /*ab90*/  @P3 SHF.R.U32.HI R8, RZ, R7, R4 ;  /* 0x00000007ff083219 */ /* 0x001fe40000011604 */
[----:B------:R-:W0:Y:S02]  /*aba0*/  @!P0 LDC.64 R4, c[0x0][0x418] ;  /* 0x00010600ff048b82 */ /* 0x000e240000000a00 */
[----:B------:R-:W-:Y:S01]  /*abb0*/  @!P0 SHF.R.S32.HI R7, RZ, 0x1f, R8 ;  /* 0x0000001fff078819 */ /* 0x000fe20000011408 */
[----:B--2---:R-:W-:-:S04]  /*abc0*/  @!P0 IMAD R6, R37, R2, RZ ;  /* 0x0000000225068224 */ /* 0x004fc800078e02ff */
[----:B------:R-:W-:Y:S02]  /*abd0*/  @!P0 IMAD R9, R30, R3, R6 ;  /* 0x000000031e098224 */ /* 0x000fe400078e0206 */
[----:B------:R-:W-:-:S04]  /*abe0*/  @!P0 IMAD.MOV.U32 R6, RZ, RZ, R8 ;  /* 0x000000ffff068224 */ /* 0x000fc800078e0008 */
[----:B------:R-:W-:-:S04]  /*abf0*/  @!P0 IMAD.WIDE.U32 R2, R30, R2, R6 ;  /* 0x000000021e028225 */ /* 0x000fc800078e0006 */
[----:B------:R-:W-:Y:S01]  /*ac00*/  @!P0 IMAD.IADD R3, R3, 0x1, R9 ;  /* 0x0000000103038824 */ /* 0x000fe200078e0209 */
[C---:B0-----:R-:W-:Y:S02]  /*ac10*/  @!P0 LEA R12, P1, R2.reuse, R4, 0x2 ;  /* 0x00000004020c8211 */ /* 0x041fe400078210ff */
[----:B------:R-:W0:Y:S02]  /*ac20*/  @P3 LDC R4, c[0x0][0x434] ;  /* 0x00010d00ff043b82 */ /* 0x000e240000000800 */
[----:B------:R-:W-:-:S06]  /*ac30*/  @!P0 LEA.HI.X R13, R2, R5, R3, 0x2, P1 ;  /* 0x00000005020d8211 */ /* 0x000fcc00008f1403 */
[----:B------:R-:W1:Y:S01]  /*ac40*/  @P3 LDC R5, c[0x0][0x438] ;  /* 0x00010e00ff053b82 */ /* 0x000e620000000800 */
[----:B----4-:R-:W-:-:S07]  /*ac50*/  IMAD.IADD R9, R10, 0x1, R11 ;  /* 0x000000010a097824 */ /* 0x010fce00078e020b */
[----:B------:R-:W2:Y:S01]  /*ac60*/  @P2 LDC.64 R2, c[0x0][0x428] ;  /* 0x00010a00ff022b82 */ /* 0x000ea20000000a00 */
[----:B------:R-:W-:Y:S02]  /*ac70*/  IMAD.MOV.U32 R14, RZ, RZ, R9 ;  /* 0x000000ffff0e7224 */ /* 0x000fe400078e0009 */
[----:B0-----:R-:W-:-:S05]  /*ac80*/  @P3 IMAD.HI.U32 R4, R9, R4, RZ ;  /* 0x0000000409043227 */ /* 0x001fca00078e00ff */
[----:B-1----:R-:W-:Y:S02]  /*ac90*/  @P3 SHF.R.U32.HI R14, RZ, R5, R4 ;  /* 0x00000005ff0e3219 */ /* 0x002fe40000011604 */
[----:B------:R-:W0:Y:S02]  /*aca0*/  @P2 LDC.64 R4, c[0x0][0x418] ;  /* 0x00010600ff042b82 */ /* 0x000e240000000a00 */
[----:B------:R-:W-:Y:S01]  /*acb0*/  @P2 SHF.R.S32.HI R7, RZ, 0x1f, R14 ;  /* 0x0000001fff072819 */ /* 0x000fe2000001140e */
[----:B--2---:R-:W-:-:S04]  /*acc0*/  @P2 IMAD R6, R37, R2, RZ ;  /* 0x0000000225062224 */ /* 0x004fc800078e02ff */
[----:B------:R-:W-:Y:S02]  /*acd0*/  @P2 IMAD R11, R30, R3, R6 ;  /* 0x000000031e0b2224 */ /* 0x000fe400078e0206 */
[----:B------:R-:W-:-:S04]  /*ace0*/  @P2 IMAD.MOV.U32 R6, RZ, RZ, R14 ;  /* 0x000000ffff062224 */ /* 0x000fc800078e000e */
[----:B------:R-:W-:-:S04]  /*acf0*/  @P2 IMAD.WIDE.U32 R2, R30, R2, R6 ;  /* 0x000000021e022225 */ /* 0x000fc800078e0006 */
[----:B------:R-:W-:Y:S01]  /*ad00*/  @P2 IMAD.IADD R3, R11, 0x1, R3 ;  /* 0x000000010b032824 */ /* 0x000fe200078e0203 */
[----:B0-----:R-:W-:Y:S01]  /*ad10*/  @P2 LEA R10, P1, R2, R4, 0x2 ;  /* 0x00000004020a2211 */ /* 0x001fe200078210ff */
[----:B------:R-:W-:-:S03]  /*ad20*/  IMAD.MOV.U32 R4, RZ, RZ, RZ ;  /* 0x000000ffff047224 */ /* 0x000fc600078e00ff */
[----:B------:R-:W-:-:S05]  /*ad30*/  @P2 LEA.HI.X R11, R2, R5, R3, 0x2, P1 ;  /* 0x00000005020b2211 */ /* 0x000fca00008f1403 */
[----:B------:R0:W5:Y:S01]  /*ad40*/  @P2 LDG.E R4, desc[UR50][R10.64] ;  /* 0x000000320a042981 */ /* 0x000162000c1e1900 */
[----:B------:R-:W-:Y:S02]  /*ad50*/  IMAD.MOV R7, RZ, RZ, -R8 ;  /* 0x000000ffff077224 */ /* 0x000fe400078e0a08 */
[----:B------:R-:W-:Y:S02]  /*ad60*/  IMAD.MOV.U32 R6, RZ, RZ, RZ ;  /* 0x000000ffff067224 */ /* 0x000fe400078e00ff */
[----:B------:R-:W-:Y:S02]  /*ad70*/  IMAD R7, R17, R7, R0 ;  /* 0x0000000711077224 */ /* 0x000fe400078e0200 */
[----:B------:R-:W-:Y:S02]  /*ad80*/  IMAD.U32 R0, RZ, RZ, UR46 ;  /* 0x0000002eff007e24 */ /* 0x000fe4000f8e00ff */
[----:B------:R0:W5:Y:S01]  /*ad90*/  @!P0 LDG.E R6, desc[UR50][R12.64] ;  /* 0x000000320c068981 */ /* 0x000162000c1e1900 */
[----:B------:R-:W-:-:S02]  /*ada0*/  IMAD.MOV R2, RZ, RZ, -R14 ;  /* 0x000000ffff027224 */ /* 0x000fc400078e0a0e */
[----:B------:R-:W-:Y:S02]  /*adb0*/  ISETP.NE.AND P0, PT, R0, 0x3, PT ;  /* 0x000000030000780c */ /* 0x000fe40003f05270 */
[----:B------:R-:W-:Y:S01]  /*adc0*/  LOP3.LUT R16, R16, 0xffffffbf, RZ, 0xc0, !PT ;  /* 0xffffffbf10107812 */ /* 0x000fe200078ec0ff */
[----:B------:R-:W-:Y:S02]  /*add0*/  IMAD R5, R17, R2, R9 ;  /* 0x0000000211057224 */ /* 0x000fe400078e0209 */
[----:B------:R-:W-:Y:S01]  /*ade0*/  IMAD R17, RZ, RZ, -UR44 ;  /* 0x8000002cff117e24 */ /* 0x000fe2000f8e02ff */
[----:B------:R-:W-:-:S03]  /*adf0*/  @P3 LOP3.LUT R16, R16, 0x40, RZ, 0xfc, !PT ;  /* 0x0000004010103812 */ /* 0x000fc600078efcff */
[----:B------:R-:W-:Y:S01]  /*ae00*/  IMAD R17, R18, R17, UR43 ;  /* 0x0000002b12117e24 */ /* 0x000fe2000f8e0211 */
[----:B------:R-:W-:-:S04]  /*ae10*/  LOP3.LUT R16, R16, 0xffffffdf, RZ, 0xc0, !PT ;  /* 0xffffffdf10107812 */ /* 0x000fc800078ec0ff */
[----:B------:R-:W-:Y:S02]  /*ae20*/  SHF.R.S32.HI R32, RZ, 0x1f, R17 ;  /* 0x0000001fff207819 */ /* 0x000fe40000011411 */
[----:B------:R-:W-:Y:S01]  /*ae30*/  @P0 LOP3.LUT R16, R16, 0x20, RZ, 0xfc, !PT ;  /* 0x0000002010100812 */ /* 0x000fe200078efcff */
[----:B0-----:R-:W-:Y:S06]  /*ae40*/  @!P0 BRA `(.L_x_47) ;  /* 0x0000000000048947 */ /* 0x001fec0003800000 */
[----:B------:R-:W-:Y:S01]  /*ae50*/  BPT.TRAP 0x1 ;  /* 0x000000040000795c */ /* 0x000fe20000300000 */
.L_x_47:
[----:B------:R-:W-:Y:S01]  /*ae60*/  LEA R0, R19, UR41, 0x3 ;  /* 0x0000002913007c11 */ /* 0x000fe2000f8e18ff */
[----:B------:R-:W-:Y:S01]  /*ae70*/  BSSY B0, `(.L_x_48) ;  /* 0x0000005000007945 */ /* 0x000fe20003800000 */
[----:B------:R-:W-:Y:S02]  /*ae80*/  SHF.L.U32 R26, R31, 0x1f, RZ ;  /* 0x0000001f1f1a7819 */ /* 0x000fe400000006ff */
[----:B------:R-:W-:Y:S02]  /*ae90*/  SHF.R.S32.HI R22, RZ, 0x1f, R7 ;  /* 0x0000001fff167819 */ /* 0x000fe40000011407 */
[----:B------:R-:W0:Y:S02]  /*aea0*/  SYNCS.PHASECHK.TRANS64.TRYWAIT P0, [R0+URZ+0x29880], R26 ;  /* 0x0298801a000075a7 */ /* 0x000e24000800017f */
[----:B0-----:R-:W-:Y:S05]  /*aeb0*/  @!P0 BRA `(.L_x_49) ;  /* 0x0000003800848947 */ /* 0x001fea0003800000 */
.L_x_110:
[----:B------:R-:W-:Y:S05]  /*aec0*/  BSYNC B0 ;  /* 0x0000000000007941 */ /* 0x000fea0003800000 */
.L_x_48:
[----:B------:R-:W-:Y:S01]  /*aed0*/  ULDC.64 UR4, c[0x0][0x328] ;  /* 0x0000ca0000047ab9 */ /* 0x000fe20000000a00 */
[----:B-----5:R-:W-:Y:S01]  /*aee0*/  SHF.R.S32.HI R23, RZ, 0x1f, R6 ;  /* 0x0000001fff177819 */ /* 0x020fe20000011406 */
[----:B------:R-:W-:Y:S01]  /*aef0*/  IMAD R2, R22, UR4, RZ ;  /* 0x0000000416027c24 */ /* 0x000fe2000f8e02ff */
[----:B------:R-:W-:Y:S01]  /*af00*/  ULDC.64 UR6, c[0x0][0x338] ;  /* 0x0000ce0000067ab9 */ /* 0x000fe20000000a00 */
[----:B------:R-:W1:Y:S01]  /*af10*/  S2R R11, SR_TID.X ;  /* 0x00000000000b7919 */ /* 0x000e620000002100 */
[----:B------:R-:W-:Y:S01]  /*af20*/  ULDC.64 UR8, c[0x0][0x330] ;  /* 0x0000cc0000087ab9 */ /* 0x000fe20000000a00 */
[C---:B------:R-:W-:Y:S01]  /*af30*/  IMAD R9, R7.reuse, UR5, R2 ;  /* 0x0000000507097c24 */ /* 0x040fe2000f8e0202 */
[----:B------:R-:W-:Y:S01]  /*af40*/  SHF.R.S32.HI R24, RZ, 0x1f, R5 ;  /* 0x0000001fff187819 */ /* 0x000fe20000011405 */
[----:B------:R-:W-:Y:S01]  /*af50*/  IMAD.WIDE.U32 R2, R7, UR4, RZ ;  /* 0x0000000407027c25 */ /* 0x000fe2000f8e00ff */
[----:B------:R-:W-:Y:S01]  /*af60*/  ULDC.64 UR10, c[0x0][0x318] ;  /* 0x0000c600000a7ab9 */ /* 0x000fe20000000a00 */
[----:B------:R-:W-:-:S02]  /*af70*/  SHF.R.S32.HI R25, RZ, 0x1f, R4 ;  /* 0x0000001fff197819 */ /* 0x000fc40000011404 */
[----:B------:R-:W-:Y:S02]  /*af80*/  IMAD.IADD R3, R3, 0x1, R9 ;  /* 0x0000000103037824 */ /* 0x000fe400078e0209 */
[----:B------:R-:W-:Y:S02]  /*af90*/  IMAD R9, R23, UR6, RZ ;  /* 0x0000000617097c24 */ /* 0x000fe4000f8e02ff */
[----:B------:R-:W-:-:S04]  /*afa0*/  IMAD.WIDE.U32 R2, R6, UR6, R2 ;  /* 0x0000000606027c25 */ /* 0x000fc8000f8e0002 */
[----:B------:R-:W-:Y:S02]  /*afb0*/  IMAD R8, R6, UR7, R9 ;  /* 0x0000000706087c24 */ /* 0x000fe4000f8e0209 */
[----:B------:R-:W-:Y:S02]  /*afc0*/  IMAD R9, R24, UR4, RZ ;  /* 0x0000000418097c24 */ /* 0x000fe4000f8e02ff */
[----:B------:R-:W-:Y:S02]  /*afd0*/  IMAD.IADD R3, R3, 0x1, R8 ;  /* 0x0000000103037824 */ /* 0x000fe400078e0208 */
[----:B------:R-:W-:Y:S02]  /*afe0*/  IMAD R8, R32, UR8, RZ ;  /* 0x0000000820087c24 */ /* 0x000fe4000f8e02ff */
[----:B------:R-:W-:-:S04]  /*aff0*/  IMAD.WIDE.U32 R2, R17, UR8, R2 ;  /* 0x0000000811027c25 */ /* 0x000fc8000f8e0002 */
[----:B------:R-:W-:Y:S01]  /*b000*/  IMAD R8, R17, UR9, R8 ;  /* 0x0000000911087c24 */ /* 0x000fe2000f8e0208 */
[----:B------:R-:W-:Y:S01]  /*b010*/  IADD3 R10, P0, R2, UR10, RZ ;  /* 0x0000000a020a7c10 */ /* 0x000fe2000ff1e0ff */
[----:B------:R-:W-:Y:S01]  /*b020*/  IMAD R9, R5, UR5, R9 ;  /* 0x0000000505097c24 */ /* 0x000fe2000f8e0209 */
[----:B-1----:R-:W-:Y:S02]  /*b030*/  LOP3.LUT R11, R11, 0x7f, RZ, 0xc0, !PT ;  /* 0x0000007f0b0b7812 */ /* 0x002fe400078ec0ff */
[----:B------:R-:W-:Y:S01]  /*b040*/  IADD3.X R18, R3, UR11, R8, P0, !PT ;  /* 0x0000000b03127c10 */ /* 0x000fe200087fe408 */
[----:B------:R-:W-:Y:S01]  /*b050*/  IMAD.WIDE.U32 R2, R5, UR4, RZ ;  /* 0x0000000405027c25 */ /* 0x000fe2000f8e00ff */
[----:B------:R-:W-:Y:S01]  /*b060*/  SHF.R.U32.HI R11, RZ, 0x5, R11 ;  /* 0x00000005ff0b7819 */ /* 0x000fe2000001160b */
[----:B------:R-:W-:Y:S02]  /*b070*/  UMOV UR4, 0xffffffff ;  /* 0xffffffff00047882 */ /* 0x000fe40000000000 */
[----:B------:R-:W-:-:S02]  /*b080*/  IMAD.IADD R3, R3, 0x1, R9 ;  /* 0x0000000103037824 */ /* 0x000fc400078e0209 */
[----:B------:R-:W-:Y:S02]  /*b090*/  IMAD R9, R25, UR6, RZ ;  /* 0x0000000619097c24 */ /* 0x000fe4000f8e02ff */
[----:B------:R-:W-:-:S04]  /*b0a0*/  IMAD.WIDE.U32 R2, R4, UR6, R2 ;  /* 0x0000000604027c25 */ /* 0x000fc8000f8e0002 */
[----:B------:R-:W-:Y:S02]  /*b0b0*/  IMAD R9, R4, UR7, R9 ;  /* 0x0000000704097c24 */ /* 0x000fe4000f8e0209 */
[----:B------:R-:W-:Y:S02]  /*b0c0*/  IMAD.SHL.U32 R11, R11, 0x400, RZ ;  /* 0x000004000b0b7824 */ /* 0x000fe400078e00ff */
[----:B------:R-:W-:Y:S02]  /*b0d0*/  IMAD.IADD R3, R3, 0x1, R9 ;  /* 0x0000000103037824 */ /* 0x000fe400078e0209 */
[----:B------:R-:W-:-:S03]  /*b0e0*/  IMAD.WIDE.U32 R2, R17, UR8, R2 ;  /* 0x0000000811027c25 */ /* 0x000fc6000f8e0002 */
[----:B------:R-:W-:-:S04]  /*b0f0*/  IADD3 R21, P0, R2, UR10, RZ ;  /* 0x0000000a02157c10 */ /* 0x000fc8000ff1e0ff */
[----:B------:R-:W-:Y:S01]  /*b100*/  IADD3.X R20, R8, UR11, R3, P0, !PT ;  /* 0x0000000b08147c10 */ /* 0x000fe200087fe403 */
[----:B------:R-:W-:Y:S01]  /*b110*/  IMAD R8, R19, 0x5000, R11 ;  /* 0x0000500013087824 */ /* 0x000fe200078e020b */
[----:B------:R-:W-:Y:S07]  /*b120*/  BRA.DIV UR4, `(.L_x_50) ;  /* 0x0000003604fc7947 */ /* 0x000fee000b800000 */
[----:B------:R-:W1:Y:S01]  /*b130*/  SHFL.IDX PT, R2, R10, RZ, 0x1c1f ;  /* 0x001c1fff0a027589 */ /* 0x000e6200000e0000 */
[C---:B------:R-:W-:Y:S02]  /*b140*/  LOP3.LUT P6, RZ, R16.reuse, 0x100000, RZ, 0xc0, !PT ;  /* 0x0010000010ff7812 */ /* 0x040fe400078cc0ff */
[----:B------:R-:W-:Y:S01]  /*b150*/  LOP3.LUT R16, R16, 0xfbffffff, RZ, 0xc0, !PT ;  /* 0xfbffffff10107812 */ /* 0x000fe200078ec0ff */
[----:B------:R-:W2:Y:S01]  /*b160*/  SHFL.IDX PT, R3, R18, RZ, 0x1c1f ;  /* 0x001c1fff12037589 */ /* 0x000ea200000e0000 */
[----:B------:R-:W-:-:S03]  /*b170*/  IADD3 R8, R8, UR41, R33 ;  /* 0x0000002908087c10 */ /* 0x000fc6000fffe021 */
[----:B------:R-:W-:Y:S02]  /*b180*/  SHFL.IDX PT, R20, R20, RZ, 0x1c1f ;  /* 0x001c1fff14147589 */ /* 0x000fe400000e0000 */
[----:B------:R-:W-:-:S04]  /*b190*/  IMAD.IADD R9, R34, 0x1, R8 ;  /* 0x0000000122097824 */ /* 0x000fc800078e0208 */
[----:B------:R-:W-:-:S04]  /*b1a0*/  @P6 LOP3.LUT R16, R16, 0x4000000, RZ, 0xfc, !PT ;  /* 0x0400000010106812 */ /* 0x000fc800078efcff */
[C---:B------:R-:W-:Y:S02]  /*b1b0*/  LOP3.LUT P6, RZ, R16.reuse, 0x400000, RZ, 0xc0, !PT ;  /* 0x0040000010ff7812 */ /* 0x040fe400078cc0ff */
[C---:B------:R-:W-:Y:S02]  /*b1c0*/  LOP3.LUT P5, RZ, R16.reuse, 0x80000, RZ, 0xc0, !PT ;  /* 0x0008000010ff7812 */ /* 0x040fe400078ac0ff */
[C---:B------:R-:W-:Y:S02]  /*b1d0*/  LOP3.LUT P4, RZ, R16.reuse, 0x40000, RZ, 0xc0, !PT ;  /* 0x0004000010ff7812 */ /* 0x040fe4000788c0ff */
[----:B-1----:R-:W-:Y:S02]  /*b1e0*/  IADD3 R2, P0, R35, R2, RZ ;  /* 0x0000000223027210 */ /* 0x002fe40007f1e0ff */
[C---:B------:R-:W-:Y:S02]  /*b1f0*/  LOP3.LUT P3, RZ, R16.reuse, 0x20000, RZ, 0xc0, !PT ;  /* 0x0002000010ff7812 */ /* 0x040fe4000786c0ff */
[C---:B------:R-:W-:Y:S01]  /*b200*/  LOP3.LUT P2, RZ, R16.reuse, 0x10000, RZ, 0xc0, !PT ;  /* 0x0001000010ff7812 */ /* 0x040fe2000784c0ff */
[----:B--2---:R-:W-:Y:S01]  /*b210*/  IMAD.X R3, RZ, RZ, R3, P0 ;  /* 0x000000ffff037224 */ /* 0x004fe200000e0603 */
[----:B------:R-:W-:-:S02]  /*b220*/  LOP3.LUT P0, RZ, R16, 0x200000, RZ, 0xc0, !PT ;  /* 0x0020000010ff7812 */ /* 0x000fc4000780c0ff */
[C---:B------:R-:W-:Y:S02]  /*b230*/  LOP3.LUT P1, RZ, R16.reuse, 0x8000, RZ, 0xc0, !PT ;  /* 0x0000800010ff7812 */ /* 0x040fe4000782c0ff */
[----:B------:R-:W-:Y:S01]  /*b240*/  LDGSTS.E.BYPASS.LTC128B.128 [R8+0xa400], desc[UR50][R2.64], !P6 ;  /* 0x0a40000002087fae */ /* 0x000fe2000f101d72 */
[----:B------:R-:W-:-:S08]  /*b250*/  LOP3.LUT P6, RZ, R16, 0x4000000, RZ, 0xc0, !PT ;  /* 0x0400000010ff7812 */ /* 0x000fd000078cc0ff */
[----:B------:R1:W-:Y:S04]  /*b260*/  LDGSTS.E.BYPASS.LTC128B.128 [R9+0xa400], desc[UR50][R2.64+0x40], !P0 ;  /* 0x0a40004002097fae */ /* 0x0003e8000c101d72 */
[----:B-1----:R-:W1:Y:S04]  /*b270*/  SHFL.IDX PT, R2, R10, 0x1, 0x1c1f ;  /* 0x003c1f000a027f89 */ /* 0x002e6800000e0000 */
[----:B------:R-:W2:Y:S01]  /*b280*/  SHFL.IDX PT, R3, R18, 0x1, 0x1c1f ;  /* 0x003c1f0012037f89 */ /* 0x000ea200000e0000 */
[----:B-1----:R-:W-:-:S05]  /*b290*/  IADD3 R2, P0, R35, R2, RZ ;  /* 0x0000000223027210 */ /* 0x002fca0007f1e0ff */
[----:B--2---:R-:W-:-:S05]  /*b2a0*/  IMAD.X R3, RZ, RZ, R3, P0 ;  /* 0x000000ffff037224 */ /* 0x004fca00000e0603 */
[----:B------:R-:W-:Y:S04]  /*b2b0*/  LDGSTS.E.BYPASS.LTC128B.128 [R8+0xb400], desc[UR50][R2.64], !P6 ;  /* 0x0b40000002087fae */ /* 0x000fe8000f101d72 */
[----:B------:R1:W-:Y:S04]  /*b2c0*/  LDGSTS.E.BYPASS.LTC128B.128 [R9+0xb400], desc[UR50][R2.64+0x40], !P5 ;  /* 0x0b40004002097fae */ /* 0x0003e8000e901d72 */
[----:B-1----:R-:W1:Y:S04]  /*b2d0*/  SHFL.IDX PT, R2, R10, 0x2, 0x1c1f ;  /* 0x005c1f000a027f89 */ /* 0x002e6800000e0000 */
[----:B------:R-:W2:Y:S04]  /*b2e0*/  SHFL.IDX PT, R3, R18, 0x2, 0x1c1f ;  /* 0x005c1f0012037f89 */ /* 0x000ea800000e0000 */
[----:B------:R-:W-:Y:S01]  /*b2f0*/  SHFL.IDX PT, R18, R18, 0x3, 0x1c1f ;  /* 0x007c1f0012127f89 */ /* 0x000fe200000e0000 */
[----:B-1----:R-:W-:-:S05]  /*b300*/  IADD3 R2, P0, R35, R2, RZ ;  /* 0x0000000223027210 */ /* 0x002fca0007f1e0ff */
[----:B--2---:R-:W-:-:S05]  /*b310*/  IMAD.X R3, RZ, RZ, R3, P0 ;  /* 0x000000ffff037224 */ /* 0x004fca00000e0603 */
[----:B------:R-:W-:Y:S04]  /*b320*/  LDGSTS.E.BYPASS.LTC128B.128 [R8+0xc400], desc[UR50][R2.64], !P4 ;  /* 0x0c40000002087fae */ /* 0x000fe8000e101d72 */
[----:B------:R1:W-:Y:S04]  /*b330*/  LDGSTS.E.BYPASS.LTC128B.128 [R9+0xc400], desc[UR50][R2.64+0x40], !P3 ;  /* 0x0c40004002097fae */ /* 0x0003e8000d901d72 */
[----:B-1----:R-:W1:Y:S02]  /*b340*/  SHFL.IDX PT, R2, R10, 0x3, 0x1c1f ;  /* 0x007c1f000a027f89 */ /* 0x002e6400000e0000 */
[----:B-1----:R-:W-:-:S05]  /*b350*/  IADD3 R2, P0, R35, R2, RZ ;  /* 0x0000000223027210 */ /* 0x002fca0007f1e0ff */
[----:B------:R-:W-:-:S05]  /*b360*/  IMAD.X R3, RZ, RZ, R18, P0 ;  /* 0x000000ffff037224 */ /* 0x000fca00000e0612 */
[----:B------:R-:W-:Y:S04]  /*b370*/  LDGSTS.E.BYPASS.LTC128B.128 [R8+0xd400], desc[UR50][R2.64], !P2 ;  /* 0x0d40000002087fae */ /* 0x000fe8000d101d72 */
[----:B------:R1:W-:Y:S04]  /*b380*/  LDGSTS.E.BYPASS.LTC128B.128 [R9+0xd400], desc[UR50][R2.64+0x40], !P1 ;  /* 0x0d40004002097fae */ /* 0x0003e8000c901d72 */
[----:B-1----:R1:W2:Y:S02]  /*b390*/  SHFL.IDX PT, R2, R21, RZ, 0x1c1f ;  /* 0x001c1fff15027589 */ /* 0x0022a400000e0000 */
.L_x_122:
[C---:B------:R-:W-:Y:S02]  /*b3a0*/  LOP3.LUT P2, RZ, R16.reuse, 0x2000000, RZ, 0xc0, !PT ;  /* 0x0200000010ff7812 */ /* 0x040fe4000784c0ff */
[----:B------:R-:W-:Y:S02]  /*b3b0*/  LOP3.LUT P1, RZ, R16, 0x1000000, RZ, 0xc0, !PT ;  /* 0x0100000010ff7812 */ /* 0x000fe4000782c0ff */
[----:B--2---:R-:W-:-:S05]  /*b3c0*/  IADD3 R2, P0, R35, R2, RZ ;  /* 0x0000000223027210 */ /* 0x004fca0007f1e0ff */
[----:B------:R-:W-:Y:S01]  /*b3d0*/  IMAD.X R3, RZ, RZ, R20, P0 ;  /* 0x000000ffff037224 */ /* 0x000fe200000e0614 */
[----:B------:R-:W-:-:S04]  /*b3e0*/  PLOP3.LUT P0, PT, PT, PT, PT, 0x80, 0x0 ;  /* 0x000000000000781c */ /* 0x000fc80003f0f070 */
[----:B------:R-:W-:Y:S01]  /*b3f0*/  @!PT LDS RZ, [RZ] ;  /* 0x00000000fffff984 */ /* 0x000fe20000000800 */
[----:B------:R-:W-:Y:S01]  /*b400*/  @!PT LDS RZ, [RZ] ;  /* 0x00000000fffff984 */ /* 0x000fe20000000800 */
[----:B------:R-:W-:Y:S01]  /*b410*/  @!PT LDS RZ, [RZ] ;  /* 0x00000000fffff984 */ /* 0x000fe20000000800 */
[----:B------:R2:W-:Y:S04]  /*b420*/  LDGSTS.E.BYPASS.LTC128B.128 [R8+0xe400], desc[UR50][R2.64], !P2 ;  /* 0x0e40000002087fae */ /* 0x0005e8000d101d72 */
[----:B------:R2:W-:Y:S01]  /*b430*/  LDGSTS.E.BYPASS.LTC128B.128 [R9+0xe400], desc[UR50][R2.64+0x40], !P1 ;  /* 0x0e40004002097fae */ /* 0x0005e2000c901d72 */
[----:B------:R-:W-:-:S04]  /*b440*/  NOP ;  /* 0x0000000000007918 */ /* 0x000fc80000000000 */
.L_x_51:
[----:B------:R-:W-:Y:S02]  /*b450*/  PLOP3.LUT P1, PT, P1, P0, PT, 0xa2, 0x0 ;  /* 0x000000000000781c */ /* 0x000fe40000f21472 */
[----:B------:R-:W-:-:S08]  /*b460*/  @P0 R2UR P1, UR4, R0 ;  /* 0x00000000000402ca */ /* 0x000fd00000020000 */
[----:B------:R-:W-:-:S05]  /*b470*/  @P0 PLOP3.LUT P0, PT, P1, PT, PT, 0x80, 0x0 ;  /* 0x000000000000081c */ /* 0x000fca0000f0f070 */
[----:B------:R-:W-:Y:S01]  /*b480*/  @!P1 SYNCS.ARRIVE.TRANS64.RED.A0T1 RZ, [UR4+0x29870], RZ ;  /* 0x029870ffffff99a7 */ /* 0x000fe20008200404 */
[----:B------:R-:W-:Y:S07]  /*b490*/  @!P1 ARRIVES.LDGSTSBAR.64.TRANSCNT [UR4+0x29870] ;  /* 0x02987000ff0099b0 */ /* 0x000fee0008000a84 */
[----:B------:R-:W-:Y:S05]  /*b4a0*/  @P0 BRA.U.ANY `(.L_x_51) ;  /* 0xfffffffd00e80947 */ /* 0x000fea000393ffff */
[----:B------:R-:W-:Y:S01]  /*b4b0*/  NOP ;  /* 0x0000000000007918 */ /* 0x000fe20000000000 */
[----:B--2---:R-:W-:-:S05]  /*b4c0*/  IMAD.U32 R2, RZ, RZ, UR46 ;  /* 0x0000002eff027e24 */ /* 0x004fca000f8e00ff */
[----:B------:R-:W-:-:S13]  /*b4d0*/  ISETP.NE.AND P2, PT, R2, 0x3, PT ;  /* 0x000000030200780c */ /* 0x000fda0003f45270 */
[----:B------:R-:W-:Y:S05]  /*b4e0*/  @!P2 BRA `(.L_x_52) ;  /* 0x000000000004a947 */ /* 0x000fea0003800000 */
[----:B------:R-:W-:Y:S01]  /*b4f0*/  BPT.TRAP 0x1 ;  /* 0x000000040000795c */ /* 0x000fe20000300000 */
.L_x_52:
[----:B------:R2:W-:Y:S01]  /*b500*/  SYNCS.ARRIVE.TRANS64.A1T0 RZ, [R0+URZ+0x29870], RZ ;  /* 0x029870ff00ff79a7 */ /* 0x0005e2000810003f */
[----:B------:R-:W-:Y:S05]  /*b510*/  @!P2 BRA `(.L_x_53) ;  /* 0x000000000004a947 */ /* 0x000fea0003800000 */
[----:B------:R-:W-:Y:S01]  /*b520*/  BPT.TRAP 0x1 ;  /* 0x000000040000795c */ /* 0x000fe20000300000 */
.L_x_53:
[----:B------:R-:W3:Y:S01]  /*b530*/  SYNCS.PHASECHK.TRANS64.TRYWAIT P0, [R0+URZ+0x29840], R26 ;  /* 0x0298401a000075a7 */ /* 0x000ee2000800017f */
[----:B------:R-:W-:Y:S04]  /*b540*/  BSSY B0, `(.L_x_54) ;  /* 0x0000002000007945 */ /* 0x000fe80003800000 */
[----:B---3--:R-:W-:Y:S05]  /*b550*/  @!P0 BRA `(.L_x_55) ;  /* 0x0000003800848947 */ /* 0x008fea0003800000 */
.L_x_123:
[----:B------:R-:W-:Y:S05]  /*b560*/  BSYNC B0 ;  /* 0x0000000000007941 */ /* 0x000fea0003800000 */
.L_x_54:
[----:B------:R-:W4:Y:S01]  /*b570*/  LDL R10, [R1+0x4] ;  /* 0x00000400010a7983 */ /* 0x000f220000100800 */
[----:B------:R-:W-:Y:S01]  /*b580*/  ULDC.64 UR4, c[0x0][0x300] ;  /* 0x0000c00000047ab9 */ /* 0x000fe20000000a00 */
[----:B------:R-:W-:Y:S02]  /*b590*/  ULDC.64 UR6, c[0x0][0x310] ;  /* 0x0000c40000067ab9 */ /* 0x000fe40000000a00 */
[----:B------:R0:W5:Y:S01]  /*b5a0*/  LDL R18, [R1+0x18] ;  /* 0x0000180001127983 */ /* 0x0001620000100800 */
[----:B------:R-:W-:Y:S01]  /*b5b0*/  IMAD R22, R22, UR4, RZ ;  /* 0x0000000416167c24 */ /* 0x000fe2000f8e02ff */
[----:B------:R-:W-:Y:S01]  /*b5c0*/  ULDC.64 UR8, c[0x0][0x308] ;  /* 0x0000c20000087ab9 */ /* 0x000fe20000000a00 */
[----:B------:R-:W-:Y:S01]  /*b5d0*/  IMAD.WIDE.U32 R2, R7, UR4, RZ ;  /* 0x0000000407027c25 */ /* 0x000fe2000f8e00ff */
[----:B------:R-:W-:-:S03]  /*b5e0*/  ULDC.64 UR10, c[0x0][0x2e8] ;  /* 0x0000ba00000a7ab9 */ /* 0x000fc60000000a00 */
[----:B------:R-:W-:Y:S02]  /*b5f0*/  IMAD R9, R7, UR5, R22 ;  /* 0x0000000507097c24 */ /* 0x000fe4000f8e0216 */
[----:B------:R-:W-:Y:S02]  /*b600*/  IMAD R23, R23, UR6, RZ ;  /* 0x0000000617177c24 */ /* 0x000fe4000f8e02ff */
[----:B------:R-:W-:Y:S02]  /*b610*/  IMAD.IADD R3, R3, 0x1, R9 ;  /* 0x0000000103037824 */ /* 0x000fe400078e0209 */
[C---:B------:R-:W-:Y:S02]  /*b620*/  IMAD R23, R6.reuse, UR7, R23 ;  /* 0x0000000706177c24 */ /* 0x040fe4000f8e0217 */
[----:B------:R-:W-:-:S04]  /*b630*/  IMAD.WIDE.U32 R2, R6, UR6, R2 ;  /* 0x0000000606027c25 */ /* 0x000fc8000f8e0002 */
[----:B------:R-:W-:Y:S02]  /*b640*/  IMAD.IADD R3, R3, 0x1, R23 ;  /* 0x0000000103037824 */ /* 0x000fe400078e0217 */
[----:B------:R-:W-:Y:S02]  /*b650*/  IMAD R8, R32, UR8, RZ ;  /* 0x0000000820087c24 */ /* 0x000fe4000f8e02ff */
[----:B------:R-:W-:-:S04]  /*b660*/  IMAD.WIDE.U32 R2, R17, UR8, R2 ;  /* 0x0000000811027c25 */ /* 0x000fc8000f8e0002 */
[----:B------:R-:W-:Y:S01]  /*b670*/  IMAD R8, R17, UR9, R8 ;  /* 0x0000000911087c24 */ /* 0x000fe2000f8e0208 */
[----:B------:R-:W-:Y:S01]  /*b680*/  IADD3 R6, P0, R2, UR10, RZ ;  /* 0x0000000a02067c10 */ /* 0x000fe2000ff1e0ff */
[----:B------:R-:W-:Y:S02]  /*b690*/  IMAD R24, R24, UR4, RZ ;  /* 0x0000000418187c24 */ /* 0x000fe4000f8e02ff */
[----:B------:R-:W-:Y:S01]  /*b6a0*/  IMAD R25, R25, UR6, RZ ;  /* 0x0000000619197c24 */ /* 0x000fe2000f8e02ff */
[----:B------:R-:W-:Y:S01]  /*b6b0*/  IADD3.X R7, R3, UR11, R8, P0, !PT ;  /* 0x0000000b03077c10 */ /* 0x000fe200087fe408 */
[C---:B------:R-:W-:Y:S02]  /*b6c0*/  IMAD R9, R5.reuse, UR5, R24 ;  /* 0x0000000505097c24 */ /* 0x040fe4000f8e0218 */
[----:B------:R-:W-:Y:S01]  /*b6d0*/  IMAD.WIDE.U32 R2, R5, UR4, RZ ;  /* 0x0000000405027c25 */ /* 0x000fe2000f8e00ff */
[----:B------:R-:W-:-:S03]  /*b6e0*/  UMOV UR4, 0xffffffff ;  /* 0xffffffff00047882 */ /* 0x000fc60000000000 */
[----:B------:R-:W-:Y:S02]  /*b6f0*/  IMAD.IADD R3, R3, 0x1, R9 ;  /* 0x0000000103037824 */ /* 0x000fe400078e0209 */
[C---:B------:R-:W-:Y:S02]  /*b700*/  IMAD R25, R4.reuse, UR7, R25 ;  /* 0x0000000704197c24 */ /* 0x040fe4000f8e0219 */
[----:B------:R-:W-:-:S04]  /*b710*/  IMAD.WIDE.U32 R2, R4, UR6, R2 ;  /* 0x0000000604027c25 */ /* 0x000fc8000f8e0002 */
[----:B------:R-:W-:Y:S02]  /*b720*/  IMAD.IADD R3, R3, 0x1, R25 ;  /* 0x0000000103037824 */ /* 0x000fe400078e0219 */
[----:B------:R-:W-:-:S03]  /*b730*/  IMAD.WIDE.U32 R2, R17, UR8, R2 ;  /* 0x0000000811027c25 */ /* 0x000fc6000f8e0002 */
[----:B------:R-:W-:-:S04]  /*b740*/  IADD3 R9, P0, R2, UR10, RZ ;  /* 0x0000000a02097c10 */ /* 0x000fc8000ff1e0ff */
[----:B------:R-:W-:Y:S01]  /*b750*/  IADD3.X R5, R8, UR11, R3, P0, !PT ;  /* 0x0000000b08057c10 */ /* 0x000fe200087fe403 */
[----:B----4-:R-:W-:Y:S01]  /*b760*/  IMAD R4, R19, 0x7800, R10 ;  /* 0x0000780013047824 */ /* 0x010fe200078e020a */
[----:B0-----:R-:W-:Y:S07]  /*b770*/  BRA.DIV UR4, `(.L_x_56) ;  /* 0x0000003a04107947 */ /* 0x001fee000b800000 */
[----:B------:R-:W0:Y:S01]  /*b780*/  SHFL.IDX PT, R14, R6, RZ, 0x1c1f ;  /* 0x001c1fff060e7589 */ /* 0x000e2200000e0000 */
[C---:B-----5:R-:W-:Y:S02]  /*b790*/  ISETP.GE.AND P2, PT, R18.reuse, 0x1, PT ;  /* 0x000000011200780c */ /* 0x060fe40003f46270 */
[----:B------:R-:W-:Y:S01]  /*b7a0*/  ISETP.GE.AND P6, PT, R18, 0x21, PT ;  /* 0x000000211200780c */ /* 0x000fe20003fc6270 */
[----:B------:R-:W4:Y:S01]  /*b7b0*/  SHFL.IDX PT, R2, R7, RZ, 0x1c1f ;  /* 0x001c1fff07027589 */ /* 0x000f2200000e0000 */
[C---:B------:R-:W-:Y:S02]  /*b7c0*/  LOP3.LUT P4, RZ, R16.reuse, 0x4, RZ, 0xc0, !PT ;  /* 0x0000000410ff7812 */ /* 0x040fe4000788c0ff */
[C---:B------:R-:W-:Y:S01]  /*b7d0*/  LOP3.LUT P3, RZ, R16.reuse, 0x2, RZ, 0xc0, !PT ;  /* 0x0000000210ff7812 */ /* 0x040fe2000786c0ff */
[----:B------:R-:W-:Y:S01]  /*b7e0*/  SHFL.IDX PT, R8, R7, 0x1, 0x1c1f ;  /* 0x003c1f0007087f89 */ /* 0x000fe200000e0000 */
[----:B------:R-:W-:Y:S02]  /*b7f0*/  LOP3.LUT P1, RZ, R16, 0x1, RZ, 0xc0, !PT ;  /* 0x0000000110ff7812 */ /* 0x000fe4000782c0ff */
[----:B------:R-:W-:Y:S01]  /*b800*/  ISETP.GE.AND P5, PT, R18, 0x41, PT ;  /* 0x000000411200780c */ /* 0x000fe20003fa6270 */
[----:B------:R-:W-:Y:S02]  /*b810*/  SHFL.IDX PT, R5, R5, RZ, 0x1c1f ;  /* 0x001c1fff05057589 */ /* 0x000fe400000e0000 */
[----:B------:R-:W-:-:S02]  /*b820*/  @P2 VIADD R23, R4, UR41 ;  /* 0x0000002904172c36 */ /* 0x000fc40008000000 */
[----:B-1----:R-:W-:Y:S01]  /*b830*/  @P6 VIADD R21, R4, UR41 ;  /* 0x0000002904156c36 */ /* 0x002fe20008000000 */
[----:B0-----:R-:W-:Y:S02]  /*b840*/  @P2 IADD3 R3, P0, R35, R14, RZ ;  /* 0x0000000e23032210 */ /* 0x001fe40007f1e0ff */
[----:B------:R-:W0:Y:S03]  /*b850*/  SHFL.IDX PT, R14, R6, 0x1, 0x1c1f ;  /* 0x003c1f00060e7f89 */ /* 0x000e2600000e0000 */
[----:B----4-:R-:W-:-:S05]  /*b860*/  @P2 IMAD.X R2, RZ, RZ, R2, P0 ;  /* 0x000000ffff022224 */ /* 0x010fca00000e0602 */
[----:B------:R-:W-:-:S04]  /*b870*/  @P2 LOP3.LUT R3, R3, R2, RZ, 0x3c, !PT ;  /* 0x0000000203032212 */ /* 0x000fc800078e3cff */
[----:B------:R-:W-:-:S04]  /*b880*/  @P2 LOP3.LUT R2, R3, R2, RZ, 0x3c, !PT ;  /* 0x0000000203022212 */ /* 0x000fc800078e3cff */
[----:B------:R-:W-:-:S05]  /*b890*/  @P2 LOP3.LUT R3, R3, R2, RZ, 0x3c, !PT ;  /* 0x0000000203032212 */ /* 0x000fca00078e3cff */
[----:B------:R-:W-:Y:S01]  /*b8a0*/  @P2 LDGSTS.E.BYPASS.LTC128B.128 [R23+0x1a400], desc[UR50][R2.64], !P4 ;  /* 0x1a40000002172fae */ /* 0x000fe2000e101d72 */
[----:B0-----:R-:W-:-:S03]  /*b8b0*/  @P6 IADD3 R10, P0, R35, R14, RZ ;  /* 0x0000000e230a6210 */ /* 0x001fc60007f1e0ff */
[----:B------:R-:W-:Y:S04]  /*b8c0*/  @P2 LDGSTS.E.BYPASS.LTC128B.128 [R23+0x1cc00], desc[UR50][R2.64+0x40], !P3 ;  /* 0x1cc0004002172fae */ /* 0x000fe8000d901d72 */
[----:B------:R-:W0:Y:S01]  /*b8d0*/  SHFL.IDX PT, R14, R6, 0x2, 0x1c1f ;  /* 0x005c1f00060e7f89 */ /* 0x000e2200000e0000 */
[----:B------:R-:W-:-:S03]  /*b8e0*/  @P6 IMAD.X R8, RZ, RZ, R8, P0 ;  /* 0x000000ffff086224 */ /* 0x000fc600000e0608 */
[----:B------:R1:W-:Y:S01]  /*b8f0*/  @P2 LDGSTS.E.BYPASS.LTC128B.128 [R23+0x1f400], desc[UR50][R2.64+0x80], !P1 ;  /* 0x1f40008002172fae */ /* 0x0003e2000c901d72 */
[----:B------:R-:W-:-:S03]  /*b900*/  ISETP.GE.AND P2, PT, R18, 0x61, PT ;  /* 0x000000611200780c */ /* 0x000fc60003f46270 */
[----:B-1----:R-:W1:Y:S01]  /*b910*/  SHFL.IDX PT, R2, R7, 0x2, 0x1c1f ;  /* 0x005c1f0007027f89 */ /* 0x002e6200000e0000 */
[----:B------:R-:W-:Y:S02]  /*b920*/  @P6 IMAD.MOV.U32 R3, RZ, RZ, R8 ;  /* 0x000000ffff036224 */ /* 0x000fe400078e0008 */
[C---:B------:R-:W-:Y:S01]  /*b930*/  @P5 VIADD R23, R4.reuse, UR41 ;  /* 0x0000002904175c36 */ /* 0x040fe20008000000 */
[----:B------:R-:W-:Y:S06]  /*b940*/  SHFL.IDX PT, R7, R7, 0x3, 0x1c1f ;  /* 0x007c1f0007077f89 */ /* 0x000fec00000e0000 */
[----:B------:R-:W-:Y:S01]  /*b950*/  @P2 VIADD R25, R4, UR41 ;  /* 0x0000002904192c36 */ /* 0x000fe20008000000 */
[----:B0-----:R-:W-:-:S02]  /*b960*/  @P5 IADD3 R11, P0, R35, R14, RZ ;  /* 0x0000000e230b5210 */ /* 0x001fc40007f1e0ff */
[----:B------:R-:W0:Y:S03]  /*b970*/  SHFL.IDX PT, R14, R6, 0x3, 0x1c1f ;  /* 0x007c1f00060e7f89 */ /* 0x000e2600000e0000 */
[----:B-1----:R-:W-:Y:S02]  /*b980*/  @P5 IMAD.X R12, RZ, RZ, R2, P0 ;  /* 0x000000ffff0c5224 */ /* 0x002fe400000e0602 */
[----:B------:R-:W-:-:S05]  /*b990*/  @P6 IMAD.MOV.U32 R2, RZ, RZ, R10 ;  /* 0x000000ffff026224 */ /* 0x000fca00078e000a */
[----:B------:R-:W-:Y:S01]  /*b9a0*/  @P6 LDGSTS.E.BYPASS.LTC128B.128 [R21+0x1ac00], desc[UR50][R2.64], !P4 ;  /* 0x1ac0000002156fae */ /* 0x000fe2000e101d72 */
[----:B0-----:R-:W-:-:S03]  /*b9b0*/  @P2 IADD3 R6, P0, R35, R14, RZ ;  /* 0x0000000e23062210 */ /* 0x001fc60007f1e0ff */
[----:B------:R-:W-:Y:S04]  /*b9c0*/  @P6 LDGSTS.E.BYPASS.LTC128B.128 [R21+0x1d400], desc[UR50][R2.64+0x40], !P3 ;  /* 0x1d40004002156fae */ /* 0x000fe8000d901d72 */
[----:B------:R0:W-:Y:S01]  /*b9d0*/  @P6 LDGSTS.E.BYPASS.LTC128B.128 [R21+0x1fc00], desc[UR50][R2.64+0x80], !P1 ;  /* 0x1fc0008002156fae */ /* 0x0001e2000c901d72 */
[----:B------:R-:W-:-:S03]  /*b9e0*/  @P2 IMAD.X R7, RZ, RZ, R7, P0 ;  /* 0x000000ffff072224 */ /* 0x000fc600000e0607 */
[----:B------:R1:W4:Y:S01]  /*b9f0*/  SHFL.IDX PT, R14, R9, RZ, 0x1c1f ;  /* 0x001c1fff090e7589 */ /* 0x00032200000e0000 */
[----:B0-----:R-:W-:Y:S02]  /*ba00*/  @P5 IMAD.MOV.U32 R2, RZ, RZ, R11 ;  /* 0x000000ffff025224 */ /* 0x001fe400078e000b */
[----:B------:R-:W-:-:S05]  /*ba10*/  @P5 IMAD.MOV.U32 R3, RZ, RZ, R12 ;  /* 0x000000ffff035224 */ /* 0x000fca00078e000c */
[----:B------:R-:W-:Y:S04]  /*ba20*/  @P5 LDGSTS.E.BYPASS.LTC128B.128 [R23+0x1b400], desc[UR50][R2.64], !P4 ;  /* 0x1b40000002175fae */ /* 0x000fe8000e101d72 */
[----:B------:R-:W-:Y:S04]  /*ba30*/  @P5 LDGSTS.E.BYPASS.LTC128B.128 [R23+0x1dc00], desc[UR50][R2.64+0x40], !P3 ;  /* 0x1dc0004002175fae */ /* 0x000fe8000d901d72 */
[----:B------:R0:W-:Y:S02]  /*ba40*/  @P5 LDGSTS.E.BYPASS.LTC128B.128 [R23+0x20400], desc[UR50][R2.64+0x80], !P1 ;  /* 0x2040008002175fae */ /* 0x0001e4000c901d72 */
[----:B0-----:R-:W-:-:S02]  /*ba50*/  @P2 IMAD.MOV.U32 R2, RZ, RZ, R6 ;  /* 0x000000ffff022224 */ /* 0x001fc400078e0006 */
[----:B------:R-:W-:-:S05]  /*ba60*/  @P2 IMAD.MOV.U32 R3, RZ, RZ, R7 ;  /* 0x000000ffff032224 */ /* 0x000fca00078e0007 */
[----:B------:R1:W-:Y:S04]  /*ba70*/  @P2 LDGSTS.E.BYPASS.LTC128B.128 [R25+0x1bc00], desc[UR50][R2.64], !P4 ;  /* 0x1bc0000002192fae */ /* 0x0003e8000e101d72 */
[----:B------:R1:W-:Y:S04]  /*ba80*/  @P2 LDGSTS.E.BYPASS.LTC128B.128 [R25+0x1e400], desc[UR50][R2.64+0x40], !P3 ;  /* 0x1e40004002192fae */ /* 0x0003e8000d901d72 */
[----:B----4-:R1:W-:Y:S02]  /*ba90*/  @P2 LDGSTS.E.BYPASS.LTC128B.128 [R25+0x20c00], desc[UR50][R2.64+0x80], !P1 ;  /* 0x20c0008002192fae */ /* 0x0103e4000c901d72 */
.L_x_135:
[----:B------:R-:W-:Y:S01]  /*baa0*/  ISETP.GE.AND P0, PT, R18, 0x81, PT ;  /* 0x000000811200780c */ /* 0x000fe20003f06270 */
[----:B------:R-:W-:-:S12]  /*bab0*/  BSSY B0, `(.L_x_57) ;  /* 0x000000e000007945 */ /* 0x000fd80003800000 */
[----:B------:R-:W-:Y:S05]  /*bac0*/  @!P0 BRA `(.L_x_58) ;  /* 0x0000000000308947 */ /* 0x000fea0003800000 */
[C---:B------:R-:W-:Y:S02]  /*bad0*/  LOP3.LUT P3, RZ, R16.reuse, 0x4, RZ, 0xc0, !PT ;  /* 0x0000000410ff7812 */ /* 0x040fe4000786c0ff */
[C---:B------:R-:W-:Y:S02]  /*bae0*/  LOP3.LUT P2, RZ, R16.reuse, 0x2, RZ, 0xc0, !PT ;  /* 0x0000000210ff7812 */ /* 0x040fe4000784c0ff */
[----:B------:R-:W-:Y:S02]  /*baf0*/  LOP3.LUT P1, RZ, R16, 0x1, RZ, 0xc0, !PT ;  /* 0x0000000110ff7812 */ /* 0x000fe4000782c0ff */
[----:B-1----:R-:W-:-:S05]  /*bb00*/  IADD3 R2, P0, R35, R14, RZ ;  /* 0x0000000e23027210 */ /* 0x002fca0007f1e0ff */
[----:B------:R-:W-:Y:S02]  /*bb10*/  IMAD.X R3, RZ, RZ, R5, P0 ;  /* 0x000000ffff037224 */ /* 0x000fe400000e0605 */
[----:B------:R-:W-:-:S05]  /*bb20*/  VIADD R5, R4, UR41 ;  /* 0x0000002904057c36 */ /* 0x000fca0008000000 */
[----:B------:R-:W-:Y:S01]  /*bb30*/  @!PT LDS RZ, [RZ] ;  /* 0x00000000fffff984 */ /* 0x000fe20000000800 */
[----:B------:R-:W-:Y:S01]  /*bb40*/  @!PT LDS RZ, [RZ] ;  /* 0x00000000fffff984 */ /* 0x000fe20000000800 */
[----:B------:R-:W-:Y:S01]  /*bb50*/  @!PT LDS RZ, [RZ] ;  /* 0x00000000fffff984 */ /* 0x000fe20000000800 */
[----:B------:R0:W-:Y:S04]  /*bb60*/  LDGSTS.E.BYPASS.LTC128B.128 [R5+0x1c400], desc[UR50][R2.64], !P3 ;  /* 0x1c40000002057fae */ /* 0x0001e8000d901d72 */
[----:B------:R0:W-:Y:S04]  /*bb70*/  LDGSTS.E.BYPASS.LTC128B.128 [R5+0x1ec00], desc[UR50][R2.64+0x40], !P2 ;  /* 0x1ec0004002057fae */ /* 0x0001e8000d101d72 */
[----:B------:R0:W-:Y:S02]  /*bb80*/  LDGSTS.E.BYPASS.LTC128B.128 [R5+0x21400], desc[UR50][R2.64+0x80], !P1 ;  /* 0x2140008002057fae */ /* 0x0001e4000c901d72 */
.L_x_58:
[----:B------:R-:W-:Y:S05]  /*bb90*/  BSYNC B0 ;  /* 0x0000000000007941 */ /* 0x000fea0003800000 */
.L_x_57:
[----:B------:R-:W-:Y:S01]  /*bba0*/  NOP ;  /* 0x0000000000007918 */ /* 0x000fe20000000000 */
[----:B------:R-:W-:-:S13]  /*bbb0*/  PLOP3.LUT P0, PT, PT, PT, PT, 0x80, 0x0 ;  /* 0x000000000000781c */ /* 0x000fda0003f0f070 */
.L_x_59:
[----:B------:R-:W-:Y:S02]  /*bbc0*/  PLOP3.LUT P1, PT, P1, P0, PT, 0xa2, 0x0 ;  /* 0x000000000000781c */ /* 0x000fe40000f21472 */
[----:B------:R-:W-:-:S08]  /*bbd0*/  @P0 R2UR P1, UR4, R0 ;  /* 0x00000000000402ca */ /* 0x000fd00000020000 */
[----:B------:R-:W-:-:S05]  /*bbe0*/  @P0 PLOP3.LUT P0, PT, P1, PT, PT, 0x80, 0x0 ;  /* 0x000000000000081c */ /* 0x000fca0000f0f070 */
[----:B------:R-:W-:Y:S01]  /*bbf0*/  @!P1 SYNCS.ARRIVE.TRANS64.RED.A0T1 RZ, [UR4+0x29830], RZ ;  /* 0x029830ffffff99a7 */ /* 0x000fe20008200404 */
[----:B------:R-:W-:Y:S07]  /*bc00*/  @!P1 ARRIVES.LDGSTSBAR.64.TRANSCNT [UR4+0x29830] ;  /* 0x02983000ff0099b0 */ /* 0x000fee0008000a84 */
[----:B------:R-:W-:Y:S05]  /*bc10*/  @P0 BRA.U.ANY `(.L_x_59) ;  /* 0xfffffffd00e80947 */ /* 0x000fea000393ffff */
[----:B------:R-:W-:Y:S01]  /*bc20*/  NOP ;  /* 0x0000000000007918 */ /* 0x000fe20000000000 */
[----:B01----:R-:W-:-:S05]  /*bc30*/  IMAD.U32 R2, RZ, RZ, UR46 ;  /* 0x0000002eff027e24 */ /* 0x003fca000f8e00ff */
[----:B------:R-:W-:-:S13]  /*bc40*/  ISETP.NE.AND P2, PT, R2, 0x3, PT ;  /* 0x000000030200780c */ /* 0x000fda0003f45270 */
[----:B------:R-:W-:Y:S05]  /*bc50*/  @!P2 BRA `(.L_x_60) ;  /* 0x000000000004a947 */ /* 0x000fea0003800000 */
[----:B------:R-:W-:Y:S01]  /*bc60*/  BPT.TRAP 0x1 ;  /* 0x000000040000795c */ /* 0x000fe20000300000 */
.L_x_60:
[----:B------:R0:W-:Y:S02]  /*bc70*/  SYNCS.ARRIVE.TRANS64.A1T0 RZ, [R0+URZ+0x29830], RZ ;  /* 0x029830ff00ff79a7 */ /* 0x0001e4000810003f */
[----:B------:R-:W-:Y:S05]  /*bc80*/  WARPSYNC.ALL ;  /* 0x0000000000007948 */ /* 0x000fea0003800000 */
[----:B------:R-:W-:-:S04]  /*bc90*/  UIADD3 UR4, UR41, 0x14400, URZ ;  /* 0x0001440029047890 */ /* 0x000fc8000fffe03f */
[----:B------:R-:W-:Y:S01]  /*bca0*/  ULOP3.LUT UP0, URZ, UR4, 0x1bf, URZ, 0xc0, !UPT ;  /* 0x000001bf043f7892 */ /* 0x000fe2000f80c03f */
[----:B------:R-:W-:Y:S05]  /*bcb0*/  BAR.SYNC.DEFER_BLOCKING 0x8, 0x180 ;  /* 0x0206000000007b1d */ /* 0x000fea0000010000 */
        /* <DEDUP_REMOVED lines=17> */
[----:B0123--:R-:W-:Y:S05]  /*bdd0*/  CALL.ABS.NOINC R2 ;  /* 0x0000000002007343 */ /* 0x00ffea0003c00000 */
.L_x_61:
[----:B------:R1:W5:Y:S01]  /*bde0*/  LDL R8, [R1+0x14] ;  /* 0x0000140001087983 */ /* 0x0003620000100800 */
[----:B------:R-:W4:Y:S01]  /*bdf0*/  LDC R6, c[0x0][0x448] ;  /* 0x00011200ff067b82 */ /* 0x000f220000000800 */
[----:B------:R-:W-:Y:S01]  /*be00*/  IMAD R5, RZ, RZ, -UR43 ;  /* 0x8000002bff057e24 */ /* 0x000fe2000f8e02ff */
[C---:B------:R-:W-:Y:S01]  /*be10*/  LOP3.LUT P3, RZ, R16.reuse, 0x4000, RZ, 0xc0, !PT ;  /* 0x0000400010ff7812 */ /* 0x040fe2000786c0ff */
[----:B------:R-:W0:Y:S01]  /*be20*/  S2R R18, SR_TID.X ;  /* 0x0000000000127919 */ /* 0x000e220000002100 */
[C---:B------:R-:W-:Y:S01]  /*be30*/  LOP3.LUT P4, RZ, R16.reuse, 0x2000, RZ, 0xc0, !PT ;  /* 0x0000200010ff7812 */ /* 0x040fe2000788c0ff */
[----:B------:R-:W-:Y:S01]  /*be40*/  ULDC.64 UR8, c[0x0][0x2d8] ;  /* 0x0000b60000087ab9 */ /* 0x000fe20000000a00 */
[----:B------:R-:W-:Y:S02]  /*be50*/  LOP3.LUT P5, RZ, R16, 0x1000, RZ, 0xc0, !PT ;  /* 0x0000100010ff7812 */ /* 0x000fe400078ac0ff */
[----:B------:R-:W2:Y:S01]  /*be60*/  LDC R2, c[0x0][0xc38] ;  /* 0x00030e00ff027b82 */ /* 0x000ea20000000800 */
[----:B----4-:R-:W-:-:S02]  /*be70*/  ISETP.NE.AND P0, PT, R6, 0x1, PT ;  /* 0x000000010600780c */ /* 0x010fc40003f05270 */
[----:B------:R-:W-:Y:S02]  /*be80*/  R2UR UR6, R32 ;  /* 0x00000000200672ca */ /* 0x000fe400000e0000 */
[C---:B------:R-:W-:Y:S02]  /*be90*/  R2UR UR7, R17.reuse ;  /* 0x00000000110772ca */ /* 0x040fe400000e0000 */
[----:B------:R-:W-:Y:S01]  /*bea0*/  R2UR UR4, R17 ;  /* 0x00000000110472ca */ /* 0x000fe200000e0000 */
[----:B--2---:R-:W-:Y:S01]  /*beb0*/  IMAD R5, R2, R5, UR38 ;  /* 0x0000002602057e24 */ /* 0x004fe2000f8e0205 */
[C---:B0-----:R-:W-:Y:S01]  /*bec0*/  LOP3.LUT R20, R18.reuse, 0x7f, RZ, 0xc0, !PT ;  /* 0x0000007f12147812 */ /* 0x041fe200078ec0ff */
[----:B------:R-:W-:-:S04]  /*bed0*/  IMAD.SHL.U32 R18, R18, 0x20, RZ ;  /* 0x0000002012127824 */ /* 0x000fc800078e00ff */
[----:B---3--:R-:W0:Y:S01]  /*bee0*/  @P0 LDC R0, c[0x0][0x44c] ;  /* 0x00011300ff000b82 */ /* 0x008e220000000800 */
[----:B------:R-:W-:Y:S01]  /*bef0*/  IMAD.SHL.U32 R5, R5, 0x80, RZ ;  /* 0x0000008005057824 */ /* 0x000fe200078e00ff */
[----:B------:R-:W-:-:S04]  /*bf00*/  SHF.R.U32.HI R20, RZ, 0x2, R20 ;  /* 0x00000002ff147819 */ /* 0x000fc80000011614 */
[----:B------:R-:W-:Y:S02]  /*bf10*/  LOP3.LUT R18, R20, 0x60, R18, 0xf8, !PT ;  /* 0x0000006014127812 */ /* 0x000fe400078ef812 */
[----:B------:R-:W2:Y:S01]  /*bf20*/  @P0 LDC R3, c[0x0][0x450] ;  /* 0x00011400ff030b82 */ /* 0x000ea20000000800 */
[----:B------:R-:W-:Y:S01]  /*bf30*/  UIMAD UR6, UR6, UR8, URZ ;  /* 0x00000008060672a4 */ /* 0x000fe2000f8e023f */
[----:B------:R-:W-:Y:S01]  /*bf40*/  LOP3.LUT R4, R18, R5, RZ, 0xfc, !PT ;  /* 0x0000000512047212 */ /* 0x000fe200078efcff */
[----:B------:R-:W-:Y:S02]  /*bf50*/  UIMAD.WIDE.U32 UR4, UR4, UR8, URZ ;  /* 0x00000008040472a5 */ /* 0x000fe4000f8e003f */
[----:B------:R-:W-:Y:S02]  /*bf60*/  UIMAD UR7, UR7, UR9, UR6 ;  /* 0x00000009070772a4 */ /* 0x000fe4000f8e0206 */
[----:B------:R-:W-:Y:S01]  /*bf70*/  USHF.R.S32.HI UR6, URZ, 0x1f, UR44 ;  /* 0x0000001f3f067899 */ /* 0x000fe2000801142c */
[----:B------:R-:W3:Y:S01]  /*bf80*/  S2R R18, SR_TID.X ;  /* 0x0000000000127919 */ /* 0x000ee20000002100 */
[----:B------:R-:W-:Y:S01]  /*bf90*/  ULDC.64 UR8, c[0x0][0x2e0] ;  /* 0x0000b80000087ab9 */ /* 0x000fe20000000a00 */
[----:B------:R-:W-:Y:S01]  /*bfa0*/  IMAD.MOV.U32 R2, RZ, RZ, R4 ;  /* 0x000000ffff027224 */ /* 0x000fe200078e0004 */
[----:B------:R-:W-:Y:S01]  /*bfb0*/  UIADD3 UR5, UR5, UR7, URZ ;  /* 0x0000000705057290 */ /* 0x000fe2000fffe03f */
[----:B0-----:R-:W-:Y:S01]  /*bfc0*/  @P0 IMAD.HI.U32 R0, R4, R0, RZ ;  /* 0x0000000004000227 */ /* 0x001fe200078e00ff */
[----:B------:R-:W-:-:S02]  /*bfd0*/  UIMAD UR6, UR6, UR8, URZ ;  /* 0x00000008060672a4 */ /* 0x000fc4000f8e023f */
[----:B------:R-:W-:Y:S02]  /*bfe0*/  UIMAD.WIDE.U32 UR4, UR44, UR8, UR4 ;  /* 0x000000082c0472a5 */ /* 0x000fe4000f8e0004 */
[----:B--2---:R-:W-:Y:S01]  /*bff0*/  @P0 SHF.R.U32.HI R2, RZ, R3, R0 ;  /* 0x00000003ff020219 */ /* 0x004fe20000011600 */
[----:B------:R-:W-:-:S03]  /*c000*/  UIMAD UR6, UR44, UR9, UR6 ;  /* 0x000000092c0672a4 */ /* 0x000fc6000f8e0206 */
[--C-:B------:R-:W-:Y:S01]  /*c010*/  SHF.R.S32.HI R0, RZ, 0x1f, R2.reuse ;  /* 0x0000001fff007819 */ /* 0x100fe20000011402 */
[----:B------:R-:W-:Y:S01]  /*c020*/  IMAD.MOV R7, RZ, RZ, -R2 ;  /* 0x000000ffff077224 */ /* 0x000fe200078e0a02 */
[----:B------:R-:W-:Y:S01]  /*c030*/  ULDC.64 UR8, c[0x0][0x2d0] ;  /* 0x0000b40000087ab9 */ /* 0x000fe20000000a00 */
[----:B------:R-:W-:Y:S01]  /*c040*/  UIADD3 UR5, UR5, UR6, URZ ;  /* 0x0000000605057290 */ /* 0x000fe2000fffe03f */
[----:B------:R-:W-:Y:S02]  /*c050*/  IMAD.U32 R11, RZ, RZ, UR8 ;  /* 0x00000008ff0b7e24 */ /* 0x000fe4000f8e00ff */
[----:B------:R-:W-:Y:S02]  /*c060*/  IMAD R3, R0, UR8, RZ ;  /* 0x0000000800037c24 */ /* 0x000fe4000f8e02ff */
[----:B------:R-:W-:Y:S02]  /*c070*/  IMAD R7, R6, R7, R4 ;  /* 0x0000000706077224 */ /* 0x000fe400078e0204 */
[----:B------:R-:W-:-:S02]  /*c080*/  IMAD R9, R2, UR9, R3 ;  /* 0x0000000902097c24 */ /* 0x000fc4000f8e0203 */
[----:B------:R-:W-:Y:S01]  /*c090*/  IMAD.WIDE.U32 R2, R2, R11, UR4 ;  /* 0x0000000402027e25 */ /* 0x000fe2000f8e000b */
[----:B------:R-:W-:Y:S01]  /*c0a0*/  SHF.R.S32.HI R0, RZ, 0x1f, R7 ;  /* 0x0000001fff007819 */ /* 0x000fe20000011407 */
[----:B------:R-:W-:Y:S02]  /*c0b0*/  ULDC.64 UR4, c[0x0][0x2c8] ;  /* 0x0000b20000047ab9 */ /* 0x000fe40000000a00 */
[----:B------:R-:W-:Y:S02]  /*c0c0*/  IMAD.IADD R3, R3, 0x1, R9 ;  /* 0x0000000103037824 */ /* 0x000fe400078e0209 */
[----:B------:R-:W-:Y:S02]  /*c0d0*/  IMAD R0, R0, UR4, RZ ;  /* 0x0000000400007c24 */ /* 0x000fe4000f8e02ff */
[----:B------:R-:W-:-:S04]  /*c0e0*/  IMAD.WIDE.U32 R2, R7, UR4, R2 ;  /* 0x0000000407027c25 */ /* 0x000fc8000f8e0002 */
[----:B------:R-:W-:Y:S01]  /*c0f0*/  IMAD R7, R7, UR5, R0 ;  /* 0x0000000507077c24 */ /* 0x000fe2000f8e0200 */
[----:B------:R-:W-:Y:S02]  /*c100*/  ULDC.64 UR4, c[0x0][0x280] ;  /* 0x0000a00000047ab9 */ /* 0x000fe40000000a00 */
[----:B------:R-:W-:Y:S01]  /*c110*/  IADD3 R0, P0, R2, UR4, RZ ;  /* 0x0000000402007c10 */ /* 0x000fe2000ff1e0ff */
[----:B------:R-:W-:Y:S01]  /*c120*/  UMOV UR4, 0xffffffff ;  /* 0xffffffff00047882 */ /* 0x000fe20000000000 */
[----:B---3--:R-:W-:Y:S02]  /*c130*/  LOP3.LUT R10, R18, 0x7f, RZ, 0xc0, !PT ;  /* 0x0000007f120a7812 */ /* 0x008fe400078ec0ff */
[----:B------:R-:W-:Y:S02]  /*c140*/  IADD3.X R4, R3, UR5, R7, P0, !PT ;  /* 0x0000000503047c10 */ /* 0x000fe400087fe407 */
[----:B------:R-:W-:Y:S01]  /*c150*/  SHF.R.U32.HI R10, RZ, 0x2, R10 ;  /* 0x00000002ff0a7819 */ /* 0x000fe2000001160a */
[----:B-1----:R-:W-:Y:S06]  /*c160*/  BRA.DIV UR4, `(.L_x_62) ;  /* 0x0000003604687947 */ /* 0x002fec000b800000 */
[----:B------:R-:W0:Y:S01]  /*c170*/  SHFL.IDX PT, R14, R0, RZ, 0x1c1f ;  /* 0x001c1fff000e7589 */ /* 0x000e2200000e0000 */
[----:B------:R-:W-:-:S03]  /*c180*/  IMAD.IADD R5, R10, 0x1, R5 ;  /* 0x000000010a057824 */ /* 0x000fc600078e0205 */
[----:B------:R-:W1:Y:S01]  /*c190*/  SHFL.IDX PT, R2, R4, RZ, 0x1c1f ;  /* 0x001c1fff04027589 */ /* 0x000e6200000e0000 */
[C---:B------:R-:W-:Y:S01]  /*c1a0*/  VIADD R7, R5.reuse, 0x20 ;  /* 0x0000002005077836 */ /* 0x040fe20000000000 */
[----:B------:R-:W-:Y:S02]  /*c1b0*/  ISETP.GE.AND P0, PT, R5, UR40, PT ;  /* 0x0000002805007c0c */ /* 0x000fe4000bf06270 */
[----:B------:R-:W-:Y:S11]  /*c1c0*/  SHFL.IDX PT, R6, R4, 0x1, 0x1c1f ;  /* 0x003c1f0004067f89 */ /* 0x000ff600000e0000 */
[----:B0-----:R-:W-:-:S05]  /*c1d0*/  @!P0 IADD3 R14, P1, R35, R14, RZ ;  /* 0x0000000e230e8210 */ /* 0x001fca0007f3e0ff */
[----:B-1----:R-:W-:Y:S02]  /*c1e0*/  @!P0 IMAD.X R3, RZ, RZ, R2, P1 ;  /* 0x000000ffff038224 */ /* 0x002fe400008e0602 */
[----:B------:R-:W-:Y:S02]  /*c1f0*/  @!P0 IMAD.MOV.U32 R2, RZ, RZ, R14 ;  /* 0x000000ffff028224 */ /* 0x000fe400078e000e */
[----:B------:R-:W0:Y:S04]  /*c200*/  SHFL.IDX PT, R14, R0, 0x1, 0x1c1f ;  /* 0x003c1f00000e7f89 */ /* 0x000e2800000e0000 */
[----:B-----5:R-:W-:Y:S04]  /*c210*/  @!P0 LDGSTS.E.BYPASS.LTC128B.128 [R8+0x14400], desc[UR50][R2.64], !P3 ;  /* 0x1440000002088fae */ /* 0x020fe8000d901d72 */
[----:B------:R-:W-:Y:S04]  /*c220*/  @!P0 LDGSTS.E.BYPASS.LTC128B.128 [R8+0x16400], desc[UR50][R2.64+0x40], !P4 ;  /* 0x1640004002088fae */ /* 0x000fe8000e101d72 */
[----:B------:R1:W-:Y:S01]  /*c230*/  @!P0 LDGSTS.E.BYPASS.LTC128B.128 [R8+0x18400], desc[UR50][R2.64+0x80], !P5 ;  /* 0x1840008002088fae */ /* 0x0003e2000e901d72 */
[----:B------:R-:W-:-:S13]  /*c240*/  ISETP.GE.AND P0, PT, R7, UR40, PT ;  /* 0x0000002807007c0c */ /* 0x000fda000bf06270 */
[----:B0-----:R-:W-:-:S05]  /*c250*/  @!P0 IADD3 R14, P1, R35, R14, RZ ;  /* 0x0000000e230e8210 */ /* 0x001fca0007f3e0ff */
[----:B------:R-:W-:Y:S02]  /*c260*/  @!P0 IMAD.X R7, RZ, RZ, R6, P1 ;  /* 0x000000ffff078224 */ /* 0x000fe400008e0606 */
[----:B-1----:R-:W-:Y:S01]  /*c270*/  @!P0 IMAD.MOV.U32 R2, RZ, RZ, R14 ;  /* 0x000000ffff028224 */ /* 0x002fe200078e000e */
[----:B------:R-:W-:Y:S01]  /*c280*/  SHFL.IDX PT, R6, R4, 0x2, 0x1c1f ;  /* 0x005c1f0004067f89 */ /* 0x000fe200000e0000 */
[----:B------:R-:W-:Y:S02]  /*c290*/  @!P0 IMAD.MOV.U32 R3, RZ, RZ, R7 ;  /* 0x000000ffff038224 */ /* 0x000fe400078e0007 */
[----:B------:R-:W-:Y:S01]  /*c2a0*/  VIADD R7, R5, 0x40 ;  /* 0x0000004005077836 */ /* 0x000fe20000000000 */
[----:B------:R-:W0:Y:S04]  /*c2b0*/  SHFL.IDX PT, R14, R0, 0x2, 0x1c1f ;  /* 0x005c1f00000e7f89 */ /* 0x000e2800000e0000 */
[----:B------:R-:W-:Y:S04]  /*c2c0*/  @!P0 LDGSTS.E.BYPASS.LTC128B.128 [R8+0x14c00], desc[UR50][R2.64], !P3 ;  /* 0x14c0000002088fae */ /* 0x000fe8000d901d72 */
[----:B------:R-:W-:Y:S04]  /*c2d0*/  @!P0 LDGSTS.E.BYPASS.LTC128B.128 [R8+0x16c00], desc[UR50][R2.64+0x40], !P4 ;  /* 0x16c0004002088fae */ /* 0x000fe8000e101d72 */
[----:B------:R1:W-:Y:S01]  /*c2e0*/  @!P0 LDGSTS.E.BYPASS.LTC128B.128 [R8+0x18c00], desc[UR50][R2.64+0x80], !P5 ;  /* 0x18c0008002088fae */ /* 0x0003e2000e901d72 */
[----:B------:R-:W-:-:S13]  /*c2f0*/  ISETP.GE.AND P0, PT, R7, UR40, PT ;  /* 0x0000002807007c0c */ /* 0x000fda000bf06270 */
[----:B0-----:R-:W-:-:S05]  /*c300*/  @!P0 IADD3 R14, P1, R35, R14, RZ ;  /* 0x0000000e230e8210 */ /* 0x001fca0007f3e0ff */
[----:B------:R-:W-:Y:S02]  /*c310*/  @!P0 IMAD.X R7, RZ, RZ, R6, P1 ;  /* 0x000000ffff078224 */ /* 0x000fe400008e0606 */
[----:B-1----:R-:W-:Y:S01]  /*c320*/  @!P0 IMAD.MOV.U32 R2, RZ, RZ, R14 ;  /* 0x000000ffff028224 */ /* 0x002fe200078e000e */
[----:B------:R0:W1:Y:S01]  /*c330*/  SHFL.IDX PT, R6, R4, 0x3, 0x1c1f ;  /* 0x007c1f0004067f89 */ /* 0x00006200000e0000 */
[----:B------:R-:W-:-:S03]  /*c340*/  @!P0 IMAD.MOV.U32 R3, RZ, RZ, R7 ;  /* 0x000000ffff038224 */ /* 0x000fc600078e0007 */
[----:B------:R0:W2:Y:S04]  /*c350*/  SHFL.IDX PT, R14, R0, 0x3, 0x1c1f ;  /* 0x007c1f00000e7f89 */ /* 0x0000a800000e0000 */
[----:B------:R0:W-:Y:S04]  /*c360*/  @!P0 LDGSTS.E.BYPASS.LTC128B.128 [R8+0x15400], desc[UR50][R2.64], !P3 ;  /* 0x1540000002088fae */ /* 0x0001e8000d901d72 */
[----:B------:R0:W-:Y:S04]  /*c370*/  @!P0 LDGSTS.E.BYPASS.LTC128B.128 [R8+0x17400], desc[UR50][R2.64+0x40], !P4 ;  /* 0x1740004002088fae */ /* 0x0001e8000e101d72 */
[----:B------:R0:W-:Y:S02]  /*c380*/  @!P0 LDGSTS.E.BYPASS.LTC128B.128 [R8+0x19400], desc[UR50][R2.64+0x80], !P5 ;  /* 0x1940008002088fae */ /* 0x0001e4000e901d72 */
.L_x_144:
[----:B------:R-:W-:-:S05]  /*c390*/  VIADD R5, R5, 0x60 ;  /* 0x0000006005057836 */ /* 0x000fca0000000000 */
[----:B------:R-:W-:-:S13]  /*c3a0*/  ISETP.GE.AND P0, PT, R5, UR40, PT ;  /* 0x0000002805007c0c */ /* 0x000fda000bf06270 */
[----:B0-2---:R-:W-:-:S05]  /*c3b0*/  @!P0 IADD3 R2, P1, R35, R14, RZ ;  /* 0x0000000e23028210 */ /* 0x005fca0007f3e0ff */
[----:B-1----:R-:W-:-:S05]  /*c3c0*/  @!P0 IMAD.X R3, RZ, RZ, R6, P1 ;  /* 0x000000ffff038224 */ /* 0x002fca00008e0606 */
[----:B------:R-:W-:Y:S01]  /*c3d0*/  @!PT LDS RZ, [RZ] ;  /* 0x00000000fffff984 */ /* 0x000fe20000000800 */
[----:B------:R-:W-:Y:S01]  /*c3e0*/  @!PT LDS RZ, [RZ] ;  /* 0x00000000fffff984 */ /* 0x000fe20000000800 */
[----:B------:R-:W-:Y:S01]  /*c3f0*/  @!PT LDS RZ, [RZ] ;  /* 0x00000000fffff984 */ /* 0x000fe20000000800 */
[----:B------:R0:W-:Y:S04]  /*c400*/  @!P0 LDGSTS.E.BYPASS.LTC128B.128 [R8+0x15c00], desc[UR50][R2.64], !P3 ;  /* 0x15c0000002088fae */ /* 0x0001e8000d901d72 */
[----:B------:R0:W-:Y:S04]  /*c410*/  @!P0 LDGSTS.E.BYPASS.LTC128B.128 [R8+0x17c00], desc[UR50][R2.64+0x40], !P4 ;  /* 0x17c0004002088fae */ /* 0x0001e8000e101d72 */
[----:B------:R0:W-:Y:S01]  /*c420*/  @!P0 LDGSTS.E.BYPASS.LTC128B.128 [R8+0x19c00], desc[UR50][R2.64+0x80], !P5 ;  /* 0x19c0008002088fae */ /* 0x0001e2000e901d72 */
[----:B------:R-:W-:Y:S01]  /*c430*/  NOP ;  /* 0x0000000000007918 */ /* 0x000fe20000000000 */
[----:B------:R-:W-:Y:S02]  /*c440*/  SYNCS.ARRIVE.TRANS64.RED.A0T1 RZ, [UR41+0x29800], RZ ;  /* 0x029800ffffff79a7 */ /* 0x000fe40008200429 */
[----:B------:R-:W-:Y:S01]  /*c450*/  ARRIVES.LDGSTSBAR.64.TRANSCNT [UR41+0x29800] ;  /* 0x02980000ff0079b0 */ /* 0x000fe20008000aa9 */
[----:B------:R-:W-:Y:S01]  /*c460*/  NOP ;  /* 0x0000000000007918 */ /* 0x000fe20000000000 */
[----:B------:R-:W-:Y:S01]  /*c470*/  ULOP3.LUT UR4, UR37, 0x1, URZ, 0xc, !UPT ;  /* 0x0000000125047892 */ /* 0x000fe2000f8e0c3f */
[----:B------:R-:W-:Y:S05]  /*c480*/  SYNCS.ARRIVE.TRANS64.A1T0 RZ, [UR41+0x29800], RZ ;  /* 0x029800ffffff79a7 */ /* 0x000fea0008100029 */
[----:B------:R-:W-:-:S05]  /*c490*/  IMAD.U32 R0, RZ, RZ, UR4 ;  /* 0x00000004ff007e24 */ /* 0x000fca000f8e00ff */
[----:B------:R-:W-:-:S04]  /*c4a0*/  SHF.L.U32 R0, R0, 0x1f, RZ ;  /* 0x0000001f00007819 */ /* 0x000fc800000006ff */
[----:B------:R-:W1:Y:S02]  /*c4b0*/  SYNCS.PHASECHK.TRANS64.TRYWAIT P0, [UR41+0x29820], R0 ;  /* 0x02982000ff0075a7 */ /* 0x000e640008000169 */
[----:B01----:R-:W-:Y:S05]  /*c4c0*/  @!P0 BRA `(.L_x_63) ;  /* 0x0000003400c88947 */ /* 0x003fea0003800000 */
.L_x_145:
[----:B0-----:R-:W-:-:S05]  /*c4d0*/  IMAD.U32 R0, RZ, RZ, UR39 ;  /* 0x00000027ff007e24 */ /* 0x001fca000f8e00ff */
[----:B------:R-:W-:-:S13]  /*c4e0*/  ISETP.GE.AND P0, PT, R0, 0xa1, PT ;  /* 0x000000a10000780c */ /* 0x000fda0003f06270 */
[----:B------:R-:W-:Y:S05]  /*c4f0*/  @!P0 BRA `(.L_x_64) ;  /* 0x0000001400a08947 */ /* 0x000fea0003800000 */
[----:B------:R-:W-:Y:S02]  /*c500*/  IMAD.MOV.U32 R18, RZ, RZ, R31 ;  /* 0x000000ffff127224 */ /* 0x000fe400078e001f */
[----:B------:R-:W-:Y:S02]  /*c510*/  IMAD.MOV.U32 R10, RZ, RZ, R19 ;  /* 0x000000ffff0a7224 */ /* 0x000fe400078e0013 */
[----:B------:R-:W-:-:S07]  /*c520*/  IMAD.U32 R29, RZ, RZ, UR42 ;  /* 0x0000002aff1d7e24 */ /* 0x000fce000f8e00ff */
.L_x_84:
[----:B------:R-:W2:Y:S01]  /*c530*/  LDL R2, [R1] ;  /* 0x0000000001027983 */ /* 0x000ea20000100800 */
[----:B0-----:R-:W0:Y:S01]  /*c540*/  LDC R4, c[0x0][0x430] ;  /* 0x00010c00ff047b82 */ /* 0x001e220000000800 */
[----:B------:R-:W-:Y:S01]  /*c550*/  ULDC.64 UR4, c[0x0][0x428] ;  /* 0x00010a0000047ab9 */ /* 0x000fe20000000a00 */
[----:B------:R-:W-:Y:S01]  /*c560*/  ULDC.64 UR6, c[0x0][0x418] ;  /* 0x0001060000067ab9 */ /* 0x000fe20000000a00 */
[----:B------:R-:W1:Y:S01]  /*c570*/  S2R R0, SR_TID.X ;  /* 0x0000000000007919 */ /* 0x000e620000002100 */
[----:B0-----:R-:W-:Y:S02]  /*c580*/  ISETP.NE.AND P1, PT, R4, 0x1, PT ;  /* 0x000000010400780c */ /* 0x001fe40003f25270 */
[C---:B-1----:R-:W-:Y:S01]  /*c590*/  LOP3.LUT R3, R0.reuse, 0x7f, RZ, 0xc0, !PT ;  /* 0x0000007f00037812 */ /* 0x042fe200078ec0ff */
[----:B------:R-:W-:-:S10]  /*c5a0*/  IMAD.SHL.U32 R0, R0, 0x20, RZ ;  /* 0x0000002000007824 */ /* 0x000fd400078e00ff */
[----:B------:R-:W0:Y:S01]  /*c5b0*/  @P1 LDC R7, c[0x0][0x438] ;  /* 0x00010e00ff071b82 */ /* 0x000e220000000800 */
[----:B------:R-:W-:-:S04]  /*c5c0*/  SHF.R.U32.HI R3, RZ, 0x2, R3 ;  /* 0x00000002ff037819 */ /* 0x000fc80000011603 */
[----:B------:R-:W-:-:S03]  /*c5d0*/  LOP3.LUT R0, R3, 0x60, R0, 0xf8, !PT ;  /* 0x0000006003007812 */ /* 0x000fc600078ef800 */
[----:B------:R-:W1:Y:S08]  /*c5e0*/  @P1 LDC R3, c[0x0][0x434] ;  /* 0x00010d00ff031b82 */ /* 0x000e700000000800 */
[----:B------:R-:W3:Y:S01]  /*c5f0*/  @P1 LDC R6, c[0x0][0x434] ;  /* 0x00010d00ff061b82 */ /* 0x000ee20000000800 */
[----:B--2---:R-:W-:-:S04]  /*c600*/  IMAD R11, R29, 0xa0, R2 ;  /* 0x000000a01d0b7824 */ /* 0x004fc800078e0202 */
[----:B------:R-:W-:-:S04]  /*c610*/  IMAD.IADD R0, R0, 0x1, R11 ;  /* 0x0000000100007824 */ /* 0x000fc800078e020b */
[----:B-1----:R-:W-:-:S04]  /*c620*/  @P1 IMAD.HI.U32 R2, R0, R3, RZ ;  /* 0x0000000300021227 */ /* 0x002fc800078e00ff */
[----:B------:R-:W-:Y:S01]  /*c630*/  IMAD.MOV.U32 R5, RZ, RZ, R0 ;  /* 0x000000ffff057224 */ /* 0x000fe200078e0000 */
[----:B0-----:R-:W-:Y:S01]  /*c640*/  @P1 SHF.R.U32.HI R5, RZ, R7, R2 ;  /* 0x00000007ff051219 */ /* 0x001fe20000011602 */
[----:B------:R-:W-:-:S03]  /*c650*/  IMAD R7, R37, UR4, RZ ;  /* 0x0000000425077c24 */ /* 0x000fc6000f8e02ff */
[--C-:B------:R-:W-:Y:S01]  /*c660*/  SHF.R.S32.HI R3, RZ, 0x1f, R5.reuse ;  /* 0x0000001fff037819 */ /* 0x100fe20000011405 */
[----:B------:R-:W-:Y:S02]  /*c670*/  IMAD.MOV.U32 R2, RZ, RZ, R5 ;  /* 0x000000ffff027224 */ /* 0x000fe400078e0005 */
[C---:B------:R-:W-:Y:S02]  /*c680*/  IMAD R4, R30.reuse, UR5, R7 ;  /* 0x000000051e047c24 */ /* 0x040fe4000f8e0207 */
[----:B------:R-:W-:-:S04]  /*c690*/  IMAD.WIDE.U32 R2, R30, UR4, R2 ;  /* 0x000000041e027c25 */ /* 0x000fc8000f8e0002 */
[----:B------:R-:W-:Y:S01]  /*c6a0*/  IMAD.IADD R3, R4, 0x1, R3 ;  /* 0x0000000104037824 */ /* 0x000fe200078e0203 */
[----:B------:R-:W-:-:S04]  /*c6b0*/  LEA R8, P0, R2, UR6, 0x2 ;  /* 0x0000000602087c11 */ /* 0x000fc8000f8010ff */
[----:B------:R-:W-:Y:S02]  /*c6c0*/  LEA.HI.X R9, R2, UR7, R3, 0x2, P0 ;  /* 0x0000000702097c11 */ /* 0x000fe400080f1403 */
[----:B------:R-:W0:Y:S01]  /*c6d0*/  @P1 LDC R2, c[0x0][0x438] ;  /* 0x00010e00ff021b82 */ /* 0x000e220000000800 */
[C---:B------:R-:W-:Y:S01]  /*c6e0*/  IMAD.IADD R11, R36.reuse, 0x1, R11 ;  /* 0x00000001240b7824 */ /* 0x040fe200078e020b */
[----:B------:R-:W-:-:S03]  /*c6f0*/  ISETP.GT.U32.AND P0, PT, R36, 0x9f, PT ;  /* 0x0000009f2400780c */ /* 0x000fc60003f04070 */
[----:B---3--:R-:W-:-:S04]  /*c700*/  @P1 IMAD.HI.U32 R3, R11, R6, RZ ;  /* 0x000000060b031227 */ /* 0x008fc800078e00ff */
[----:B------:R-:W-:Y:S01]  /*c710*/  IMAD.MOV.U32 R12, RZ, RZ, R11 ;  /* 0x000000ffff0c7224 */ /* 0x000fe200078e000b */
[----:B0-----:R-:W-:-:S05]  /*c720*/  @P1 SHF.R.U32.HI R12, RZ, R2, R3 ;  /* 0x00000002ff0c1219 */ /* 0x001fca0000011603 */
[--C-:B------:R-:W-:Y:S01]  /*c730*/  @!P0 SHF.R.S32.HI R3, RZ, 0x1f, R12.reuse ;  /* 0x0000001fff038819 */ /* 0x100fe2000001140c */
[----:B------:R-:W-:-:S04]  /*c740*/  @!P0 IMAD.MOV.U32 R2, RZ, RZ, R12 ;  /* 0x000000ffff028224 */ /* 0x000fc800078e000c */
[----:B------:R-:W-:Y:S01]  /*c750*/  @!P0 IMAD.WIDE.U32 R2, R30, UR4, R2 ;  /* 0x000000041e028c25 */ /* 0x000fe2000f8e0002 */
[----:B------:R-:W-:-:S03]  /*c760*/  ULDC UR4, c[0x0][0x430] ;  /* 0x00010c0000047ab9 */ /* 0x000fc60000000800 */
[----:B------:R-:W-:Y:S01]  /*c770*/  @!P0 IMAD.IADD R4, R4, 0x1, R3 ;  /* 0x0000000104048824 */ /* 0x000fe200078e0203 */
[----:B------:R-:W-:-:S04]  /*c780*/  @!P0 LEA R6, P1, R2, UR6, 0x2 ;  /* 0x0000000602068c11 */ /* 0x000fc8000f8210ff */
[----:B------:R-:W-:Y:S01]  /*c790*/  @!P0 LEA.HI.X R7, R2, UR7, R4, 0x2, P1 ;  /* 0x0000000702078c11 */ /* 0x000fe200088f1404 */
[----:B------:R-:W-:-:S06]  /*c7a0*/  IMAD.MOV.U32 R4, RZ, RZ, RZ ;  /* 0x000000ffff047224 */ /* 0x000fcc00078e00ff */
[----:B------:R0:W5:Y:S04]  /*c7b0*/  @!P0 LDG.E R4, desc[UR50][R6.64] ;  /* 0x0000003206048981 */ /* 0x000168000c1e1900 */
[----:B------:R-:W2:Y:S01]  /*c7c0*/  LDG.E R6, desc[UR50][R8.64] ;  /* 0x0000003208067981 */ /* 0x000ea2000c1e1900 */
[----:B------:R-:W-:Y:S02]  /*c7d0*/  IMAD.U32 R13, RZ, RZ, UR46 ;  /* 0x0000002eff0d7e24 */ /* 0x000fe4000f8e00ff */
[----:B------:R-:W-:-:S03]  /*c7e0*/  VIADD R19, R10, 0x1 ;  /* 0x000000010a137836 */ /* 0x000fc60000000000 */
[----:B------:R-:W-:Y:S01]  /*c7f0*/  ISETP.NE.AND P3, PT, R13, 0x3, PT ;  /* 0x000000030d00780c */ /* 0x000fe20003f65270 */
[----:B------:R-:W-:Y:S01]  /*c800*/  IMAD.MOV R3, RZ, RZ, -R5 ;  /* 0x000000ffff037224 */ /* 0x000fe200078e0a05 */
[----:B------:R-:W-:Y:S01]  /*c810*/  ISETP.NE.AND P0, PT, R19, 0x2, PT ;  /* 0x000000021300780c */ /* 0x000fe20003f05270 */
[----:B------:R-:W-:Y:S02]  /*c820*/  IMAD.MOV R2, RZ, RZ, -R12 ;  /* 0x000000ffff027224 */ /* 0x000fe400078e0a0c */
[----:B0-----:R-:W-:Y:S01]  /*c830*/  IMAD R7, R3, UR4, R0 ;  /* 0x0000000403077c24 */ /* 0x001fe2000f8e0200 */
[----:B------:R-:W-:Y:S01]  /*c840*/  SEL R31, RZ, 0x1, P0 ;  /* 0x00000001ff1f7807 */ /* 0x000fe20000000000 */
[----:B------:R-:W-:Y:S02]  /*c850*/  IMAD.MOV.U32 R0, RZ, RZ, R29 ;  /* 0x000000ffff007224 */ /* 0x000fe400078e001d */
[----:B------:R-:W-:Y:S01]  /*c860*/  IMAD R5, R2, UR4, R11 ;  /* 0x0000000402057c24 */ /* 0x000fe2000f8e020b */
[----:B------:R-:W-:Y:S01]  /*c870*/  SEL R19, R19, RZ, P0 ;  /* 0x000000ff13137207 */ /* 0x000fe20000000000 */
[----:B------:R-:W-:Y:S01]  /*c880*/  VIADD R29, R29, 0xffffffff ;  /* 0xffffffff1d1d7836 */ /* 0x000fe20000000000 */
[----:B------:R-:W-:-:S02]  /*c890*/  LOP3.LUT R31, R18, R31, RZ, 0x3c, !PT ;  /* 0x0000001f121f7212 */ /* 0x000fc400078e3cff */
[----:B------:R-:W-:Y:S02]  /*c8a0*/  ISETP.GT.AND P2, PT, R0, RZ, PT ;  /* 0x000000ff0000720c */ /* 0x000fe40003f44270 */
[----:B--2---:R-:W-:Y:S01]  /*c8b0*/  SHF.R.S32.HI R27, RZ, 0x1f, R6 ;  /* 0x0000001fff1b7819 */ /* 0x004fe20000011406 */
[----:B------:R-:W-:Y:S10]  /*c8c0*/  @!P3 BRA `(.L_x_65) ;  /* 0x000000000004b947 */ /* 0x000ff40003800000 */
[----:B------:R-:W-:Y:S01]  /*c8d0*/  BPT.TRAP 0x1 ;  /* 0x000000040000795c */ /* 0x000fe20000300000 */
.L_x_65:
[----:B------:R-:W-:Y:S01]  /*c8e0*/  LEA R0, R19, UR41, 0x3 ;  /* 0x0000002913007c11 */ /* 0x000fe2000f8e18ff */
[----:B------:R-:W-:Y:S01]  /*c8f0*/  BSSY B0, `(.L_x_66) ;  /* 0x0000005000007945 */ /* 0x000fe20003800000 */
[----:B------:R-:W-:Y:S02]  /*c900*/  SHF.L.U32 R28, R31, 0x1f, RZ ;  /* 0x0000001f1f1c7819 */ /* 0x000fe400000006ff */
[----:B------:R-:W-:Y:S02]  /*c910*/  SHF.R.S32.HI R24, RZ, 0x1f, R7 ;  /* 0x0000001fff187819 */ /* 0x000fe40000011407 */
[----:B------:R-:W0:Y:S02]  /*c920*/  SYNCS.PHASECHK.TRANS64.TRYWAIT P0, [R0+URZ+0x29880], R28 ;  /* 0x0298801c000075a7 */ /* 0x000e24000800017f */
[----:B0-----:R-:W-:Y:S05]  /*c930*/  @!P0 BRA `(.L_x_67) ;  /* 0x0000003000c48947 */ /* 0x001fea0003800000 */
.L_x_146:
[----:B------:R-:W-:Y:S05]  /*c940*/  BSYNC B0 ;  /* 0x0000000000007941 */ /* 0x000fea0003800000 */
.L_x_66:
[----:B------:R-:W-:Y:S01]  /*c950*/  ULDC.64 UR4, c[0x0][0x328] ;  /* 0x0000ca0000047ab9 */ /* 0x000fe20000000a00 */
[----:B------:R-:W-:Y:S01]  /*c960*/  ULDC.64 UR6, c[0x0][0x338] ;  /* 0x0000ce0000067ab9 */ /* 0x000fe20000000a00 */
[----:B------:R-:W-:Y:S01]  /*c970*/  IMAD R8, R24, UR4, RZ ;  /* 0x0000000418087c24 */ /* 0x000fe2000f8e02ff */
[----:B------:R-:W1:Y:S01]  /*c980*/  S2R R12, SR_TID.X ;  /* 0x00000000000c7919 */ /* 0x000e620000002100 */
[C---:B------:R-:W-:Y:S01]  /*c990*/  IMAD.WIDE.U32 R2, R7.reuse, UR4, RZ ;  /* 0x0000000407027c25 */ /* 0x040fe2000f8e00ff */
[----:B------:R-:W-:Y:S01]  /*c9a0*/  ULDC.64 UR8, c[0x0][0x330] ;  /* 0x0000cc0000087ab9 */ /* 0x000fe20000000a00 */
[----:B------:R-:W-:Y:S01]  /*c9b0*/  SHF.R.S32.HI R25, RZ, 0x1f, R5 ;  /* 0x0000001fff197819 */ /* 0x000fe20000011405 */
[----:B------:R-:W-:Y:S01]  /*c9c0*/  ULDC.64 UR10, c[0x0][0x318] ;  /* 0x0000c600000a7ab9 */ /* 0x000fe20000000a00 */
[----:B------:R-:W-:Y:S01]  /*c9d0*/  IMAD R8, R7, UR5, R8 ;  /* 0x0000000507087c24 */ /* 0x000fe2000f8e0208 */
[----:B-----5:R-:W-:Y:S01]  /*c9e0*/  SHF.R.S32.HI R26, RZ, 0x1f, R4 ;  /* 0x0000001fff1a7819 */ /* 0x020fe20000011404 */
[----:B------:R-:W-:Y:S01]  /*c9f0*/  IMAD R23, R32, UR8, RZ ;  /* 0x0000000820177c24 */ /* 0x000fe2000f8e02ff */
[C---:B------:R-:W-:Y:S01]  /*ca00*/  LOP3.LUT P3, RZ, R16.reuse, 0x10, RZ, 0xc0, !PT ;  /* 0x0000001010ff7812 */ /* 0x040fe2000786c0ff */
[----:B------:R-:W-:Y:S01]  /*ca10*/  IMAD.IADD R3, R3, 0x1, R8 ;  /* 0x0000000103037824 */ /* 0x000fe200078e0208 */
[----:B------:R-:W-:Y:S01]  /*ca20*/  LOP3.LUT P1, RZ, R16, 0x8, RZ, 0xc0, !PT ;  /* 0x0000000810ff7812 */ /* 0x000fe2000782c0ff */
[----:B------:R-:W-:-:S02]  /*ca30*/  IMAD R8, R27, UR6, RZ ;  /* 0x000000061b087c24 */ /* 0x000fc4000f8e02ff */
[----:B------:R-:W-:-:S04]  /*ca40*/  IMAD.WIDE.U32 R2, R6, UR6, R2 ;  /* 0x0000000606027c25 */ /* 0x000fc8000f8e0002 */
[----:B------:R-:W-:Y:S02]  /*ca50*/  IMAD R8, R6, UR7, R8 ;  /* 0x0000000706087c24 */ /* 0x000fe4000f8e0208 */
[----:B------:R-:W-:Y:S02]  /*ca60*/  IMAD R23, R17, UR9, R23 ;  /* 0x0000000911177c24 */ /* 0x000fe4000f8e0217 */
[----:B------:R-:W-:Y:S02]  /*ca70*/  IMAD.IADD R3, R3, 0x1, R8 ;  /* 0x0000000103037824 */ /* 0x000fe400078e0208 */
[----:B------:R-:W-:Y:S02]  /*ca80*/  IMAD R11, R25, UR4, RZ ;  /* 0x00000004190b7c24 */ /* 0x000fe4000f8e02ff */
[----:B------:R-:W-:-:S04]  /*ca90*/  IMAD.WIDE.U32 R2, R17, UR8, R2 ;  /* 0x0000000811027c25 */ /* 0x000fc8000f8e0002 */
[----:B------:R-:W-:Y:S01]  /*caa0*/  IMAD R11, R5, UR5, R11 ;  /* 0x00000005050b7c24 */ /* 0x000fe2000f8e020b */
[----:B------:R-:W-:Y:S02]  /*cab0*/  IADD3 R8, P0, R2, UR10, RZ ;  /* 0x0000000a02087c10 */ /* 0x000fe4000ff1e0ff */
        /* <DEDUP_REMOVED lines=11> */
[----:B------:R-:W-:Y:S02]  /*cb70*/  IMAD R20, R19, 0x5000, R12 ;  /* 0x0000500013147824 */ /* 0x000fe400078e020c */
[----:B------:R-:W-:-:S03]  /*cb80*/  IMAD.WIDE.U32 R2, R17, UR8, R2 ;  /* 0x0000000811027c25 */ /* 0x000fc6000f8e0002 */
[----:B------:R-:W-:-:S04]  /*cb90*/  IADD3 R22, P0, R2, UR10, RZ ;  /* 0x0000000a02167c10 */ /* 0x000fc8000ff1e0ff */
[----:B------:R-:W-:Y:S01]  /*cba0*/  IADD3.X R23, R23, UR11, R3, P0, !PT ;  /* 0x0000000b17177c10 */ /* 0x000fe200087fe403 */
[----:B------:R-:W-:Y:S08]  /*cbb0*/  BRA.DIV UR4, `(.L_x_68) ;  /* 0x0000003204387947 */ /* 0x000ff0000b800000 */
[----:B------:R-:W1:Y:S01]  /*cbc0*/  SHFL.IDX PT, R2, R8, RZ, 0x1c1f ;  /* 0x001c1fff08027589 */ /* 0x000e6200000e0000 */
[----:B------:R-:W-:-:S03]  /*cbd0*/  IADD3 R20, R20, UR41, R33 ;  /* 0x0000002914147c10 */ /* 0x000fc6000fffe021 */
[----:B------:R-:W2:Y:S02]  /*cbe0*/  SHFL.IDX PT, R3, R9, RZ, 0x1c1f ;  /* 0x001c1fff09037589 */ /* 0x000ea400000e0000 */
[----:B------:R-:W-:Y:S02]  /*cbf0*/  IMAD.IADD R21, R34, 0x1, R20 ;  /* 0x0000000122157824 */ /* 0x000fe400078e0214 */
[----:B------:R-:W-:Y:S01]  /*cc00*/  SHFL.IDX PT, R23, R23, RZ, 0x1c1f ;  /* 0x001c1fff17177589 */ /* 0x000fe200000e0000 */
[----:B-1----:R-:W-:-:S05]  /*cc10*/  IADD3 R2, P0, R35, R2, RZ ;  /* 0x0000000223027210 */ /* 0x002fca0007f1e0ff */
[----:B--2---:R-:W-:-:S05]  /*cc20*/  IMAD.X R3, RZ, RZ, R3, P0 ;  /* 0x000000ffff037224 */ /* 0x004fca00000e0603 */
[----:B------:R-:W-:Y:S04]  /*cc30*/  LDGSTS.E.BYPASS.LTC128B.128 [R20+0xa400], desc[UR50][R2.64], !P3 ;  /* 0x0a40000002147fae */ /* 0x000fe8000d901d72 */
        /* <DEDUP_REMOVED lines=20> */
.L_x_158:
        /* <DEDUP_REMOVED lines=9> */
.L_x_69:
        /* <DEDUP_REMOVED lines=11> */
.L_x_70:
[----:B------:R2:W-:Y:S01]  /*cec0*/  SYNCS.ARRIVE.TRANS64.A1T0 RZ, [R0+URZ+0x29870], RZ ;  /* 0x029870ff00ff79a7 */ /* 0x0005e2000810003f */
[----:B------:R-:W-:Y:S05]  /*ced0*/  @!P3 BRA `(.L_x_71) ;  /* 0x000000000004b947 */ /* 0x000fea0003800000 */
[----:B------:R-:W-:Y:S01]  /*cee0*/  BPT.TRAP 0x1 ;  /* 0x000000040000795c */ /* 0x000fe20000300000 */
.L_x_71:
[----:B------:R-:W3:Y:S01]  /*cef0*/  SYNCS.PHASECHK.TRANS64.TRYWAIT P0, [R0+URZ+0x29840], R28 ;  /* 0x0298401c000075a7 */ /* 0x000ee2000800017f */
[----:B------:R-:W-:Y:S04]  /*cf00*/  BSSY B0, `(.L_x_72) ;  /* 0x0000002000007945 */ /* 0x000fe80003800000 */
[----:B---3--:R-:W-:Y:S05]  /*cf10*/  @!P0 BRA `(.L_x_73) ;  /* 0x0000003000d48947 */ /* 0x008fea0003800000 */
.L_x_159:
[----:B------:R-:W-:Y:S05]  /*cf20*/  BSYNC B0 ;  /* 0x0000000000007941 */ /* 0x000fea0003800000 */
.L_x_72:
[----:B------:R-:W4:Y:S01]  /*cf30*/  LDL R9, [R1+0x4] ;  /* 0x0000040001097983 */ /* 0x000f220000100800 */
[----:B------:R-:W-:Y:S01]  /*cf40*/  ULDC.64 UR4, c[0x0][0x300] ;  /* 0x0000c00000047ab9 */ /* 0x000fe20000000a00 */
[----:B------:R-:W-:Y:S01]  /*cf50*/  ULDC.64 UR6, c[0x0][0x310] ;  /* 0x0000c40000067ab9 */ /* 0x000fe20000000a00 */
[----:B------:R-:W-:Y:S01]  /*cf60*/  IMAD R8, R24, UR4, RZ ;  /* 0x0000000418087c24 */ /* 0x000fe2000f8e02ff */
[----:B------:R-:W-:Y:S01]  /*cf70*/  ULDC.64 UR8, c[0x0][0x308] ;  /* 0x0000c20000087ab9 */ /* 0x000fe20000000a00 */
[C---:B------:R-:W-:Y:S01]  /*cf80*/  IMAD.WIDE.U32 R2, R7.reuse, UR4, RZ ;  /* 0x0000000407027c25 */ /* 0x040fe2000f8e00ff */
[----:B------:R-:W-:Y:S01]  /*cf90*/  ULDC.64 UR10, c[0x0][0x2e8] ;  /* 0x0000ba00000a7ab9 */ /* 0x000fe20000000a00 */
[C---:B------:R-:W-:Y:S02]  /*cfa0*/  LOP3.LUT P4, RZ, R16.reuse, 0x4, RZ, 0xc0, !PT ;  /* 0x0000000410ff7812 */ /* 0x040fe4000788c0ff */
[----:B------:R-:W-:Y:S01]  /*cfb0*/  IMAD R8, R7, UR5, R8 ;  /* 0x0000000507087c24 */ /* 0x000fe2000f8e0208 */
[C---:B------:R-:W-:Y:S01]  /*cfc0*/  LOP3.LUT P3, RZ, R16.reuse, 0x2, RZ, 0xc0, !PT ;  /* 0x0000000210ff7812 */ /* 0x040fe2000786c0ff */
[----:B------:R-:W-:Y:S01]  /*cfd0*/  IMAD R27, R27, UR6, RZ ;  /* 0x000000061b1b7c24 */ /* 0x000fe2000f8e02ff */
[----:B------:R-:W-:Y:S01]  /*cfe0*/  LOP3.LUT P1, RZ, R16, 0x1, RZ, 0xc0, !PT ;  /* 0x0000000110ff7812 */ /* 0x000fe2000782c0ff */
[----:B------:R-:W-:-:S02]  /*cff0*/  IMAD.IADD R3, R3, 0x1, R8 ;  /* 0x0000000103037824 */ /* 0x000fc400078e0208 */
[C---:B------:R-:W-:Y:S02]  /*d000*/  IMAD R27, R6.reuse, UR7, R27 ;  /* 0x00000007061b7c24 */ /* 0x040fe4000f8e021b */
[----:B------:R-:W-:-:S04]  /*d010*/  IMAD.WIDE.U32 R2, R6, UR6, R2 ;  /* 0x0000000606027c25 */ /* 0x000fc8000f8e0002 */
[----:B------:R-:W-:Y:S02]  /*d020*/  IMAD.IADD R3, R3, 0x1, R27 ;  /* 0x0000000103037824 */ /* 0x000fe400078e021b */
[----:B------:R-:W-:Y:S02]  /*d030*/  IMAD R20, R32, UR8, RZ ;  /* 0x0000000820147c24 */ /* 0x000fe4000f8e02ff */
[----:B------:R-:W-:-:S04]  /*d040*/  IMAD.WIDE.U32 R2, R17, UR8, R2 ;  /* 0x0000000811027c25 */ /* 0x000fc8000f8e0002 */
[----:B------:R-:W-:Y:S01]  /*d050*/  IMAD R20, R17, UR9, R20 ;  /* 0x0000000911147c24 */ /* 0x000fe2000f8e0214 */
[----:B------:R-:W-:Y:S01]  /*d060*/  IADD3 R6, P0, R2, UR10, RZ ;  /* 0x0000000a02067c10 */ /* 0x000fe2000ff1e0ff */
[----:B------:R-:W-:-:S03]  /*d070*/  IMAD R8, R25, UR4, RZ ;  /* 0x0000000419087c24 */ /* 0x000fc6000f8e02ff */
[----:B------:R-:W-:Y:S01]  /*d080*/  IADD3.X R7, R20, UR11, R3, P0, !PT ;  /* 0x0000000b14077c10 */ /* 0x000fe200087fe403 */
[C---:B------:R-:W-:Y:S02]  /*d090*/  IMAD R8, R5.reuse, UR5, R8 ;  /* 0x0000000505087c24 */ /* 0x040fe4000f8e0208 */
[----:B------:R-:W-:Y:S01]  /*d0a0*/  IMAD.WIDE.U32 R2, R5, UR4, RZ ;  /* 0x0000000405027c25 */ /* 0x000fe2000f8e00ff */
[----:B------:R-:W-:-:S03]  /*d0b0*/  UMOV UR4, 0xffffffff ;  /* 0xffffffff00047882 */ /* 0x000fc60000000000 */
[----:B------:R-:W-:Y:S02]  /*d0c0*/  IMAD.IADD R3, R3, 0x1, R8 ;  /* 0x0000000103037824 */ /* 0x000fe400078e0208 */
[----:B------:R-:W-:Y:S02]  /*d0d0*/  IMAD R5, R26, UR6, RZ ;  /* 0x000000061a057c24 */ /* 0x000fe4000f8e02ff */
[----:B------:R-:W-:-:S04]  /*d0e0*/  IMAD.WIDE.U32 R2, R4, UR6, R2 ;  /* 0x0000000604027c25 */ /* 0x000fc8000f8e0002 */
[----:B------:R-:W-:-:S04]  /*d0f0*/  IMAD R5, R4, UR7, R5 ;  /* 0x0000000704057c24 */ /* 0x000fc8000f8e0205 */
[----:B------:R-:W-:Y:S02]  /*d100*/  IMAD.IADD R3, R3, 0x1, R5 ;  /* 0x0000000103037824 */ /* 0x000fe400078e0205 */
[----:B------:R-:W-:-:S03]  /*d110*/  IMAD.WIDE.U32 R2, R17, UR8, R2 ;  /* 0x0000000811027c25 */ /* 0x000fc6000f8e0002 */
[----:B------:R-:W-:-:S04]  /*d120*/  IADD3 R8, P0, R2, UR10, RZ ;  /* 0x0000000a02087c10 */ /* 0x000fc8000ff1e0ff */
[----:B------:R-:W-:Y:S01]  /*d130*/  IADD3.X R20, R20, UR11, R3, P0, !PT ;  /* 0x0000000b14147c10 */ /* 0x000fe200087fe403 */
[----:B----4-:R-:W-:Y:S01]  /*d140*/  IMAD R9, R19, 0x7800, R9 ;  /* 0x0000780013097824 */ /* 0x010fe200078e0209 */
[----:B------:R-:W-:Y:S07]  /*d150*/  BRA.DIV UR4, `(.L_x_74) ;  /* 0x0000003204587947 */ /* 0x000fee000b800000 */
[----:B------:R-:W4:Y:S01]  /*d160*/  SHFL.IDX PT, R14, R6, RZ, 0x1c1f ;  /* 0x001c1fff060e7589 */ /* 0x000f2200000e0000 */
[----:B------:R-:W-:-:S03]  /*d170*/  VIADD R9, R9, UR41 ;  /* 0x0000002909097c36 */ /* 0x000fc60008000000 */
[----:B------:R-:W5:Y:S04]  /*d180*/  SHFL.IDX PT, R3, R7, RZ, 0x1c1f ;  /* 0x001c1fff07037589 */ /* 0x000f6800000e0000 */
[----:B------:R-:W-:Y:S04]  /*d190*/  SHFL.IDX PT, R5, R7, 0x2, 0x1c1f ;  /* 0x005c1f0007057f89 */ /* 0x000fe800000e0000 */
[----:B------:R-:W-:Y:S01]  /*d1a0*/  SHFL.IDX PT, R20, R20, RZ, 0x1c1f ;  /* 0x001c1fff14147589 */ /* 0x000fe200000e0000 */
[----:B----4-:R-:W-:-:S03]  /*d1b0*/  IADD3 R2, P0, R35, R14, RZ ;  /* 0x0000000e23027210 */ /* 0x010fc60007f1e0ff */
[----:B------:R-:W4:Y:S02]  /*d1c0*/  SHFL.IDX PT, R14, R6, 0x1, 0x1c1f ;  /* 0x003c1f00060e7f89 */ /* 0x000f2400000e0000 */
[----:B-----5:R-:W-:-:S05]  /*d1d0*/  IMAD.X R3, RZ, RZ, R3, P0 ;  /* 0x000000ffff037224 */ /* 0x020fca00000e0603 */
[----:B------:R-:W-:Y:S04]  /*d1e0*/  LDGSTS.E.BYPASS.LTC128B.128 [R9+0x1a400], desc[UR50][R2.64], !P4 ;  /* 0x1a40000002097fae */ /* 0x000fe8000e101d72 */
[----:B------:R-:W-:Y:S04]  /*d1f0*/  LDGSTS.E.BYPASS.LTC128B.128 [R9+0x1cc00], desc[UR50][R2.64+0x40], !P3 ;  /* 0x1cc0004002097fae */ /* 0x000fe8000d901d72 */
[----:B------:R5:W-:Y:S04]  /*d200*/  LDGSTS.E.BYPASS.LTC128B.128 [R9+0x1f400], desc[UR50][R2.64+0x80], !P1 ;  /* 0x1f40008002097fae */ /* 0x000be8000c901d72 */
[----:B-----5:R-:W5:Y:S01]  /*d210*/  SHFL.IDX PT, R3, R7, 0x1, 0x1c1f ;  /* 0x003c1f0007037f89 */ /* 0x020f6200000e0000 */
[----:B----4-:R-:W-:-:S03]  /*d220*/  IADD3 R2, P0, R35, R14, RZ ;  /* 0x0000000e23027210 */ /* 0x010fc60007f1e0ff */
[----:B------:R-:W4:Y:S04]  /*d230*/  SHFL.IDX PT, R14, R6, 0x2, 0x1c1f ;  /* 0x005c1f00060e7f89 */ /* 0x000f2800000e0000 */
[----:B------:R-:W-:Y:S01]  /*d240*/  SHFL.IDX PT, R7, R7, 0x3, 0x1c1f ;  /* 0x007c1f0007077f89 */ /* 0x000fe200000e0000 */
[----:B-----5:R-:W-:Y:S01]  /*d250*/  IMAD.X R3, RZ, RZ, R3, P0 ;  /* 0x000000ffff037224 */ /* 0x020fe200000e0603 */
[----:B----4-:R-:W-:-:S04]  /*d260*/  IADD3 R4, P0, R35, R14, RZ ;  /* 0x0000000e23047210 */ /* 0x010fc80007f1e0ff */
[----:B------:R-:W-:Y:S04]  /*d270*/  LDGSTS.E.BYPASS.LTC128B.128 [R9+0x1ac00], desc[UR50][R2.64], !P4 ;  /* 0x1ac0000002097fae */ /* 0x000fe8000e101d72 */
[----:B------:R-:W-:Y:S01]  /*d280*/  LDGSTS.E.BYPASS.LTC128B.128 [R9+0x1d400], desc[UR50][R2.64+0x40], !P3 ;  /* 0x1d40004002097fae */ /* 0x000fe2000d901d72 */
[----:B------:R-:W-:-:S03]  /*d290*/  IMAD.X R5, RZ, RZ, R5, P0 ;  /* 0x000000ffff057224 */ /* 0x000fc600000e0605 */
[----:B------:R4:W-:Y:S04]  /*d2a0*/  LDGSTS.E.BYPASS.LTC128B.128 [R9+0x1fc00], desc[UR50][R2.64+0x80], !P1 ;  /* 0x1fc0008002097fae */ /* 0x0009e8000c901d72 */
[----:B------:R0:W-:Y:S04]  /*d2b0*/  LDGSTS.E.BYPASS.LTC128B.128 [R9+0x1b400], desc[UR50][R4.64], !P4 ;  /* 0x1b40000004097fae */ /* 0x0001e8000e101d72 */
[----:B------:R0:W-:Y:S04]  /*d2c0*/  LDGSTS.E.BYPASS.LTC128B.128 [R9+0x1dc00], desc[UR50][R4.64+0x40], !P3 ;  /* 0x1dc0004004097fae */ /* 0x0001e8000d901d72 */
[----:B----4-:R-:W4:Y:S04]  /*d2d0*/  SHFL.IDX PT, R2, R6, 0x3, 0x1c1f ;  /* 0x007c1f0006027f89 */ /* 0x010f2800000e0000 */
[----:B------:R0:W-:Y:S04]  /*d2e0*/  LDGSTS.E.BYPASS.LTC128B.128 [R9+0x20400], desc[UR50][R4.64+0x80], !P1 ;  /* 0x2040008004097fae */ /* 0x0001e8000c901d72 */
[----:B------:R0:W0:Y:S01]  /*d2f0*/  SHFL.IDX PT, R14, R8, RZ, 0x1c1f ;  /* 0x001c1fff080e7589 */ /* 0x00002200000e0000 */
[----:B----4-:R-:W-:-:S05]  /*d300*/  IADD3 R2, P0, R35, R2, RZ ;  /* 0x0000000223027210 */ /* 0x010fca0007f1e0ff */
[----:B------:R-:W-:-:S05]  /*d310*/  IMAD.X R3, RZ, RZ, R7, P0 ;  /* 0x000000ffff037224 */ /* 0x000fca00000e0607 */
[----:B------:R4:W-:Y:S04]  /*d320*/  LDGSTS.E.BYPASS.LTC128B.128 [R9+0x1bc00], desc[UR50][R2.64], !P4 ;  /* 0x1bc0000002097fae */ /* 0x0009e8000e101d72 */
[----:B------:R4:W-:Y:S04]  /*d330*/  LDGSTS.E.BYPASS.LTC128B.128 [R9+0x1e400], desc[UR50][R2.64+0x40], !P3 ;  /* 0x1e40004002097fae */ /* 0x0009e8000d901d72 */
[----:B0-----:R4:W-:Y:S02]  /*d340*/  LDGSTS.E.BYPASS.LTC128B.128 [R9+0x20c00], desc[UR50][R2.64+0x80], !P1 ;  /* 0x20c0008002097fae */ /* 0x0019e4000c901d72 */
.L_x_171:
[----:B----4-:R-:W-:-:S05]  /*d350*/  IADD3 R2, P0, R35, R14, RZ ;  /* 0x0000000e23027210 */ /* 0x010fca0007f1e0ff */
[----:B------:R-:W-:Y:S01]  /*d360*/  IMAD.X R3, RZ, RZ, R20, P0 ;  /* 0x000000ffff037224 */ /* 0x000fe200000e0614 */
[----:B------:R-:W-:-:S04]  /*d370*/  PLOP3.LUT P0, PT, PT, PT, PT, 0x80, 0x0 ;  /* 0x000000000000781c */ /* 0x000fc80003f0f070 */
[----:B------:R-:W-:Y:S01]  /*d380*/  @!PT LDS RZ, [RZ] ;  /* 0x00000000fffff984 */ /* 0x000fe20000000800 */
[----:B------:R-:W-:Y:S01]  /*d390*/  @!PT LDS RZ, [RZ] ;  /* 0x00000000fffff984 */ /* 0x000fe20000000800 */
[----:B------:R-:W-:Y:S01]  /*d3a0*/  @!PT LDS RZ, [RZ] ;  /* 0x00000000fffff984 */ /* 0x000fe20000000800 */
[----:B------:R0:W-:Y:S04]  /*d3b0*/  LDGSTS.E.BYPASS.LTC128B.128 [R9+0x1c400], desc[UR50][R2.64], !P4 ;  /* 0x1c40000002097fae */ /* 0x0001e8000e101d72 */
[----:B------:R0:W-:Y:S04]  /*d3c0*/  LDGSTS.E.BYPASS.LTC128B.128 [R9+0x1ec00], desc[UR50][R2.64+0x40], !P3 ;  /* 0x1ec0004002097fae */ /* 0x0001e8000d901d72 */
[----:B------:R0:W-:Y:S01]  /*d3d0*/  LDGSTS.E.BYPASS.LTC128B.128 [R9+0x21400], desc[UR50][R2.64+0x80], !P1 ;  /* 0x2140008002097fae */ /* 0x0001e2000c901d72 */
[----:B------:R-:W-:Y:S01]  /*d3e0*/  NOP ;  /* 0x0000000000007918 */ /* 0x000fe20000000000 */
.L_x_75:
[----:B------:R-:W-:Y:S02]  /*d3f0*/  PLOP3.LUT P1, PT, P1, P0, PT, 0xa2, 0x0 ;  /* 0x000000000000781c */ /* 0x000fe40000f21472 */
[----:B------:R-:W-:-:S08]  /*d400*/  @P0 R2UR P1, UR4, R0 ;  /* 0x00000000000402ca */ /* 0x000fd00000020000 */
[----:B------:R-:W-:-:S05]  /*d410*/  @P0 PLOP3.LUT P0, PT, P1, PT, PT, 0x80, 0x0 ;  /* 0x000000000000081c */ /* 0x000fca0000f0f070 */
[----:B------:R-:W-:Y:S01]  /*d420*/  @!P1 SYNCS.ARRIVE.TRANS64.RED.A0T1 RZ, [UR4+0x29830], RZ ;  /* 0x029830ffffff99a7 */ /* 0x000fe20008200404 */
[----:B------:R-:W-:Y:S07]  /*d430*/  @!P1 ARRIVES.LDGSTSBAR.64.TRANSCNT [UR4+0x29830] ;  /* 0x02983000ff0099b0 */ /* 0x000fee0008000a84 */
[----:B------:R-:W-:Y:S05]  /*d440*/  @P0 BRA.U.ANY `(.L_x_75) ;  /* 0xfffffffd00e80947 */ /* 0x000fea000393ffff */
[----:B------:R-:W-:Y:S01]  /*d450*/  NOP ;  /* 0x0000000000007918 */ /* 0x000fe20000000000 */
[----:B0-----:R-:W-:-:S05]  /*d460*/  IMAD.U32 R2, RZ, RZ, UR46 ;  /* 0x0000002eff027e24 */ /* 0x001fca000f8e00ff */
[----:B------:R-:W-:-:S13]  /*d470*/  ISETP.NE.AND P3, PT, R2, 0x3, PT ;  /* 0x000000030200780c */ /* 0x000fda0003f65270 */
[----:B------:R-:W-:Y:S05]  /*d480*/  @!P3 BRA `(.L_x_76) ;  /* 0x000000000004b947 */ /* 0x000fea0003800000 */
[----:B------:R-:W-:Y:S01]  /*d490*/  BPT.TRAP 0x1 ;  /* 0x000000040000795c */ /* 0x000fe20000300000 */
.L_x_76:
[----:B------:R2:W-:Y:S02]  /*d4a0*/  SYNCS.ARRIVE.TRANS64.A1T0 RZ, [R0+URZ+0x29830], RZ ;  /* 0x029830ff00ff79a7 */ /* 0x0005e4000810003f */
[----:B--23--:R-:W-:-:S05]  /*d4b0*/  IMAD.U32 R0, RZ, RZ, UR47 ;  /* 0x0000002fff007e24 */ /* 0x00cfca000f8e00ff */
[----:B------:R-:W-:-:S13]  /*d4c0*/  ISETP.NE.AND P0, PT, R0, 0x3, PT ;  /* 0x000000030000780c */ /* 0x000fda0003f05270 */
[----:B------:R-:W-:Y:S05]  /*d4d0*/  @!P0 BRA `(.L_x_77) ;  /* 0x0000000000048947 */ /* 0x000fea0003800000 */
[----:B------:R-:W-:Y:S01]  /*d4e0*/  BPT.TRAP 0x1 ;  /* 0x000000040000795c */ /* 0x000fe20000300000 */
.L_x_77:
[----:B------:R-:W-:Y:S01]  /*d4f0*/  LOP3.LUT R3, R18, 0x1, RZ, 0x3c, !PT ;  /* 0x0000000112037812 */ /* 0x000fe200078e3cff */
[----:B------:R-:W-:Y:S01]  /*d500*/  BSSY B0, `(.L_x_78) ;  /* 0x0000005000007945 */ /* 0x000fe20003800000 */
[----:B------:R-:W-:Y:S02]  /*d510*/  LEA R0, R10, UR41, 0x3 ;  /* 0x000000290a007c11 */ /* 0x000fe4000f8e18ff */
[----:B------:R-:W-:-:S04]  /*d520*/  SHF.L.U32 R3, R3, 0x1f, RZ ;  /* 0x0000001f03037819 */ /* 0x000fc800000006ff */
[----:B------:R-:W0:Y:S02]  /*d530*/  SYNCS.PHASECHK.TRANS64.TRYWAIT P1, [R0+URZ+0x29870], R3 ;  /* 0x02987003000075a7 */ /* 0x000e24000802017f */
[----:B0-----:R-:W-:Y:S05]  /*d540*/  @!P1 BRA `(.L_x_79) ;  /* 0x0000003000cc9947 */ /* 0x001fea0003800000 */
.L_x_172:
[----:B------:R-:W-:Y:S05]  /*d550*/  BSYNC B0 ;  /* 0x0000000000007941 */ /* 0x000fea0003800000 */
.L_x_78:
[----:B------:R-:W-:-:S05]  /*d560*/  IMAD.U32 R2, RZ, RZ, UR46 ;  /* 0x0000002eff027e24 */ /* 0x000fca000f8e00ff */
[----:B------:R-:W-:-:S13]  /*d570*/  ISETP.NE.AND P1, PT, R2, 0x3, PT ;  /* 0x000000030200780c */ /* 0x000fda0003f25270 */
[----:B------:R-:W-:Y:S05]  /*d580*/  @!P1 BRA `(.L_x_80) ;  /* 0x0000000000049947 */ /* 0x000fea0003800000 */
[----:B------:R-:W-:Y:S01]  /*d590*/  BPT.TRAP 0x1 ;  /* 0x000000040000795c */ /* 0x000fe20000300000 */
.L_x_80:
[----:B0-----:R-:W-:Y:S01]  /*d5a0*/  SHF.L.U32 R3, R18, 0x1f, RZ ;  /* 0x0000001f12037819 */ /* 0x001fe200000006ff */
[----:B------:R-:W-:-:S03]  /*d5b0*/  IMAD R12, R10, 0x5000, RZ ;  /* 0x000050000a0c7824 */ /* 0x000fc600078e02ff */
[----:B------:R-:W0:Y:S02]  /*d5c0*/  SYNCS.PHASECHK.TRANS64.TRYWAIT P1, [R0+URZ+0x29860], R3 ;  /* 0x02986003000075a7 */ /* 0x000e24000802017f */
[----:B0-----:R-:W-:Y:S05]  /*d5d0*/  @!P1 BRA `(.L_x_81) ;  /* 0x0000003000bc9947 */ /* 0x001fea0003800000 */
.L_x_173:
[----:B------:R-:W0:Y:S04]  /*d5e0*/  LDL R2, [R1+0xc] ;  /* 0x00000c0001027983 */ /* 0x000e280000100800 */
[----:B------:R-:W2:Y:S04]  /*d5f0*/  LDL R10, [R1+0x10] ;  /* 0x00001000010a7983 */ /* 0x000ea80000100800 */
[----:B------:R-:W3:Y:S01]  /*d600*/  LDL R13, [R1+0x8] ;  /* 0x00000800010d7983 */ /* 0x000ee20000100800 */
[----:B------:R-:W-:Y:S05]  /*d610*/  WARPSYNC.ALL ;  /* 0x0000000000007948 */ /* 0x000fea0003800000 */
[----:B------:R-:W-:-:S05]  /*d620*/  IMAD.U32 R24, RZ, RZ, UR46 ;  /* 0x0000002eff187e24 */ /* 0x000fca000f8e00ff */
[----:B------:R-:W-:Y:S02]  /*d630*/  ISETP.NE.AND P1, PT, R24, 0x3, PT ;  /* 0x000000031800780c */ /* 0x000fe40003f25270 */
[----:B0-----:R-:W-:-:S05]  /*d640*/  LOP3.LUT R3, R12, R2, RZ, 0xfc, !PT ;  /* 0x000000020c037212 */ /* 0x001fca00078efcff */
[----:B------:R-:W0:Y:S01]  /*d650*/  LDSM.16.MT88.4 R4, [R3+UR41+0xa400] ;  /* 0x00a400290304783b */ /* 0x000e220008004200 */
[----:B------:R-:W-:Y:S01]  /*d660*/  VIADD R2, R3, UR41 ;  /* 0x0000002903027c36 */ /* 0x000fe20008000000 */
[----:B---3--:R-:W-:-:S03]  /*d670*/  LOP3.LUT R18, R12, R13, RZ, 0xfc, !PT ;  /* 0x0000000d0c127212 */ /* 0x008fc600078efcff */
[----:B--2---:R-:W-:Y:S02]  /*d680*/  IMAD.IADD R2, R10, 0x1, R2 ;  /* 0x000000010a027824 */ /* 0x004fe400078e0202 */
[----:B------:R-:W-:Y:S01]  /*d690*/  VIADD R18, R18, UR41 ;  /* 0x0000002912127c36 */ /* 0x000fe20008000000 */
[C-C-:B0-----:R-:W-:Y:S02]  /*d6a0*/  PRMT R8, R4.reuse, 0x6420, R5.reuse ;  /* 0x0000642004087816 */ /* 0x141fe40000000005 */
[----:B------:R-:W-:Y:S02]  /*d6b0*/  PRMT R9, R4, 0x7531, R5 ;  /* 0x0000753104097816 */ /* 0x000fe40000000005 */
[C-C-:B------:R-:W-:Y:S02]  /*d6c0*/  PRMT R10, R6.reuse, 0x6420, R7.reuse ;  /* 0x00006420060a7816 */ /* 0x140fe40000000007 */
[----:B------:R-:W-:Y:S02]  /*d6d0*/  PRMT R11, R6, 0x7531, R7 ;  /* 0x00007531060b7816 */ /* 0x000fe40000000007 */
[----:B------:R-:W0:Y:S04]  /*d6e0*/  LDSM.16.MT88.4 R4, [R2+0xa400] ;  /* 0x00a400000204783b */ /* 0x000e280000004200 */
[----:B------:R-:W-:Y:S01]  /*d6f0*/  STSM.16.M88.4 [R18+0x400], R8 ;  /* 0x0004000812007844 */ /* 0x000fe20000000200 */
[----:B0-----:R-:W-:-:S02]  /*d700*/  PRMT R12, R4, 0x6420, R5 ;  /* 0x00006420040c7816 */ /* 0x001fc40000000005 */
[----:B------:R-:W-:Y:S02]  /*d710*/  PRMT R13, R4, 0x7531, R5 ;  /* 0x00007531040d7816 */ /* 0x000fe40000000005 */
[C-C-:B------:R-:W-:Y:S02]  /*d720*/  PRMT R14, R6.reuse, 0x6420, R7.reuse ;  /* 0x00006420060e7816 */ /* 0x140fe40000000007 */
[----:B------:R-:W-:-:S05]  /*d730*/  PRMT R15, R6, 0x7531, R7 ;  /* 0x00007531060f7816 */ /* 0x000fca0000000007 */
[----:B------:R-:W-:Y:S04]  /*d740*/  STSM.16.M88.4 [R18+0xc00], R12 ;  /* 0x000c000c12007844 */ /* 0x000fe80000000200 */
[----:B------:R-:W0:Y:S02]  /*d750*/  LDSM.16.MT88.4 R8, [R3+UR41+0xb400] ;  /* 0x00b400290308783b */ /* 0x000e240008004200 */
[C-C-:B0-----:R-:W-:Y:S02]  /*d760*/  PRMT R4, R8.reuse, 0x6420, R9.reuse ;  /* 0x0000642008047816 */ /* 0x141fe40000000009 */
[----:B------:R-:W-:Y:S02]  /*d770*/  PRMT R5, R8, 0x7531, R9 ;  /* 0x0000753108057816 */ /* 0x000fe40000000009 */
[----:B------:R-:W-:-:S02]  /*d780*/  PRMT R6, R10, 0x6420, R11 ;  /* 0x000064200a067816 */ /* 0x000fc4000000000b */
[----:B------:R-:W-:Y:S02]  /*d790*/  PRMT R7, R10, 0x7531, R11 ;  /* 0x000075310a077816 */ /* 0x000fe4000000000b */
[----:B------:R-:W0:Y:S04]  /*d7a0*/  LDSM.16.MT88.4 R8, [R2+0xb400] ;  /* 0x00b400000208783b */ /* 0x000e280000004200 */
[----:B------:R-:W-:Y:S01]  /*d7b0*/  STSM.16.M88.4 [R18+0x1400], R4 ;  /* 0x0014000412007844 */ /* 0x000fe20000000200 */
[C-C-:B0-----:R-:W-:Y:S02]  /*d7c0*/  PRMT R20, R8.reuse, 0x6420, R9.reuse ;  /* 0x0000642008147816 */ /* 0x141fe40000000009 */
[----:B------:R-:W-:Y:S02]  /*d7d0*/  PRMT R21, R8, 0x7531, R9 ;  /* 0x0000753108157816 */ /* 0x000fe40000000009 */
[----:B-1----:R-:W-:-:S02]  /*d7e0*/  PRMT R22, R10, 0x6420, R11 ;  /* 0x000064200a167816 */ /* 0x002fc4000000000b */
        /* <DEDUP_REMOVED lines=11> */
[----:B------:R-:W-:-:S02]  /*d8a0*/  PRMT R14, R10, 0x6420, R11 ;  /* 0x000064200a0e7816 */ /* 0x000fc4000000000b */
        /* <DEDUP_REMOVED lines=8> */
[----:B------:R0:W-:Y:S02]  /*d930*/  STSM.16.M88.4 [R18+0x3400], R4 ;  /* 0x0034000412007844 */ /* 0x0001e40000000200 */
[C-C-:B0-----:R-:W-:Y:S02]  /*d940*/  PRMT R4, R8.reuse, 0x6420, R9.reuse ;  /* 0x0000642008047816 */ /* 0x141fe40000000009 */
[----:B------:R-:W-:-:S02]  /*d950*/  PRMT R5, R8, 0x7531, R9 ;  /* 0x0000753108057816 */ /* 0x000fc40000000009 */
[C-C-:B------:R-:W-:Y:S02]  /*d960*/  PRMT R6, R10.reuse, 0x6420, R11.reuse ;  /* 0x000064200a067816 */ /* 0x140fe4000000000b */
[----:B------:R-:W-:-:S05]  /*d970*/  PRMT R7, R10, 0x7531, R11 ;  /* 0x000075310a077816 */ /* 0x000fca000000000b */
[----:B------:R-:W-:Y:S04]  /*d980*/  STSM.16.M88.4 [R18+0x3c00], R4 ;  /* 0x003c000412007844 */ /* 0x000fe80000000200 */
[----:B------:R-:W0:Y:S04]  /*d990*/  LDSM.16.MT88.4 R8, [R3+UR41+0xe400] ;  /* 0x00e400290308783b */ /* 0x000e280008004200 */
[----:B------:R-:W1:Y:S01]  /*d9a0*/  LDSM.16.MT88.4 R12, [R2+0xe400] ;  /* 0x00e40000020c783b */ /* 0x000e620000004200 */
[C-C-:B0-----:R-:W-:Y:S02]  /*d9b0*/  PRMT R20, R8.reuse, 0x6420, R9.reuse ;  /* 0x0000642008147816 */ /* 0x141fe40000000009 */
[----:B------:R-:W-:-:S02]  /*d9c0*/  PRMT R21, R8, 0x7531, R9 ;  /* 0x0000753108157816 */ /* 0x000fc40000000009 */
[C-C-:B------:R-:W-:Y:S02]  /*d9d0*/  PRMT R22, R10.reuse, 0x6420, R11.reuse ;  /* 0x000064200a167816 */ /* 0x140fe4000000000b */
[----:B------:R-:W-:Y:S02]  /*d9e0*/  PRMT R23, R10, 0x7531, R11 ;  /* 0x000075310a177816 */ /* 0x000fe4000000000b */
[C-C-:B-1----:R-:W-:Y:S02]  /*d9f0*/  PRMT R4, R12.reuse, 0x6420, R13.reuse ;  /* 0x000064200c047816 */ /* 0x142fe4000000000d */
[----:B------:R-:W-:Y:S01]  /*da00*/  PRMT R5, R12, 0x7531, R13 ;  /* 0x000075310c057816 */ /* 0x000fe2000000000d */
[----:B------:R0:W-:Y:S01]  /*da10*/  STSM.16.M88.4 [R18+0x4400], R20 ;  /* 0x0044001412007844 */ /* 0x0001e20000000200 */
[C-C-:B------:R-:W-:Y:S02]  /*da20*/  PRMT R6, R14.reuse, 0x6420, R15.reuse ;  /* 0x000064200e067816 */ /* 0x140fe4000000000f */
[----:B------:R-:W-:-:S05]  /*da30*/  PRMT R7, R14, 0x7531, R15 ;  /* 0x000075310e077816 */ /* 0x000fca000000000f */
[----:B------:R0:W-:Y:S01]  /*da40*/  STSM.16.M88.4 [R18+0x4c00], R4 ;  /* 0x004c000412007844 */ /* 0x0001e20000000200 */
[----:B------:R-:W-:Y:S01]  /*da50*/  @!PT LDS RZ, [RZ] ;  /* 0x00000000fffff984 */ /* 0x000fe20000000800 */
[----:B------:R-:W-:Y:S01]  /*da60*/  @!PT LDS RZ, [RZ] ;  /* 0x00000000fffff984 */ /* 0x000fe20000000800 */
[----:B------:R-:W-:Y:S01]  /*da70*/  @!PT LDS RZ, [RZ] ;  /* 0x00000000fffff984 */ /* 0x000fe20000000800 */
[----:B------:R-:W-:Y:S01]  /*da80*/  @!PT LDS RZ, [RZ] ;  /* 0x00000000fffff984 */ /* 0x000fe20000000800 */
[----:B------:R1:W-:Y:S06]  /*da90*/  MEMBAR.ALL.CTA ;  /* 0x0000000000007992 */ /* 0x0003ec0000008000 */
[----:B-1----:R-:W1:Y:S01]  /*daa0*/  FENCE.VIEW.ASYNC.S ;  /* 0x00000000000073c6 */ /* 0x002e620000000000 */
[----:B------:R-:W-:Y:S05]  /*dab0*/  @!P1 BRA `(.L_x_82) ;  /* 0x0000000000049947 */ /* 0x000fea0003800000 */
[----:B------:R-:W-:Y:S01]  /*dac0*/  BPT.TRAP 0x1 ;  /* 0x000000040000795c */ /* 0x000fe20000300000 */
.L_x_82:
[----:B-1----:R1:W-:Y:S01]  /*dad0*/  SYNCS.ARRIVE.TRANS64.A1T0 RZ, [R0+URZ+0x29850], RZ ;  /* 0x029850ff00ff79a7 */ /* 0x0023e2000810003f */
[----:B------:R-:W-:Y:S06]  /*dae0*/  BAR.SYNC.DEFER_BLOCKING 0x2, 0x80 ;  /* 0x0082000000007b1d */ /* 0x000fec0000010000 */
[----:B------:R-:W-:Y:S05]  /*daf0*/  @!P0 BRA `(.L_x_83) ;  /* 0x0000000000048947 */ /* 0x000fea0003800000 */
[----:B------:R-:W-:Y:S01]  /*db00*/  BPT.TRAP 0x1 ;  /* 0x000000040000795c */ /* 0x000fe20000300000 */
.L_x_83:
[----:B-1----:R-:W-:Y:S02]  /*db10*/  VIADD R0, R0, 0x29880 ;  /* 0x0002988000007836 */ /* 0x002fe40000000000 */
[----:B------:R-:W-:Y:S02]  /*db20*/  IMAD.U32 R3, RZ, RZ, UR45 ;  /* 0x0000002dff037e24 */ /* 0x000fe4000f8e00ff */
[----:B0-----:R-:W-:Y:S02]  /*db30*/  IMAD.MOV.U32 R18, RZ, RZ, R31 ;  /* 0x000000ffff127224 */ /* 0x001fe400078e001f */
[----:B------:R-:W-:Y:S01]  /*db40*/  IMAD.MOV.U32 R10, RZ, RZ, R19 ;  /* 0x000000ffff0a7224 */ /* 0x000fe200078e0013 */
[----:B------:R-:W-:-:S04]  /*db50*/  PRMT R0, R3, 0x654, R0 ;  /* 0x0000065403007816 */ /* 0x000fc80000000000 */
[----:B------:R0:W-:Y:S01]  /*db60*/  SYNCS.ARRIVE.TRANS64.RED.A1T0 RZ, [R0+URZ], RZ ;  /* 0x000000ff00ff79a7 */ /* 0x0001e2000810043f */
[----:B------:R-:W-:Y:S05]  /*db70*/  @P2 BRA `(.L_x_84) ;  /* 0xffffffe8006c2947 */ /* 0x000fea000383ffff */
.L_x_64:
[----:B0-----:R-:W-:-:S05]  /*db80*/  IMAD.U32 R0, RZ, RZ, UR47 ;  /* 0x0000002fff007e24 */ /* 0x001fca000f8e00ff */
[----:B------:R-:W-:-:S13]  /*db90*/  ISETP.NE.AND P1, PT, R0, 0x3, PT ;  /* 0x000000030000780c */ /* 0x000fda0003f25270 */
[----:B------:R-:W-:Y:S05]  /*dba0*/  @!P1 BRA `(.L_x_85) ;  /* 0x0000000000049947 */ /* 0x000fea0003800000 */
[----:B------:R-:W-:Y:S01]  /*dbb0*/  BPT.TRAP 0x1 ;  /* 0x000000040000795c */ /* 0x000fe20000300000 */
.L_x_85:
[----:B------:R-:W-:Y:S01]  /*dbc0*/  LOP3.LUT R0, R31, 0x1, RZ, 0x3c, !PT ;  /* 0x000000011f007812 */ /* 0x000fe200078e3cff */
[----:B------:R-:W-:Y:S01]  /*dbd0*/  BSSY B0, `(.L_x_86) ;  /* 0x0000005000007945 */ /* 0x000fe20003800000 */
[----:B------:R-:W-:Y:S02]  /*dbe0*/  LEA R3, R19, UR41, 0x3 ;  /* 0x0000002913037c11 */ /* 0x000fe4000f8e18ff */
[----:B------:R-:W-:-:S04]  /*dbf0*/  SHF.L.U32 R0, R0, 0x1f, RZ ;  /* 0x0000001f00007819 */ /* 0x000fc800000006ff */
[----:B------:R-:W0:Y:S02]  /*dc00*/  SYNCS.PHASECHK.TRANS64.TRYWAIT P0, [R3+URZ+0x29870], R0 ;  /* 0x02987000030075a7 */ /* 0x000e24000800017f */
[----:B0-----:R-:W-:Y:S05]  /*dc10*/  @!P0 BRA `(.L_x_87) ;  /* 0x0000002c00408947 */ /* 0x001fea0003800000 */
.L_x_174:
[----:B------:R-:W-:Y:S05]  /*dc20*/  BSYNC B0 ;  /* 0x0000000000007941 */ /* 0x000fea0003800000 */
.L_x_86:
[----:B------:R-:W-:-:S05]  /*dc30*/  IMAD.U32 R2, RZ, RZ, UR46 ;  /* 0x0000002eff027e24 */ /* 0x000fca000f8e00ff */
[----:B------:R-:W-:-:S13]  /*dc40*/  ISETP.NE.AND P0, PT, R2, 0x3, PT ;  /* 0x000000030200780c */ /* 0x000fda0003f05270 */
[----:B------:R-:W-:Y:S05]  /*dc50*/  @!P0 BRA `(.L_x_88) ;  /* 0x0000000000048947 */ /* 0x000fea0003800000 */
[----:B------:R-:W-:Y:S01]  /*dc60*/  BPT.TRAP 0x1 ;  /* 0x000000040000795c */ /* 0x000fe20000300000 */
.L_x_88:
[----:B0-----:R-:W-:Y:S01]  /*dc70*/  SHF.L.U32 R0, R31, 0x1f, RZ ;  /* 0x0000001f1f007819 */ /* 0x001fe200000006ff */
[----:B------:R-:W-:-:S03]  /*dc80*/  IMAD R14, R19, 0x5000, RZ ;  /* 0x00005000130e7824 */ /* 0x000fc600078e02ff */
[----:B------:R-:W0:Y:S02]  /*dc90*/  SYNCS.PHASECHK.TRANS64.TRYWAIT P0, [R3+URZ+0x29860], R0 ;  /* 0x02986000030075a7 */ /* 0x000e24000800017f */
[----:B0-----:R-:W-:Y:S05]  /*dca0*/  @!P0 BRA `(.L_x_89) ;  /* 0x0000002c00308947 */ /* 0x001fea0003800000 */
.L_x_175:
[----:B------:R-:W0:Y:S04]  /*dcb0*/  LDL R2, [R1+0xc] ;  /* 0x00000c0001027983 */ /* 0x000e280000100800 */
[----:B------:R-:W2:Y:S04]  /*dcc0*/  LDL R4, [R1+0x10] ;  /* 0x0000100001047983 */ /* 0x000ea80000100800 */
[----:B------:R-:W3:Y:S01]  /*dcd0*/  LDL R15, [R1+0x8] ;  /* 0x00000800010f7983 */ /* 0x000ee20000100800 */
[----:B------:R-:W-:Y:S05]  /*dce0*/  WARPSYNC.ALL ;  /* 0x0000000000007948 */ /* 0x000fea0003800000 */
[----:B------:R-:W-:-:S05]  /*dcf0*/  IMAD.U32 R18, RZ, RZ, UR46 ;  /* 0x0000002eff127e24 */ /* 0x000fca000f8e00ff */
[----:B------:R-:W-:Y:S02]  /*dd00*/  ISETP.NE.AND P0, PT, R18, 0x3, PT ;  /* 0x000000031200780c */ /* 0x000fe40003f05270 */
[----:B0-----:R-:W-:-:S05]  /*dd10*/  LOP3.LUT R0, R14, R2, RZ, 0xfc, !PT ;  /* 0x000000020e007212 */ /* 0x001fca00078efcff */
[----:B------:R-:W-:Y:S01]  /*dd20*/  VIADD R2, R0, UR41 ;  /* 0x0000002900027c36 */ /* 0x000fe20008000000 */
[----:B---3--:R-:W-:-:S03]  /*dd30*/  LOP3.LUT R17, R14, R15, RZ, 0xfc, !PT ;  /* 0x0000000f0e117212 */ /* 0x008fc600078efcff */
[----:B--2---:R-:W-:Y:S02]  /*dd40*/  IMAD.IADD R2, R4, 0x1, R2 ;  /* 0x0000000104027824 */ /* 0x004fe400078e0202 */
[----:B------:R-:W0:Y:S01]  /*dd50*/  LDSM.16.MT88.4 R4, [R0+UR41+0xa400] ;  /* 0x00a400290004783b */ /* 0x000e220008004200 */
[----:B------:R-:W-:-:S03]  /*dd60*/  VIADD R17, R17, UR41 ;  /* 0x0000002911117c36 */ /* 0x000fc60008000000 */
[----:B------:R-:W1:Y:S01]  /*dd70*/  LDSM.16.MT88.4 R8, [R2+0xa400] ;  /* 0x00a400000208783b */ /* 0x000e620000004200 */
[C-C-:B0-----:R-:W-:Y:S02]  /*dd80*/  PRMT R12, R4.reuse, 0x6420, R5.reuse ;  /* 0x00006420040c7816 */ /* 0x141fe40000000005 */
[----:B------:R-:W-:Y:S02]  /*dd90*/  PRMT R13, R4, 0x7531, R5 ;  /* 0x00007531040d7816 */ /* 0x000fe40000000005 */
[C-C-:B------:R-:W-:Y:S02]  /*dda0*/  PRMT R14, R6.reuse, 0x6420, R7.reuse ;  /* 0x00006420060e7816 */ /* 0x140fe40000000007 */
[----:B------:R-:W-:Y:S02]  /*ddb0*/  PRMT R15, R6, 0x7531, R7 ;  /* 0x00007531060f7816 */ /* 0x000fe40000000007 */
[C-C-:B-1----:R-:W-:Y:S02]  /*ddc0*/  PRMT R4, R8.reuse, 0x6420, R9.reuse ;  /* 0x0000642008047816 */ /* 0x142fe40000000009 */
[----:B------:R-:W-:Y:S01]  /*ddd0*/  PRMT R5, R8, 0x7531, R9 ;  /* 0x0000753108057816 */ /* 0x000fe20000000009 */
[----:B------:R-:W-:Y:S01]  /*dde0*/  STSM.16.M88.4 [R17+0x400], R12 ;  /* 0x0004000c11007844 */ /* 0x000fe20000000200 */
[----:B------:R-:W-:-:S02]  /*ddf0*/  PRMT R6, R10, 0x6420, R11 ;  /* 0x000064200a067816 */ /* 0x000fc4000000000b */
        /* <DEDUP_REMOVED lines=10> */
[----:B------:R-:W-:Y:S01]  /*dea0*/  STSM.16.M88.4 [R17+0x1400], R12 ;  /* 0x0014000c11007844 */ /* 0x000fe20000000200 */
        /* <DEDUP_REMOVED lines=47> */
.L_x_90:
[----:B-1----:R1:W-:Y:S01]  /*e1a0*/  SYNCS.ARRIVE.TRANS64.A1T0 RZ, [R3+URZ+0x29850], RZ ;  /* 0x029850ff03ff79a7 */ /* 0x0023e2000810003f */
[----:B------:R-:W-:Y:S06]  /*e1b0*/  BAR.SYNC.DEFER_BLOCKING 0x2, 0x80 ;  /* 0x0082000000007b1d */ /* 0x000fec0000010000 */
[----:B------:R-:W-:Y:S05]  /*e1c0*/  @!P1 BRA `(.L_x_91) ;  /* 0x0000000000049947 */ /* 0x000fea0003800000 */
[----:B------:R-:W-:Y:S01]  /*e1d0*/  BPT.TRAP 0x1 ;  /* 0x000000040000795c */ /* 0x000fe20000300000 */
.L_x_91:
[----:B0-----:R-:W0:Y:S01]  /*e1e0*/  LDC R4, c[0x0][0xc34] ;  /* 0x00030d00ff047b82 */ /* 0x001e220000000800 */
[----:B------:R-:W-:Y:S01]  /*e1f0*/  VIADD R19, R19, 0x1 ;  /* 0x0000000113137836 */ /* 0x000fe20000000000 */
[----:B------:R-:W-:Y:S01]  /*e200*/  UIADD3 UR38, UR48, UR38, URZ ;  /* 0x0000002630267290 */ /* 0x000fe2000fffe03f */
[----:B-1----:R-:W-:Y:S01]  /*e210*/  VIADD R3, R3, 0x29880 ;  /* 0x0002988003037836 */ /* 0x002fe20000000000 */
[----:B------:R-:W-:Y:S01]  /*e220*/  UIADD3 UR37, UR37, 0x1, URZ ;  /* 0x0000000125257890 */ /* 0x000fe2000fffe03f */
[----:B------:R-:W-:Y:S01]  /*e230*/  IMAD.U32 R2, RZ, RZ, UR45 ;  /* 0x0000002dff027e24 */ /* 0x000fe2000f8e00ff */
[----:B------:R-:W-:-:S04]  /*e240*/  ISETP.NE.AND P0, PT, R19, 0x2, PT ;  /* 0x000000021300780c */ /* 0x000fc80003f05270 */
[----:B------:R-:W-:Y:S02]  /*e250*/  SEL R19, R19, RZ, P0 ;  /* 0x000000ff13137207 */ /* 0x000fe40000000000 */
[----:B------:R-:W-:Y:S02]  /*e260*/  SEL R0, RZ, 0x1, P0 ;  /* 0x00000001ff007807 */ /* 0x000fe40000000000 */
[----:B------:R-:W-:Y:S02]  /*e270*/  PRMT R3, R2, 0x654, R3 ;  /* 0x0000065402037816 */ /* 0x000fe40000000003 */
[----:B------:R-:W-:Y:S02]  /*e280*/  LOP3.LUT R31, R31, R0, RZ, 0x3c, !PT ;  /* 0x000000001f1f7212 */ /* 0x000fe400078e3cff */
[----:B------:R1:W-:Y:S01]  /*e290*/  SYNCS.ARRIVE.TRANS64.RED.A1T0 RZ, [R3+URZ], RZ ;  /* 0x000000ff03ff79a7 */ /* 0x0003e2000810043f */
[----:B0-----:R-:W-:-:S13]  /*e2a0*/  ISETP.LE.AND P0, PT, R4, UR38, PT ;  /* 0x0000002604007c0c */ /* 0x001fda000bf03270 */
[----:B-1----:R-:W-:Y:S05]  /*e2b0*/  @!P0 BRA `(.L_x_92) ;  /* 0xffffffc000248947 */ /* 0x002fea000383ffff */
[----:B------:R-:W-:-:S12]  /*e2c0*/  ULOP3.LUT UR37, UR37, 0x1, URZ, 0xc, !UPT ;  /* 0x0000000125257892 */ /* 0x000fd8000f8e0c3f */
.L_x_40:
[----:B------:R-:W0:Y:S01]  /*e2d0*/  S2R R3, SR_CgaCtaId ;  /* 0x0000000000037919 */ /* 0x000e220000008800 */
[----:B------:R-:W-:Y:S01]  /*e2e0*/  MOV R0, 0x400 ;  /* 0x0000040000007802 */ /* 0x000fe20000000f00 */
[----:B------:R-:W-:-:S03]  /*e2f0*/  IMAD.U32 R2, RZ, RZ, UR37 ;  /* 0x00000025ff027e24 */ /* 0x000fc6000f8e00ff */
[----:B0-----:R-:W-:Y:S02]  /*e300*/  LEA R4, R3, R0, 0x18 ;  /* 0x0000000003047211 */ /* 0x001fe400078ec0ff */
[----:B------:R-:W-:-:S04]  /*e310*/  SHF.L.U32 R0, R2, 0x1f, RZ ;  /* 0x0000001f02007819 */ /* 0x000fc800000006ff */
[----:B------:R-:W0:Y:S02]  /*e320*/  SYNCS.PHASECHK.TRANS64.TRYWAIT P0, [R4+URZ+0x29820], R0 ;  /* 0x02982000040075a7 */ /* 0x000e24000800017f */
[----:B0-----:R-:W-:Y:S05]  /*e330*/  @!P0 BRA `(.L_x_93) ;  /* 0x0000002400a08947 */ /* 0x001fea0003800000 */
.L_x_176:
[----:B------:R-:W1:Y:S02]  /*e340*/  S2R R2, SR_TID.X ;  /* 0x0000000000027919 */ /* 0x000e640000002100 */
[----:B-1----:R-:W-:-:S04]  /*e350*/  SHF.R.U32.HI R2, RZ, 0x5, R2 ;  /* 0x00000005ff027819 */ /* 0x002fc80000011602 */
[----:B------:R-:W-:-:S05]  /*e360*/  LOP3.LUT R2, R2, 0x3, RZ, 0xc0, !PT ;  /* 0x0000000302027812 */ /* 0x000fca00078ec0ff */
[----:B0-----:R-:W0:Y:S02]  /*e370*/  SHFL.IDX PT, R0, R2, RZ, 0x1f ;  /* 0x00001fff02007589 */ /* 0x001e2400000e0000 */
[----:B0-----:R-:W-:-:S13]  /*e380*/  ISETP.NE.AND P0, PT, R0, RZ, PT ;  /* 0x000000ff0000720c */ /* 0x001fda0003f05270 */
[----:B------:R-:W-:Y:S05]  /*e390*/  @P0 EXIT ;  /* 0x000000000000094d */ /* 0x000fea0003800000 */
[----:B------:R-:W-:Y:S01]  /*e3a0*/  ELECT P0, URZ, PT ;  /* 0x00000000003f782f */ /* 0x000fe20003800000 */
[----:B------:R-:W-:-:S12]  /*e3b0*/  BSSY B0, `(.L_x_94) ;  /* 0x0000028000007945 */ /* 0x000fd80003800000 */
[----:B------:R-:W-:Y:S05]  /*e3c0*/  @!P0 BRA `(.L_x_95) ;  /* 0x0000000000988947 */ /* 0x000fea0003800000 */
[----:B------:R-:W-:-:S06]  /*e3d0*/  ULOP3.LUT UR4, UR36, 0x2, URZ, 0xfc, !UPT ;  /* 0x0000000224047892 */ /* 0x000fcc000f8efc3f */
[----:B------:R-:W-:-:S05]  /*e3e0*/  IMAD.U32 R0, RZ, RZ, UR4 ;  /* 0x00000004ff007e24 */ /* 0x000fca000f8e00ff */
[----:B------:R-:W-:-:S13]  /*e3f0*/  ISETP.NE.AND P0, PT, R0, 0x3, PT ;  /* 0x000000030000780c */ /* 0x000fda0003f05270 */
[----:B------:R-:W-:Y:S05]  /*e400*/  @!P0 BRA `(.L_x_96) ;  /* 0x0000000000048947 */ /* 0x000fea0003800000 */
[----:B------:R-:W-:Y:S01]  /*e410*/  BPT.TRAP 0x1 ;  /* 0x000000040000795c */ /* 0x000fe20000300000 */
.L_x_96:
[----:B------:R-:W-:Y:S01]  /*e420*/  IMAD R3, R19, 0x8, R4 ;  /* 0x0000000813037824 */ /* 0x000fe200078e0204 */
[----:B------:R-:W-:Y:S01]  /*e430*/  SHF.L.U32 R2, R31, 0x1f, RZ ;  /* 0x0000001f1f027819 */ /* 0x000fe200000006ff */
[----:B------:R-:W-:-:S03]  /*e440*/  VIADD R19, R19, 0x1 ;  /* 0x0000000113137836 */ /* 0x000fc60000000000 */
[----:B------:R-:W0:Y:S02]  /*e450*/  SYNCS.PHASECHK.TRANS64.TRYWAIT P1, [R3+URZ+0x29840], R2 ;  /* 0x02984002030075a7 */ /* 0x000e24000802017f */
[----:B------:R-:W-:-:S04]  /*e460*/  ISETP.NE.AND P2, PT, R19, 0x2, PT ;  /* 0x000000021300780c */ /* 0x000fc80003f45270 */
[----:B------:R-:W-:Y:S01]  /*e470*/  SEL R0, RZ, 0x1, P2 ;  /* 0x00000001ff007807 */ /* 0x000fe20001000000 */
[----:B0-----:R-:W-:Y:S08]  /*e480*/  @!P1 BRA `(.L_x_97) ;  /* 0x0000002400609947 */ /* 0x001ff00003800000 */
.L_x_177:
[----:B------:R-:W-:Y:S02]  /*e490*/  SEL R19, R19, RZ, P2 ;  /* 0x000000ff13137207 */ /* 0x000fe40001000000 */
[----:B------:R-:W-:Y:S01]  /*e4a0*/  LOP3.LUT R0, R31, R0, RZ, 0x3c, !PT ;  /* 0x000000001f007212 */ /* 0x000fe200078e3cff */
[----:B------:R-:W-:Y:S06]  /*e4b0*/  @!P0 BRA `(.L_x_98) ;  /* 0x0000000000048947 */ /* 0x000fec0003800000 */
[----:B------:R-:W-:Y:S01]  /*e4c0*/  BPT.TRAP 0x1 ;  /* 0x000000040000795c */ /* 0x000fe20000300000 */
.L_x_98:
[----:B------:R-:W-:Y:S01]  /*e4d0*/  IMAD R19, R19, 0x8, R4 ;  /* 0x0000000813137824 */ /* 0x000fe200078e0204 */
[----:B------:R-:W-:-:S04]  /*e4e0*/  SHF.L.U32 R0, R0, 0x1f, RZ ;  /* 0x0000001f00007819 */ /* 0x000fc800000006ff */
[----:B------:R-:W1:Y:S02]  /*e4f0*/  SYNCS.PHASECHK.TRANS64.TRYWAIT P1, [R19+URZ+0x29840], R0 ;  /* 0x02984000130075a7 */ /* 0x000e64000802017f */
[----:B-1----:R-:W-:Y:S05]  /*e500*/  @!P1 BRA `(.L_x_99) ;  /* 0x0000002400549947 */ /* 0x002fea0003800000 */
.L_x_178:
[----:B------:R-:W-:Y:S05]  /*e510*/  @!P0 BRA `(.L_x_100) ;  /* 0x0000000000048947 */ /* 0x000fea0003800000 */
[----:B------:R-:W-:Y:S01]  /*e520*/  BPT.TRAP 0x1 ;  /* 0x000000040000795c */ /* 0x000fe20000300000 */
.L_x_100:
[----:B------:R-:W2:Y:S02]  /*e530*/  SYNCS.PHASECHK.TRANS64.TRYWAIT P1, [R3+URZ+0x29860], R2 ;  /* 0x02986002030075a7 */ /* 0x000ea4000802017f */
[----:B--2---:R-:W-:Y:S05]  /*e540*/  @!P1 BRA `(.L_x_101) ;  /* 0x0000002400589947 */ /* 0x004fea0003800000 */
.L_x_179:
[----:B------:R-:W-:Y:S05]  /*e550*/  @!P0 BRA `(.L_x_102) ;  /* 0x0000000000048947 */ /* 0x000fea0003800000 */
[----:B------:R-:W-:Y:S01]  /*e560*/  BPT.TRAP 0x1 ;  /* 0x000000040000795c */ /* 0x000fe20000300000 */
.L_x_102:
[----:B------:R-:W3:Y:S02]  /*e570*/  SYNCS.PHASECHK.TRANS64.TRYWAIT P1, [R19+URZ+0x29860], R0 ;  /* 0x02986000130075a7 */ /* 0x000ee4000802017f */
[----:B---3--:R-:W-:Y:S05]  /*e580*/  @!P1 BRA `(.L_x_103) ;  /* 0x00000024005c9947 */ /* 0x008fea0003800000 */
.L_x_180:
[----:B------:R-:W-:Y:S05]  /*e590*/  @!P0 BRA `(.L_x_104) ;  /* 0x0000000000048947 */ /* 0x000fea0003800000 */
[----:B------:R-:W-:Y:S01]  /*e5a0*/  BPT.TRAP 0x1 ;  /* 0x000000040000795c */ /* 0x000fe20000300000 */
.L_x_104:
[----:B------:R-:W4:Y:S02]  /*e5b0*/  SYNCS.PHASECHK.TRANS64.TRYWAIT P1, [R3+URZ+0x29880], R2 ;  /* 0x02988002030075a7 */ /* 0x000f24000802017f */
[----:B----4-:R-:W-:Y:S05]  /*e5c0*/  @!P1 BRA `(.L_x_105) ;  /* 0x0000002400609947 */ /* 0x010fea0003800000 */
.L_x_181:
[----:B------:R-:W-:Y:S05]  /*e5d0*/  @!P0 BRA `(.L_x_106) ;  /* 0x0000000000048947 */ /* 0x000fea0003800000 */
[----:B------:R-:W-:Y:S01]  /*e5e0*/  BPT.TRAP 0x1 ;  /* 0x000000040000795c */ /* 0x000fe20000300000 */
.L_x_106:
[----:B------:R0:W0:Y:S02]  /*e5f0*/  SYNCS.PHASECHK.TRANS64.TRYWAIT P0, [R19+URZ+0x29880], R0 ;  /* 0x02988000130075a7 */ /* 0x000024000800017f */
[----:B0-----:R-:W-:Y:S05]  /*e600*/  @!P0 NANOSLEEP.SYNCS 0x989680 ;  /* 0x009896800000895d */ /* 0x001fea0003900000 */
[----:B------:R-:W0:Y:S02]  /*e610*/  @!P0 SYNCS.PHASECHK.TRANS64 P0, [R19+URZ+0x29880], R0 ;  /* 0x02988000130085a7 */ /* 0x000e24000800007f */
[----:B0-----:R-:W-:Y:S05]  /*e620*/  @!P0 BRA `(.L_x_106) ;  /* 0xfffffffc00f08947 */ /* 0x001fea000383ffff */
.L_x_95:
[----:B------:R-:W-:Y:S05]  /*e630*/  BSYNC B0 ;  /* 0x0000000000007941 */ /* 0x000fea0003800000 */
.L_x_94:
[----:B------:R-:W-:Y:S05]  /*e640*/  EXIT ;  /* 0x000000000000794d */ /* 0x000fea0003800000 */
.L_x_8:
[----:B0-----:R-:W-:-:S04]  /*e650*/  IMAD.U32 R3, RZ, RZ, UR39 ;  /* 0x00000027ff037e24 */ /* 0x001fc8000f8e00ff */
[----:B------:R0:W1:Y:S03]  /*e660*/  SYNCS.PHASECHK.TRANS64.TRYWAIT P1, [R3+URZ+0x29800], R0 ;  /* 0x02980000030075a7 */ /* 0x000066000802017f */
[----:B-1----:R-:W-:Y:S05]  /*e670*/  @!P1 NANOSLEEP.SYNCS 0x989680 ;  /* 0x009896800000995d */ /* 0x002fea0003900000 */
[----:B------:R-:W1:Y:S02]  /*e680*/  @!P1 SYNCS.PHASECHK.TRANS64 P1, [R3+URZ+0x29800], R0 ;  /* 0x02980000030095a7 */ /* 0x000e64000802007f */
[----:B-1----:R-:W-:Y:S05]  /*e690*/  @!P1 BRA `(.L_x_8) ;  /* 0xfffffffc00ec9947 */ /* 0x002fea000383ffff */
[----:B------:R-:W-:Y:S05]  /*e6a0*/  BRA `(.L_x_107) ;  /* 0xffffff2c00547947 */ /* 0x000fea000383ffff */
.L_x_12:
[----:B-1----:R1:W2:Y:S02]  /*e6b0*/  SYNCS.PHASECHK.TRANS64.TRYWAIT P1, [R4+URZ+0x29830], R3 ;  /* 0x02983003040075a7 */ /* 0x0022a4000802017f */
[----:B--2---:R-:W-:Y:S05]  /*e6c0*/  @!P1 NANOSLEEP.SYNCS 0x989680 ;  /* 0x009896800000995d */ /* 0x004fea0003900000 */
[----:B------:R-:W2:Y:S02]  /*e6d0*/  @!P1 SYNCS.PHASECHK.TRANS64 P1, [R4+URZ+0x29830], R3 ;  /* 0x02983003040095a7 */ /* 0x000ea4000802007f */
[----:B--2---:R-:W-:Y:S05]  /*e6e0*/  @!P1 BRA `(.L_x_12) ;  /* 0xfffffffc00f09947 */ /* 0x004fea000383ffff */
[----:B------:R-:W-:Y:S05]  /*e6f0*/  BRA `(.L_x_11) ;  /* 0xffffff2c00747947 */ /* 0x000fea000383ffff */
.L_x_18:
[----:B-1----:R-:W-:-:S04]  /*e700*/  IMAD.U32 R3, RZ, RZ, UR6 ;  /* 0x00000006ff037e24 */ /* 0x002fc8000f8e00ff */
[----:B------:R1:W2:Y:S03]  /*e710*/  SYNCS.PHASECHK.TRANS64.TRYWAIT P1, [R3+URZ+0x29830], R0 ;  /* 0x02983000030075a7 */ /* 0x0002a6000802017f */
[----:B--2---:R-:W-:Y:S05]  /*e720*/  @!P1 NANOSLEEP.SYNCS 0x989680 ;  /* 0x009896800000995d */ /* 0x004fea0003900000 */
[----:B------:R-:W2:Y:S02]  /*e730*/  @!P1 SYNCS.PHASECHK.TRANS64 P1, [R3+URZ+0x29830], R0 ;  /* 0x02983000030095a7 */ /* 0x000ea4000802007f */
[----:B--2---:R-:W-:Y:S05]  /*e740*/  @!P1 BRA `(.L_x_18) ;  /* 0xfffffffc00ec9947 */ /* 0x004fea000383ffff */
[----:B------:R-:W-:Y:S05]  /*e750*/  BRA `(.L_x_15) ;  /* 0xffffff6000747947 */ /* 0x000fea000383ffff */
.L_x_22:
[----:B-1----:R-:W-:-:S04]  /*e760*/  IMAD.U32 R3, RZ, RZ, UR6 ;  /* 0x00000006ff037e24 */ /* 0x002fc8000f8e00ff */
[----:B------:R1:W2:Y:S03]  /*e770*/  SYNCS.PHASECHK.TRANS64.TRYWAIT P1, [R3+URZ+0x29850], R0 ;  /* 0x02985000030075a7 */ /* 0x0002a6000802017f */
[----:B--2---:R-:W-:Y:S05]  /*e780*/  @!P1 NANOSLEEP.SYNCS 0x989680 ;  /* 0x009896800000995d */ /* 0x004fea0003900000 */
[----:B------:R-:W2:Y:S02]  /*e790*/  @!P1 SYNCS.PHASECHK.TRANS64 P1, [R3+URZ+0x29850], R0 ;  /* 0x02985000030095a7 */ /* 0x000ea4000802007f */
[----:B--2---:R-:W-:Y:S05]  /*e7a0*/  @!P1 BRA `(.L_x_22) ;  /* 0xfffffffc00ec9947 */ /* 0x004fea000383ffff */
[----:B------:R-:W-:Y:S05]  /*e7b0*/  BRA `(.L_x_19) ;  /* 0xffffff6c00747947 */ /* 0x000fea000383ffff */
.L_x_29:
[----:B-1----:R-:W-:-:S04]  /*e7c0*/  IMAD.U32 R7, RZ, RZ, UR4 ;  /* 0x00000004ff077e24 */ /* 0x002fc8000f8e00ff */
[----:B------:R1:W2:Y:S03]  /*e7d0*/  SYNCS.PHASECHK.TRANS64.TRYWAIT P1, [R7+URZ+0x29850], R6 ;  /* 0x02985006070075a7 */ /* 0x0002a6000802017f */
[----:B--2---:R-:W-:Y:S05]  /*e7e0*/  @!P1 NANOSLEEP.SYNCS 0x989680 ;  /* 0x009896800000995d */ /* 0x004fea0003900000 */
[----:B------:R-:W2:Y:S02]  /*e7f0*/  @!P1 SYNCS.PHASECHK.TRANS64 P1, [R7+URZ+0x29850], R6 ;  /* 0x02985006070095a7 */ /* 0x000ea4000802007f */
[----:B--2---:R-:W-:Y:S05]  /*e800*/  @!P1 BRA `(.L_x_29) ;  /* 0xfffffffc00ec9947 */ /* 0x004fea000383ffff */
[----:B------:R-:W-:Y:S05]  /*e810*/  BRA `(.L_x_28) ;  /* 0xffffff8c00447947 */ /* 0x000fea000383ffff */
.L_x_46:
[----:B------:R-:W3:Y:S01]  /*e820*/  S2R R18, SR_TID.X ;  /* 0x0000000000127919 */ /* 0x000ee20000002100 */
[----:B------:R-:W-:Y:S02]  /*e830*/  IMAD.MOV.U32 R12, RZ, RZ, RZ ;  /* 0x000000ffff0c7224 */ /* 0x000fe400078e00ff */
[----:B------:R-:W-:Y:S02]  /*e840*/  IMAD.MOV.U32 R11, RZ, RZ, 0x1f ;  /* 0x0000001fff0b7424 */ /* 0x000fe400078e00ff */
[----:B------:R-:W-:Y:S01]  /*e850*/  IMAD.MOV.U32 R15, RZ, RZ, -0x1 ;  /* 0xffffffffff0f7424 */ /* 0x000fe200078e00ff */
[----:B---3--:R-:W-:-:S04]  /*e860*/  SHF.R.U32.HI R18, RZ, 0x5, R18 ;  /* 0x00000005ff127819 */ /* 0x008fc80000011612 */
[----:B------:R-:W-:-:S05]  /*e870*/  LOP3.LUT R18, R18, 0x3, RZ, 0xc0, !PT ;  /* 0x0000000312127812 */ /* 0x000fca00078ec0ff */
[----:B------:R-:W-:-:S07]  /*e880*/  IMAD.MOV.U32 R13, RZ, RZ, R18 ;  /* 0x000000ffff0d7224 */ /* 0x000fce00078e0012 */
[----:B012--5:R-:W-:Y:S05]  /*e890*/  WARPSYNC.COLLECTIVE R15, `(.L_x_108) ;  /* 0x000000000f087348 */ /* 0x027fea0003c00000 */
[----:B------:R3:W4:Y:S02]  /*e8a0*/  SHFL.IDX P6, R14, R13, R12, R11 ;  /* 0x0000000c0d0e7389 */ /* 0x00072400000c000b */
[----:B012345:R-:W-:Y:S01]  /*e8b0*/  ENDCOLLECTIVE ;  /* 0x000000000000791b */ /* 0x03ffe20003800000 */
.L_x_108:
[----:B------:R-:W-:Y:S05]  /*e8c0*/  BRA `(.L_x_109) ;  /* 0xffffffc000747947 */ /* 0x000fea000383ffff */
.L_x_49:
[----:B0-----:R0:W1:Y:S02]  /*e8d0*/  SYNCS.PHASECHK.TRANS64.TRYWAIT P0, [R0+URZ+0x29880], R26 ;  /* 0x0298801a000075a7 */ /* 0x001064000800017f */
[----:B-1----:R-:W-:Y:S05]  /*e8e0*/  @!P0 NANOSLEEP.SYNCS 0x989680 ;  /* 0x009896800000895d */ /* 0x002fea0003900000 */
[----:B------:R-:W1:Y:S02]  /*e8f0*/  @!P0 SYNCS.PHASECHK.TRANS64 P0, [R0+URZ+0x29880], R26 ;  /* 0x0298801a000085a7 */ /* 0x000e64000800007f */
[----:B-1----:R-:W-:Y:S05]  /*e900*/  @!P0 BRA `(.L_x_49) ;  /* 0xfffffffc00f08947 */ /* 0x002fea000383ffff */
[----:B------:R-:W-:Y:S05]  /*e910*/  BRA `(.L_x_110) ;  /* 0xffffffc400687947 */ /* 0x000fea000383ffff */
.L_x_50:
[----:B------:R-:W-:Y:S01]  /*e920*/  BSSY B0, `(.L_x_111) ;  /* 0x0000008000007945 */ /* 0x000fe20003800000 */
[----:B------:R-:W-:Y:S02]  /*e930*/  IMAD.MOV.U32 R13, RZ, RZ, R18 ;  /* 0x000000ffff0d7224 */ /* 0x000fe400078e0012 */
[----:B------:R-:W-:Y:S02]  /*e940*/  IMAD.MOV.U32 R12, RZ, RZ, RZ ;  /* 0x000000ffff0c7224 */ /* 0x000fe400078e00ff */
[----:B------:R-:W-:Y:S02]  /*e950*/  IMAD.MOV.U32 R11, RZ, RZ, 0x1c1f ;  /* 0x00001c1fff0b7424 */ /* 0x000fe400078e00ff */
[----:B------:R-:W-:-:S07]  /*e960*/  IMAD.MOV.U32 R15, RZ, RZ, -0x1 ;  /* 0xffffffffff0f7424 */ /* 0x000fce00078e00ff */
[----:B0-----:R-:W-:Y:S05]  /*e970*/  WARPSYNC.COLLECTIVE R15, `(.L_x_112) ;  /* 0x000000000f087348 */ /* 0x001fea0003c00000 */
[----:B------:R1:W2:Y:S02]  /*e980*/  SHFL.IDX P6, R14, R13, R12, R11 ;  /* 0x0000000c0d0e7389 */ /* 0x0002a400000c000b */
[----:B012---:R-:W-:Y:S01]  /*e990*/  ENDCOLLECTIVE ;  /* 0x000000000000791b */ /* 0x007fe20003800000 */
.L_x_112:
[----:B------:R-:W-:Y:S05]  /*e9a0*/  BSYNC B0 ;  /* 0x0000000000007941 */ /* 0x000fea0003800000 */
.L_x_111:
[----:B------:R-:W-:Y:S01]  /*e9b0*/  IMAD.MOV.U32 R13, RZ, RZ, R10 ;  /* 0x000000ffff0d7224 */ /* 0x000fe200078e000a */
[C---:B------:R-:W-:Y:S01]  /*e9c0*/  LOP3.LUT P1, RZ, R16.reuse, 0x400000, RZ, 0xc0, !PT ;  /* 0x0040000010ff7812 */ /* 0x040fe2000782c0ff */
[----:B------:R-:W-:Y:S01]  /*e9d0*/  IMAD.MOV.U32 R12, RZ, RZ, RZ ;  /* 0x000000ffff0c7224 */ /* 0x000fe200078e00ff */
[----:B------:R-:W-:Y:S01]  /*e9e0*/  LOP3.LUT P3, RZ, R16, 0x200000, RZ, 0xc0, !PT ;  /* 0x0020000010ff7812 */ /* 0x000fe2000786c0ff */
[----:B------:R-:W-:Y:S01]  /*e9f0*/  IMAD.MOV.U32 R11, RZ, RZ, 0x1c1f ;  /* 0x00001c1fff0b7424 */ /* 0x000fe200078e00ff */
[----:B------:R-:W-:Y:S01]  /*ea00*/  IADD3 R8, R8, UR41, R33 ;  /* 0x0000002908087c10 */ /* 0x000fe2000fffe021 */
[----:B------:R-:W-:Y:S01]  /*ea10*/  IMAD.MOV.U32 R15, RZ, RZ, -0x1 ;  /* 0xffffffffff0f7424 */ /* 0x000fe200078e00ff */
[C---:B------:R-:W-:Y:S01]  /*ea20*/  LOP3.LUT P2, RZ, R16.reuse, 0x100000, RZ, 0xc0, !PT ;  /* 0x0010000010ff7812 */ /* 0x040fe2000784c0ff */
[----:B------:R-:W-:Y:S01]  /*ea30*/  IMAD.MOV.U32 R3, RZ, RZ, R14 ;  /* 0x000000ffff037224 */ /* 0x000fe200078e000e */
[----:B------:R-:W-:Y:S01]  /*ea40*/  LOP3.LUT P4, RZ, R16, 0x40000, RZ, 0xc0, !PT ;  /* 0x0004000010ff7812 */ /* 0x000fe2000788c0ff */
[----:B------:R-:W-:-:S12]  /*ea50*/  IMAD.IADD R9, R34, 0x1, R8 ;  /* 0x0000000122097824 */ /* 0x000fd800078e0208 */
[----:B------:R-:W-:Y:S05]  /*ea60*/  WARPSYNC.COLLECTIVE R15, `(.L_x_113) ;  /* 0x000000000f087348 */ /* 0x000fea0003c00000 */
[----:B------:R0:W1:Y:S02]  /*ea70*/  SHFL.IDX P6, R14, R13, R12, R11 ;  /* 0x0000000c0d0e7389 */ /* 0x00006400000c000b */
[----:B01----:R-:W-:Y:S01]  /*ea80*/  ENDCOLLECTIVE ;  /* 0x000000000000791b */ /* 0x003fe20003800000 */
.L_x_113:
[----:B------:R-:W-:Y:S02]  /*ea90*/  IMAD.MOV.U32 R13, RZ, RZ, R18 ;  /* 0x000000ffff0d7224 */ /* 0x000fe400078e0012 */
[----:B------:R-:W-:Y:S02]  /*eaa0*/  IMAD.MOV.U32 R12, RZ, RZ, 0x1 ;  /* 0x00000001ff0c7424 */ /* 0x000fe400078e00ff */
[----:B------:R-:W-:-:S07]  /*eab0*/  IMAD.MOV.U32 R2, RZ, RZ, R14 ;  /* 0x000000ffff027224 */ /* 0x000fce00078e000e */
[----:B------:R-:W-:Y:S05]  /*eac0*/  WARPSYNC.COLLECTIVE R15, `(.L_x_114) ;  /* 0x000000000f087348 */ /* 0x000fea0003c00000 */
[----:B------:R0:W1:Y:S02]  /*ead0*/  SHFL.IDX P6, R14, R13, R12, R11 ;  /* 0x0000000c0d0e7389 */ /* 0x00006400000c000b */
[----:B01----:R-:W-:Y:S01]  /*eae0*/  ENDCOLLECTIVE ;  /* 0x000000000000791b */ /* 0x003fe20003800000 */
.L_x_114:
[----:B------:R-:W-:-:S05]  /*eaf0*/  IADD3 R2, P0, R35, R2, RZ ;  /* 0x0000000223027210 */ /* 0x000fca0007f1e0ff */
[----:B------:R-:W-:-:S05]  /*eb00*/  IMAD.X R3, RZ, RZ, R3, P0 ;  /* 0x000000ffff037224 */ /* 0x000fca00000e0603 */
[----:B------:R-:W-:Y:S01]  /*eb10*/  @!PT LDS RZ, [RZ] ;  /* 0x00000000fffff984 */ /* 0x000fe20000000800 */
[----:B------:R-:W-:Y:S01]  /*eb20*/  @!PT LDS RZ, [RZ] ;  /* 0x00000000fffff984 */ /* 0x000fe20000000800 */
[----:B------:R-:W-:Y:S01]  /*eb30*/  @!PT LDS RZ, [RZ] ;  /* 0x00000000fffff984 */ /* 0x000fe20000000800 */
[----:B------:R-:W-:Y:S01]  /*eb40*/  LDGSTS.E.BYPASS.LTC128B.128 [R8+0xa400], desc[UR50][R2.64], !P1 ;  /* 0x0a40000002087fae */ /* 0x000fe2000c901d72 */
[----:B------:R-:W-:Y:S01]  /*eb50*/  IMAD.MOV.U32 R13, RZ, RZ, R10 ;  /* 0x000000ffff0d7224 */ /* 0x000fe200078e000a */
[C---:B------:R-:W-:Y:S02]  /*eb60*/  LOP3.LUT P1, RZ, R16.reuse, 0x80000, RZ, 0xc0, !PT ;  /* 0x0008000010ff7812 */ /* 0x040fe4000782c0ff */
[----:B------:R0:W-:Y:S01]  /*eb70*/  LDGSTS.E.BYPASS.LTC128B.128 [R9+0xa400], desc[UR50][R2.64+0x40], !P3 ;  /* 0x0a40004002097fae */ /* 0x0001e2000d901d72 */
[----:B------:R-:W-:Y:S01]  /*eb80*/  LOP3.LUT P3, RZ, R16, 0x20000, RZ, 0xc0, !PT ;  /* 0x0002000010ff7812 */ /* 0x000fe2000786c0ff */
[----:B0-----:R-:W-:-:S12]  /*eb90*/  IMAD.MOV.U32 R3, RZ, RZ, R14 ;  /* 0x000000ffff037224 */ /* 0x001fd800078e000e */
[----:B------:R-:W-:Y:S05]  /*eba0*/  WARPSYNC.COLLECTIVE R15, `(.L_x_115) ;  /* 0x000000000f087348 */ /* 0x000fea0003c00000 */
[----:B------:R0:W1:Y:S02]  /*ebb0*/  SHFL.IDX P6, R14, R13, R12, R11 ;  /* 0x0000000c0d0e7389 */ /* 0x00006400000c000b */
[----:B01----:R-:W-:Y:S01]  /*ebc0*/  ENDCOLLECTIVE ;  /* 0x000000000000791b */ /* 0x003fe20003800000 */
.L_x_115:
[----:B------:R-:W-:Y:S02]  /*ebd0*/  IMAD.MOV.U32 R13, RZ, RZ, R18 ;  /* 0x000000ffff0d7224 */ /* 0x000fe400078e0012 */
[----:B------:R-:W-:Y:S02]  /*ebe0*/  IMAD.MOV.U32 R12, RZ, RZ, 0x2 ;  /* 0x00000002ff0c7424 */ /* 0x000fe400078e00ff */
[----:B------:R-:W-:-:S07]  /*ebf0*/  IMAD.MOV.U32 R2, RZ, RZ, R14 ;  /* 0x000000ffff027224 */ /* 0x000fce00078e000e */
[----:B------:R-:W-:Y:S05]  /*ec00*/  WARPSYNC.COLLECTIVE R15, `(.L_x_116) ;  /* 0x000000000f087348 */ /* 0x000fea0003c00000 */
[----:B------:R0:W1:Y:S02]  /*ec10*/  SHFL.IDX P6, R14, R13, R12, R11 ;  /* 0x0000000c0d0e7389 */ /* 0x00006400000c000b */
[----:B01----:R-:W-:Y:S01]  /*ec20*/  ENDCOLLECTIVE ;  /* 0x000000000000791b */ /* 0x003fe20003800000 */
.L_x_116:
        /* <DEDUP_REMOVED lines=14> */
.L_x_117:
[----:B------:R-:W-:Y:S02]  /*ed10*/  IMAD.MOV.U32 R13, RZ, RZ, R18 ;  /* 0x000000ffff0d7224 */ /* 0x000fe400078e0012 */
[----:B------:R-:W-:Y:S02]  /*ed20*/  IMAD.MOV.U32 R12, RZ, RZ, 0x3 ;  /* 0x00000003ff0c7424 */ /* 0x000fe400078e00ff */
[----:B------:R-:W-:-:S07]  /*ed30*/  IMAD.MOV.U32 R2, RZ, RZ, R14 ;  /* 0x000000ffff027224 */ /* 0x000fce00078e000e */
[----:B------:R-:W-:Y:S05]  /*ed40*/  WARPSYNC.COLLECTIVE R15, `(.L_x_118) ;  /* 0x000000000f087348 */ /* 0x000fea0003c00000 */
[----:B------:R0:W1:Y:S02]  /*ed50*/  SHFL.IDX P6, R14, R13, R12, R11 ;  /* 0x0000000c0d0e7389 */ /* 0x00006400000c000b */
[----:B01----:R-:W-:Y:S01]  /*ed60*/  ENDCOLLECTIVE ;  /* 0x000000000000791b */ /* 0x003fe20003800000 */
.L_x_118:
[----:B------:R-:W-:-:S05]  /*ed70*/  IADD3 R2, P0, R35, R2, RZ ;  /* 0x0000000223027210 */ /* 0x000fca0007f1e0ff */
[----:B------:R-:W-:-:S05]  /*ed80*/  IMAD.X R3, RZ, RZ, R3, P0 ;  /* 0x000000ffff037224 */ /* 0x000fca00000e0603 */
[----:B------:R-:W-:Y:S01]  /*ed90*/  @!PT LDS RZ, [RZ] ;  /* 0x00000000fffff984 */ /* 0x000fe20000000800 */
[----:B------:R-:W-:Y:S01]  /*eda0*/  @!PT LDS RZ, [RZ] ;  /* 0x00000000fffff984 */ /* 0x000fe20000000800 */
[----:B------:R-:W-:Y:S01]  /*edb0*/  @!PT LDS RZ, [RZ] ;  /* 0x00000000fffff984 */ /* 0x000fe20000000800 */
[----:B------:R0:W-:Y:S01]  /*edc0*/  LDGSTS.E.BYPASS.LTC128B.128 [R8+0xc400], desc[UR50][R2.64], !P4 ;  /* 0x0c40000002087fae */ /* 0x0001e2000e101d72 */
[----:B------:R-:W-:-:S03]  /*edd0*/  IMAD.MOV.U32 R13, RZ, RZ, R10 ;  /* 0x000000ffff0d7224 */ /* 0x000fc600078e000a */
[----:B------:R0:W-:Y:S01]  /*ede0*/  LDGSTS.E.BYPASS.LTC128B.128 [R9+0xc400], desc[UR50][R2.64+0x40], !P3 ;  /* 0x0c40004002097fae */ /* 0x0001e2000d901d72 */
[----:B------:R-:W-:-:S07]  /*edf0*/  IMAD.MOV.U32 R18, RZ, RZ, R14 ;  /* 0x000000ffff127224 */ /* 0x000fce00078e000e */
[----:B0-----:R-:W-:Y:S05]  /*ee00*/  WARPSYNC.COLLECTIVE R15, `(.L_x_119) ;  /* 0x000000000f087348 */ /* 0x001fea0003c00000 */
[----:B------:R1:W2:Y:S02]  /*ee10*/  SHFL.IDX P6, R14, R13, R12, R11 ;  /* 0x0000000c0d0e7389 */ /* 0x0002a400000c000b */
[----:B012---:R-:W-:Y:S01]  /*ee20*/  ENDCOLLECTIVE ;  /* 0x000000000000791b */ /* 0x007fe20003800000 */
.L_x_119:
[----:B------:R-:W-:Y:S02]  /*ee30*/  IMAD.MOV.U32 R13, RZ, RZ, R20 ;  /* 0x000000ffff0d7224 */ /* 0x000fe400078e0014 */
[----:B------:R-:W-:Y:S02]  /*ee40*/  IMAD.MOV.U32 R12, RZ, RZ, RZ ;  /* 0x000000ffff0c7224 */ /* 0x000fe400078e00ff */
[----:B------:R-:W-:-:S07]  /*ee50*/  IMAD.MOV.U32 R2, RZ, RZ, R14 ;  /* 0x000000ffff027224 */ /* 0x000fce00078e000e */
[----:B------:R-:W-:Y:S05]  /*ee60*/  WARPSYNC.COLLECTIVE R15, `(.L_x_120) ;  /* 0x000000000f087348 */ /* 0x000fea0003c00000 */
[----:B------:R0:W1:Y:S02]  /*ee70*/  SHFL.IDX P6, R14, R13, R12, R11 ;  /* 0x0000000c0d0e7389 */ /* 0x00006400000c000b */
[----:B01----:R-:W-:Y:S01]  /*ee80*/  ENDCOLLECTIVE ;  /* 0x000000000000791b */ /* 0x003fe20003800000 */
.L_x_120:
        /* <DEDUP_REMOVED lines=12> */
.L_x_121:
[----:B------:R-:W-:Y:S01]  /*ef50*/  IMAD.MOV.U32 R2, RZ, RZ, R14 ;  /* 0x000000ffff027224 */ /* 0x000fe200078e000e */
[----:B------:R-:W-:Y:S06]  /*ef60*/  BRA `(.L_x_122) ;  /* 0xffffffc4000c7947 */ /* 0x000fec000383ffff */
.L_x_55:
[----:B---3--:R3:W4:Y:S02]  /*ef70*/  SYNCS.PHASECHK.TRANS64.TRYWAIT P0, [R0+URZ+0x29840], R26 ;  /* 0x0298401a000075a7 */ /* 0x008724000800017f */
[----:B----4-:R-:W-:Y:S05]  /*ef80*/  @!P0 NANOSLEEP.SYNCS 0x989680 ;  /* 0x009896800000895d */ /* 0x010fea0003900000 */
[----:B------:R-:W4:Y:S02]  /*ef90*/  @!P0 SYNCS.PHASECHK.TRANS64 P0, [R0+URZ+0x29840], R26 ;  /* 0x0298401a000085a7 */ /* 0x000f24000800007f */
[----:B----4-:R-:W-:Y:S05]  /*efa0*/  @!P0 BRA `(.L_x_55) ;  /* 0xfffffffc00f08947 */ /* 0x010fea000383ffff */
[----:B------:R-:W-:Y:S05]  /*efb0*/  BRA `(.L_x_123) ;  /* 0xffffffc400687947 */ /* 0x000fea000383ffff */
.L_x_56:
[----:B------:R-:W-:Y:S01]  /*efc0*/  BSSY B0, `(.L_x_124) ;  /* 0x0000008000007945 */ /* 0x000fe20003800000 */
[----:B------:R-:W-:Y:S02]  /*efd0*/  IMAD.MOV.U32 R13, RZ, RZ, R7 ;  /* 0x000000ffff0d7224 */ /* 0x000fe400078e0007 */
[----:B------:R-:W-:Y:S02]  /*efe0*/  IMAD.MOV.U32 R12, RZ, RZ, RZ ;  /* 0x000000ffff0c7224 */ /* 0x000fe400078e00ff */
[----:B------:R-:W-:Y:S02]  /*eff0*/  IMAD.MOV.U32 R11, RZ, RZ, 0x1c1f ;  /* 0x00001c1fff0b7424 */ /* 0x000fe400078e00ff */
[----:B------:R-:W-:-:S07]  /*f000*/  IMAD.MOV.U32 R15, RZ, RZ, -0x1 ;  /* 0xffffffffff0f7424 */ /* 0x000fce00078e00ff */
[----:B-123-5:R-:W-:Y:S05]  /*f010*/  WARPSYNC.COLLECTIVE R15, `(.L_x_125) ;  /* 0x000000000f087348 */ /* 0x02efea0003c00000 */
[----:B------:R0:W4:Y:S02]  /*f020*/  SHFL.IDX P6, R14, R13, R12, R11 ;  /* 0x0000000c0d0e7389 */ /* 0x00012400000c000b */
[----:B012345:R-:W-:Y:S01]  /*f030*/  ENDCOLLECTIVE ;  /* 0x000000000000791b */ /* 0x03ffe20003800000 */
.L_x_125:
[----:B------:R-:W-:Y:S05]  /*f040*/  BSYNC B0 ;  /* 0x0000000000007941 */ /* 0x000fea0003800000 */
.L_x_124:
[----:B------:R-:W-:Y:S01]  /*f050*/  IMAD.MOV.U32 R13, RZ, RZ, R6 ;  /* 0x000000ffff0d7224 */ /* 0x000fe200078e0006 */
[----:B------:R-:W-:Y:S01]  /*f060*/  ISETP.GE.AND P2, PT, R18, 0x1, PT ;  /* 0x000000011200780c */ /* 0x000fe20003f46270 */
[----:B------:R-:W-:Y:S01]  /*f070*/  IMAD.MOV.U32 R12, RZ, RZ, RZ ;  /* 0x000000ffff0c7224 */ /* 0x000fe200078e00ff */
[C---:B------:R-:W-:Y:S01]  /*f080*/  LOP3.LUT P4, RZ, R16.reuse, 0x4, RZ, 0xc0, !PT ;  /* 0x0000000410ff7812 */ /* 0x040fe2000788c0ff */
[----:B------:R-:W-:Y:S01]  /*f090*/  IMAD.MOV.U32 R11, RZ, RZ, 0x1c1f ;  /* 0x00001c1fff0b7424 */ /* 0x000fe200078e00ff */
[C---:B------:R-:W-:Y:S01]  /*f0a0*/  LOP3.LUT P3, RZ, R16.reuse, 0x2, RZ, 0xc0, !PT ;  /* 0x0000000210ff7812 */ /* 0x040fe2000786c0ff */
[----:B------:R-:W-:Y:S01]  /*f0b0*/  IMAD.MOV.U32 R15, RZ, RZ, -0x1 ;  /* 0xffffffffff0f7424 */ /* 0x000fe200078e00ff */
[----:B------:R-:W-:Y:S01]  /*f0c0*/  LOP3.LUT P1, RZ, R16, 0x1, RZ, 0xc0, !PT ;  /* 0x0000000110ff7812 */ /* 0x000fe2000782c0ff */
[----:B------:R-:W-:-:S12]  /*f0d0*/  IMAD.MOV.U32 R2, RZ, RZ, R14 ;  /* 0x000000ffff027224 */ /* 0x000fd800078e000e */
[----:B------:R-:W-:Y:S05]  /*f0e0*/  WARPSYNC.COLLECTIVE R15, `(.L_x_126) ;  /* 0x000000000f087348 */ /* 0x000fea0003c00000 */
[----:B------:R0:W1:Y:S02]  /*f0f0*/  SHFL.IDX P6, R14, R13, R12, R11 ;  /* 0x0000000c0d0e7389 */ /* 0x00006400000c000b */
[----:B01----:R-:W-:Y:S01]  /*f100*/  ENDCOLLECTIVE ;  /* 0x000000000000791b */ /* 0x003fe20003800000 */
.L_x_126:
[----:B------:R-:W-:Y:S02]  /*f110*/  @P2 VIADD R23, R4, UR41 ;  /* 0x0000002904172c36 */ /* 0x000fe40008000000 */
[----:B------:R-:W-:Y:S02]  /*f120*/  IMAD.MOV.U32 R13, RZ, RZ, R7 ;  /* 0x000000ffff0d7224 */ /* 0x000fe400078e0007 */
[----:B------:R-:W-:Y:S01]  /*f130*/  IMAD.MOV.U32 R12, RZ, RZ, 0x1 ;  /* 0x00000001ff0c7424 */ /* 0x000fe200078e00ff */
[----:B------:R-:W-:-:S13]  /*f140*/  @P2 IADD3 R3, P0, R35, R14, RZ ;  /* 0x0000000e23032210 */ /* 0x000fda0007f1e0ff */
[----:B------:R-:W-:Y:S05]  /*f150*/  WARPSYNC.COLLECTIVE R15, `(.L_x_127) ;  /* 0x000000000f087348 */ /* 0x000fea0003c00000 */
[----:B------:R0:W1:Y:S02]  /*f160*/  SHFL.IDX P6, R14, R13, R12, R11 ;  /* 0x0000000c0d0e7389 */ /* 0x00006400000c000b */
[----:B01----:R-:W-:Y:S01]  /*f170*/  ENDCOLLECTIVE ;  /* 0x000000000000791b */ /* 0x003fe20003800000 */
.L_x_127:
[----:B------:R-:W-:-:S05]  /*f180*/  @P2 IMAD.X R2, RZ, RZ, R2, P0 ;  /* 0x000000ffff022224 */ /* 0x000fca00000e0602 */
[----:B------:R-:W-:-:S04]  /*f190*/  @P2 LOP3.LUT R3, R3, R2, RZ, 0x3c, !PT ;  /* 0x0000000203032212 */ /* 0x000fc800078e3cff */
[----:B------:R-:W-:Y:S01]  /*f1a0*/  @P2 LOP3.LUT R2, R3, R2, RZ, 0x3c, !PT ;  /* 0x0000000203022212 */ /* 0x000fe200078e3cff */
[----:B------:R-:W-:-:S03]  /*f1b0*/  IMAD.MOV.U32 R13, RZ, RZ, R6 ;  /* 0x000000ffff0d7224 */ /* 0x000fc600078e0006 */
[----:B------:R-:W-:-:S05]  /*f1c0*/  @P2 LOP3.LUT R3, R3, R2, RZ, 0x3c, !PT ;  /* 0x0000000203032212 */ /* 0x000fca00078e3cff */
[----:B------:R-:W-:Y:S01]  /*f1d0*/  @!PT LDS RZ, [RZ] ;  /* 0x00000000fffff984 */ /* 0x000fe20000000800 */
[----:B------:R-:W-:Y:S01]  /*f1e0*/  @!PT LDS RZ, [RZ] ;  /* 0x00000000fffff984 */ /* 0x000fe20000000800 */
[----:B------:R-:W-:Y:S01]  /*f1f0*/  @!PT LDS RZ, [RZ] ;  /* 0x00000000fffff984 */ /* 0x000fe20000000800 */
[----:B------:R0:W-:Y:S01]  /*f200*/  @P2 LDGSTS.E.BYPASS.LTC128B.128 [R23+0x1a400], desc[UR50][R2.64], !P4 ;  /* 0x1a40000002172fae */ /* 0x0001e2000e101d72 */
[----:B------:R-:W-:-:S03]  /*f210*/  IMAD.MOV.U32 R8, RZ, RZ, R14 ;  /* 0x000000ffff087224 */ /* 0x000fc600078e000e */
[----:B------:R0:W-:Y:S04]  /*f220*/  @P2 LDGSTS.E.BYPASS.LTC128B.128 [R23+0x1cc00], desc[UR50][R2.64+0x40], !P3 ;  /* 0x1cc0004002172fae */ /* 0x0001e8000d901d72 */
[----:B0-----:R-:W-:Y:S05]  /*f230*/  WARPSYNC.COLLECTIVE R15, `(.L_x_128) ;  /* 0x000000000f087348 */ /* 0x001fea0003c00000 */
[----:B------:R1:W2:Y:S02]  /*f240*/  SHFL.IDX P6, R14, R13, R12, R11 ;  /* 0x0000000c0d0e7389 */ /* 0x0002a400000c000b */
[----:B012---:R-:W-:Y:S01]  /*f250*/  ENDCOLLECTIVE ;  /* 0x000000000000791b */ /* 0x007fe20003800000 */
.L_x_128:
[----:B------:R-:W-:Y:S01]  /*f260*/  @!PT LDS RZ, [RZ] ;  /* 0x00000000fffff984 */ /* 0x000fe20000000800 */
[----:B------:R-:W-:Y:S01]  /*f270*/  @!PT LDS RZ, [RZ] ;  /* 0x00000000fffff984 */ /* 0x000fe20000000800 */
[----:B------:R-:W-:Y:S01]  /*f280*/  @!PT LDS RZ, [RZ] ;  /* 0x00000000fffff984 */ /* 0x000fe20000000800 */
[----:B------:R0:W-:Y:S01]  /*f290*/  @P2 LDGSTS.E.BYPASS.LTC128B.128 [R23+0x1f400], desc[UR50][R2.64+0x80], !P1 ;  /* 0x1f40008002172fae */ /* 0x0001e2000c901d72 */
[----:B------:R-:W-:Y:S01]  /*f2a0*/  ISETP.GE.AND P2, PT, R18, 0x21, PT ;  /* 0x000000211200780c */ /* 0x000fe20003f46270 */
[----:B------:R-:W-:Y:S02]  /*f2b0*/  IMAD.MOV.U32 R13, RZ, RZ, R7 ;  /* 0x000000ffff0d7224 */ /* 0x000fe400078e0007 */
[----:B------:R-:W-:-:S10]  /*f2c0*/  IMAD.MOV.U32 R12, RZ, RZ, 0x2 ;  /* 0x00000002ff0c7424 */ /* 0x000fd400078e00ff */
[----:B------:R-:W-:Y:S01]  /*f2d0*/  @P2 VIADD R21, R4, UR41 ;  /* 0x0000002904152c36 */ /* 0x000fe20008000000 */
[----:B0-----:R-:W-:-:S13]  /*f2e0*/  @P2 IADD3 R10, P0, R35, R14, RZ ;  /* 0x0000000e230a2210 */ /* 0x001fda0007f1e0ff */
[----:B------:R-:W-:Y:S05]  /*f2f0*/  WARPSYNC.COLLECTIVE R15, `(.L_x_129) ;  /* 0x000000000f087348 */ /* 0x000fea0003c00000 */
[----:B------:R0:W1:Y:S02]  /*f300*/  SHFL.IDX P6, R14, R13, R12, R11 ;  /* 0x0000000c0d0e7389 */ /* 0x00006400000c000b */
[----:B01----:R-:W-:Y:S01]  /*f310*/  ENDCOLLECTIVE ;  /* 0x000000000000791b */ /* 0x003fe20003800000 */
.L_x_129:
[----:B------:R-:W-:Y:S02]  /*f320*/  @P2 IMAD.X R8, RZ, RZ, R8, P0 ;  /* 0x000000ffff082224 */ /* 0x000fe400000e0608 */
[----:B------:R-:W-:Y:S02]  /*f330*/  @P2 IMAD.MOV.U32 R2, RZ, RZ, R10 ;  /* 0x000000ffff022224 */ /* 0x000fe400078e000a */
[----:B------:R-:W-:-:S05]  /*f340*/  @P2 IMAD.MOV.U32 R3, RZ, RZ, R8 ;  /* 0x000000ffff032224 */ /* 0x000fca00078e0008 */
[----:B------:R-:W-:Y:S01]  /*f350*/  @!PT LDS RZ, [RZ] ;  /* 0x00000000fffff984 */ /* 0x000fe20000000800 */
[----:B------:R-:W-:Y:S01]  /*f360*/  @!PT LDS RZ, [RZ] ;  /* 0x00000000fffff984 */ /* 0x000fe20000000800 */
[----:B------:R-:W-:Y:S01]  /*f370*/  @!PT LDS RZ, [RZ] ;  /* 0x00000000fffff984 */ /* 0x000fe20000000800 */
[----:B------:R-:W-:Y:S01]  /*f380*/  @P2 LDGSTS.E.BYPASS.LTC128B.128 [R21+0x1ac00], desc[UR50][R2.64], !P4 ;  /* 0x1ac0000002152fae */ /* 0x000fe2000e101d72 */
[----:B------:R-:W-:-:S03]  /*f390*/  IMAD.MOV.U32 R13, RZ, RZ, R6 ;  /* 0x000000ffff0d7224 */ /* 0x000fc600078e0006 */
[----:B------:R-:W-:Y:S04]  /*f3a0*/  @P2 LDGSTS.E.BYPASS.LTC128B.128 [R21+0x1d400], desc[UR50][R2.64+0x40], !P3 ;  /* 0x1d40004002152fae */ /* 0x000fe8000d901d72 */
[----:B------:R0:W-:Y:S01]  /*f3b0*/  @P2 LDGSTS.E.BYPASS.LTC128B.128 [R21+0x1fc00], desc[UR50][R2.64+0x80], !P1 ;  /* 0x1fc0008002152fae */ /* 0x0001e2000c901d72 */
[----:B------:R-:W-:Y:S01]  /*f3c0*/  ISETP.GE.AND P2, PT, R18, 0x41, PT ;  /* 0x000000411200780c */ /* 0x000fe20003f46270 */
[----:B0-----:R-:W-:-:S12]  /*f3d0*/  IMAD.MOV.U32 R2, RZ, RZ, R14 ;  /* 0x000000ffff027224 */ /* 0x001fd800078e000e */
[----:B------:R-:W-:Y:S05]  /*f3e0*/  WARPSYNC.COLLECTIVE R15, `(.L_x_130) ;  /* 0x000000000f087348 */ /* 0x000fea0003c00000 */
[----:B------:R0:W1:Y:S02]  /*f3f0*/  SHFL.IDX P6, R14, R13, R12, R11 ;  /* 0x0000000c0d0e7389 */ /* 0x00006400000c000b */
[----:B01----:R-:W-:Y:S01]  /*f400*/  ENDCOLLECTIVE ;  /* 0x000000000000791b */ /* 0x003fe20003800000 */
.L_x_130:
[----:B------:R-:W-:Y:S02]  /*f410*/  @P2 VIADD R23, R4, UR41 ;  /* 0x0000002904172c36 */ /* 0x000fe40008000000 */
[----:B------:R-:W-:Y:S01]  /*f420*/  IMAD.MOV.U32 R13, RZ, RZ, R7 ;  /* 0x000000ffff0d7224 */ /* 0x000fe200078e0007 */
[----:B------:R-:W-:-:S05]  /*f430*/  @P2 IADD3 R11, P0, R35, R14, RZ ;  /* 0x0000000e230b2210 */ /* 0x000fca0007f1e0ff */
[----:B------:R-:W-:Y:S02]  /*f440*/  @P2 IMAD.X R12, RZ, RZ, R2, P0 ;  /* 0x000000ffff0c2224 */ /* 0x000fe400000e0602 */
[----:B------:R-:W-:Y:S02]  /*f450*/  @P2 IMAD.MOV.U32 R2, RZ, RZ, R11 ;  /* 0x000000ffff022224 */ /* 0x000fe400078e000b */
[----:B------:R-:W-:Y:S02]  /*f460*/  @P2 IMAD.MOV.U32 R3, RZ, RZ, R12 ;  /* 0x000000ffff032224 */ /* 0x000fe400078e000c */
[----:B------:R-:W-:Y:S02]  /*f470*/  IMAD.MOV.U32 R12, RZ, RZ, 0x3 ;  /* 0x00000003ff0c7424 */ /* 0x000fe400078e00ff */
[----:B------:R-:W-:Y:S01]  /*f480*/  IMAD.MOV.U32 R11, RZ, RZ, 0x1c1f ;  /* 0x00001c1fff0b7424 */ /* 0x000fe200078e00ff */
[----:B------:R-:W-:Y:S01]  /*f490*/  @!PT LDS RZ, [RZ] ;  /* 0x00000000fffff984 */ /* 0x000fe20000000800 */
[----:B------:R-:W-:Y:S01]  /*f4a0*/  @!PT LDS RZ, [RZ] ;  /* 0x00000000fffff984 */ /* 0x000fe20000000800 */
[----:B------:R-:W-:Y:S01]  /*f4b0*/  @!PT LDS RZ, [RZ] ;  /* 0x00000000fffff984 */ /* 0x000fe20000000800 */
[----:B------:R0:W-:Y:S06]  /*f4c0*/  @P2 LDGSTS.E.BYPASS.LTC128B.128 [R23+0x1b400], desc[UR50][R2.64], !P4 ;  /* 0x1b40000002172fae */ /* 0x0001ec000e101d72 */
[----:B0-----:R-:W-:Y:S05]  /*f4d0*/  WARPSYNC.COLLECTIVE R15, `(.L_x_131) ;  /* 0x000000000f087348 */ /* 0x001fea0003c00000 */
[----:B------:R1:W2:Y:S02]  /*f4e0*/  SHFL.IDX P6, R14, R13, R12, R11 ;  /* 0x0000000c0d0e7389 */ /* 0x0002a400000c000b */
[----:B012---:R-:W-:Y:S01]  /*f4f0*/  ENDCOLLECTIVE ;  /* 0x000000000000791b */ /* 0x007fe20003800000 */
.L_x_131:
[----:B------:R-:W-:Y:S01]  /*f500*/  @!PT LDS RZ, [RZ] ;  /* 0x00000000fffff984 */ /* 0x000fe20000000800 */
[----:B------:R-:W-:Y:S01]  /*f510*/  @!PT LDS RZ, [RZ] ;  /* 0x00000000fffff984 */ /* 0x000fe20000000800 */
[----:B------:R-:W-:Y:S01]  /*f520*/  @!PT LDS RZ, [RZ] ;  /* 0x00000000fffff984 */ /* 0x000fe20000000800 */
[----:B------:R0:W-:Y:S04]  /*f530*/  @P2 LDGSTS.E.BYPASS.LTC128B.128 [R23+0x1dc00], desc[UR50][R2.64+0x40], !P3 ;  /* 0x1dc0004002172fae */ /* 0x0001e8000d901d72 */
[----:B------:R0:W-:Y:S01]  /*f540*/  @P2 LDGSTS.E.BYPASS.LTC128B.128 [R23+0x20400], desc[UR50][R2.64+0x80], !P1 ;  /* 0x2040008002172fae */ /* 0x0001e2000c901d72 */
[----:B------:R-:W-:Y:S01]  /*f550*/  ISETP.GE.AND P2, PT, R18, 0x61, PT ;  /* 0x000000611200780c */ /* 0x000fe20003f46270 */
[----:B------:R-:W-:-:S12]  /*f560*/  IMAD.MOV.U32 R13, RZ, RZ, R6 ;  /* 0x000000ffff0d7224 */ /* 0x000fd800078e0006 */
[----:B------:R-:W-:Y:S02]  /*f570*/  @P2 VIADD R25, R4, UR41 ;  /* 0x0000002904192c36 */ /* 0x000fe40008000000 */
[----:B0-----:R-:W-:-:S07]  /*f580*/  IMAD.MOV.U32 R7, RZ, RZ, R14 ;  /* 0x000000ffff077224 */ /* 0x001fce00078e000e */
[----:B------:R-:W-:Y:S05]  /*f590*/  WARPSYNC.COLLECTIVE R15, `(.L_x_132) ;  /* 0x000000000f087348 */ /* 0x000fea0003c00000 */
[----:B------:R0:W1:Y:S02]  /*f5a0*/  SHFL.IDX P6, R14, R13, R12, R11 ;  /* 0x0000000c0d0e7389 */ /* 0x00006400000c000b */
[----:B01----:R-:W-:Y:S01]  /*f5b0*/  ENDCOLLECTIVE ;  /* 0x000000000000791b */ /* 0x003fe20003800000 */
.L_x_132:
[----:B------:R-:W-:Y:S02]  /*f5c0*/  IMAD.MOV.U32 R13, RZ, RZ, R5 ;  /* 0x000000ffff0d7224 */ /* 0x000fe400078e0005 */
[----:B------:R-:W-:Y:S01]  /*f5d0*/  IMAD.MOV.U32 R12, RZ, RZ, RZ ;  /* 0x000000ffff0c7224 */ /* 0x000fe200078e00ff */
[----:B------:R-:W-:-:S13]  /*f5e0*/  @P2 IADD3 R6, P0, R35, R14, RZ ;  /* 0x0000000e23062210 */ /* 0x000fda0007f1e0ff */
[----:B------:R-:W-:Y:S05]  /*f5f0*/  WARPSYNC.COLLECTIVE R15, `(.L_x_133) ;  /* 0x000000000f087348 */ /* 0x000fea0003c00000 */
[----:B------:R0:W1:Y:S02]  /*f600*/  SHFL.IDX P6, R14, R13, R12, R11 ;  /* 0x0000000c0d0e7389 */ /* 0x00006400000c000b */
[----:B01----:R-:W-:Y:S01]  /*f610*/  ENDCOLLECTIVE ;  /* 0x000000000000791b */ /* 0x003fe20003800000 */
.L_x_133:
[----:B------:R-:W-:Y:S02]  /*f620*/  @P2 IMAD.X R7, RZ, RZ, R7, P0 ;  /* 0x000000ffff072224 */ /* 0x000fe400000e0607 */
[----:B------:R-:W-:Y:S02]  /*f630*/  @P2 IMAD.MOV.U32 R2, RZ, RZ, R6 ;  /* 0x000000ffff022224 */ /* 0x000fe400078e0006 */
[----:B------:R-:W-:-:S05]  /*f640*/  @P2 IMAD.MOV.U32 R3, RZ, RZ, R7 ;  /* 0x000000ffff032224 */ /* 0x000fca00078e0007 */
[----:B------:R-:W-:Y:S01]  /*f650*/  @!PT LDS RZ, [RZ] ;  /* 0x00000000fffff984 */ /* 0x000fe20000000800 */
[----:B------:R-:W-:Y:S01]  /*f660*/  @!PT LDS RZ, [RZ] ;  /* 0x00000000fffff984 */ /* 0x000fe20000000800 */
[----:B------:R-:W-:Y:S01]  /*f670*/  @!PT LDS RZ, [RZ] ;  /* 0x00000000fffff984 */ /* 0x000fe20000000800 */
[----:B------:R0:W-:Y:S01]  /*f680*/  @P2 LDGSTS.E.BYPASS.LTC128B.128 [R25+0x1bc00], desc[UR50][R2.64], !P4 ;  /* 0x1bc0000002192fae */ /* 0x0001e2000e101d72 */
[----:B------:R-:W-:-:S03]  /*f690*/  IMAD.MOV.U32 R13, RZ, RZ, R9 ;  /* 0x000000ffff0d7224 */ /* 0x000fc600078e0009 */
[----:B------:R0:W-:Y:S04]  /*f6a0*/  @P2 LDGSTS.E.BYPASS.LTC128B.128 [R25+0x1e400], desc[UR50][R2.64+0x40], !P3 ;  /* 0x1e40004002192fae */ /* 0x0001e8000d901d72 */
[----:B------:R0:W-:Y:S01]  /*f6b0*/  @P2 LDGSTS.E.BYPASS.LTC128B.128 [R25+0x20c00], desc[UR50][R2.64+0x80], !P1 ;  /* 0x20c0008002192fae */ /* 0x0001e2000c901d72 */
[----:B------:R-:W-:-:S07]  /*f6c0*/  IMAD.MOV.U32 R5, RZ, RZ, R14 ;  /* 0x000000ffff057224 */ /* 0x000fce00078e000e */
[----:B0-----:R-:W-:Y:S05]  /*f6d0*/  WARPSYNC.COLLECTIVE R15, `(.L_x_134) ;  /* 0x000000000f087348 */ /* 0x001fea0003c00000 */
[----:B------:R1:W2:Y:S02]  /*f6e0*/  SHFL.IDX P6, R14, R13, R12, R11 ;  /* 0x0000000c0d0e7389 */ /* 0x0002a400000c000b */
[----:B012---:R-:W-:Y:S01]  /*f6f0*/  ENDCOLLECTIVE ;  /* 0x000000000000791b */ /* 0x007fe20003800000 */
.L_x_134:
[----:B------:R-:W-:Y:S05]  /*f700*/  BRA `(.L_x_135) ;  /* 0xffffffc000e47947 */ /* 0x000fea000383ffff */
.L_x_62:
[----:B------:R-:W-:Y:S02]  /*f710*/  IMAD.MOV.U32 R13, RZ, RZ, R4 ;  /* 0x000000ffff0d7224 */ /* 0x000fe400078e0004 */
[----:B------:R-:W-:Y:S02]  /*f720*/  IMAD.MOV.U32 R12, RZ, RZ, RZ ;  /* 0x000000ffff0c7224 */ /* 0x000fe400078e00ff */
[----:B------:R-:W-:Y:S02]  /*f730*/  IMAD.MOV.U32 R11, RZ, RZ, 0x1c1f ;  /* 0x00001c1fff0b7424 */ /* 0x000fe400078e00ff */
[----:B------:R-:W-:Y:S02]  /*f740*/  IMAD.MOV.U32 R15, RZ, RZ, -0x1 ;  /* 0xffffffffff0f7424 */ /* 0x000fe400078e00ff */
[----:B------:R-:W-:-:S07]  /*f750*/  IMAD.IADD R5, R10, 0x1, R5 ;  /* 0x000000010a057824 */ /* 0x000fce00078e0205 */
[----:B-----5:R-:W-:Y:S05]  /*f760*/  WARPSYNC.COLLECTIVE R15, `(.L_x_136) ;  /* 0x000000000f087348 */ /* 0x020fea0003c00000 */
[----:B------:R0:W1:Y:S02]  /*f770*/  SHFL.IDX P6, R14, R13, R12, R11 ;  /* 0x0000000c0d0e7389 */ /* 0x00006400000c000b */
[----:B01---5:R-:W-:Y:S01]  /*f780*/  ENDCOLLECTIVE ;  /* 0x000000000000791b */ /* 0x023fe20003800000 */
.L_x_136:
[C---:B------:R-:W-:Y:S01]  /*f790*/  VIADD R6, R5.reuse, 0x20 ;  /* 0x0000002005067836 */ /* 0x040fe20000000000 */
[----:B------:R-:W-:Y:S01]  /*f7a0*/  ISETP.GE.AND P0, PT, R5, UR40, PT ;  /* 0x0000002805007c0c */ /* 0x000fe2000bf06270 */
[----:B------:R-:W-:Y:S02]  /*f7b0*/  IMAD.MOV.U32 R13, RZ, RZ, R0 ;  /* 0x000000ffff0d7224 */ /* 0x000fe400078e0000 */
[----:B------:R-:W-:-:S10]  /*f7c0*/  IMAD.MOV.U32 R2, RZ, RZ, R14 ;  /* 0x000000ffff027224 */ /* 0x000fd400078e000e */
[----:B------:R-:W-:Y:S05]  /*f7d0*/  WARPSYNC.COLLECTIVE R15, `(.L_x_137) ;  /* 0x000000000f087348 */ /* 0x000fea0003c00000 */
[----:B------:R0:W1:Y:S02]  /*f7e0*/  SHFL.IDX P6, R14, R13, R12, R11 ;  /* 0x0000000c0d0e7389 */ /* 0x00006400000c000b */
[----:B01----:R-:W-:Y:S01]  /*f7f0*/  ENDCOLLECTIVE ;  /* 0x000000000000791b */ /* 0x003fe20003800000 */
.L_x_137:
[----:B------:R-:W-:Y:S02]  /*f800*/  IMAD.MOV.U32 R13, RZ, RZ, R4 ;  /* 0x000000ffff0d7224 */ /* 0x000fe400078e0004 */
[----:B------:R-:W-:Y:S01]  /*f810*/  IMAD.MOV.U32 R12, RZ, RZ, 0x1 ;  /* 0x00000001ff0c7424 */ /* 0x000fe200078e00ff */
[----:B------:R-:W-:-:S05]  /*f820*/  @!P0 IADD3 R14, P1, R35, R14, RZ ;  /* 0x0000000e230e8210 */ /* 0x000fca0007f3e0ff */
[----:B------:R-:W-:Y:S02]  /*f830*/  @!P0 IMAD.X R3, RZ, RZ, R2, P1 ;  /* 0x000000ffff038224 */ /* 0x000fe400008e0602 */
[----:B------:R-:W-:-:S07]  /*f840*/  @!P0 IMAD.MOV.U32 R2, RZ, RZ, R14 ;  /* 0x000000ffff028224 */ /* 0x000fce00078e000e */
[----:B------:R-:W-:Y:S05]  /*f850*/  WARPSYNC.COLLECTIVE R15, `(.L_x_138) ;  /* 0x000000000f087348 */ /* 0x000fea0003c00000 */
[----:B------:R0:W1:Y:S02]  /*f860*/  SHFL.IDX P6, R14, R13, R12, R11 ;  /* 0x0000000c0d0e7389 */ /* 0x00006400000c000b */
[----:B01----:R-:W-:Y:S01]  /*f870*/  ENDCOLLECTIVE ;  /* 0x000000000000791b */ /* 0x003fe20003800000 */
.L_x_138:
[----:B------:R-:W-:Y:S01]  /*f880*/  @!PT LDS RZ, [RZ] ;  /* 0x00000000fffff984 */ /* 0x000fe20000000800 */
[----:B------:R-:W-:Y:S01]  /*f890*/  @!PT LDS RZ, [RZ] ;  /* 0x00000000fffff984 */ /* 0x000fe20000000800 */
[----:B------:R-:W-:Y:S01]  /*f8a0*/  @!PT LDS RZ, [RZ] ;  /* 0x00000000fffff984 */ /* 0x000fe20000000800 */
[----:B------:R0:W-:Y:S04]  /*f8b0*/  @!P0 LDGSTS.E.BYPASS.LTC128B.128 [R8+0x14400], desc[UR50][R2.64], !P3 ;  /* 0x1440000002088fae */ /* 0x0001e8000d901d72 */
[----:B------:R0:W-:Y:S04]  /*f8c0*/  @!P0 LDGSTS.E.BYPASS.LTC128B.128 [R8+0x16400], desc[UR50][R2.64+0x40], !P4 ;  /* 0x1640004002088fae */ /* 0x0001e8000e101d72 */
[----:B------:R0:W-:Y:S01]  /*f8d0*/  @!P0 LDGSTS.E.BYPASS.LTC128B.128 [R8+0x18400], desc[UR50][R2.64+0x80], !P5 ;  /* 0x1840008002088fae */ /* 0x0001e2000e901d72 */
[----:B------:R-:W-:Y:S01]  /*f8e0*/  ISETP.GE.AND P0, PT, R6, UR40, PT ;  /* 0x0000002806007c0c */ /* 0x000fe2000bf06270 */
[----:B------:R-:W-:-:S02]  /*f8f0*/  IMAD.MOV.U32 R13, RZ, RZ, R0 ;  /* 0x000000ffff0d7224 */ /* 0x000fc400078e0000 */
[----:B------:R-:W-:-:S10]  /*f900*/  IMAD.MOV.U32 R6, RZ, RZ, R14 ;  /* 0x000000ffff067224 */ /* 0x000fd400078e000e */
[----:B0-----:R-:W-:Y:S05]  /*f910*/  WARPSYNC.COLLECTIVE R15, `(.L_x_139) ;  /* 0x000000000f087348 */ /* 0x001fea0003c00000 */
[----:B------:R1:W2:Y:S02]  /*f920*/  SHFL.IDX P6, R14, R13, R12, R11 ;  /* 0x0000000c0d0e7389 */ /* 0x0002a400000c000b */
[----:B012---:R-:W-:Y:S01]  /*f930*/  ENDCOLLECTIVE ;  /* 0x000000000000791b */ /* 0x007fe20003800000 */
.L_x_139:
[----:B------:R-:W-:Y:S02]  /*f940*/  IMAD.MOV.U32 R13, RZ, RZ, R4 ;  /* 0x000000ffff0d7224 */ /* 0x000fe400078e0004 */
[----:B------:R-:W-:Y:S01]  /*f950*/  IMAD.MOV.U32 R12, RZ, RZ, 0x2 ;  /* 0x00000002ff0c7424 */ /* 0x000fe200078e00ff */
[----:B------:R-:W-:-:S05]  /*f960*/  @!P0 IADD3 R14, P1, R35, R14, RZ ;  /* 0x0000000e230e8210 */ /* 0x000fca0007f3e0ff */
[----:B------:R-:W-:-:S08]  /*f970*/  @!P0 IMAD.MOV.U32 R2, RZ, RZ, R14 ;  /* 0x000000ffff028224 */ /* 0x000fd000078e000e */
[----:B------:R-:W-:Y:S05]  /*f980*/  WARPSYNC.COLLECTIVE R15, `(.L_x_140) ;  /* 0x000000000f087348 */ /* 0x000fea0003c00000 */
[----:B------:R0:W1:Y:S02]  /*f990*/  SHFL.IDX P6, R14, R13, R12, R11 ;  /* 0x0000000c0d0e7389 */ /* 0x00006400000c000b */
[----:B01----:R-:W-:Y:S01]  /*f9a0*/  ENDCOLLECTIVE ;  /* 0x000000000000791b */ /* 0x003fe20003800000 */
.L_x_140:
[----:B------:R-:W-:Y:S02]  /*f9b0*/  @!P0 IMAD.X R7, RZ, RZ, R6, P1 ;  /* 0x000000ffff078224 */ /* 0x000fe400008e0606 */
[----:B------:R-:W-:Y:S02]  /*f9c0*/  VIADD R6, R5, 0x40 ;  /* 0x0000004005067836 */ /* 0x000fe40000000000 */
[----:B------:R-:W-:-:S05]  /*f9d0*/  @!P0 IMAD.MOV.U32 R3, RZ, RZ, R7 ;  /* 0x000000ffff038224 */ /* 0x000fca00078e0007 */
[----:B------:R-:W-:Y:S01]  /*f9e0*/  @!PT LDS RZ, [RZ] ;  /* 0x00000000fffff984 */ /* 0x000fe20000000800 */
[----:B------:R-:W-:Y:S01]  /*f9f0*/  @!PT LDS RZ, [RZ] ;  /* 0x00000000fffff984 */ /* 0x000fe20000000800 */
[----:B------:R-:W-:Y:S01]  /*fa00*/  @!PT LDS RZ, [RZ] ;  /* 0x00000000fffff984 */ /* 0x000fe20000000800 */
[----:B------:R0:W-:Y:S01]  /*fa10*/  @!P0 LDGSTS.E.BYPASS.LTC128B.128 [R8+0x14c00], desc[UR50][R2.64], !P3 ;  /* 0x14c0000002088fae */ /* 0x0001e2000d901d72 */
[----:B------:R-:W-:-:S03]  /*fa20*/  IMAD.MOV.U32 R13, RZ, RZ, R0 ;  /* 0x000000ffff0d7224 */ /* 0x000fc600078e0000 */
[----:B------:R0:W-:Y:S04]  /*fa30*/  @!P0 LDGSTS.E.BYPASS.LTC128B.128 [R8+0x16c00], desc[UR50][R2.64+0x40], !P4 ;  /* 0x16c0004002088fae */ /* 0x0001e8000e101d72 */
[----:B------:R0:W-:Y:S01]  /*fa40*/  @!P0 LDGSTS.E.BYPASS.LTC128B.128 [R8+0x18c00], desc[UR50][R2.64+0x80], !P5 ;  /* 0x18c0008002088fae */ /* 0x0001e2000e901d72 */
[----:B------:R-:W-:Y:S01]  /*fa50*/  ISETP.GE.AND P0, PT, R6, UR40, PT ;  /* 0x0000002806007c0c */ /* 0x000fe2000bf06270 */
[----:B------:R-:W-:-:S12]  /*fa60*/  IMAD.MOV.U32 R6, RZ, RZ, R14 ;  /* 0x000000ffff067224 */ /* 0x000fd800078e000e */
[----:B0-----:R-:W-:Y:S05]  /*fa70*/  WARPSYNC.COLLECTIVE R15, `(.L_x_141) ;  /* 0x000000000f087348 */ /* 0x001fea0003c00000 */
[----:B------:R1:W2:Y:S02]  /*fa80*/  SHFL.IDX P6, R14, R13, R12, R11 ;  /* 0x0000000c0d0e7389 */ /* 0x0002a400000c000b */
[----:B012---:R-:W-:Y:S01]  /*fa90*/  ENDCOLLECTIVE ;  /* 0x000000000000791b */ /* 0x007fe20003800000 */
.L_x_141:
[----:B------:R-:W-:Y:S02]  /*faa0*/  IMAD.MOV.U32 R13, RZ, RZ, R4 ;  /* 0x000000ffff0d7224 */ /* 0x000fe400078e0004 */
[----:B------:R-:W-:Y:S01]  /*fab0*/  IMAD.MOV.U32 R12, RZ, RZ, 0x3 ;  /* 0x00000003ff0c7424 */ /* 0x000fe200078e00ff */
[----:B------:R-:W-:-:S05]  /*fac0*/  @!P0 IADD3 R14, P1, R35, R14, RZ ;  /* 0x0000000e230e8210 */ /* 0x000fca0007f3e0ff */
[----:B------:R-:W-:-:S08]  /*fad0*/  @!P0 IMAD.MOV.U32 R2, RZ, RZ, R14 ;  /* 0x000000ffff028224 */ /* 0x000fd000078e000e */
[----:B------:R-:W-:Y:S05]  /*fae0*/  WARPSYNC.COLLECTIVE R15, `(.L_x_142) ;  /* 0x000000000f087348 */ /* 0x000fea0003c00000 */
[----:B------:R0:W1:Y:S02]  /*faf0*/  SHFL.IDX P6, R14, R13, R12, R11 ;  /* 0x0000000c0d0e7389 */ /* 0x00006400000c000b */
[----:B01----:R-:W-:Y:S01]  /*fb00*/  ENDCOLLECTIVE ;  /* 0x000000000000791b */ /* 0x003fe20003800000 */
.L_x_142:
[----:B------:R-:W-:-:S04]  /*fb10*/  @!P0 IMAD.X R7, RZ, RZ, R6, P1 ;  /* 0x000000ffff078224 */ /* 0x000fc800008e0606 */
        /* <DEDUP_REMOVED lines=8> */
[----:B------:R-:W-:-:S07]  /*fba0*/  IMAD.MOV.U32 R6, RZ, RZ, R14 ;  /* 0x000000ffff067224 */ /* 0x000fce00078e000e */
[----:B0-----:R-:W-:Y:S05]  /*fbb0*/  WARPSYNC.COLLECTIVE R15, `(.L_x_143) ;  /* 0x000000000f087348 */ /* 0x001fea0003c00000 */
[----:B------:R1:W2:Y:S02]  /*fbc0*/  SHFL.IDX P6, R14, R13, R12, R11 ;  /* 0x0000000c0d0e7389 */ /* 0x0002a400000c000b */
[----:B012---:R-:W-:Y:S01]  /*fbd0*/  ENDCOLLECTIVE ;  /* 0x000000000000791b */ /* 0x007fe20003800000 */
.L_x_143:
[----:B------:R-:W-:Y:S05]  /*fbe0*/  BRA `(.L_x_144) ;  /* 0xffffffc400e87947 */ /* 0x000fea000383ffff */
.L_x_63:
[----:B0-----:R-:W-:-:S04]  /*fbf0*/  IMAD.U32 R3, RZ, RZ, UR41 ;  /* 0x00000029ff037e24 */ /* 0x001fc8000f8e00ff */
[----:B------:R0:W1:Y:S03]  /*fc00*/  SYNCS.PHASECHK.TRANS64.TRYWAIT P0, [R3+URZ+0x29820], R0 ;  /* 0x02982000030075a7 */ /* 0x000066000800017f */
[----:B-1----:R-:W-:Y:S05]  /*fc10*/  @!P0 NANOSLEEP.SYNCS 0x989680 ;  /* 0x009896800000895d */ /* 0x002fea0003900000 */
[----:B------:R-:W1:Y:S02]  /*fc20*/  @!P0 SYNCS.PHASECHK.TRANS64 P0, [R3+URZ+0x29820], R0 ;  /* 0x02982000030085a7 */ /* 0x000e64000800007f */
[----:B-1----:R-:W-:Y:S05]  /*fc30*/  @!P0 BRA `(.L_x_63) ;  /* 0xfffffffc00ec8947 */ /* 0x002fea000383ffff */
[----:B------:R-:W-:Y:S05]  /*fc40*/  BRA `(.L_x_145) ;  /* 0xffffffc800207947 */ /* 0x000fea000383ffff */
.L_x_67:
[----:B0-----:R0:W1:Y:S02]  /*fc50*/  SYNCS.PHASECHK.TRANS64.TRYWAIT P0, [R0+URZ+0x29880], R28 ;  /* 0x0298801c000075a7 */ /* 0x001064000800017f */
[----:B-1----:R-:W-:Y:S05]  /*fc60*/  @!P0 NANOSLEEP.SYNCS 0x989680 ;  /* 0x009896800000895d */ /* 0x002fea0003900000 */
[----:B------:R-:W1:Y:S02]  /*fc70*/  @!P0 SYNCS.PHASECHK.TRANS64 P0, [R0+URZ+0x29880], R28 ;  /* 0x0298801c000085a7 */ /* 0x000e64000800007f */
[----:B-1----:R-:W-:Y:S05]  /*fc80*/  @!P0 BRA `(.L_x_67) ;  /* 0xfffffffc00f08947 */ /* 0x002fea000383ffff */
[----:B------:R-:W-:Y:S05]  /*fc90*/  BRA `(.L_x_146) ;  /* 0xffffffcc00287947 */ /* 0x000fea000383ffff */
.L_x_68:
        /* <DEDUP_REMOVED lines=8> */
.L_x_148:
[----:B------:R-:W-:Y:S05]  /*fd20*/  BSYNC B0 ;  /* 0x0000000000007941 */ /* 0x000fea0003800000 */
.L_x_147:
[----:B------:R-:W-:Y:S01]  /*fd30*/  IMAD.MOV.U32 R13, RZ, RZ, R8 ;  /* 0x000000ffff0d7224 */ /* 0x000fe200078e0008 */
[----:B------:R-:W-:Y:S01]  /*fd40*/  IADD3 R20, R20, UR41, R33 ;  /* 0x0000002914147c10 */ /* 0x000fe2000fffe021 */
[----:B------:R-:W-:Y:S02]  /*fd50*/  IMAD.MOV.U32 R12, RZ, RZ, RZ ;  /* 0x000000ffff0c7224 */ /* 0x000fe400078e00ff */
[----:B------:R-:W-:Y:S02]  /*fd60*/  IMAD.MOV.U32 R11, RZ, RZ, 0x1c1f ;  /* 0x00001c1fff0b7424 */ /* 0x000fe400078e00ff */
[----:B------:R-:W-:Y:S02]  /*fd70*/  IMAD.MOV.U32 R15, RZ, RZ, -0x1 ;  /* 0xffffffffff0f7424 */ /* 0x000fe400078e00ff */
[----:B------:R-:W-:Y:S02]  /*fd80*/  IMAD.MOV.U32 R3, RZ, RZ, R14 ;  /* 0x000000ffff037224 */ /* 0x000fe400078e000e */
[----:B------:R-:W-:-:S07]  /*fd90*/  IMAD.IADD R21, R34, 0x1, R20 ;  /* 0x0000000122157824 */ /* 0x000fce00078e0214 */
[----:B------:R-:W-:Y:S05]  /*fda0*/  WARPSYNC.COLLECTIVE R15, `(.L_x_149) ;  /* 0x000000000f087348 */ /* 0x000fea0003c00000 */
[----:B------:R0:W1:Y:S02]  /*fdb0*/  SHFL.IDX P6, R14, R13, R12, R11 ;  /* 0x0000000c0d0e7389 */ /* 0x00006400000c000b */
[----:B01----:R-:W-:Y:S01]  /*fdc0*/  ENDCOLLECTIVE ;  /* 0x000000000000791b */ /* 0x003fe20003800000 */
.L_x_149:
[----:B------:R-:W-:Y:S02]  /*fdd0*/  IMAD.MOV.U32 R13, RZ, RZ, R9 ;  /* 0x000000ffff0d7224 */ /* 0x000fe400078e0009 */
[----:B------:R-:W-:Y:S02]  /*fde0*/  IMAD.MOV.U32 R12, RZ, RZ, 0x1 ;  /* 0x00000001ff0c7424 */ /* 0x000fe400078e00ff */
[----:B------:R-:W-:-:S07]  /*fdf0*/  IMAD.MOV.U32 R2, RZ, RZ, R14 ;  /* 0x000000ffff027224 */ /* 0x000fce00078e000e */
[----:B------:R-:W-:Y:S05]  /*fe00*/  WARPSYNC.COLLECTIVE R15, `(.L_x_150) ;  /* 0x000000000f087348 */ /* 0x000fea0003c00000 */
[----:B------:R0:W1:Y:S02]  /*fe10*/  SHFL.IDX P6, R14, R13, R12, R11 ;  /* 0x0000000c0d0e7389 */ /* 0x00006400000c000b */
[----:B01----:R-:W-:Y:S01]  /*fe20*/  ENDCOLLECTIVE ;  /* 0x000000000000791b */ /* 0x003fe20003800000 */
.L_x_150:
[----:B------:R-:W-:-:S05]  /*fe30*/  IADD3 R2, P0, R35, R2, RZ ;  /* 0x0000000223027210 */ /* 0x000fca0007f1e0ff */
[----:B------:R-:W-:-:S05]  /*fe40*/  IMAD.X R3, RZ, RZ, R3, P0 ;  /* 0x000000ffff037224 */ /* 0x000fca00000e0603 */
[----:B------:R-:W-:Y:S01]  /*fe50*/  @!PT LDS RZ, [RZ] ;  /* 0x00000000fffff984 */ /* 0x000fe20000000800 */
[----:B------:R-:W-:Y:S01]  /*fe60*/  @!PT LDS RZ, [RZ] ;  /* 0x00000000fffff984 */ /* 0x000fe20000000800 */
[----:B------:R-:W-:Y:S01]  /*fe70*/  @!PT LDS RZ, [RZ] ;  /* 0x00000000fffff984 */ /* 0x000fe20000000800 */
[----:B------:R-:W-:Y:S01]  /*fe80*/  LDGSTS.E.BYPASS.LTC128B.128 [R20+0xa400], desc[UR50][R2.64], !P3 ;  /* 0x0a40000002147fae */ /* 0x000fe2000d901d72 */
[----:B------:R-:W-:-:S03]  /*fe90*/  IMAD.MOV.U32 R13, RZ, RZ, R8 ;  /* 0x000000ffff0d7224 */ /* 0x000fc600078e0008 */
[----:B------:R0:W-:Y:S02]  /*fea0*/  LDGSTS.E.BYPASS.LTC128B.128 [R21+0xa400], desc[UR50][R2.64+0x40], !P1 ;  /* 0x0a40004002157fae */ /* 0x0001e4000c901d72 */
[----:B0-----:R-:W-:-:S07]  /*feb0*/  IMAD.MOV.U32 R3, RZ, RZ, R14 ;  /* 0x000000ffff037224 */ /* 0x001fce00078e000e */
[----:B------:R-:W-:Y:S05]  /*fec0*/  WARPSYNC.COLLECTIVE R15, `(.L_x_151) ;  /* 0x000000000f087348 */ /* 0x000fea0003c00000 */
[----:B------:R0:W1:Y:S02]  /*fed0*/  SHFL.IDX P6, R14, R13, R12, R11 ;  /* 0x0000000c0d0e7389 */ /* 0x00006400000c000b */
[----:B01----:R-:W-:Y:S01]  /*fee0*/  ENDCOLLECTIVE ;  /* 0x000000000000791b */ /* 0x003fe20003800000 */
.L_x_151:
[----:B------:R-:W-:Y:S02]  /*fef0*/  IMAD.MOV.U32 R13, RZ, RZ, R9 ;  /* 0x000000ffff0d7224 */ /* 0x000fe400078e0009 */
[----:B------:R-:W-:Y:S02]  /*ff00*/  IMAD.MOV.U32 R12, RZ, RZ, 0x2 ;  /* 0x00000002ff0c7424 */ /* 0x000fe400078e00ff */
[----:B------:R-:W-:-:S07]  /*ff10*/  IMAD.MOV.U32 R2, RZ, RZ, R14 ;  /* 0x000000ffff027224 */ /* 0x000fce00078e000e */
[----:B------:R-:W-:Y:S05]  /*ff20*/  WARPSYNC.COLLECTIVE R15, `(.L_x_152) ;  /* 0x000000000f087348 */ /* 0x000fea0003c00000 */
[----:B------:R0:W1:Y:S02]  /*ff30*/  SHFL.IDX P6, R14, R13, R12, R11 ;  /* 0x0000000c0d0e7389 */ /* 0x00006400000c000b */
[----:B01----:R-:W-:Y:S01]  /*ff40*/  ENDCOLLECTIVE ;  /* 0x000000000000791b */ /* 0x003fe20003800000 */
.L_x_152:
        /* <DEDUP_REMOVED lines=12> */
.L_x_153:
[----:B------:R-:W-:Y:S02]  /*10010*/  IMAD.MOV.U32 R13, RZ, RZ, R9 ;  /* 0x000000ffff0d7224 */ /* 0x000fe400078e0009 */
[----:B------:R-:W-:Y:S02]  /*10020*/  IMAD.MOV.U32 R12, RZ, RZ, 0x3 ;  /* 0x00000003ff0c7424 */ /* 0x000fe400078e00ff */
[----:B------:R-:W-:-:S07]  /*10030*/  IMAD.MOV.U32 R2, RZ, RZ, R14 ;  /* 0x000000ffff027224 */ /* 0x000fce00078e000e */
[----:B------:R-:W-:Y:S05]  /*10040*/  WARPSYNC.COLLECTIVE R15, `(.L_x_154) ;  /* 0x000000000f087348 */ /* 0x000fea0003c00000 */
[----:B------:R0:W1:Y:S02]  /*10050*/  SHFL.IDX P6, R14, R13, R12, R11 ;  /* 0x0000000c0d0e7389 */ /* 0x00006400000c000b */
[----:B01----:R-:W-:Y:S01]  /*10060*/  ENDCOLLECTIVE ;  /* 0x000000000000791b */ /* 0x003fe20003800000 */
.L_x_154:
        /* <DEDUP_REMOVED lines=12> */
.L_x_155:
[----:B------:R-:W-:Y:S02]  /*10130*/  IMAD.MOV.U32 R13, RZ, RZ, R23 ;  /* 0x000000ffff0d7224 */ /* 0x000fe400078e0017 */
[----:B------:R-:W-:Y:S02]  /*10140*/  IMAD.MOV.U32 R12, RZ, RZ, RZ ;  /* 0x000000ffff0c7224 */ /* 0x000fe400078e00ff */
[----:B------:R-:W-:-:S07]  /*10150*/  IMAD.MOV.U32 R2, RZ, RZ, R14 ;  /* 0x000000ffff027224 */ /* 0x000fce00078e000e */
[----:B------:R-:W-:Y:S05]  /*10160*/  WARPSYNC.COLLECTIVE R15, `(.L_x_156) ;  /* 0x000000000f087348 */ /* 0x000fea0003c00000 */
[----:B------:R0:W1:Y:S02]  /*10170*/  SHFL.IDX P6, R14, R13, R12, R11 ;  /* 0x0000000c0d0e7389 */ /* 0x00006400000c000b */
[----:B01----:R-:W-:Y:S01]  /*10180*/  ENDCOLLECTIVE ;  /* 0x000000000000791b */ /* 0x003fe20003800000 */
.L_x_156:
        /* <DEDUP_REMOVED lines=12> */
.L_x_157:
[----:B------:R-:W-:Y:S01]  /*10250*/  IMAD.MOV.U32 R2, RZ, RZ, R14 ;  /* 0x000000ffff027224 */ /* 0x000fe200078e000e */
[----:B------:R-:W-:Y:S06]  /*10260*/  BRA `(.L_x_158) ;  /* 0xffffffc800c47947 */ /* 0x000fec000383ffff */
.L_x_73:
[----:B---3--:R3:W4:Y:S02]  /*10270*/  SYNCS.PHASECHK.TRANS64.TRYWAIT P0, [R0+URZ+0x29840], R28 ;  /* 0x0298401c000075a7 */ /* 0x008724000800017f */
[----:B----4-:R-:W-:Y:S05]  /*10280*/  @!P0 NANOSLEEP.SYNCS 0x989680 ;  /* 0x009896800000895d */ /* 0x010fea0003900000 */
[----:B------:R-:W4:Y:S02]  /*10290*/  @!P0 SYNCS.PHASECHK.TRANS64 P0, [R0+URZ+0x29840], R28 ;  /* 0x0298401c000085a7 */ /* 0x000f24000800007f */
[----:B----4-:R-:W-:Y:S05]  /*102a0*/  @!P0 BRA `(.L_x_73) ;  /* 0xfffffffc00f08947 */ /* 0x010fea000383ffff */
[----:B------:R-:W-:Y:S05]  /*102b0*/  BRA `(.L_x_159) ;  /* 0xffffffcc00187947 */ /* 0x000fea000383ffff */
.L_x_74:
[----:B------:R-:W-:Y:S01]  /*102c0*/  BSSY B0, `(.L_x_160) ;  /* 0x0000008000007945 */ /* 0x000fe20003800000 */
[----:B------:R-:W-:Y:S02]  /*102d0*/  IMAD.MOV.U32 R13, RZ, RZ, R7 ;  /* 0x000000ffff0d7224 */ /* 0x000fe400078e0007 */
[----:B------:R-:W-:Y:S02]  /*102e0*/  IMAD.MOV.U32 R12, RZ, RZ, RZ ;  /* 0x000000ffff0c7224 */ /* 0x000fe400078e00ff */
[----:B------:R-:W-:Y:S02]  /*102f0*/  IMAD.MOV.U32 R11, RZ, RZ, 0x1c1f ;  /* 0x00001c1fff0b7424 */ /* 0x000fe400078e00ff */
[----:B------:R-:W-:-:S07]  /*10300*/  IMAD.MOV.U32 R15, RZ, RZ, -0x1 ;  /* 0xffffffffff0f7424 */ /* 0x000fce00078e00ff */
[----:B0123--:R-:W-:Y:S05]  /*10310*/  WARPSYNC.COLLECTIVE R15, `(.L_x_161) ;  /* 0x000000000f087348 */ /* 0x00ffea0003c00000 */
[----:B------:R4:W0:Y:S02]  /*10320*/  SHFL.IDX P6, R14, R13, R12, R11 ;  /* 0x0000000c0d0e7389 */ /* 0x00082400000c000b */
[----:B01234-:R-:W-:Y:S01]  /*10330*/  ENDCOLLECTIVE ;  /* 0x000000000000791b */ /* 0x01ffe20003800000 */
.L_x_161:
[----:B------:R-:W-:Y:S05]  /*10340*/  BSYNC B0 ;  /* 0x0000000000007941 */ /* 0x000fea0003800000 */
.L_x_160:
[----:B------:R-:W-:Y:S02]  /*10350*/  IMAD.MOV.U32 R13, RZ, RZ, R6 ;  /* 0x000000ffff0d7224 */ /* 0x000fe400078e0006 */
[----:B------:R-:W-:Y:S02]  /*10360*/  IMAD.MOV.U32 R12, RZ, RZ, RZ ;  /* 0x000000ffff0c7224 */ /* 0x000fe400078e00ff */
[----:B------:R-:W-:Y:S02]  /*10370*/  IMAD.MOV.U32 R11, RZ, RZ, 0x1c1f ;  /* 0x00001c1fff0b7424 */ /* 0x000fe400078e00ff */
[----:B------:R-:W-:Y:S02]  /*10380*/  IMAD.MOV.U32 R15, RZ, RZ, -0x1 ;  /* 0xffffffffff0f7424 */ /* 0x000fe400078e00ff */
[----:B------:R-:W-:Y:S02]  /*10390*/  IMAD.MOV.U32 R3, RZ, RZ, R14 ;  /* 0x000000ffff037224 */ /* 0x000fe400078e000e */
[----:B------:R-:W-:-:S07]  /*103a0*/  VIADD R9, R9, UR41 ;  /* 0x0000002909097c36 */ /* 0x000fce0008000000 */
[----:B------:R-:W-:Y:S05]  /*103b0*/  WARPSYNC.COLLECTIVE R15, `(.L_x_162) ;  /* 0x000000000f087348 */ /* 0x000fea0003c00000 */
[----:B------:R0:W1:Y:S02]  /*103c0*/  SHFL.IDX P6, R14, R13, R12, R11 ;  /* 0x0000000c0d0e7389 */ /* 0x00006400000c000b */
[----:B01----:R-:W-:Y:S01]  /*103d0*/  ENDCOLLECTIVE ;  /* 0x000000000000791b */ /* 0x003fe20003800000 */
.L_x_162:
[----:B------:R-:W-:Y:S02]  /*103e0*/  IMAD.MOV.U32 R13, RZ, RZ, R7 ;  /* 0x000000ffff0d7224 */ /* 0x000fe400078e0007 */
[----:B------:R-:W-:Y:S01]  /*103f0*/  IMAD.MOV.U32 R12, RZ, RZ, 0x1 ;  /* 0x00000001ff0c7424 */ /* 0x000fe200078e00ff */
[----:B------:R-:W-:-:S13]  /*10400*/  IADD3 R2, P0, R35, R14, RZ ;  /* 0x0000000e23027210 */ /* 0x000fda0007f1e0ff */
[----:B------:R-:W-:Y:S05]  /*10410*/  WARPSYNC.COLLECTIVE R15, `(.L_x_163) ;  /* 0x000000000f087348 */ /* 0x000fea0003c00000 */
[----:B------:R0:W1:Y:S02]  /*10420*/  SHFL.IDX P6, R14, R13, R12, R11 ;  /* 0x0000000c0d0e7389 */ /* 0x00006400000c000b */
[----:B01----:R-:W-:Y:S01]  /*10430*/  ENDCOLLECTIVE ;  /* 0x000000000000791b */ /* 0x003fe20003800000 */
.L_x_163:
[----:B------:R-:W-:-:S05]  /*10440*/  IMAD.X R3, RZ, RZ, R3, P0 ;  /* 0x000000ffff037224 */ /* 0x000fca00000e0603 */
[----:B------:R-:W-:Y:S01]  /*10450*/  @!PT LDS RZ, [RZ] ;  /* 0x00000000fffff984 */ /* 0x000fe20000000800 */
[----:B------:R-:W-:Y:S01]  /*10460*/  @!PT LDS RZ, [RZ] ;  /* 0x00000000fffff984 */ /* 0x000fe20000000800 */
[----:B------:R-:W-:Y:S01]  /*10470*/  @!PT LDS RZ, [RZ] ;  /* 0x00000000fffff984 */ /* 0x000fe20000000800 */
[----:B------:R-:W-:Y:S04]  /*10480*/  LDGSTS.E.BYPASS.LTC128B.128 [R9+0x1a400], desc[UR50][R2.64], !P4 ;  /* 0x1a40000002097fae */ /* 0x000fe8000e101d72 */
[----:B------:R-:W-:Y:S01]  /*10490*/  LDGSTS.E.BYPASS.LTC128B.128 [R9+0x1cc00], desc[UR50][R2.64+0x40], !P3 ;  /* 0x1cc0004002097fae */ /* 0x000fe2000d901d72 */
[----:B------:R-:W-:-:S03]  /*104a0*/  IMAD.MOV.U32 R13, RZ, RZ, R6 ;  /* 0x000000ffff0d7224 */ /* 0x000fc600078e0006 */
[----:B------:R0:W-:Y:S02]  /*104b0*/  LDGSTS.E.BYPASS.LTC128B.128 [R9+0x1f400], desc[UR50][R2.64+0x80], !P1 ;  /* 0x1f40008002097fae */ /* 0x0001e4000c901d72 */
[----:B0-----:R-:W-:-:S07]  /*104c0*/  IMAD.MOV.U32 R3, RZ, RZ, R14 ;  /* 0x000000ffff037224 */ /* 0x001fce00078e000e */
[----:B------:R-:W-:Y:S05]  /*104d0*/  WARPSYNC.COLLECTIVE R15, `(.L_x_164) ;  /* 0x000000000f087348 */ /* 0x000fea0003c00000 */
[----:B------:R0:W1:Y:S02]  /*104e0*/  SHFL.IDX P6, R14, R13, R12, R11 ;  /* 0x0000000c0d0e7389 */ /* 0x00006400000c000b */
[----:B01----:R-:W-:Y:S01]  /*104f0*/  ENDCOLLECTIVE ;  /* 0x000000000000791b */ /* 0x003fe20003800000 */
.L_x_164:
[----:B------:R-:W-:Y:S02]  /*10500*/  IMAD.MOV.U32 R13, RZ, RZ, R7 ;  /* 0x000000ffff0d7224 */ /* 0x000fe400078e0007 */
[----:B------:R-:W-:Y:S01]  /*10510*/  IMAD.MOV.U32 R12, RZ, RZ, 0x2 ;  /* 0x00000002ff0c7424 */ /* 0x000fe200078e00ff */
[----:B------:R-:W-:-:S13]  /*10520*/  IADD3 R2, P0, R35, R14, RZ ;  /* 0x0000000e23027210 */ /* 0x000fda0007f1e0ff */
[----:B------:R-:W-:Y:S05]  /*10530*/  WARPSYNC.COLLECTIVE R15, `(.L_x_165) ;  /* 0x000000000f087348 */ /* 0x000fea0003c00000 */
[----:B------:R0:W1:Y:S02]  /*10540*/  SHFL.IDX P6, R14, R13, R12, R11 ;  /* 0x0000000c0d0e7389 */ /* 0x00006400000c000b */
[----:B01----:R-:W-:Y:S01]  /*10550*/  ENDCOLLECTIVE ;  /* 0x000000000000791b */ /* 0x003fe20003800000 */
.L_x_165:
[----:B------:R-:W-:-:S05]  /*10560*/  IMAD.X R3, RZ, RZ, R3, P0 ;  /* 0x000000ffff037224 */ /* 0x000fca00000e0603 */
[----:B------:R-:W-:Y:S01]  /*10570*/  @!PT LDS RZ, [RZ] ;  /* 0x00000000fffff984 */ /* 0x000fe20000000800 */
[----:B------:R-:W-:Y:S01]  /*10580*/  @!PT LDS RZ, [RZ] ;  /* 0x00000000fffff984 */ /* 0x000fe20000000800 */
[----:B------:R-:W-:Y:S01]  /*10590*/  @!PT LDS RZ, [RZ] ;  /* 0x00000000fffff984 */ /* 0x000fe20000000800 */
[----:B------:R0:W-:Y:S04]  /*105a0*/  LDGSTS.E.BYPASS.LTC128B.128 [R9+0x1ac00], desc[UR50][R2.64], !P4 ;  /* 0x1ac0000002097fae */ /* 0x0001e8000e101d72 */
[----:B------:R0:W-:Y:S01]  /*105b0*/  LDGSTS.E.BYPASS.LTC128B.128 [R9+0x1d400], desc[UR50][R2.64+0x40], !P3 ;  /* 0x1d40004002097fae */ /* 0x0001e2000d901d72 */
[----:B------:R-:W-:-:S03]  /*105c0*/  IMAD.MOV.U32 R13, RZ, RZ, R6 ;  /* 0x000000ffff0d7224 */ /* 0x000fc600078e0006 */
[----:B------:R0:W-:Y:S01]  /*105d0*/  LDGSTS.E.BYPASS.LTC128B.128 [R9+0x1fc00], desc[UR50][R2.64+0x80], !P1 ;  /* 0x1fc0008002097fae */ /* 0x0001e2000c901d72 */
[----:B------:R-:W-:-:S07]  /*105e0*/  IMAD.MOV.U32 R5, RZ, RZ, R14 ;  /* 0x000000ffff057224 */ /* 0x000fce00078e000e */
[----:B0-----:R-:W-:Y:S05]  /*105f0*/  WARPSYNC.COLLECTIVE R15, `(.L_x_166) ;  /* 0x000000000f087348 */ /* 0x001fea0003c00000 */
[----:B------:R1:W2:Y:S02]  /*10600*/  SHFL.IDX P6, R14, R13, R12, R11 ;  /* 0x0000000c0d0e7389 */ /* 0x0002a400000c000b */
[----:B012---:R-:W-:Y:S01]  /*10610*/  ENDCOLLECTIVE ;  /* 0x000000000000791b */ /* 0x007fe20003800000 */
.L_x_166:
[----:B------:R-:W-:Y:S02]  /*10620*/  IMAD.MOV.U32 R13, RZ, RZ, R7 ;  /* 0x000000ffff0d7224 */ /* 0x000fe400078e0007 */
[----:B------:R-:W-:Y:S01]  /*10630*/  IMAD.MOV.U32 R12, RZ, RZ, 0x3 ;  /* 0x00000003ff0c7424 */ /* 0x000fe200078e00ff */
[----:B------:R-:W-:-:S13]  /*10640*/  IADD3 R2, P0, R35, R14, RZ ;  /* 0x0000000e23027210 */ /* 0x000fda0007f1e0ff */
[----:B------:R-:W-:Y:S05]  /*10650*/  WARPSYNC.COLLECTIVE R15, `(.L_x_167) ;  /* 0x000000000f087348 */ /* 0x000fea0003c00000 */
[----:B------:R0:W1:Y:S02]  /*10660*/  SHFL.IDX P6, R14, R13, R12, R11 ;  /* 0x0000000c0d0e7389 */ /* 0x00006400000c000b */
[----:B01----:R-:W-:Y:S01]  /*10670*/  ENDCOLLECTIVE ;  /* 0x000000000000791b */ /* 0x003fe20003800000 */
.L_x_167:
        /* <DEDUP_REMOVED lines=12> */
.L_x_168:
[----:B------:R-:W-:Y:S02]  /*10740*/  IMAD.MOV.U32 R13, RZ, RZ, R20 ;  /* 0x000000ffff0d7224 */ /* 0x000fe400078e0014 */
[----:B------:R-:W-:Y:S02]  /*10750*/  IMAD.MOV.U32 R12, RZ, RZ, RZ ;  /* 0x000000ffff0c7224 */ /* 0x000fe400078e00ff */
[----:B------:R-:W-:-:S07]  /*10760*/  IMAD.MOV.U32 R2, RZ, RZ, R14 ;  /* 0x000000ffff027224 */ /* 0x000fce00078e000e */
[----:B------:R-:W-:Y:S05]  /*10770*/  WARPSYNC.COLLECTIVE R15, `(.L_x_169) ;  /* 0x000000000f087348 */ /* 0x000fea0003c00000 */
[----:B------:R0:W1:Y:S02]  /*10780*/  SHFL.IDX P6, R14, R13, R12, R11 ;  /* 0x0000000c0d0e7389 */ /* 0x00006400000c000b */
[----:B01----:R-:W-:Y:S01]  /*10790*/  ENDCOLLECTIVE ;  /* 0x000000000000791b */ /* 0x003fe20003800000 */
.L_x_169:
[----:B------:R-:W-:-:S05]  /*107a0*/  IADD3 R2, P0, R35, R2, RZ ;  /* 0x0000000223027210 */ /* 0x000fca0007f1e0ff */
[----:B------:R-:W-:-:S05]  /*107b0*/  IMAD.X R3, RZ, RZ, R7, P0 ;  /* 0x000000ffff037224 */ /* 0x000fca00000e0607 */
[----:B------:R-:W-:Y:S01]  /*107c0*/  @!PT LDS RZ, [RZ] ;  /* 0x00000000fffff984 */ /* 0x000fe20000000800 */
[----:B------:R-:W-:Y:S01]  /*107d0*/  @!PT LDS RZ, [RZ] ;  /* 0x00000000fffff984 */ /* 0x000fe20000000800 */
[----:B------:R-:W-:Y:S01]  /*107e0*/  @!PT LDS RZ, [RZ] ;  /* 0x00000000fffff984 */ /* 0x000fe20000000800 */
[----:B------:R0:W-:Y:S01]  /*107f0*/  LDGSTS.E.BYPASS.LTC128B.128 [R9+0x1bc00], desc[UR50][R2.64], !P4 ;  /* 0x1bc0000002097fae */ /* 0x0001e2000e101d72 */
[----:B------:R-:W-:-:S03]  /*10800*/  IMAD.MOV.U32 R13, RZ, RZ, R8 ;  /* 0x000000ffff0d7224 */ /* 0x000fc600078e0008 */
[----:B------:R0:W-:Y:S04]  /*10810*/  LDGSTS.E.BYPASS.LTC128B.128 [R9+0x1e400], desc[UR50][R2.64+0x40], !P3 ;  /* 0x1e40004002097fae */ /* 0x0001e8000d901d72 */
[----:B------:R0:W-:Y:S01]  /*10820*/  LDGSTS.E.BYPASS.LTC128B.128 [R9+0x20c00], desc[UR50][R2.64+0x80], !P1 ;  /* 0x20c0008002097fae */ /* 0x0001e2000c901d72 */
[----:B------:R-:W-:-:S07]  /*10830*/  IMAD.MOV.U32 R20, RZ, RZ, R14 ;  /* 0x000000ffff147224 */ /* 0x000fce00078e000e */
[----:B0-----:R-:W-:Y:S05]  /*10840*/  WARPSYNC.COLLECTIVE R15, `(.L_x_170) ;  /* 0x000000000f087348 */ /* 0x001fea0003c00000 */
[----:B------:R1:W2:Y:S02]  /*10850*/  SHFL.IDX P6, R14, R13, R12, R11 ;  /* 0x0000000c0d0e7389 */ /* 0x0002a400000c000b */
[----:B012---:R-:W-:Y:S01]  /*10860*/  ENDCOLLECTIVE ;  /* 0x000000000000791b */ /* 0x007fe20003800000 */
.L_x_170:
[----:B------:R-:W-:Y:S05]  /*10870*/  BRA `(.L_x_171) ;  /* 0xffffffc800b47947 */ /* 0x000fea000383ffff */
.L_x_79:
[----:B0-----:R0:W2:Y:S02]  /*10880*/  SYNCS.PHASECHK.TRANS64.TRYWAIT P1, [R0+URZ+0x29870], R3 ;  /* 0x02987003000075a7 */ /* 0x0010a4000802017f */
[----:B--2---:R-:W-:Y:S05]  /*10890*/  @!P1 NANOSLEEP.SYNCS 0x989680 ;  /* 0x009896800000995d */ /* 0x004fea0003900000 */
[----:B------:R-:W2:Y:S02]  /*108a0*/  @!P1 SYNCS.PHASECHK.TRANS64 P1, [R0+URZ+0x29870], R3 ;  /* 0x02987003000095a7 */ /* 0x000ea4000802007f */
[----:B--2---:R-:W-:Y:S05]  /*108b0*/  @!P1 BRA `(.L_x_79) ;  /* 0xfffffffc00f09947 */ /* 0x004fea000383ffff */
[----:B------:R-:W-:Y:S05]  /*108c0*/  BRA `(.L_x_172) ;  /* 0xffffffcc00207947 */ /* 0x000fea000383ffff */
.L_x_81:
[----:B0-----:R0:W2:Y:S02]  /*108d0*/  SYNCS.PHASECHK.TRANS64.TRYWAIT P1, [R0+URZ+0x29860], R3 ;  /* 0x02986003000075a7 */ /* 0x0010a4000802017f */
[----:B--2---:R-:W-:Y:S05]  /*108e0*/  @!P1 NANOSLEEP.SYNCS 0x989680 ;  /* 0x009896800000995d */ /* 0x004fea0003900000 */
[----:B------:R-:W2:Y:S02]  /*108f0*/  @!P1 SYNCS.PHASECHK.TRANS64 P1, [R0+URZ+0x29860], R3 ;  /* 0x02986003000095a7 */ /* 0x000ea4000802007f */
[----:B--2---:R-:W-:Y:S05]  /*10900*/  @!P1 BRA `(.L_x_81) ;  /* 0xfffffffc00f09947 */ /* 0x004fea000383ffff */
[----:B------:R-:W-:Y:S05]  /*10910*/  BRA `(.L_x_173) ;  /* 0xffffffcc00307947 */ /* 0x000fea000383ffff */
.L_x_87:
[----:B0-----:R0:W1:Y:S02]  /*10920*/  SYNCS.PHASECHK.TRANS64.TRYWAIT P0, [R3+URZ+0x29870], R0 ;  /* 0x02987000030075a7 */ /* 0x001064000800017f */
[----:B-1----:R-:W-:Y:S05]  /*10930*/  @!P0 NANOSLEEP.SYNCS 0x989680 ;  /* 0x009896800000895d */ /* 0x002fea0003900000 */
[----:B------:R-:W1:Y:S02]  /*10940*/  @!P0 SYNCS.PHASECHK.TRANS64 P0, [R3+URZ+0x29870], R0 ;  /* 0x02987000030085a7 */ /* 0x000e64000800007f */
[----:B-1----:R-:W-:Y:S05]  /*10950*/  @!P0 BRA `(.L_x_87) ;  /* 0xfffffffc00f08947 */ /* 0x002fea000383ffff */
[----:B------:R-:W-:Y:S05]  /*10960*/  BRA `(.L_x_174) ;  /* 0xffffffd000ac7947 */ /* 0x000fea000383ffff */
.L_x_89:
[----:B0-----:R0:W1:Y:S02]  /*10970*/  SYNCS.PHASECHK.TRANS64.TRYWAIT P0, [R3+URZ+0x29860], R0 ;  /* 0x02986000030075a7 */ /* 0x001064000800017f */
[----:B-1----:R-:W-:Y:S05]  /*10980*/  @!P0 NANOSLEEP.SYNCS 0x989680 ;  /* 0x009896800000895d */ /* 0x002fea0003900000 */
[----:B------:R-:W1:Y:S02]  /*10990*/  @!P0 SYNCS.PHASECHK.TRANS64 P0, [R3+URZ+0x29860], R0 ;  /* 0x02986000030085a7 */ /* 0x000e64000800007f */
[----:B-1----:R-:W-:Y:S05]  /*109a0*/  @!P0 BRA `(.L_x_89) ;  /* 0xfffffffc00f08947 */ /* 0x002fea000383ffff */
[----:B------:R-:W-:Y:S05]  /*109b0*/  BRA `(.L_x_175) ;  /* 0xffffffd000bc7947 */ /* 0x000fea000383ffff */
.L_x_93:
[----:B0-----:R0:W1:Y:S02]  /*109c0*/  SYNCS.PHASECHK.TRANS64.TRYWAIT P0, [R4+URZ+0x29820], R0 ;  /* 0x02982000040075a7 */ /* 0x001064000800017f */
[----:B-1----:R-:W-:Y:S05]  /*109d0*/  @!P0 NANOSLEEP.SYNCS 0x989680 ;  /* 0x009896800000895d */ /* 0x002fea0003900000 */
[----:B------:R-:W1:Y:S02]  /*109e0*/  @!P0 SYNCS.PHASECHK.TRANS64 P0, [R4+URZ+0x29820], R0 ;  /* 0x02982000040085a7 */ /* 0x000e64000800007f */
[----:B-1----:R-:W-:Y:S05]  /*109f0*/  @!P0 BRA `(.L_x_93) ;  /* 0xfffffffc00f08947 */ /* 0x002fea000383ffff */
[----:B------:R-:W-:Y:S05]  /*10a00*/  BRA `(.L_x_176) ;  /* 0xffffffd8004c7947 */ /* 0x000fea000383ffff */
.L_x_97:
[----:B0-----:R0:W1:Y:S02]  /*10a10*/  SYNCS.PHASECHK.TRANS64.TRYWAIT P1, [R3+URZ+0x29840], R2 ;  /* 0x02984002030075a7 */ /* 0x001064000802017f */
[----:B-1----:R-:W-:Y:S05]  /*10a20*/  @!P1 NANOSLEEP.SYNCS 0x989680 ;  /* 0x009896800000995d */ /* 0x002fea0003900000 */
[----:B------:R-:W1:Y:S02]  /*10a30*/  @!P1 SYNCS.PHASECHK.TRANS64 P1, [R3+URZ+0x29840], R2 ;  /* 0x02984002030095a7 */ /* 0x000e64000802007f */
[----:B-1----:R-:W-:Y:S05]  /*10a40*/  @!P1 BRA `(.L_x_97) ;  /* 0xfffffffc00f09947 */ /* 0x002fea000383ffff */
[----:B------:R-:W-:Y:S05]  /*10a50*/  BRA `(.L_x_177) ;  /* 0xffffffd8008c7947 */ /* 0x000fea000383ffff */
.L_x_99:
[----:B-1----:R1:W2:Y:S02]  /*10a60*/  SYNCS.PHASECHK.TRANS64.TRYWAIT P1, [R19+URZ+0x29840], R0 ;  /* 0x02984000130075a7 */ /* 0x0022a4000802017f */
[----:B--2---:R-:W-:Y:S05]  /*10a70*/  @!P1 NANOSLEEP.SYNCS 0x989680 ;  /* 0x009896800000995d */ /* 0x004fea0003900000 */
[----:B------:R-:W2:Y:S02]  /*10a80*/  @!P1 SYNCS.PHASECHK.TRANS64 P1, [R19+URZ+0x29840], R0 ;  /* 0x02984000130095a7 */ /* 0x000ea4000802007f */
[----:B--2---:R-:W-:Y:S05]  /*10a90*/  @!P1 BRA `(.L_x_99) ;  /* 0xfffffffc00f09947 */ /* 0x004fea000383ffff */
[----:B------:R-:W-:Y:S05]  /*10aa0*/  BRA `(.L_x_178) ;  /* 0xffffffd800987947 */ /* 0x000fea000383ffff */
.L_x_101:
[----:B--2---:R2:W3:Y:S02]  /*10ab0*/  SYNCS.PHASECHK.TRANS64.TRYWAIT P1, [R3+URZ+0x29860], R2 ;  /* 0x02986002030075a7 */ /* 0x0044e4000802017f */
[----:B---3--:R-:W-:Y:S05]  /*10ac0*/  @!P1 NANOSLEEP.SYNCS 0x989680 ;  /* 0x009896800000995d */ /* 0x008fea0003900000 */
[----:B------:R-:W3:Y:S02]  /*10ad0*/  @!P1 SYNCS.PHASECHK.TRANS64 P1, [R3+URZ+0x29860], R2 ;  /* 0x02986002030095a7 */ /* 0x000ee4000802007f */
[----:B---3--:R-:W-:Y:S05]  /*10ae0*/  @!P1 BRA `(.L_x_101) ;  /* 0xfffffffc00f09947 */ /* 0x008fea000383ffff */
[----:B------:R-:W-:Y:S05]  /*10af0*/  BRA `(.L_x_179) ;  /* 0xffffffd800947947 */ /* 0x000fea000383ffff */
.L_x_103:
[----:B---3--:R3:W4:Y:S02]  /*10b00*/  SYNCS.PHASECHK.TRANS64.TRYWAIT P1, [R19+URZ+0x29860], R0 ;  /* 0x02986000130075a7 */ /* 0x008724000802017f */
[----:B----4-:R-:W-:Y:S05]  /*10b10*/  @!P1 NANOSLEEP.SYNCS 0x989680 ;  /* 0x009896800000995d */ /* 0x010fea0003900000 */
[----:B------:R-:W4:Y:S02]  /*10b20*/  @!P1 SYNCS.PHASECHK.TRANS64 P1, [R19+URZ+0x29860], R0 ;  /* 0x02986000130095a7 */ /* 0x000f24000802007f */
[----:B----4-:R-:W-:Y:S05]  /*10b30*/  @!P1 BRA `(.L_x_103) ;  /* 0xfffffffc00f09947 */ /* 0x010fea000383ffff */
[----:B------:R-:W-:Y:S05]  /*10b40*/  BRA `(.L_x_180) ;  /* 0xffffffd800907947 */ /* 0x000fea000383ffff */
.L_x_105:
[----:B----4-:R4:W0:Y:S02]  /*10b50*/  SYNCS.PHASECHK.TRANS64.TRYWAIT P1, [R3+URZ+0x29880], R2 ;  /* 0x02988002030075a7 */ /* 0x010824000802017f */
[----:B0-----:R-:W-:Y:S05]  /*10b60*/  @!P1 NANOSLEEP.SYNCS 0x989680 ;  /* 0x009896800000995d */ /* 0x001fea0003900000 */
[----:B------:R-:W0:Y:S02]  /*10b70*/  @!P1 SYNCS.PHASECHK.TRANS64 P1, [R3+URZ+0x29880], R2 ;  /* 0x02988002030095a7 */ /* 0x000e24000802007f */
[----:B0-----:R-:W-:Y:S05]  /*10b80*/  @!P1 BRA `(.L_x_105) ;  /* 0xfffffffc00f09947 */ /* 0x001fea000383ffff */
[----:B------:R-:W-:Y:S05]  /*10b90*/  BRA `(.L_x_181) ;  /* 0xffffffd8008c7947 */ /* 0x000fea000383ffff */
.L_x_182:
[----:B------:R-:W-:-:S00]  /*10ba0*/  BRA `(.L_x_182) ;  /* 0xfffffffc00fc7947 */ /* 0x000fc0000383ffff */
[----:B------:R-:W-:-:S00]  /*10bb0*/  NOP ;  /* 0x0000000000007918 */ /* 0x000fc00000000000 */
        /* <DEDUP_REMOVED lines=12> */
.L_x_3190:


//--------------------- .text._ZN7cutlass13device_kernelIN5flash11enable_sm90INS1_16FlashAttnFwdSm90INS1_25CollectiveMainloopFwdSm90ILi2EN4cute5tupleIJNS5_1CILi1EEES8_S8_EEENS6_IJNS7_ILi128EEENS7_ILi160EEENS7_ILi192EEEEEELi128ENS_12float_e4m3_tEfNS_4arch4Sm90ELb0ELb0ELb0ELb1ELb1ELb0ELb0ELb1ELb1ELb1ELb0ELb0EEENS1_21CollectiveEpilogueFwdINS6_IJSA_SA_SB_EEES9_NS_10bfloat16_tESG_Li256ELb1ELb1ELb0ELb1EEENS1_36VarlenDynamicPersistentTileSchedulerILi128ELi160ELi256ELi128ELb0ELb1ELb1ELb0ELb1ELb1EEEEEEEEEvNT_6ParamsE --------------------------
	.section	.text._ZN7cutlass13device_kernelIN5flash11enable_sm90INS1_16FlashAttnFwdSm90INS1_25CollectiveMainloopFwdSm90ILi2EN4cute5tupleIJNS5_1CILi1EEES8_S8_EEENS6_IJNS7_ILi128EEENS7_ILi160EEENS7_ILi192EEEEEELi128ENS_12float_e4m3_tEfNS_4arch4Sm90ELb0ELb0ELb0ELb1ELb1ELb0ELb0ELb1ELb1ELb1ELb0ELb0EEENS1_21CollectiveEpilogueFwdINS6_IJSA_SA_SB_EEES9_NS_10bfloat16_tESG_Li256ELb1ELb1ELb0ELb1EEENS1_36VarlenDynamicPersistentTileSchedulerILi128ELi160ELi256ELi128ELb0ELb1ELb1ELb0ELb1ELb1EEEEEEEEEvNT_6ParamsE,"ax",@progbits
	.align	128
.text._ZN7cutlass13device_kernelIN5flash11enable_sm90INS1_16FlashAttnFwdSm90INS1_25CollectiveMainloopFwdSm90ILi2EN4cute5tupleIJNS5_1CILi1EEES8_S8_EEENS6_IJNS7_ILi128EEENS7_ILi160EEENS7_ILi192EEEEEELi128ENS_12float_e4m3_tEfNS_4arch4Sm90ELb0ELb0ELb0ELb1ELb1ELb0ELb0ELb1ELb1ELb1ELb0ELb0EEENS1_21CollectiveEpilogueFwdINS6_IJSA_SA_SB_EEES9_NS_10bfloat16_tESG_Li256ELb1ELb1ELb0ELb1EEENS1_36VarlenDynamicPersistentTileSchedulerILi128ELi160ELi256ELi128ELb0ELb1ELb1ELb0ELb1ELb1EEEEEEEEEvNT_6ParamsE:
        .type           _ZN7cutlass13device_kernelIN5flash11enable_sm90INS1_16FlashAttnFwdSm90INS1_25CollectiveMainloopFwdSm90ILi2EN4cute5tupleIJNS5_1CILi1EEES8_S8_EEENS6_IJNS7_ILi128EEENS7_ILi160EEENS7_ILi192EEEEEELi128ENS_12float_e4m3_tEfNS_4arch4Sm90ELb0ELb0ELb0ELb1ELb1ELb0ELb0ELb1ELb1ELb1ELb0ELb0EEENS1_21CollectiveEpilogueFwdINS6_IJSA_SA_SB_EEES9_NS_10bfloat16_tESG_Li256ELb1ELb1ELb0ELb1EEENS1_36VarlenDynamicPersistentTileSchedulerILi128ELi160ELi256ELi128ELb0ELb1ELb1ELb0ELb1ELb1EEEEEEEEEvNT_6ParamsE,@function
        .size           _ZN7cutlass13device_kernelIN5flash11enable_sm90INS1_16FlashAttnFwdSm90INS1_25CollectiveMainloopFwdSm90ILi2EN4cute5tupleIJNS5_1CILi1EEES8_S8_EEENS6_IJNS7_ILi128EEENS7_ILi160EEENS7_ILi192EEEEEELi128ENS_12float_e4m3_tEfNS_4arch4Sm90ELb0ELb0ELb0ELb1ELb1ELb0ELb0ELb1ELb1ELb1ELb0ELb0EEENS1_21CollectiveEpilogueFwdINS6_IJSA_SA_SB_EEES9_NS_10bfloat16_tESG_Li256ELb1ELb1ELb0ELb1EEENS1_36VarlenDynamicPersistentTileSchedulerILi128ELi160ELi256ELi128ELb0ELb1ELb1ELb0ELb1ELb1EEEEEEEEEvNT_6ParamsE,(.L_x_3191 - _ZN7cutlass13device_kernelIN5flash11enable_sm90INS1_16FlashAttnFwdSm90INS1_25CollectiveMainloopFwdSm90ILi2EN4cute5tupleIJNS5_1CILi1EEES8_S8_EEENS6_IJNS7_ILi128EEENS7_ILi160EEENS7_ILi192EEEEEELi128ENS_12float_e4m3_tEfNS_4arch4Sm90ELb0ELb0ELb0ELb1ELb1ELb0ELb0ELb1ELb1ELb1ELb0ELb0EEENS1_21CollectiveEpilogueFwdINS6_IJSA_SA_SB_EEES9_NS_10bfloat16_tESG_Li256ELb1ELb1ELb0ELb1EEENS1_36VarlenDynamicPersistentTileSchedulerILi128ELi160ELi256ELi128ELb0ELb1ELb1ELb0ELb1ELb1EEEEEEEEEvNT_6ParamsE)
        .other          _ZN7cutlass13device_kernelIN5flash11enable_sm90INS1_16FlashAttnFwdSm90INS1_25CollectiveMainloopFwdSm90ILi2EN4cute5tupleIJNS5_1CILi1EEES8_S8_EEENS6_IJNS7_ILi128EEENS7_ILi160EEENS7_ILi192EEEEEELi128ENS_12float_e4m3_tEfNS_4arch4Sm90ELb0ELb0ELb0ELb1ELb1ELb0ELb0ELb1ELb1ELb1ELb0ELb0EEENS1_21CollectiveEpilogueFwdINS6_IJSA_SA_SB_EEES9_NS_10bfloat16_tESG_Li256ELb1ELb1ELb0ELb1EEENS1_36VarlenDynamicPersistentTileSchedulerILi128ELi160ELi256ELi128ELb0ELb1ELb1ELb0ELb1ELb1EEEEEEEEEvNT_6ParamsE,@"STO_CUDA_ENTRY STV_DEFAULT"
_ZN7cutlass13device_kernelIN5flash11enable_sm90INS1_16FlashAttnFwdSm90INS1_25CollectiveMainloopFwdSm90ILi2EN4cute5tupleIJNS5_1CILi1EEES8_S8_EEENS6_IJNS7_ILi128EEENS7_ILi160EEENS7_ILi192EEEEEELi128ENS_12float_e4m3_tEfNS_4arch4Sm90ELb0ELb0ELb0ELb1ELb1ELb0ELb0ELb1ELb1ELb1ELb0ELb0EEENS1_21CollectiveEpilogueFwdINS6_IJSA_SA_SB_EEES9_NS_10bfloat16_tESG_Li256ELb1ELb1ELb0ELb1EEENS1_36VarlenDynamicPersistentTileSchedulerILi128ELi160ELi256ELi128ELb0ELb1ELb1ELb0ELb1ELb1EEEEEEEEEvNT_6ParamsE:
        /* <DEDUP_REMOVED lines=45> */
.L_x_183:
        /* <DEDUP_REMOVED lines=22> */
.L_x_184:
        /* <DEDUP_REMOVED lines=18> */
.L_x_185:
        /* <DEDUP_REMOVED lines=22> */
.L_x_186:
[----:B------:R-:W5:Y:S01]  /*06b0*/  SHFL.IDX PT, R3, R0, RZ, 0x1f ;  /* 0x00001fff00037589 */ /* 0x000f6200000e0000 */
[----:B------:R-:W-:Y:S01]  /*06c0*/  R2UR UR9, R4 ;  /* 0x00000000040972ca */ /* 0x000fe200000e0000 */
[----:B------:R-:W-:Y:S01]  /*06d0*/  NOP ;  /* 0x0000000000007918 */ /* 0x000fe20000000000 */
[----:B------:R-:W0:Y:S01]  /*06e0*/  S2R R2, SR_CgaCtaId ;  /* 0x0000000000027919 */ /* 0x000e220000008800 */
        /* <DEDUP_REMOVED lines=20> */
.L_x_187:
        /* <DEDUP_REMOVED lines=8> */
.L_x_189:
[----:B------:R-:W-:-:S08]  /*08b0*/  NOP ;  /* 0x0000000000007918 */ /* 0x000fd00000000000 */
[----:B------:R-:W0:Y:S02]  /*08c0*/  USETMAXREG.TRY_ALLOC.CTAPOOL UP0, 0xe8 ;  /* 0x000000e8000079c8 */ /* 0x000e240008000600 */
[----:B0-----:R-:W-:-:S13]  /*08d0*/  PLOP3.LUT P0, PT, PT, PT, UP0, 0x80, 0x0 ;  /* 0x000000000000781c */ /* 0x001fda0003f0f008 */
[----:B------:R-:W-:Y:S05]  /*08e0*/  @!P0 BRA `(.L_x_189) ;  /* 0xfffffffc00f08947 */ /* 0x000fea000383ffff */
[----:B------:R-:W0:Y:S01]  /*08f0*/  S2R R2, SR_TID.X ;  /* 0x0000000000027919 */ /* 0x000e220000002100 */
[----:B------:R-:W1:Y:S01]  /*0900*/  S2UR UR5, SR_CgaCtaId ;  /* 0x00000000000579c3 */ /* 0x000e620000008800 */
[----:B------:R-:W-:-:S07]  /*0910*/  UMOV UR4, 0x400 ;  /* 0x0000040000047882 */ /* 0x000fce0000000000 */
[----:B------:R-:W-:Y:S06]  /*0920*/  BAR.ARV 0x8, 0x180 ;  /* 0x0206000000007b1d */ /* 0x000fec0000002000 */
[----:B-1----:R-:W-:Y:S01]  /*0930*/  ULEA UR4, UR5, UR4, 0x18 ;  /* 0x0000000405047291 */ /* 0x002fe2000f8ec03f */
[----:B0-----:R-:W-:-:S04]  /*0940*/  LOP3.LUT R0, R2, 0xffffff80, RZ, 0xc0, !PT ;  /* 0xffffff8002007812 */ /* 0x001fc800078ec0ff */
[----:B------:R-:W-:-:S13]  /*0950*/  ISETP.NE.AND P0, PT, R0, 0x80, PT ;  /* 0x000000800000780c */ /* 0x000fda0003f05270 */
[----:B------:R-:W-:Y:S08]  /*0960*/  @!P0 BAR.ARV 0x9, 0x100 ;  /* 0x0244000000008b1d */ /* 0x000ff00000002000 */
[----:B------:R-:W-:Y:S06]  /*0970*/  BAR.SYNC.DEFER_BLOCKING 0x5, 0x180 ;  /* 0x0146000000007b1d */ /* 0x000fec0000010000 */
[----:B------:R-:W0:Y:S01]  /*0980*/  LDS.128 R48, [UR4+0x298d0] ;  /* 0x0298d004ff307984 */ /* 0x000e220008000c00 */
[----:B------:R-:W-:Y:S01]  /*0990*/  ULDC UR4, c[0x0][0xc3c] ;  /* 0x00030f0000047ab9 */ /* 0x000fe20000000800 */
[----:B------:R-:W-:Y:S06]  /*09a0*/  BAR.ARV 0x4, 0x180 ;  /* 0x0106000000007b1d */ /* 0x000fec0000002000 */
[----:B0-----:R-:W-:-:S13]  /*09b0*/  ISETP.GE.AND P0, PT, R51, UR4, PT ;  /* 0x0000000433007c0c */ /* 0x001fda000bf06270 */
[----:B------:R-:W-:Y:S05]  /*09c0*/  @P0 EXIT ;  /* 0x000000000000094d */ /* 0x000fea0003800000 */
[----:B------:R-:W-:Y:S01]  /*09d0*/  VIADD R194, R2, 0xffffff80 ;  /* 0xffffff8002c27836 */ /* 0x000fe20000000000 */
[----:B------:R-:W-:Y:S01]  /*09e0*/  R2UR UR5, R49 ;  /* 0x00000000310572ca */ /* 0x000fe200000e0000 */
[----:B------:R-:W-:Y:S01]  /*09f0*/  IMAD.MOV.U32 R169, RZ, RZ, -0x2 ;  /* 0xfffffffeffa97424 */ /* 0x000fe200078e00ff */
[----:B------:R-:W-:Y:S01]  /*0a00*/  R2UR UR47, R50 ;  /* 0x00000000322f72ca */ /* 0x000fe200000e0000 */
[----:B------:R-:W-:Y:S01]  /*0a10*/  ULOP3.LUT UR46, UR36, 0x1, URZ, 0xfc, !UPT ;  /* 0x00000001242e7892 */ /* 0x000fe2000f8efc3f */
[----:B------:R-:W-:Y:S01]  /*0a20*/  SHF.R.S32.HI R3, RZ, 0x1f, R194 ;  /* 0x0000001fff037819 */ /* 0x000fe200000114c2 */
[----:B------:R-:W-:Y:S01]  /*0a30*/  UMOV UR45, URZ ;  /* 0x0000003f002d7c82 */ /* 0x000fe20008000000 */
[----:B------:R-:W-:Y:S01]  /*0a40*/  UMOV UR44, URZ ;  /* 0x0000003f002c7c82 */ /* 0x000fe20008000000 */
[----:B------:R-:W-:Y:S01]  /*0a50*/  UMOV UR43, URZ ;  /* 0x0000003f002b7c82 */ /* 0x000fe20008000000 */
[CC--:B------:R-:W-:Y:S02]  /*0a60*/  LEA.HI R2, R3.reuse, R194.reuse, RZ, 0x4 ;  /* 0x000000c203027211 */ /* 0x0c0fe400078f20ff */
[----:B------:R-:W-:-:S02]  /*0a70*/  LEA.HI R4, R3, R194, RZ, 0x5 ;  /* 0x000000c203047211 */ /* 0x000fc400078f28ff */
[----:B------:R-:W-:Y:S02]  /*0a80*/  LEA.HI R0, R3, R194, RZ, 0x7 ;  /* 0x000000c203007211 */ /* 0x000fe400078f38ff */
[----:B------:R-:W-:Y:S01]  /*0a90*/  SHF.R.S32.HI R7, RZ, 0x4, R2 ;  /* 0x00000004ff077819 */ /* 0x000fe20000011402 */
[----:B------:R-:W-:Y:S01]  /*0aa0*/  IMAD.SHL.U32 R4, R4, 0x20, RZ ;  /* 0x0000002004047824 */ /* 0x000fe200078e00ff */
[----:B------:R-:W-:Y:S02]  /*0ab0*/  LOP3.LUT R5, R2, 0x3fffff0, RZ, 0xc0, !PT ;  /* 0x03fffff002057812 */ /* 0x000fe400078ec0ff */
[----:B------:R-:W-:Y:S02]  /*0ac0*/  LOP3.LUT R19, R0, 0xffffff80, RZ, 0xc0, !PT ;  /* 0xffffff8000137812 */ /* 0x000fe400078ec0ff */
[----:B------:R-:W-:Y:S01]  /*0ad0*/  LEA.HI R2, R2, R7, RZ, 0x1 ;  /* 0x0000000702027211 */ /* 0x000fe200078f08ff */
[----:B------:R-:W-:Y:S01]  /*0ae0*/  IMAD.IADD R5, R194, 0x1, -R5 ;  /* 0x00000001c2057824 */ /* 0x000fe200078e0a05 */
[----:B------:R-:W-:Y:S01]  /*0af0*/  LOP3.LUT R4, R4, 0xfffffc00, RZ, 0xc0, !PT ;  /* 0xfffffc0004047812 */ /* 0x000fe200078ec0ff */
[----:B------:R-:W-:Y:S01]  /*0b00*/  IMAD.IADD R19, R194, 0x1, -R19 ;  /* 0x00000001c2137824 */ /* 0x000fe200078e0a13 */
[----:B------:R-:W-:-:S02]  /*0b10*/  LOP3.LUT R2, R2, 0x1ffffffe, RZ, 0xc0, !PT ;  /* 0x1ffffffe02027812 */ /* 0x000fc400078ec0ff */
[----:B------:R-:W-:Y:S01]  /*0b20*/  SHF.R.S32.HI R23, RZ, 0x7, R0 ;  /* 0x00000007ff177819 */ /* 0x000fe20000011400 */
[----:B------:R-:W-:Y:S01]  /*0b30*/  IMAD R5, R5, 0x40, R4 ;  /* 0x0000004005057824 */ /* 0x000fe200078e0204 */
[----:B------:R-:W-:Y:S01]  /*0b40*/  SHF.R.S32.HI R6, RZ, 0x1f, R19 ;  /* 0x0000001fff067819 */ /* 0x000fe20000011413 */
[----:B------:R-:W-:Y:S01]  /*0b50*/  IMAD.IADD R2, R7, 0x1, -R2 ;  /* 0x0000000107027824 */ /* 0x000fe200078e0a02 */
[----:B------:R-:W-:Y:S02]  /*0b60*/  LEA.HI R4, R3, R194, RZ, 0x2 ;  /* 0x000000c203047211 */ /* 0x000fe400078f10ff */
[----:B------:R-:W-:Y:S01]  /*0b70*/  LEA.HI R8, R6, R19, RZ, 0x2 ;  /* 0x0000001306087211 */ /* 0x000fe200078f10ff */
[----:B------:R-:W-:Y:S01]  /*0b80*/  IMAD R171, R2, 0x8, R5 ;  /* 0x0000000802ab7824 */ /* 0x000fe200078e0205 */
[----:B------:R-:W-:Y:S02]  /*0b90*/  LOP3.LUT R5, R4, 0xfffffffc, RZ, 0xc0, !PT ;  /* 0xfffffffc04057812 */ /* 0x000fe400078ec0ff */
[----:B------:R-:W-:-:S02]  /*0ba0*/  SHF.R.S32.HI R9, RZ, 0x2, R8 ;  /* 0x00000002ff097819 */ /* 0x000fc40000011408 */
[----:B------:R-:W-:Y:S01]  /*0bb0*/  SHF.R.S32.HI R10, RZ, 0x1f, R8 ;  /* 0x0000001fff0a7819 */ /* 0x000fe20000011408 */
[----:B------:R-:W-:Y:S01]  /*0bc0*/  IMAD.IADD R5, R194, 0x1, -R5 ;  /* 0x00000001c2057824 */ /* 0x000fe200078e0a05 */
[----:B------:R-:W-:Y:S02]  /*0bd0*/  LEA.HI R3, R3, R194, RZ, 0x3 ;  /* 0x000000c203037211 */ /* 0x000fe400078f18ff */
[----:B------:R-:W-:Y:S02]  /*0be0*/  LEA.HI R10, R10, R9, RZ, 0x3 ;  /* 0x000000090a0a7211 */ /* 0x000fe400078f18ff */
[----:B------:R-:W-:Y:S02]  /*0bf0*/  LEA.HI R2, R5, R5, RZ, 0x1 ;  /* 0x0000000505027211 */ /* 0x000fe400078f08ff */
[----:B------:R-:W-:Y:S02]  /*0c00*/  LOP3.LUT R17, R3, 0xfffffff8, RZ, 0xc0, !PT ;  /* 0xfffffff803117812 */ /* 0x000fe400078ec0ff */
[----:B------:R-:W-:-:S02]  /*0c10*/  LOP3.LUT R10, R10, 0xfffffff8, RZ, 0xc0, !PT ;  /* 0xfffffff80a0a7812 */ /* 0x000fc400078ec0ff */
[----:B------:R-:W-:Y:S01]  /*0c20*/  LEA.HI R6, R6, R19, RZ, 0x5 ;  /* 0x0000001306067211 */ /* 0x000fe200078f28ff */
[----:B------:R-:W-:Y:S01]  /*0c30*/  IMAD.IADD R17, R194, 0x1, -R17 ;  /* 0x00000001c2117824 */ /* 0x000fe200078e0a11 */
[----:B------:R-:W-:Y:S01]  /*0c40*/  LEA.HI R0, R0, R23, RZ, 0x1 ;  /* 0x0000001700007211 */ /* 0x000fe200078f08ff */
[----:B------:R-:W-:Y:S01]  /*0c50*/  IMAD.IADD R9, R9, 0x1, -R10 ;  /* 0x0000000109097824 */ /* 0x000fe200078e0a0a */
[----:B------:R-:W-:Y:S02]  /*0c60*/  LOP3.LUT R2, R2, 0x1ffffffe, RZ, 0xc0, !PT ;  /* 0x1ffffffe02027812 */ /* 0x000fe400078ec0ff */
[----:B------:R-:W-:Y:S02]  /*0c70*/  SHF.R.S32.HI R6, RZ, 0x5, R6 ;  /* 0x00000005ff067819 */ /* 0x000fe40000011406 */
[----:B------:R-:W-:Y:S01]  /*0c80*/  LOP3.LUT R0, R0, 0x3fffffe, RZ, 0xc0, !PT ;  /* 0x03fffffe00007812 */ /* 0x000fe200078ec0ff */
[----:B------:R-:W-:Y:S01]  /*0c90*/  IMAD.IADD R5, R5, 0x1, -R2 ;  /* 0x0000000105057824 */ /* 0x000fe200078e0a02 */
[----:B------:R-:W-:Y:S01]  /*0ca0*/  LOP3.LUT R8, R8, 0x7ffffffc, RZ, 0xc0, !PT ;  /* 0x7ffffffc08087812 */ /* 0x000fe200078ec0ff */
[----:B------:R-:W-:Y:S01]  /*0cb0*/  IMAD.SHL.U32 R2, R17, 0x8, RZ ;  /* 0x0000000811027824 */ /* 0x000fe200078e00ff */
[----:B------:R-:W-:Y:S01]  /*0cc0*/  SHF.R.S32.HI R18, RZ, 0x3, R3 ;  /* 0x00000003ff127819 */ /* 0x000fe20000011403 */
[----:B------:R-:W-:-:S02]  /*0cd0*/  IMAD R9, R6, 0x10, R9 ;  /* 0x0000001006097824 */ /* 0x000fc400078e0209 */
[----:B------:R-:W-:Y:S01]  /*0ce0*/  IMAD.IADD R0, R23, 0x1, -R0 ;  /* 0x0000000117007824 */ /* 0x000fe200078e0a00 */
[----:B------:R-:W-:Y:S01]  /*0cf0*/  SHF.R.S32.HI R193, RZ, 0x1f, R2 ;  /* 0x0000001fffc17819 */ /* 0x000fe20000011402 */
[----:B------:R-:W-:Y:S02]  /*0d00*/  VIADD R16, R2, 0x40 ;  /* 0x0000004002107836 */ /* 0x000fe40000000000 */
[----:B------:R-:W-:Y:S02]  /*0d10*/  IMAD.IADD R8, R19, 0x1, -R8 ;  /* 0x0000000113087824 */ /* 0x000fe400078e0a08 */
[----:B------:R-:W-:Y:S01]  /*0d20*/  IMAD R168, R0, 0x40, R9 ;  /* 0x0000004000a87824 */ /* 0x000fe200078e0209 */
[----:B------:R-:W-:Y:S01]  /*0d30*/  SHF.R.S32.HI R192, RZ, 0x1f, R16 ;  /* 0x0000001fffc07819 */ /* 0x000fe20000011410 */
[----:B------:R-:W-:Y:S02]  /*0d40*/  IMAD R169, R8, R169, 0xa0 ;  /* 0x000000a008a97424 */ /* 0x000fe400078e02a9 */
[----:B------:R-:W-:-:S07]  /*0d50*/  IMAD R170, R5, 0x8, R168 ;  /* 0x0000000805aa7824 */ /* 0x000fce00078e02a8 */
.L_x_235:
[----:B01-34-:R-:W0:Y:S01]  /*0d60*/  LDC.64 R4, c[0x0][0xc88] ;  /* 0x00032200ff047b82 */ /* 0x01be220000000a00 */
[----:B------:R-:W-:Y:S01]  /*0d70*/  ULDC.64 UR6, c[0x0][0x990] ;  /* 0x0002640000067ab9 */ /* 0x000fe20000000a00 */
[----:B------:R-:W-:Y:S01]  /*0d80*/  ULDC.64 UR8, c[0x0][0x998] ;  /* 0x0002660000087ab9 */ /* 0x000fe20000000a00 */
[----:B0-----:R-:W-:-:S06]  /*0d90*/  IMAD.WIDE R4, R51, 0x4, R4 ;  /* 0x0000000433047825 */ /* 0x001fcc00078e0204 */
[----:B--2---:R-:W2:Y:S01]  /*0da0*/  LDG.E R4, desc[UR50][R4.64] ;  /* 0x0000003204047981 */ /* 0x004ea2000c1e1900 */
[----:B------:R-:W-:Y:S01]  /*0db0*/  UISETP.NE.U32.AND UP0, UPT, UR6, URZ, UPT ;  /* 0x0000003f0600728c */ /* 0x000fe2000bf05070 */
[----:B------:R-:W-:Y:S01]  /*0dc0*/  IMAD.MOV.U32 R3, RZ, RZ, 0x3f800000 ;  /* 0x3f800000ff037424 */ /* 0x000fe200078e00ff */
[----:B------:R-:W-:Y:S01]  /*0dd0*/  UISETP.NE.U32.AND UP3, UPT, UR8, URZ, UPT ;  /* 0x0000003f0800728c */ /* 0x000fe2000bf65070 */
[----:B------:R-:W-:Y:S01]  /*0de0*/  IMAD.MOV.U32 R0, RZ, RZ, 0x3f800000 ;  /* 0x3f800000ff007424 */ /* 0x000fe200078e00ff */
[----:B------:R-:W-:Y:S02]  /*0df0*/  UISETP.NE.AND.EX UP0, UPT, UR7, URZ, UPT, UP0 ;  /* 0x0000003f0700728c */ /* 0x000fe4000bf05300 */
[----:B------:R-:W-:-:S04]  /*0e00*/  UISETP.NE.AND.EX UP3, UPT, UR9, URZ, UPT, UP3 ;  /* 0x0000003f0900728c */ /* 0x000fc8000bf65330 */
[----:B------:R-:W-:Y:S02]  /*0e10*/  PLOP3.LUT P2, PT, PT, PT, UP0, 0x80, 0x0 ;  /* 0x000000000000781c */ /* 0x000fe40003f4f008 */
[----:B------:R-:W-:-:S03]  /*0e20*/  PLOP3.LUT P3, PT, PT, PT, UP3, 0x80, 0x0 ;  /* 0x000000000000781c */ /* 0x000fc60003f6f038 */
[----:B------:R-:W-:Y:S01]  /*0e30*/  @UP0 ULDC.64 UR12, c[0x0][0x9a8] ;  /* 0x00026a00000c0ab9 */ /* 0x000fe20000000a00 */
[----:B------:R-:W-:Y:S01]  /*0e40*/  @UP0 ULDC.64 UR14, c[0x0][0x9b0] ;  /* 0x00026c00000e0ab9 */ /* 0x000fe20000000a00 */
[----:B------:R-:W-:Y:S01]  /*0e50*/  @UP3 ULDC.64 UR18, c[0x0][0x9b8] ;  /* 0x00026e0000123ab9 */ /* 0x000fe20000000a00 */
[----:B------:R-:W-:Y:S01]  /*0e60*/  @UP3 ULDC.64 UR20, c[0x0][0x9c0] ;  /* 0x0002700000143ab9 */ /* 0x000fe20000000a00 */
[----:B--2---:R-:W-:-:S13]  /*0e70*/  R2UR UR37, R4 ;  /* 0x00000000042572ca */ /* 0x004fda00000e0000 */
[----:B------:R-:W-:Y:S02]  /*0e80*/  USHF.R.S32.HI UR38, URZ, 0x1f, UR37 ;  /* 0x0000001f3f267899 */ /* 0x000fe40008011425 */
[----:B------:R-:W-:Y:S02]  /*0e90*/  @UP0 UIMAD.WIDE.U32 UR10, UR37, UR12, URZ ;  /* 0x0000000c250a02a5 */ /* 0x000fe4000f8e003f */
[----:B------:R-:W-:Y:S02]  /*0ea0*/  @UP0 UIMAD UR4, UR38, UR12, URZ ;  /* 0x0000000c260402a4 */ /* 0x000fe4000f8e023f */
[----:B------:R-:W-:Y:S02]  /*0eb0*/  @UP3 UIMAD.WIDE.U32 UR16, UR37, UR18, URZ ;  /* 0x00000012251032a5 */ /* 0x000fe4000f8e003f */
[----:B------:R-:W-:Y:S02]  /*0ec0*/  @UP0 UIMAD UR12, UR37, UR13, UR4 ;  /* 0x0000000d250c02a4 */ /* 0x000fe4000f8e0204 */
[----:B------:R-:W-:-:S02]  /*0ed0*/  @UP0 USHF.R.S32.HI UR4, URZ, 0x1f, UR47 ;  /* 0x0000001f3f040899 */ /* 0x000fc4000801142f */
[----:B------:R-:W-:Y:S02]  /*0ee0*/  @UP3 UIMAD UR13, UR38, UR18, URZ ;  /* 0x00000012260d32a4 */ /* 0x000fe4000f8e023f */
[----:B------:R-:W-:Y:S02]  /*0ef0*/  @UP0 UIADD3 UR11, UR11, UR12, URZ ;  /* 0x0000000c0b0b0290 */ /* 0x000fe4000fffe03f */
[----:B------:R-:W-:Y:S02]  /*0f00*/  @UP0 UIMAD UR4, UR4, UR14, URZ ;  /* 0x0000000e040402a4 */ /* 0x000fe4000f8e023f */
[----:B------:R-:W-:Y:S02]  /*0f10*/  @UP3 UIMAD UR18, UR37, UR19, UR13 ;  /* 0x00000013251232a4 */ /* 0x000fe4000f8e020d */
[----:B------:R-:W-:Y:S02]  /*0f20*/  @UP3 USHF.R.S32.HI UR19, URZ, 0x1f, UR47 ;  /* 0x0000001f3f133899 */ /* 0x000fe4000801142f */
[----:B------:R-:W-:-:S02]  /*0f30*/  @UP0 UIMAD UR4, UR47, UR15, UR4 ;  /* 0x0000000f2f0402a4 */ /* 0x000fc4000f8e0204 */
[----:B------:R-:W-:Y:S02]  /*0f40*/  @UP0 UIMAD.WIDE.U32 UR14, UR47, UR14, UR10 ;  /* 0x0000000e2f0e02a5 */ /* 0x000fe4000f8e000a */
[----:B------:R-:W-:Y:S01]  /*0f50*/  @UP3 UIADD3 UR17, UR17, UR18, URZ ;  /* 0x0000001211113290 */ /* 0x000fe2000fffe03f */
[----:B------:R-:W-:Y:S01]  /*0f60*/  ULDC.64 UR10, c[0x0][0xa28] ;  /* 0x00028a00000a7ab9 */ /* 0x000fe20000000a00 */
[----:B------:R-:W-:Y:S01]  /*0f70*/  ULDC.64 UR12, c[0x0][0xa20] ;  /* 0x00028800000c7ab9 */ /* 0x000fe20000000a00 */
[----:B------:R-:W-:Y:S02]  /*0f80*/  @UP3 UIMAD UR18, UR19, UR20, URZ ;  /* 0x00000014131232a4 */ /* 0x000fe4000f8e023f */
[----:B------:R-:W-:Y:S02]  /*0f90*/  UISETP.NE.U32.AND UP1, UPT, UR10, URZ, UPT ;  /* 0x0000003f0a00728c */ /* 0x000fe4000bf25070 */
[----:B------:R-:W-:Y:S02]  /*0fa0*/  UISETP.NE.U32.AND UP2, UPT, UR12, URZ, UPT ;  /* 0x0000003f0c00728c */ /* 0x000fe4000bf45070 */
[----:B------:R-:W-:-:S02]  /*0fb0*/  @UP3 UIMAD UR18, UR47, UR21, UR18 ;  /* 0x000000152f1232a4 */ /* 0x000fc4000f8e0212 */
[----:B------:R-:W-:Y:S02]  /*0fc0*/  @UP3 UIMAD.WIDE.U32 UR16, UR47, UR20, UR16 ;  /* 0x000000142f1032a5 */ /* 0x000fe4000f8e0010 */
[----:B------:R-:W-:Y:S02]  /*0fd0*/  UISETP.NE.AND.EX UP1, UPT, UR11, URZ, UPT, UP1 ;  /* 0x0000003f0b00728c */ /* 0x000fe4000bf25310 */
[----:B------:R-:W-:Y:S02]  /*0fe0*/  UISETP.NE.AND.EX UP2, UPT, UR13, URZ, UPT, UP2 ;  /* 0x0000003f0d00728c */ /* 0x000fe4000bf45320 */
[----:B------:R-:W-:Y:S02]  /*0ff0*/  @UP0 UIADD3 UR15, UR15, UR4, URZ ;  /* 0x000000040f0f0290 */ /* 0x000fe4000fffe03f */
[----:B------:R-:W-:Y:S01]  /*1000*/  @UP0 ULEA UR6, UP4, UR14, UR6, 0x2 ;  /* 0x000000060e060291 */ /* 0x000fe2000f88103f */
[----:B------:R-:W-:Y:S01]  /*1010*/  PLOP3.LUT P0, PT, PT, PT, UP1, 0x80, 0x0 ;  /* 0x000000000000781c */ /* 0x000fe20003f0f018 */
[----:B------:R-:W-:Y:S01]  /*1020*/  @UP3 UIADD3 UR4, UR17, UR18, URZ ;  /* 0x0000001211043290 */ /* 0x000fe2000fffe03f */
[----:B------:R-:W-:Y:S01]  /*1030*/  PLOP3.LUT P1, PT, PT, PT, UP2, 0x80, 0x0 ;  /* 0x000000000000781c */ /* 0x000fe20003f2f028 */
[----:B------:R-:W-:-:S02]  /*1040*/  @UP3 ULEA UR8, UP5, UR16, UR8, 0x2 ;  /* 0x0000000810083291 */ /* 0x000fc4000f8a103f */
[----:B------:R-:W-:Y:S01]  /*1050*/  @UP0 ULEA.HI.X UR7, UR14, UR7, UR15, 0x2, UP4 ;  /* 0x000000070e070291 */ /* 0x000fe2000a0f140f */
[----:B-----5:R-:W-:Y:S01]  /*1060*/  IMAD.U32 R8, RZ, RZ, UR6 ;  /* 0x00000006ff087e24 */ /* 0x020fe2000f8e00ff */
[----:B------:R-:W-:Y:S02]  /*1070*/  @UP3 ULEA.HI.X UR9, UR16, UR9, UR4, 0x2, UP5 ;  /* 0x0000000910093291 */ /* 0x000fe4000a8f1404 */
[----:B------:R-:W-:Y:S01]  /*1080*/  @UP1 ULEA UR10, UP0, UR37, UR10, 0x2 ;  /* 0x0000000a250a1291 */ /* 0x000fe2000f80103f */
[----:B------:R-:W-:Y:S01]  /*1090*/  IMAD.U32 R10, RZ, RZ, UR8 ;  /* 0x00000008ff0a7e24 */ /* 0x000fe2000f8e00ff */
[----:B------:R-:W-:Y:S01]  /*10a0*/  @UP2 ULEA UR12, UP3, UR37, UR12, 0x2 ;  /* 0x0000000c250c2291 */ /* 0x000fe2000f86103f */
[----:B------:R-:W-:Y:S01]  /*10b0*/  IMAD.U32 R9, RZ, RZ, UR7 ;  /* 0x00000007ff097e24 */ /* 0x000fe2000f8e00ff */
[----:B------:R-:W-:Y:S01]  /*10c0*/  @UP1 ULEA.HI.X UR11, UR37, UR11, UR38, 0x2, UP0 ;  /* 0x0000000b250b1291 */ /* 0x000fe200080f1426 */
[----:B------:R-:W-:Y:S01]  /*10d0*/  IMAD.U32 R11, RZ, RZ, UR9 ;  /* 0x00000009ff0b7e24 */ /* 0x000fe2000f8e00ff */
[----:B------:R-:W-:-:S02]  /*10e0*/  @UP2 ULEA.HI.X UR13, UR37, UR13, UR38, 0x2, UP3 ;  /* 0x0000000d250d2291 */ /* 0x000fc400098f1426 */
[----:B------:R0:W2:Y:S01]  /*10f0*/  @P2 LDG.E R3, desc[UR50][R8.64] ;  /* 0x0000003208032981 */ /* 0x0000a2000c1e1900 */
[----:B------:R-:W-:Y:S01]  /*1100*/  IMAD.U32 R4, RZ, RZ, UR10 ;  /* 0x0000000aff047e24 */ /* 0x000fe2000f8e00ff */
[----:B------:R-:W-:Y:S01]  /*1110*/  ULDC.64 UR6, c[0x0][0x418] ;  /* 0x0001060000067ab9 */ /* 0x000fe20000000a00 */
[----:B------:R-:W-:Y:S01]  /*1120*/  ULDC UR4, c[0x0][0x424] ;  /* 0x0001090000047ab9 */ /* 0x000fe20000000800 */
[----:B------:R1:W2:Y:S01]  /*1130*/  @P3 LDG.E R0, desc[UR50][R10.64] ;  /* 0x000000320a003981 */ /* 0x0002a2000c1e1900 */
[----:B------:R-:W-:Y:S02]  /*1140*/  IMAD.U32 R6, RZ, RZ, UR12 ;  /* 0x0000000cff067e24 */ /* 0x000fe4000f8e00ff */
[----:B------:R-:W-:Y:S02]  /*1150*/  IMAD.U32 R5, RZ, RZ, UR11 ;  /* 0x0000000bff057e24 */ /* 0x000fe4000f8e00ff */
[----:B------:R-:W-:-:S03]  /*1160*/  IMAD.U32 R7, RZ, RZ, UR13 ;  /* 0x0000000dff077e24 */ /* 0x000fc6000f8e00ff */
[----:B------:R-:W3:Y:S04]  /*1170*/  @P0 LDG.E R4, desc[UR50][R4.64] ;  /* 0x0000003204040981 */ /* 0x000ee8000c1e1900 */
[----:B------:R-:W4:Y:S01]  /*1180*/  @P1 LDG.E R6, desc[UR50][R6.64] ;  /* 0x0000003206061981 */ /* 0x000f22000c1e1900 */
[----:B------:R-:W-:Y:S01]  /*1190*/  UISETP.NE.U32.AND UP0, UPT, UR6, URZ, UPT ;  /* 0x0000003f0600728c */ /* 0x000fe2000bf05070 */
[----:B------:R-:W-:Y:S01]  /*11a0*/  IMAD.MOV.U32 R87, RZ, RZ, RZ ;  /* 0x000000ffff577224 */ /* 0x000fe200078e00ff */
[----:B------:R-:W-:Y:S01]  /*11b0*/  UMOV UR53, URZ ;  /* 0x0000003f00357c82 */ /* 0x000fe20008000000 */
[----:B------:R-:W-:Y:S01]  /*11c0*/  ULDC UR6, c[0x0][0x2f0] ;  /* 0x0000bc0000067ab9 */ /* 0x000fe20000000800 */
[----:B------:R-:W-:Y:S01]  /*11d0*/  UISETP.NE.AND.EX UP0, UPT, UR7, URZ, UPT, UP0 ;  /* 0x0000003f0700728c */ /* 0x000fe2000bf05300 */
[----:B0-----:R-:W-:Y:S01]  /*11e0*/  CS2R R8, SRZ ;  /* 0x0000000000087805 */ /* 0x001fe2000001ff00 */
[----:B------:R-:W-:Y:S01]  /*11f0*/  UMOV UR40, UR5 ;  /* 0x0000000500287c82 */ /* 0x000fe20008000000 */
[----:B------:R-:W-:Y:S01]  /*1200*/  ULDC UR7, c[0x0][0x988] ;  /* 0x0002620000077ab9 */ /* 0x000fe20000000800 */
[----:B------:R-:W-:Y:S01]  /*1210*/  USEL UR4, UR4, 0x1, UP0 ;  /* 0x0000000104047887 */ /* 0x000fe20008000000 */
[----:B-1----:R-:W-:-:S02]  /*1220*/  CS2R R10, SRZ ;  /* 0x00000000000a7805 */ /* 0x002fc4000001ff00 */
[----:B------:R-:W-:Y:S02]  /*1230*/  CS2R R12, SRZ ;  /* 0x00000000000c7805 */ /* 0x000fe4000001ff00 */
[----:B------:R-:W-:Y:S01]  /*1240*/  CS2R R14, SRZ ;  /* 0x00000000000e7805 */ /* 0x000fe2000001ff00 */
[----:B------:R-:W-:Y:S01]  /*1250*/  UIMAD UR4, UR4, UR6, URZ ;  /* 0x00000006040472a4 */ /* 0x000fe2000f8e023f */
        /* <DEDUP_REMOVED lines=18> */
[----:B------:R-:W-:Y:S02]  /*1380*/  IMAD.MOV.U32 R60, RZ, RZ, RZ ;  /* 0x000000ffff3c7224 */ /* 0x000fe400078e00ff */
[----:B--2---:R-:W-:Y:S01]  /*1390*/  FMUL.FTZ R0, R3, R0 ;  /* 0x0000000003007220 */ /* 0x004fe20000410000 */
[----:B------:R-:W-:-:S03]  /*13a0*/  IMAD.MOV.U32 R3, RZ, RZ, RZ ;  /* 0x000000ffff037224 */ /* 0x000fc600078e00ff */
[----:B------:R-:W-:Y:S01]  /*13b0*/  FMUL.FTZ R0, R0, UR7 ;  /* 0x0000000700007c20 */ /* 0x000fe20008410000 */
[----:B---3--:R-:W-:Y:S02]  /*13c0*/  @P0 R2UR UR53, R4 ;  /* 0x00000000043502ca */ /* 0x008fe400000e0000 */
[----:B------:R-:W-:Y:S02]  /*13d0*/  CS2R R4, SRZ ;  /* 0x0000000000047805 */ /* 0x000fe4000001ff00 */
[----:B------:R-:W-:Y:S02]  /*13e0*/  R2UR UR39, R0 ;  /* 0x00000000002772ca */ /* 0x000fe400000e0000 */
[----:B----4-:R-:W-:Y:S02]  /*13f0*/  @P1 R2UR UR4, R6 ;  /* 0x00000000060412ca */ /* 0x010fe400000e0000 */
[----:B------:R-:W-:Y:S01]  /*1400*/  PLOP3.LUT P0, PT, PT, PT, PT, 0x80, 0x0 ;  /* 0x000000000000781c */ /* 0x000fe20003f0f070 */
[----:B------:R-:W-:-:S12]  /*1410*/  @P1 BRA `(.L_x_190) ;  /* 0x0000000000341947 */ /* 0x000fd80003800000 */
[----:B------:R-:W-:Y:S02]  /*1420*/  ULDC.64 UR6, c[0x0][0xa08] ;  /* 0x0002820000067ab9 */ /* 0x000fe40000000a00 */
[----:B------:R-:W-:-:S04]  /*1430*/  ISETP.NE.U32.AND P1, PT, RZ, UR6, PT ;  /* 0x00000006ff007c0c */ /* 0x000fc8000bf25070 */
[----:B------:R-:W-:-:S13]  /*1440*/  ISETP.NE.AND.EX P1, PT, RZ, UR7, PT, P1 ;  /* 0x00000007ff007c0c */ /* 0x000fda000bf25310 */
[----:B------:R-:W-:Y:S05]  /*1450*/  @!P1 BRA `(.L_x_190) ;  /* 0x0000000000249947 */ /* 0x000fea0003800000 */
[----:B------:R-:W-:Y:S02]  /*1460*/  ULDC.64 UR4, c[0x0][0xa08] ;  /* 0x0002820000047ab9 */ /* 0x000fe40000000a00 */
[----:B------:R-:W-:-:S06]  /*1470*/  UIMAD.WIDE UR4, UR37, 0x4, UR4 ;  /* 0x00000004250478a5 */ /* 0x000fcc000f8e0204 */
[----:B------:R-:W-:Y:S02]  /*1480*/  IMAD.U32 R6, RZ, RZ, UR4 ;  /* 0x00000004ff067e24 */ /* 0x000fe4000f8e00ff */
[----:B------:R-:W-:-:S05]  /*1490*/  IMAD.U32 R7, RZ, RZ, UR5 ;  /* 0x00000005ff077e24 */ /* 0x000fca000f8e00ff */
[----:B------:R-:W2:Y:S04]  /*14a0*/  LDG.E R48, desc[UR50][R6.64] ;  /* 0x0000003206307981 */ /* 0x000ea8000c1e1900 */
[----:B------:R-:W3:Y:S01]  /*14b0*/  LDG.E R0, desc[UR50][R6.64+0x4] ;  /* 0x0000043206007981 */ /* 0x000ee2000c1e1900 */
[----:B--2---:R-:W-:Y:S02]  /*14c0*/  R2UR UR4, R48 ;  /* 0x00000000300472ca */ /* 0x004fe400000e0000 */
[----:B---3--:R-:W-:-:S13]  /*14d0*/  R2UR UR5, R0 ;  /* 0x00000000000572ca */ /* 0x008fda00000e0000 */
[----:B------:R-:W-:-:S12]  /*14e0*/  UIADD3 UR4, -UR4, UR5, URZ ;  /* 0x0000000504047290 */ /* 0x000fd8000fffe13f */
.L_x_190:
[----:B------:R-:W-:Y:S01]  /*14f0*/  UIADD3 UR53, -UR53, UR4, URZ ;  /* 0x0000000435357290 */ /* 0x000fe2000fffe13f */
[----:B------:R-:W-:Y:S01]  /*1500*/  CS2R R94, SRZ ;  /* 0x00000000005e7805 */ /* 0x000fe2000001ff00 */
[----:B------:R-:W-:Y:S01]  /*1510*/  UMOV UR41, UR47 ;  /* 0x0000002f00297c82 */ /* 0x000fe20008000000 */
[----:B------:R-:W-:Y:S01]  /*1520*/  IMAD.MOV.U32 R61, RZ, RZ, RZ ;  /* 0x000000ffff3d7224 */ /* 0x000fe200078e00ff */
[----:B------:R-:W-:Y:S01]  /*1530*/  UISETP.GE.AND UP0, UPT, UR53, 0x1, UPT ;  /* 0x000000013500788c */ /* 0x000fe2000bf06270 */
[----:B------:R-:W-:Y:S01]  /*1540*/  CS2R R64, SRZ ;  /* 0x0000000000407805 */ /* 0x000fe2000001ff00 */
[----:B------:R-:W-:Y:S01]  /*1550*/  UIADD3 UR4, UR53, 0x9f, URZ ;  /* 0x0000009f35047890 */ /* 0x000fe2000fffe03f */
[----:B------:R-:W-:Y:S02]  /*1560*/  CS2R R96, SRZ ;  /* 0x0000000000607805 */ /* 0x000fe4000001ff00 */
[----:B------:R-:W-:Y:S02]  /*1570*/  CS2R R68, SRZ ;  /* 0x0000000000447805 */ /* 0x000fe4000001ff00 */
[----:B------:R-:W-:-:S02]  /*1580*/  CS2R R98, SRZ ;  /* 0x0000000000627805 */ /* 0x000fc4000001ff00 */
[----:B------:R-:W-:Y:S01]  /*1590*/  PLOP3.LUT P1, PT, PT, PT, UP0, 0x80, 0x0 ;  /* 0x000000000000781c */ /* 0x000fe20003f2f008 */
[----:B------:R-:W-:Y:S01]  /*15a0*/  UIMAD.WIDE UR4, UR4, 0x66666667, URZ ;  /* 0x66666667040478a5 */ /* 0x000fe2000f8e023f */
[----:B------:R-:W-:Y:S02]  /*15b0*/  CS2R R72, SRZ ;  /* 0x0000000000487805 */ /* 0x000fe4000001ff00 */
[----:B------:R-:W-:Y:S01]  /*15c0*/  CS2R R100, SRZ ;  /* 0x0000000000647805 */ /* 0x000fe2000001ff00 */
[----:B------:R-:W-:Y:S01]  /*15d0*/  IMAD.MOV.U32 R76, RZ, RZ, RZ ;  /* 0x000000ffff4c7224 */ /* 0x000fe200078e00ff */
[----:B------:R-:W-:Y:S01]  /*15e0*/  USHF.R.U32.HI UR52, URZ, 0x1f, UR5 ;  /* 0x0000001f3f347899 */ /* 0x000fe20008011605 */
[----:B------:R-:W-:-:S03]  /*15f0*/  IMAD.MOV.U32 R102, RZ, RZ, RZ ;  /* 0x000000ffff667224 */ /* 0x000fc600078e00ff */
[----:B------:R-:W-:-:S03]  /*1600*/  ULEA.HI.SX32 UR52, UR5, UR52, 0x1a ;  /* 0x0000003405347291 */ /* 0x000fc6000f8fd23f */
[----:B------:R-:W-:Y:S09]  /*1610*/  @!P1 BRA `(.L_x_191) ;  /* 0x0000006c00a89947 */ /* 0x000ff20003800000 */
[----:B------:R-:W0:Y:S01]  /*1620*/  SHFL.IDX PT, R0, R23, RZ, 0x1f ;  /* 0x00001fff17007589 */ /* 0x000e2200000e0000 */
[----:B------:R-:W1:Y:S01]  /*1630*/  S2UR UR49, SR_CgaCtaId ;  /* 0x00000000003179c3 */ /* 0x000e620000008800 */
[----:B------:R-:W-:Y:S01]  /*1640*/  UMOV UR48, 0x400 ;  /* 0x0000040000307882 */ /* 0x000fe20000000000 */
[----:B0-----:R-:W-:Y:S01]  /*1650*/  R2UR UR42, R0 ;  /* 0x00000000002a72ca */ /* 0x001fe200000e0000 */
[----:B-1----:R-:W-:-:S04]  /*1660*/  ULEA UR48, UR49, UR48, 0x18 ;  /* 0x0000003031307291 */ /* 0x002fc8000f8ec03f */
[----:B------:R-:W-:-:S04]  /*1670*/  UIADD3 UR5, UR48, 0x14400, URZ ;  /* 0x0001440030057890 */ /* 0x000fc8000fffe03f */
[----:B------:R-:W-:-:S04]  /*1680*/  ULOP3.LUT UP0, URZ, UR5, 0x9f, URZ, 0xc0, !UPT ;  /* 0x0000009f053f7892 */ /* 0x000fc8000f80c03f */
[----:B------:R-:W-:Y:S02]  /*1690*/  ULEA.HI UR4, UR42, UR42, URZ, 0x1 ;  /* 0x0000002a2a047291 */ /* 0x000fe4000f8f083f */
[----:B------:R-:W-:Y:S02]  /*16a0*/  PLOP3.LUT P0, PT, PT, PT, UP0, 0x80, 0x0 ;  /* 0x000000000000781c */ /* 0x000fe40003f0f008 */
[----:B------:R-:W-:-:S04]  /*16b0*/  ULOP3.LUT UR4, UR4, 0x3e, URZ, 0xc0, !UPT ;  /* 0x0000003e04047892 */ /* 0x000fc8000f8ec03f */
[----:B------:R-:W-:-:S04]  /*16c0*/  UIADD3 UR4, UR42, -UR4, URZ ;  /* 0x800000042a047290 */ /* 0x000fc8000fffe03f */
[----:B------:R-:W-:-:S04]  /*16d0*/  ULEA UR4, UR4, UR5, 0xc ;  /* 0x0000000504047291 */ /* 0x000fc8000f8e603f */
[----:B------:R-:W-:-:S04]  /*16e0*/  USHF.R.U32.HI UR4, URZ, 0x4, UR4 ;  /* 0x000000043f047899 */ /* 0x000fc80008011604 */
[----:B------:R-:W-:Y:S01]  /*16f0*/  ULOP3.LUT UR54, UR4, 0x3fff, URZ, 0xc0, !UPT ;  /* 0x00003fff04367892 */ /* 0x000fe2000f8ec03f */
[----:B------:R-:W-:Y:S11]  /*1700*/  @!P0 BRA `(.L_x_192) ;  /* 0x0000000000408947 */ /* 0x000ff60003800000 */
        /* <DEDUP_REMOVED lines=16> */
.L_x_192:
[----:B------:R-:W-:Y:S01]  /*1810*/  ULEA.HI UR4, UR45, UR45, URZ, 0x1 ;  /* 0x0000002d2d047291 */ /* 0x000fe2000f8f083f */
[----:B------:R-:W-:-:S03]  /*1820*/  IMAD.U32 R3, RZ, RZ, UR46 ;  /* 0x0000002eff037e24 */ /* 0x000fc6000f8e00ff */
[----:B------:R-:W-:Y:S02]  /*1830*/  ULOP3.LUT UR4, UR4, 0xfffffffe, URZ, 0xc0, !UPT ;  /* 0xfffffffe04047892 */ /* 0x000fe4000f8ec03f */
[----:B------:R-:W-:Y:S02]  /*1840*/  ISETP.NE.AND P0, PT, R3, 0x3, PT ;  /* 0x000000030300780c */ /* 0x000fe40003f05270 */
[----:B------:R-:W-:-:S06]  /*1850*/  UIADD3 UR4, UR45, -UR4, URZ ;  /* 0x800000042d047290 */ /* 0x000fcc000fffe03f */
[----:B------:R-:W-:-:S05]  /*1860*/  IMAD.U32 R0, RZ, RZ, UR4 ;  /* 0x00000004ff007e24 */ /* 0x000fca000f8e00ff */
[----:B------:R-:W-:-:S04]  /*1870*/  SHF.L.U32 R0, R0, 0x1f, RZ ;  /* 0x0000001f00007819 */ /* 0x000fc800000006ff */
[----:B------:R-:W0:Y:S02]  /*1880*/  SYNCS.PHASECHK.TRANS64.TRYWAIT P1, [UR48+0x29800], R0 ;  /* 0x02980000ff0075a7 */ /* 0x000e240008020170 */
[----:B0-----:R-:W-:Y:S05]  /*1890*/  @!P1 BRA `(.L_x_193) ;  /* 0x000000f800609947 */ /* 0x001fea0003800000 */
.L_x_339:
[----:B------:R-:W-:Y:S05]  /*18a0*/  @!P0 BRA `(.L_x_194) ;  /* 0x0000000000048947 */ /* 0x000fea0003800000 */
[----:B------:R-:W-:Y:S01]  /*18b0*/  BPT.TRAP 0x1 ;  /* 0x000000040000795c */ /* 0x000fe20000300000 */
.L_x_194:
[----:B------:R-:W-:Y:S02]  /*18c0*/  IMAD.U32 R4, RZ, RZ, UR43 ;  /* 0x0000002bff047e24 */ /* 0x000fe4000f8e00ff */
[----:B0-----:R-:W-:-:S03]  /*18d0*/  IMAD.U32 R3, RZ, RZ, UR44 ;  /* 0x0000002cff037e24 */ /* 0x001fc6000f8e00ff */
[----:B------:R-:W-:Y:S02]  /*18e0*/  LEA R4, R4, UR48, 0x3 ;  /* 0x0000003004047c11 */ /* 0x000fe4000f8e18ff */
[----:B------:R-:W-:-:S04]  /*18f0*/  SHF.L.U32 R3, R3, 0x1f, RZ ;  /* 0x0000001f03037819 */ /* 0x000fc800000006ff */
[----:B------:R0:W1:Y:S01]  /*1900*/  SYNCS.PHASECHK.TRANS64.TRYWAIT P1, [R4+URZ+0x29830], R3 ;  /* 0x02983003040075a7 */ /* 0x000062000802017f */
[----:B------:R-:W-:Y:S05]  /*1910*/  @!P0 BRA `(.L_x_195) ;  /* 0x0000000000048947 */ /* 0x000fea0003800000 */
[----:B------:R-:W-:Y:S01]  /*1920*/  BPT.TRAP 0x1 ;  /* 0x000000040000795c */ /* 0x000fe20000300000 */
.L_x_195:
[----:B------:R-:W-:Y:S01]  /*1930*/  IMAD.MOV.U32 R87, RZ, RZ, RZ ;  /* 0x000000ffff577224 */ /* 0x000fe200078e00ff */
[----:B-1----:R-:W-:Y:S06]  /*1940*/  @P1 BRA `(.L_x_196) ;  /* 0x0000000000081947 */ /* 0x002fec0003800000 */
[----:B------:R-:W1:Y:S02]  /*1950*/  SYNCS.PHASECHK.TRANS64.TRYWAIT P1, [R4+URZ+0x29830], R3 ;  /* 0x02983003040075a7 */ /* 0x000e64000802017f */
[----:B-1----:R-:W-:Y:S05]  /*1960*/  @!P1 BRA `(.L_x_197) ;  /* 0x000000f800449947 */ /* 0x002fea0003800000 */
.L_x_196:
        /* <DEDUP_REMOVED lines=11> */
[----:B------:R-:W-:Y:S01]  /*1a20*/  UMOV UR4, UR24 ;  /* 0x0000001800047c82 */ /* 0x000fe20008000000 */
[----:B------:R-:W-:Y:S02]  /*1a30*/  UMOV UR7, 0x80000020 ;  /* 0x8000002000077882 */ /* 0x000fe40000000000 */
        /* <DEDUP_REMOVED lines=191> */
.L_x_198:
        /* <DEDUP_REMOVED lines=172> */
[----:B------:R-:W-:-:S02]  /*30f0*/  FSEL R25, R25, -INF , P0 ;  /* 0xff80000019197808 */ /* 0x000fc40000000000 */
[----:B------:R-:W-:Y:S02]  /*3100*/  ISETP.NE.AND P2, PT, R12, RZ, PT ;  /* 0x000000ff0c00720c */ /* 0x000fe40003f45270 */
[----:B------:R-:W-:Y:S02]  /*3110*/  FSEL R62, R36, -INF , P5 ;  /* 0xff800000243e7808 */ /* 0x000fe40002800000 */
[----:B0-----:R-:W-:Y:S02]  /*3120*/  FMNMX.FTZ R27, R8, R27, !PT ;  /* 0x0000001b081b7209 */ /* 0x001fe40007810000 */
[----:B------:R-:W-:Y:S02]  /*3130*/  FSEL R37, R37, -INF , P6 ;  /* 0xff80000025257808 */ /* 0x000fe40003000000 */
[----:B------:R-:W-:Y:S01]  /*3140*/  ISETP.NE.AND P0, PT, R72, RZ, PT ;  /* 0x000000ff4800720c */ /* 0x000fe20003f05270 */
[----:B------:R-:W0:Y:S02]  /*3150*/  SHFL.BFLY PT, R0, R27, 0x1, 0x1f ;  /* 0x0c201f001b007f89 */ /* 0x000e2400000e0000 */
        /* <DEDUP_REMOVED lines=19> */
[--C-:B------:R-:W-:Y:S01]  /*3290*/  FFMA.FTZ R51, R81, UR39, -R6.reuse ;  /* 0x0000002751337c23 */ /* 0x100fe20008010806 */
[----:B------:R-:W-:Y:S01]  /*32a0*/  FMNMX.FTZ R20, R112, R13, !PT ;  /* 0x0000000d70147209 */ /* 0x000fe20007810000 */
[----:B------:R-:W-:Y:S01]  /*32b0*/  MUFU.EX2 R5, R5 ;  /* 0x0000000500057308 */ /* 0x000fe20000000800 */
[----:B------:R-:W-:-:S01]  /*32c0*/  FFMA.FTZ R12, R123, UR39, -R6 ;  /* 0x000000277b0c7c23 */ /* 0x000fc20008010806 */
[--C-:B------:R-:W-:Y:S01]  /*32d0*/  FFMA.FTZ R74, R85, UR39, -R6.reuse ;  /* 0x00000027554a7c23 */ /* 0x100fe20008010806 */
[----:B------:R-:W-:Y:S01]  /*32e0*/  FMNMX.FTZ R13, R113, R20, !PT ;  /* 0x00000014710d7209 */ /* 0x000fe20007810000 */
[--C-:B------:R-:W-:Y:S01]  /*32f0*/  FFMA.FTZ R125, R125, UR39, -R6.reuse ;  /* 0x000000277d7d7c23 */ /* 0x100fe20008010806 */
[----:B------:R-:W-:-:S01]  /*3300*/  FFMA.FTZ R14, R127, UR39, -R6 ;  /* 0x000000277f0e7c23 */ /* 0x000fc20008010806 */
[--C-:B------:R-:W-:Y:S01]  /*3310*/  FFMA.FTZ R129, R129, UR39, -R6.reuse ;  /* 0x0000002781817c23 */ /* 0x100fe20008010806 */
[----:B------:R-:W-:Y:S01]  /*3320*/  FMNMX.FTZ R20, R116, R13, !PT ;  /* 0x0000000d74147209 */ /* 0x000fe20007810000 */
[----:B------:R-:W0:Y:S01]  /*3330*/  MUFU.EX2 R8, R8 ;  /* 0x0000000800087308 */ /* 0x000e220000000800 */
[----:B------:R-:W-:-:S01]  /*3340*/  FFMA.FTZ R133, R133, UR39, -R6 ;  /* 0x0000002785857c23 */ /* 0x000fc20008010806 */
        /* <DEDUP_REMOVED lines=8> */
[----:B------:R-:W-:Y:S01]  /*33d0*/  FFMA.FTZ R35, R35, UR39, -R6 ;  /* 0x0000002723237c23 */ /* 0x000fe20008010806 */
[----:B------:R-:W-:-:S04]  /*33e0*/  FMNMX.FTZ R15, R89, R26, !PT ;  /* 0x0000001a590f7209 */ /* 0x000fc80007810000 */
[----:B------:R-:W-:Y:S01]  /*33f0*/  FMNMX.FTZ R26, R92, R15, !PT ;  /* 0x0000000f5c1a7209 */ /* 0x000fe20007810000 */
[----:B------:R-:W-:Y:S03]  /*3400*/  MUFU.EX2 R10, R10 ;  /* 0x0000000a000a7308 */ /* 0x000fe60000000800 */
[----:B------:R-:W-:Y:S01]  /*3410*/  FMNMX.FTZ R27, R93, R26, !PT ;  /* 0x0000001a5d1b7209 */ /* 0x000fe20007810000 */
[----:B------:R-:W-:-:S03]  /*3420*/  FFMA.FTZ R26, R135, UR39, -R6 ;  /* 0x00000027871a7c23 */ /* 0x000fc60008010806 */
[----:B------:R-:W-:Y:S01]  /*3430*/  FMNMX.FTZ R30, R96, R27, !PT ;  /* 0x0000001b601e7209 */ /* 0x000fe20007810000 */
[----:B------:R-:W-:Y:S03]  /*3440*/  MUFU.EX2 R9, R9 ;  /* 0x0000000900097308 */ /* 0x000fe60000000800 */
        /* <DEDUP_REMOVED lines=20> */
[----:B------:R1:W-:Y:S03]  /*3590*/  MUFU.EX2 R31, R50 ;  /* 0x00000032001f7308 */ /* 0x0003e60000000800 */
        /* <DEDUP_REMOVED lines=9> */
[----:B-1----:R-:W-:Y:S01]  /*3630*/  FMNMX.FTZ R50, R52, R79, !PT ;  /* 0x0000004f34327209 */ /* 0x002fe20007810000 */
[----:B------:R1:W-:Y:S03]  /*3640*/  MUFU.EX2 R75, R58 ;  /* 0x0000003a004b7308 */ /* 0x0003e60000000800 */
[----:B------:R-:W-:Y:S02]  /*3650*/  FMNMX.FTZ R77, R53, R50, !PT ;  /* 0x00000032354d7209 */ /* 0x000fe40007810000 */
[----:B------:R-:W-:Y:S01]  /*3660*/  FSEL R50, R28, -INF , P1 ;  /* 0xff8000001c327808 */ /* 0x000fe20000800000 */
[----:B------:R-:W-:-:S01]  /*3670*/  FFMA.FTZ R28, R63, UR39, -R6 ;  /* 0x000000273f1c7c23 */ /* 0x000fc20008010806 */
[----:B------:R-:W-:Y:S01]  /*3680*/  FMNMX.FTZ R54, R24, R77, !PT ;  /* 0x0000004d18367209 */ /* 0x000fe20007810000 */
[----:B------:R-:W-:Y:S01]  /*3690*/  MUFU.EX2 R21, R21 ;  /* 0x0000001500157308 */ /* 0x000fe20000000800 */
[----:B-1----:R-:W-:Y:S01]  /*36a0*/  FSEL R58, R33, -INF , P4 ;  /* 0xff800000213a7808 */ /* 0x002fe20002000000 */
[----:B------:R-:W-:Y:S01]  /*36b0*/  FFMA.FTZ R33, R3, UR39, -R6 ;  /* 0x0000002703217c23 */ /* 0x000fe20008010806 */
[----:B------:R-:W-:-:S02]  /*36c0*/  FMNMX.FTZ R77, R25, R54, !PT ;  /* 0x00000036194d7209 */ /* 0x000fc40007810000 */
        /* <DEDUP_REMOVED lines=196> */
[--C-:B------:R-:W-:Y:S01]  /*4310*/  IMAD.MOV.U32 R29, RZ, RZ, R87.reuse ;  /* 0x000000ffff1d7224 */ /* 0x100fe200078e0057 */
[----:B------:R-:W2:Y:S01]  /*4320*/  MUFU.EX2 R41, R41 ;  /* 0x0000002900297308 */ /* 0x000ea20000000800 */
[C---:B-1----:R-:W-:Y:S01]  /*4330*/  F2FP.SATFINITE.E4M3.F32.PACK_AB_MERGE_C R68, R69.reuse, R68, RZ ;  /* 0x000000444544723e */ /* 0x042fe200048070ff */
[----:B------:R-:W-:Y:S01]  /*4340*/  FADD.FTZ R69, R69, R4 ;  /* 0x0000000445457221 */ /* 0x000fe20000010000 */
[----:B------:R-:W-:-:S02]  /*4350*/  IMAD.MOV.U32 R28, RZ, RZ, R87 ;  /* 0x000000ffff1c7224 */ /* 0x000fc400078e0057 */
        /* <DEDUP_REMOVED lines=146> */
[----:B------:R-:W-:Y:S01]  /*4c80*/  UMOV UR53, UR44 ;  /* 0x0000002c00357c82 */ /* 0x000fe20008000000 */
[----:B------:R-:W-:-:S10]  /*4c90*/  UMOV UR49, UR43 ;  /* 0x0000002b00317c82 */ /* 0x000fd40008000000 */
.L_x_210:
[----:B------:R-:W-:Y:S01]  /*4ca0*/  ISETP.NE.AND P2, PT, RZ, UR42, PT ;  /* 0x0000002aff007c0c */ /* 0x000fe2000bf45270 */
[----:B------:R-:W-:-:S04]  /*4cb0*/  UISETP.NE.AND UP0, UPT, UR49, 0x1, UPT ;  /* 0x000000013100788c */ /* 0x000fc8000bf05270 */
[----:B------:R-:W-:-:S04]  /*4cc0*/  USEL UR44, URZ, 0x1, UP0 ;  /* 0x000000013f2c7887 */ /* 0x000fc80008000000 */
[----:B------:R-:W-:-:S04]  /*4cd0*/  ULOP3.LUT UR44, UR53, UR44, URZ, 0x3c, !UPT ;  /* 0x0000002c352c7292 */ /* 0x000fc8000f8e3c3f */
[----:B------:R-:W-:Y:S08]  /*4ce0*/  @P2 BRA `(.L_x_200) ;  /* 0x0000000000442947 */ /* 0x000ff00003800000 */
[----:B------:R-:W-:Y:S05]  /*4cf0*/  @!P0 BRA `(.L_x_201) ;  /* 0x0000000000048947 */ /* 0x000fea0003800000 */
[----:B------:R-:W-:Y:S01]  /*4d00*/  BPT.TRAP 0x1 ;  /* 0x000000040000795c */ /* 0x000fe20000300000 */
.L_x_201:
[----:B------:R-:W0:Y:S01]  /*4d10*/  S2UR UR10, SR_CgaCtaId ;  /* 0x00000000000a79c3 */ /* 0x000e220000008800 */
[----:B------:R-:W-:Y:S01]  /*4d20*/  UIADD3 UR6, UR49, 0x1, URZ ;  /* 0x0000000131067890 */ /* 0x000fe2000fffe03f */
[----:B------:R-:W-:Y:S01]  /*4d30*/  IMAD.U32 R0, RZ, RZ, UR44 ;  /* 0x0000002cff007e24 */ /* 0x000fe2000f8e00ff */
[----:B------:R-:W-:Y:S02]  /*4d40*/  UMOV UR7, 0x400 ;  /* 0x0000040000077882 */ /* 0x000fe40000000000 */
[----:B------:R-:W-:Y:S02]  /*4d50*/  UISETP.NE.AND UP0, UPT, UR6, 0x2, UPT ;  /* 0x000000020600788c */ /* 0x000fe4000bf05270 */
[----:B------:R-:W-:Y:S02]  /*4d60*/  SHF.L.U32 R0, R0, 0x1f, RZ ;  /* 0x0000001f00007819 */ /* 0x000fe400000006ff */
[----:B------:R-:W-:Y:S02]  /*4d70*/  USEL UR6, UR6, URZ, UP0 ;  /* 0x0000003f06067287 */ /* 0x000fe40008000000 */
[----:B0-----:R-:W-:-:S04]  /*4d80*/  ULEA UR7, UR10, UR7, 0x18 ;  /* 0x000000070a077291 */ /* 0x001fc8000f8ec03f */
[----:B------:R-:W-:-:S09]  /*4d90*/  ULEA UR6, UR6, UR7, 0x3 ;  /* 0x0000000706067291 */ /* 0x000fd2000f8e183f */
[----:B------:R0:W1:Y:S01]  /*4da0*/  SYNCS.PHASECHK.TRANS64.TRYWAIT P1, [UR6+0x29830], R0 ;  /* 0x02983000ff0075a7 */ /* 0x0000620008020146 */
[----:B------:R-:W-:Y:S05]  /*4db0*/  @!P0 BRA `(.L_x_202) ;  /* 0x0000000000048947 */ /* 0x000fea0003800000 */
[----:B------:R-:W-:Y:S01]  /*4dc0*/  BPT.TRAP 0x1 ;  /* 0x000000040000795c */ /* 0x000fe20000300000 */
.L_x_202:
[----:B-1----:R-:W-:Y:S05]  /*4dd0*/  @P1 BRA `(.L_x_200) ;  /* 0x0000000000081947 */ /* 0x002fea0003800000 */
[----:B------:R-:W1:Y:S02]  /*4de0*/  SYNCS.PHASECHK.TRANS64.TRYWAIT P1, [UR6+0x29830], R0 ;  /* 0x02983000ff0075a7 */ /* 0x000e640008020146 */
[----:B-1----:R-:W-:Y:S05]  /*4df0*/  @!P1 BRA `(.L_x_203) ;  /* 0x000000c400349947 */ /* 0x002fea0003800000 */
.L_x_200:
        /* <DEDUP_REMOVED lines=189> */
.L_x_205:
[----:B------:R-:W0:Y:S01]  /*59d0*/  S2UR UR7, SR_CgaCtaId ;  /* 0x00000000000779c3 */ /* 0x000e220000008800 */
[----:B------:R-:W-:Y:S01]  /*59e0*/  UMOV UR6, 0x400 ;  /* 0x0000040000067882 */ /* 0x000fe20000000000 */
[----:B------:R-:W-:-:S05]  /*59f0*/  IMAD.U32 R0, RZ, RZ, UR53 ;  /* 0x00000035ff007e24 */ /* 0x000fca000f8e00ff */
[----:B------:R-:W-:Y:S01]  /*5a00*/  SHF.L.U32 R0, R0, 0x1f, RZ ;  /* 0x0000001f00007819 */ /* 0x000fe200000006ff */
[----:B0-----:R-:W-:-:S04]  /*5a10*/  ULEA UR6, UR7, UR6, 0x18 ;  /* 0x0000000607067291 */ /* 0x001fc8000f8ec03f */
[----:B------:R-:W-:-:S09]  /*5a20*/  ULEA UR6, UR49, UR6, 0x3 ;  /* 0x0000000631067291 */ /* 0x000fd2000f8e183f */
[----:B------:R0:W1:Y:S01]  /*5a30*/  SYNCS.PHASECHK.TRANS64.TRYWAIT P1, [UR6+0x29850], R0 ;  /* 0x02985000ff0075a7 */ /* 0x0000620008020146 */
[----:B------:R-:W-:Y:S05]  /*5a40*/  @!P0 BRA `(.L_x_206) ;  /* 0x0000000000048947 */ /* 0x000fea0003800000 */
[----:B------:R-:W-:Y:S01]  /*5a50*/  BPT.TRAP 0x1 ;  /* 0x000000040000795c */ /* 0x000fe20000300000 */
.L_x_206:
[----:B-1----:R-:W-:Y:S05]  /*5a60*/  @P1 BRA `(.L_x_204) ;  /* 0x0000000000081947 */ /* 0x002fea0003800000 */
[----:B------:R-:W1:Y:S02]  /*5a70*/  SYNCS.PHASECHK.TRANS64.TRYWAIT P1, [UR6+0x29850], R0 ;  /* 0x02985000ff0075a7 */ /* 0x000e640008020146 */
[----:B-1----:R-:W-:Y:S05]  /*5a80*/  @!P1 BRA `(.L_x_207) ;  /* 0x000000b800289947 */ /* 0x002fea0003800000 */
.L_x_204:
[----:B------:R-:W2:Y:S01]  /*5a90*/  S2UR UR11, SR_CgaCtaId ;  /* 0x00000000000b79c3 */ /* 0x000ea20000008800 */
[----:B------:R-:W-:Y:S01]  /*5aa0*/  UMOV UR6, 0x400 ;  /* 0x0000040000067882 */ /* 0x000fe20000000000 */
[----:B------:R-:W-:Y:S01]  /*5ab0*/  WARPGROUP.ARRIVE ;  /* 0x00000000000079c5 */ /* 0x000fe20000000000 */
[----:B------:R-:W-:Y:S01]  /*5ac0*/  UMOV UR7, 0xc0000010 ;  /* 0xc000001000077882 */ /* 0x000fe20000000000 */
[----:B01----:R-:W-:Y:S01]  /*5ad0*/  IADD3 R0, -R22, 0xb, RZ ;  /* 0x0000000b16007810 */ /* 0x003fe20007ffe1ff */
[----:B--2---:R-:W-:-:S04]  /*5ae0*/  ULEA UR14, UR11, UR6, 0x18 ;  /* 0x000000060b0e7291 */ /* 0x004fc8000f8ec03f */
[----:B------:R-:W-:-:S04]  /*5af0*/  UIADD3 UR6, UR14, 0x400, URZ ;  /* 0x000004000e067890 */ /* 0x000fc8000fffe03f */
        /* <DEDUP_REMOVED lines=30> */
.L_x_208:
        /* <DEDUP_REMOVED lines=344> */
.L_x_209:
        /* <DEDUP_REMOVED lines=116> */
.L_x_199:
[----:B------:R-:W-:Y:S06]  /*79a0*/  BAR.ARV 0x8, 0x180 ;  /* 0x0206000000007b1d */ /* 0x000fec0000002000 */
[----:B------:R-:W-:Y:S05]  /*79b0*/  @!P0 BRA `(.L_x_211) ;  /* 0x0000000000048947 */ /* 0x000fea0003800000 */
[----:B------:R-:W-:Y:S01]  /*79c0*/  BPT.TRAP 0x1 ;  /* 0x000000040000795c */ /* 0x000fe20000300000 */
.L_x_211:
        /* <DEDUP_REMOVED lines=9> */
.L_x_212:
[----:B-1----:R-:W-:Y:S05]  /*7a60*/  @P1 BRA `(.L_x_213) ;  /* 0x0000000000081947 */ /* 0x002fea0003800000 */
[----:B------:R-:W1:Y:S02]  /*7a70*/  SYNCS.PHASECHK.TRANS64.TRYWAIT P1, [UR9+0x29850], R6 ;  /* 0x02985006ff0075a7 */ /* 0x000e640008020149 */
[----:B-1----:R-:W-:Y:S05]  /*7a80*/  @!P1 BRA `(.L_x_214) ;  /* 0x0000009800409947 */ /* 0x002fea0003800000 */
.L_x_213:
[----:B------:R-:W-:Y:S01]  /*7a90*/  UIADD3 UR4, UR4, 0x400, URZ ;  /* 0x0000040004047890 */ /* 0x000fe2000fffe03f */
[----:B------:R-:W-:Y:S01]  /*7aa0*/  WARPGROUP.ARRIVE ;  /* 0x00000000000079c5 */ /* 0x000fe20000000000 */
[----:B------:R-:W-:Y:S01]  /*7ab0*/  UMOV UR7, 0xc0000010 ;  /* 0xc000001000077882 */ /* 0x000fe20000000000 */
[----:B------:R-:W-:Y:S01]  /*7ac0*/  ULDC.64 UR10, c[0x0][0x9a0] ;  /* 0x00026800000a7ab9 */ /* 0x000fe20000000a00 */
[----:B------:R-:W-:Y:S01]  /*7ad0*/  USHF.R.U32.HI UR4, URZ, 0x4, UR4 ;  /* 0x000000043f047899 */ /* 0x000fe20008011604 */
[----:B------:R-:W-:Y:S01]  /*7ae0*/  IMAD.MOV.U32 R8, RZ, RZ, 0x3f800000 ;  /* 0x3f800000ff087424 */ /* 0x000fe200078e00ff */
[----:B------:R-:W-:Y:S02]  /*7af0*/  UISETP.NE.U32.AND UP0, UPT, UR10, URZ, UPT ;  /* 0x0000003f0a00728c */ /* 0x000fe4000bf05070 */
[----:B------:R-:W-:Y:S02]  /*7b00*/  ULOP3.LUT UR4, UR4, 0x3fff, URZ, 0xc0, !UPT ;  /* 0x00003fff04047892 */ /* 0x000fe4000f8ec03f */
[----:B------:R-:W-:-:S02]  /*7b10*/  UISETP.NE.AND.EX UP0, UPT, UR11, URZ, UPT, UP0 ;  /* 0x0000003f0b00728c */ /* 0x000fc4000bf05300 */
[----:B------:R-:W-:-:S04]  /*7b20*/  ULOP3.LUT UR4, UR4, 0x10000, URZ, 0xfc, !UPT ;  /* 0x0001000004047892 */ /* 0x000fc8000f8efc3f */
[----:B------:R-:W-:Y:S01]  /*7b30*/  UIMAD UR8, UR43, 0x500, UR4 ;  /* 0x000005002b0878a4 */ /* 0x000fe2000f8e0204 */
[----:B------:R-:W-:-:S03]  /*7b40*/  PLOP3.LUT P1, PT, PT, PT, UP0, 0x80, 0x0 ;  /* 0x000000000000781c */ /* 0x000fc60003f2f008 */
[----:B------:R-:W-:Y:S01]  /*7b50*/  UIADD3 UR4, UR8, 0x100, URZ ;  /* 0x0000010008047890 */ /* 0x000fe2000fffe03f */
[----:B------:R-:W-:Y:S02]  /*7b60*/  @UP0 ULDC.64 UR12, c[0x0][0x9c8] ;  /* 0x00027200000c0ab9 */ /* 0x000fe40000000a00 */
[----:B------:R-:W-:-:S06]  /*7b70*/  UMOV UR6, UR8 ;  /* 0x0000000800067c82 */ /* 0x000fcc0008000000 */
[----:B------:R-:W-:Y:S01]  /*7b80*/  QGMMA.64x128x32.F32.E4M3.E4M3 R24, R172, gdesc[UR4], R24, gsb0 ;  /* 0x01e00004ac187df3 */ /* 0x000fe20008000818 */
[----:B------:R-:W-:Y:S01]  /*7b90*/  UMOV UR7, 0xc0000010 ;  /* 0xc000001000077882 */ /* 0x000fe20000000000 */
[----:B------:R-:W-:Y:S01]  /*7ba0*/  UMOV UR6, UR4 ;  /* 0x0000000400067c82 */ /* 0x000fe20008000000 */
[----:B------:R-:W-:Y:S01]  /*7bb0*/  @UP0 UIMAD.WIDE.U32 UR4, UR37, UR12, URZ ;  /* 0x0000000c250402a5 */ /* 0x000fe2000f8e003f */
[----:B------:R-:W-:Y:S02]  /*7bc0*/  WARPGROUP.DEPBAR.LE gsb0, 0x0 ;  /* 0x00008000000079c5 */ /* 0x000fe40000010000 */
[----:B------:R-:W-:-:S06]  /*7bd0*/  WARPGROUP.ARRIVE ;  /* 0x00000000000079c5 */ /* 0x000fcc0000000000 */
[----:B------:R-:W-:Y:S01]  /*7be0*/  QGMMA.64x128x32.F32.E4M3.E4M3 R24, R176, gdesc[UR4], R24, gsb0 ;  /* 0x01e00004b0187df3 */ /* 0x000fe20008000818 */
[----:B------:R-:W-:Y:S02]  /*7bf0*/  @UP0 UIMAD UR6, UR38, UR12, URZ ;  /* 0x0000000c260602a4 */ /* 0x000fe4000f8e023f */
[----:B------:R-:W-:Y:S02]  /*7c00*/  @UP0 USHF.R.S32.HI UR7, URZ, 0x1f, UR47 ;  /* 0x0000001f3f070899 */ /* 0x000fe4000801142f */
[----:B------:R-:W-:-:S03]  /*7c10*/  @UP0 UIMAD UR6, UR37, UR13, UR6 ;  /* 0x0000000d250602a4 */ /* 0x000fc6000f8e0206 */
[----:B------:R-:W-:Y:S01]  /*7c20*/  @UP0 ULDC.64 UR12, c[0x0][0x9d0] ;  /* 0x00027400000c0ab9 */ /* 0x000fe20000000a00 */
[----:B------:R-:W-:Y:S02]  /*7c30*/  @UP0 UIADD3 UR5, UR5, UR6, URZ ;  /* 0x0000000605050290 */ /* 0x000fe4000fffe03f */
[----:B------:R-:W-:Y:S02]  /*7c40*/  @UP0 UIMAD UR6, UR7, UR12, URZ ;  /* 0x0000000c070602a4 */ /* 0x000fe4000f8e023f */
[----:B------:R-:W-:Y:S02]  /*7c50*/  @UP0 UIMAD.WIDE.U32 UR4, UR47, UR12, UR4 ;  /* 0x0000000c2f0402a5 */ /* 0x000fe4000f8e0004 */
[----:B------:R-:W-:-:S04]  /*7c60*/  @UP0 UIMAD UR6, UR47, UR13, UR6 ;  /* 0x0000000d2f0602a4 */ /* 0x000fc8000f8e0206 */
[----:B------:R-:W-:Y:S02]  /*7c70*/  @UP0 UIADD3 UR5, UR5, UR6, URZ ;  /* 0x0000000605050290 */ /* 0x000fe4000fffe03f */
[----:B------:R-:W-:-:S04]  /*7c80*/  @UP0 ULEA UR6, UP1, UR4, UR10, 0x2 ;  /* 0x0000000a04060291 */ /* 0x000fc8000f82103f */
[----:B------:R-:W-:Y:S02]  /*7c90*/  @UP0 ULEA.HI.X UR7, UR4, UR11, UR5, 0x2, UP1 ;  /* 0x0000000b04070291 */ /* 0x000fe400088f1405 */
[----:B------:R-:W-:Y:S01]  /*7ca0*/  UIADD3 UR4, UR8, 0x200, URZ ;  /* 0x0000020008047890 */ /* 0x000fe2000fffe03f */
[----:B01----:R-:W-:-:S03]  /*7cb0*/  IMAD.U32 R6, RZ, RZ, UR6 ;  /* 0x00000006ff067e24 */ /* 0x003fc6000f8e00ff */
[----:B------:R-:W-:Y:S01]  /*7cc0*/  IMAD.U32 R7, RZ, RZ, UR7 ;  /* 0x00000007ff077e24 */ /* 0x000fe2000f8e00ff */
[----:B------:R-:W-:Y:S02]  /*7cd0*/  UMOV UR7, 0xc0000010 ;  /* 0xc000001000077882 */ /* 0x000fe40000000000 */
[----:B------:R-:W-:Y:S02]  /*7ce0*/  UMOV UR6, UR4 ;  /* 0x0000000400067c82 */ /* 0x000fe40008000000 */
[----:B------:R0:W2:Y:S01]  /*7cf0*/  @P1 LDG.E R8, desc[UR50][R6.64] ;  /* 0x0000003206081981 */ /* 0x0000a2000c1e1900 */
[----:B------:R-:W-:Y:S01]  /*7d00*/  UIADD3 UR4, UR8, 0x300, URZ ;  /* 0x0000030008047890 */ /* 0x000fe2000fffe03f */
[----:B------:R-:W-:Y:S02]  /*7d10*/  WARPGROUP.DEPBAR.LE gsb0, 0x0 ;  /* 0x00008000000079c5 */ /* 0x000fe40000010000 */
[----:B------:R-:W-:-:S06]  /*7d20*/  WARPGROUP.ARRIVE ;  /* 0x00000000000079c5 */ /* 0x000fcc0000000000 */
[----:B------:R-:W-:Y:S01]  /*7d30*/  QGMMA.64x128x32.F32.E4M3.E4M3 R24, R180, gdesc[UR4], R24, gsb0 ;  /* 0x01e00004b4187df3 */ /* 0x000fe20008000818 */
[----:B------:R-:W-:Y:S01]  /*7d40*/  UMOV UR6, UR4 ;  /* 0x0000000400067c82 */ /* 0x000fe20008000000 */
[----:B------:R-:W-:Y:S01]  /*7d50*/  UMOV UR7, 0xc0000010 ;  /* 0xc000001000077882 */ /* 0x000fe20000000000 */
[----:B------:R-:W-:Y:S01]  /*7d60*/  UIADD3 UR8, UR8, 0x400, URZ ;  /* 0x0000040008087890 */ /* 0x000fe2000fffe03f */
[----:B------:R-:W1:Y:S04]  /*7d70*/  SHFL.BFLY PT, R9, R4, 0x2, 0x1f ;  /* 0x0c401f0004097f89 */ /* 0x000e6800000e0000 */
[----:B------:R-:W3:Y:S01]  /*7d80*/  SHFL.BFLY PT, R10, R5, 0x2, 0x1f ;  /* 0x0c401f00050a7f89 */ /* 0x000ee200000e0000 */
[----:B------:R-:W-:Y:S02]  /*7d90*/  WARPGROUP.DEPBAR.LE gsb0, 0x0 ;  /* 0x00008000000079c5 */ /* 0x000fe40000010000 */
[----:B------:R-:W-:-:S06]  /*7da0*/  WARPGROUP.ARRIVE ;  /* 0x00000000000079c5 */ /* 0x000fcc0000000000 */
[----:B------:R-:W-:Y:S01]  /*7db0*/  QGMMA.64x128x32.F32.E4M3.E4M3 R24, R184, gdesc[UR4], R24, gsb0 ;  /* 0x01e00004b8187df3 */ /* 0x000fe20008000818 */
[----:B------:R-:W-:Y:S01]  /*7dc0*/  UMOV UR6, UR8 ;  /* 0x0000000800067c82 */ /* 0x000fe20008000000 */
        /* <DEDUP_REMOVED lines=20> */
[----:B------:R0:W1:Y:S08]  /*7f10*/  @P2 MUFU.LG2 R9, R13 ;  /* 0x0000000d00092308 */ /* 0x0000700000000c00 */
[----:B------:R-:W3:Y:S01]  /*7f20*/  @P1 MUFU.RCP R11, R12 ;  /* 0x0000000c000b1308 */ /* 0x000ee20000001000 */
        /* <DEDUP_REMOVED lines=15> */
.L_x_215:
[----:B------:R-:W-:Y:S01]  /*8020*/  UIADD3 UR4, UR9, 0x29860, URZ ;  /* 0x0002986009047890 */ /* 0x000fe2000fffe03f */
[-C--:B------:R-:W-:Y:S01]  /*8030*/  FMUL.FTZ R102, R24, R7.reuse ;  /* 0x0000000718667220 */ /* 0x080fe20000410000 */
[----:B------:R-:W-:Y:S01]  /*8040*/  UIADD3 UR43, UR43, 0x1, URZ ;  /* 0x000000012b2b7890 */ /* 0x000fe2000fffe03f */
[-C--:B------:R-:W-:Y:S01]  /*8050*/  FMUL.FTZ R100, R25, R7.reuse ;  /* 0x0000000719647220 */ /* 0x080fe20000410000 */
[----:B------:R-:W-:Y:S01]  /*8060*/  UPRMT UR4, UR14, 0x654, UR4 ;  /* 0x000006540e047896 */ /* 0x000fe20008000004 */
[-C--:B------:R-:W-:Y:S01]  /*8070*/  FMUL.FTZ R101, R28, R7.reuse ;  /* 0x000000071c657220 */ /* 0x080fe20000410000 */
[----:B------:R-:W-:Y:S01]  /*8080*/  UISETP.NE.AND UP0, UPT, UR43, 0x2, UPT ;  /* 0x000000022b00788c */ /* 0x000fe2000bf05270 */
        /* <DEDUP_REMOVED lines=21> */
[----:B------:R-:W-:Y:S01]  /*81e0*/  SYNCS.ARRIVE.TRANS64.RED.A1T0 RZ, [UR4], RZ ;  /* 0x000000ffffff79a7 */ /* 0x000fe20008100404 */
        /* <DEDUP_REMOVED lines=13> */
[----:B------:R-:W-:Y:S01]  /*82c0*/  USEL UR4, URZ, 0x1, UP0 ;  /* 0x000000013f047887 */ /* 0x000fe20008000000 */
        /* <DEDUP_REMOVED lines=22> */
[----:B------:R-:W-:Y:S01]  /*8430*/  PLOP3.LUT P0, PT, PT, PT, PT, 0x8, 0x0 ;  /* 0x000000000000781c */ /* 0x000fe20003f0e170 */
[-C--:B------:R-:W-:Y:S01]  /*8440*/  FMUL.FTZ R13, R79, R0.reuse ;  /* 0x000000004f0d7220 */ /* 0x080fe20000410000 */
[-C--:B------:R-:W-:Y:S01]  /*8450*/  FMUL.FTZ R12, R82, R0.reuse ;  /* 0x00000000520c7220 */ /* 0x080fe20000410000 */
[-C--:B------:R-:W-:Y:S01]  /*8460*/  FMUL.FTZ R8, R83, R0.reuse ;  /* 0x0000000053087220 */ /* 0x080fe20000410000 */
[-C--:B------:R-:W-:Y:S01]  /*8470*/  FMUL.FTZ R9, R86, R0.reuse ;  /* 0x0000000056097220 */ /* 0x080fe20000410000 */
[----:B------:R-:W-:Y:S01]  /*8480*/  FMUL.FTZ R87, R87, R0 ;  /* 0x0000000057577220 */ /* 0x000fe20000410000 */
[----:B------:R-:W-:-:S02]  /*8490*/  UIADD3 UR45, UR45, 0x1, URZ ;  /* 0x000000012d2d7890 */ /* 0x000fc4000fffe03f */
[----:B------:R-:W-:Y:S02]  /*84a0*/  USEL UR43, UR43, URZ, UP0 ;  /* 0x0000003f2b2b7287 */ /* 0x000fe40008000000 */
[----:B------:R-:W-:-:S12]  /*84b0*/  ULOP3.LUT UR44, UR44, UR4, URZ, 0x3c, !UPT ;  /* 0x000000042c2c7292 */ /* 0x000fd8000f8e3c3f */
.L_x_191:
[----:B------:R-:W0:Y:S01]  /*84c0*/  S2R R7, SR_CgaCtaId ;  /* 0x0000000000077919 */ /* 0x000e220000008800 */
[----:B------:R-:W-:Y:S01]  /*84d0*/  MOV R0, 0x400 ;  /* 0x0000040000007802 */ /* 0x000fe20000000f00 */
[----:B------:R-:W-:Y:S01]  /*84e0*/  BSSY B0, `(.L_x_216) ;  /* 0x000027d000007945 */ /* 0x000fe20003800000 */
[----:B------:R-:W-:Y:S02]  /*84f0*/  BAR.SYNC.DEFER_BLOCKING 0x5, 0x180 ;  /* 0x0146000000007b1d */ /* 0x000fe40000010000 */
[----:B0-----:R-:W-:-:S05]  /*8500*/  LEA R0, R7, R0, 0x18 ;  /* 0x0000000007007211 */ /* 0x001fca00078ec0ff */
[----:B------:R-:W0:Y:S02]  /*8510*/  LDS.128 R48, [R0+0x298d0] ;  /* 0x0298d00000307984 */ /* 0x000e240000000c00 */
[----:B0-----:R-:W-:Y:S02]  /*8520*/  R2UR UR5, R49 ;  /* 0x00000000310572ca */ /* 0x001fe400000e0000 */
[----:B------:R-:W-:Y:S01]  /*8530*/  R2UR UR47, R50 ;  /* 0x00000000322f72ca */ /* 0x000fe200000e0000 */
[----:B------:R-:W-:Y:S06]  /*8540*/  BAR.ARV 0x4, 0x180 ;  /* 0x0106000000007b1d */ /* 0x000fec0000002000 */
[----:B------:R-:W-:Y:S08]  /*8550*/  @P0 BRA `(.L_x_217) ;  /* 0x0000001800ec0947 */ /* 0x000ff00003800000 */
[----:B------:R-:W0:Y:S01]  /*8560*/  S2R R54, SR_TID.X ;  /* 0x0000000000367919 */ /* 0x000e220000002100 */
[----:B------:R-:W-:Y:S01]  /*8570*/  ULDC.64 UR6, c[0x4][0x40] ;  /* 0x0100100000067ab9 */ /* 0x000fe20000000a00 */
[----:B0-----:R-:W-:-:S05]  /*8580*/  IMAD.SHL.U32 R6, R54, 0x4, RZ ;  /* 0x0000000436067824 */ /* 0x001fca00078e00ff */
[----:B------:R-:W-:-:S04]  /*8590*/  LOP3.LUT R6, R6, 0xc, RZ, 0xc0, !PT ;  /* 0x0000000c06067812 */ /* 0x000fc800078ec0ff */
[----:B------:R-:W-:-:S05]  /*85a0*/  IADD3 R6, P0, R6, UR6, RZ ;  /* 0x0000000606067c10 */ /* 0x000fca000ff1e0ff */
[----:B------:R-:W-:Y:S01]  /*85b0*/  IMAD.X R7, RZ, RZ, UR7, P0 ;  /* 0x00000007ff077e24 */ /* 0x000fe200080e06ff */
[----:B------:R-:W-:Y:S01]  /*85c0*/  F2FP.BF16.F32.PACK_AB R30, R27, R30 ;  /* 0x0000001e1b1e723e */ /* 0x000fe200000010ff */
[----:B------:R-:W-:-:S03]  /*85d0*/  ULDC.64 UR6, c[0x0][0xc00] ;  /* 0x0003000000067ab9 */ /* 0x000fc60000000a00 */
[----:B------:R0:W2:Y:S01]  /*85e0*/  LDG.E.CONSTANT R48, desc[UR50][R6.64] ;  /* 0x0000003206307981 */ /* 0x0000a2000c1e9900 */
[----:B------:R-:W-:Y:S01]  /*85f0*/  F2FP.BF16.F32.PACK_AB R12, R9, R12 ;  /* 0x0000000c090c723e */ /* 0x000fe200000010ff */
[----:B------:R-:W-:Y:S01]  /*8600*/  UISETP.NE.U32.AND UP0, UPT, UR6, URZ, UPT ;  /* 0x0000003f0600728c */ /* 0x000fe2000bf05070 */
[----:B------:R-:W-:Y:S01]  /*8610*/  F2FP.BF16.F32.PACK_AB R87, R87, R8 ;  /* 0x000000085757723e */ /* 0x000fe200000010ff */
[----:B------:R-:W1:Y:S01]  /*8620*/  S2R R27, SR_SWINHI ;  /* 0x00000000001b7919 */ /* 0x000e620000002f00 */
[----:B------:R-:W-:Y:S01]  /*8630*/  F2FP.BF16.F32.PACK_AB R57, R57, R60 ;  /* 0x0000003c3939723e */ /* 0x000fe200000010ff */
[----:B------:R-:W-:Y:S01]  /*8640*/  USHF.L.U32 UR8, UR37, 0x2, URZ ;  /* 0x0000000225087899 */ /* 0x000fe2000800063f */
[----:B------:R-:W-:Y:S01]  /*8650*/  F2FP.BF16.F32.PACK_AB R56, R53, R56 ;  /* 0x000000383538723e */ /* 0x000fe200000010ff */
[----:B------:R-:W-:Y:S01]  /*8660*/  UISETP.NE.AND.EX UP0, UPT, UR7, URZ, UPT, UP0 ;  /* 0x0000003f0700728c */ /* 0x000fe2000bf05300 */
[----:B------:R-:W-:Y:S01]  /*8670*/  F2FP.BF16.F32.PACK_AB R47, R47, R52 ;  /* 0x000000342f2f723e */ /* 0x000fe200000010ff */
[----:B------:R-:W-:Y:S01]  /*8680*/  USHF.L.U64.HI UR9, UR37, 0x2, UR38 ;  /* 0x0000000225097899 */ /* 0x000fe20008010226 */
[----:B0-----:R-:W-:Y:S01]  /*8690*/  LOP3.LUT P0, R6, R54, 0x3, RZ, 0xc0, !PT ;  /* 0x0000000336067812 */ /* 0x001fe2000780c0ff */
[----:B------:R-:W-:Y:S01]  /*86a0*/  UIADD3 UR4, UP1, UR8, UR6, URZ ;  /* 0x0000000608047290 */ /* 0x000fe2000ff3e03f */
[----:B------:R-:W-:-:S02]  /*86b0*/  F2FP.BF16.F32.PACK_AB R46, R43, R46 ;  /* 0x0000002e2b2e723e */ /* 0x000fc400000010ff */
[----:B------:R-:W-:Y:S01]  /*86c0*/  ISETP.EQ.OR P0, PT, R6, 0x3, !P0 ;  /* 0x000000030600780c */ /* 0x000fe20004702670 */
[----:B------:R-:W-:Y:S01]  /*86d0*/  UIADD3.X UR6, UR9, UR7, URZ, UP1, !UPT ;  /* 0x0000000709067290 */ /* 0x000fe20008ffe43f */
[----:B------:R-:W-:Y:S02]  /*86e0*/  F2FP.BF16.F32.PACK_AB R64, R61, R64 ;  /* 0x000000403d40723e */ /* 0x000fe400000010ff */
[----:B------:R-:W-:Y:S02]  /*86f0*/  F2FP.BF16.F32.PACK_AB R10, R3, R10 ;  /* 0x0000000a030a723e */ /* 0x000fe400000010ff */
[----:B------:R-:W-:Y:S02]  /*8700*/  F2FP.BF16.F32.PACK_AB R39, R39, R42 ;  /* 0x0000002a2727723e */ /* 0x000fe400000010ff */
[----:B------:R-:W-:Y:S02]  /*8710*/  F2FP.BF16.F32.PACK_AB R38, R35, R38 ;  /* 0x000000262326723e */ /* 0x000fe400000010ff */
[----:B------:R-:W-:-:S02]  /*8720*/  F2FP.BF16.F32.PACK_AB R11, R11, R14 ;  /* 0x0000000e0b0b723e */ /* 0x000fc400000010ff */
[----:B------:R-:W-:Y:S02]  /*8730*/  SEL R61, R57, R56, P0 ;  /* 0x00000038393d7207 */ /* 0x000fe40000000000 */
[----:B------:R-:W-:Y:S02]  /*8740*/  SEL R63, R12, R87, P0 ;  /* 0x000000570c3f7207 */ /* 0x000fe40000000000 */
[----:B------:R-:W-:Y:S02]  /*8750*/  SEL R54, R87, R12, P0 ;  /* 0x0000000c57367207 */ /* 0x000fe40000000000 */
[----:B------:R-:W-:Y:S02]  /*8760*/  F2FP.BF16.F32.PACK_AB R73, R73, R76 ;  /* 0x0000004c4949723e */ /* 0x000fe400000010ff */
[----:B------:R-:W-:Y:S02]  /*8770*/  F2FP.BF16.F32.PACK_AB R72, R69, R72 ;  /* 0x000000484548723e */ /* 0x000fe400000010ff */
[----:B------:R-:W-:-:S02]  /*8780*/  MOV R6, R0 ;  /* 0x0000000000067202 */ /* 0x000fc40000000f00 */
[----:B-1----:R-:W-:Y:S02]  /*8790*/  MOV R7, R27 ;  /* 0x0000001b00077202 */ /* 0x002fe40000000f00 */
[----:B------:R-:W-:Y:S02]  /*87a0*/  F2FP.BF16.F32.PACK_AB R65, R65, R68 ;  /* 0x000000444141723e */ /* 0x000fe400000010ff */
[----:B------:R-:W-:Y:S01]  /*87b0*/  SEL R56, R56, R57, P0 ;  /* 0x0000003938387207 */ /* 0x000fe20000000000 */
[----:B------:R-:W-:Y:S01]  /*87c0*/  IMAD.WIDE R8, R171, 0x2, R6 ;  /* 0x00000002ab087825 */ /* 0x000fe200078e0206 */
[----:B------:R-:W-:Y:S02]  /*87d0*/  F2FP.BF16.F32.PACK_AB R31, R31, R34 ;  /* 0x000000221f1f723e */ /* 0x000fe400000010ff */
[----:B------:R-:W-:Y:S02]  /*87e0*/  SEL R57, R47, R46, P0 ;  /* 0x0000002e2f397207 */ /* 0x000fe40000000000 */
[----:B------:R-:W-:-:S02]  /*87f0*/  LOP3.LUT R3, R8, 0x380, RZ, 0xc0, !PT ;  /* 0x0000038008037812 */ /* 0x000fc400078ec0ff */
[----:B------:R-:W-:Y:S02]  /*8800*/  IADD3 R12, P6, R8, 0x20, RZ ;  /* 0x00000020080c7810 */ /* 0x000fe40007fde0ff */
[----:B------:R-:W-:Y:S02]  /*8810*/  F2FP.BF16.F32.PACK_AB R33, R33, R36 ;  /* 0x000000242121723e */ /* 0x000fe400000010ff */
[----:B------:R-:W-:Y:S02]  /*8820*/  SEL R46, R46, R47, P0 ;  /* 0x0000002f2e2e7207 */ /* 0x000fe40000000000 */
[----:B------:R-:W-:Y:S02]  /*8830*/  SEL R53, R11, R10, P0 ;  /* 0x0000000a0b357207 */ /* 0x000fe40000000000 */
[----:B------:R-:W-:Y:S02]  /*8840*/  SEL R36, R10, R11, P0 ;  /* 0x0000000b0a247207 */ /* 0x000fe40000000000 */
[----:B------:R-:W-:-:S02]  /*8850*/  SEL R47, R39, R38, P0 ;  /* 0x00000026272f7207 */ /* 0x000fc40000000000 */
[----:B------:R-:W-:Y:S02]  /*8860*/  SHF.R.U64 R3, R3, 0x3, RZ ;  /* 0x0000000303037819 */ /* 0x000fe400000012ff */
[----:B------:R-:W-:Y:S01]  /*8870*/  F2FP.BF16.F32.PACK_AB R32, R29, R32 ;  /* 0x000000201d20723e */ /* 0x000fe200000010ff */
[----:B------:R-:W-:Y:S01]  /*8880*/  IMAD.X R29, RZ, RZ, R9, P6 ;  /* 0x000000ffff1d7224 */ /* 0x000fe200030e0609 */
[----:B------:R-:W-:Y:S02]  /*8890*/  SEL R55, R73, R72, P0 ;  /* 0x0000004849377207 */ /* 0x000fe40000000000 */
[----:B------:R-:W-:Y:S02]  /*88a0*/  SEL R59, R65, R64, P0 ;  /* 0x00000040413b7207 */ /* 0x000fe40000000000 */
[----:B------:R-:W-:Y:S02]  /*88b0*/  SEL R38, R38, R39, P0 ;  /* 0x0000002726267207 */ /* 0x000fe40000000000 */
[----:B------:R-:W-:-:S02]  /*88c0*/  LOP3.LUT R10, R12, 0x380, RZ, 0xc0, !PT ;  /* 0x000003800c0a7812 */ /* 0x000fc400078ec0ff */
[----:B------:R-:W-:Y:S02]  /*88d0*/  SEL R72, R72, R73, P0 ;  /* 0x0000004948487207 */ /* 0x000fe40000000000 */
[----:B------:R-:W-:Y:S02]  /*88e0*/  SEL R64, R64, R65, P0 ;  /* 0x0000004140407207 */ /* 0x000fe40000000000 */
[----:B------:R-:W-:Y:S02]  /*88f0*/  SEL R39, R31, R30, P0 ;  /* 0x0000001e1f277207 */ /* 0x000fe40000000000 */
[----:B------:R-:W-:Y:S02]  /*8900*/  SEL R50, R30, R31, P0 ;  /* 0x0000001f1e327207 */ /* 0x000fe40000000000 */
[C---:B------:R-:W-:Y:S02]  /*8910*/  IADD3 R65, P1, R8.reuse, 0x40, RZ ;  /* 0x0000004008417810 */ /* 0x040fe40007f3e0ff */
[----:B------:R-:W-:-:S02]  /*8920*/  IADD3 R67, P2, R8, 0x60, RZ ;  /* 0x0000006008437810 */ /* 0x000fc40007f5e0ff */
[C---:B------:R-:W-:Y:S01]  /*8930*/  IADD3 R30, P3, R8.reuse, 0x4000, RZ ;  /* 0x00004000081e7810 */ /* 0x040fe20007f7e0ff */
[--C-:B------:R-:W-:Y:S01]  /*8940*/  IMAD.X R27, RZ, RZ, R9.reuse, P1 ;  /* 0x000000ffff1b7224 */ /* 0x100fe200008e0609 */
[C---:B------:R-:W-:Y:S02]  /*8950*/  IADD3 R69, P4, R8.reuse, 0x4020, RZ ;  /* 0x0000402008457810 */ /* 0x040fe40007f9e0ff */
[C---:B------:R-:W-:Y:S02]  /*8960*/  IADD3 R71, P5, R8.reuse, 0x4040, RZ ;  /* 0x0000404008477810 */ /* 0x040fe40007fbe0ff */
[----:B------:R-:W-:Y:S02]  /*8970*/  IADD3 R73, P6, R8, 0x4060, RZ ;  /* 0x0000406008497810 */ /* 0x000fe40007fde0ff */
[----:B------:R-:W-:Y:S02]  /*8980*/  LOP3.LUT R8, R3, R8, RZ, 0x3c, !PT ;  /* 0x0000000803087212 */ /* 0x000fe400078e3cff */
[----:B------:R-:W-:Y:S01]  /*8990*/  SHF.R.U64 R3, R10, 0x3, RZ ;  /* 0x000000030a037819 */ /* 0x000fe200000012ff */
[----:B------:R-:W-:Y:S01]  /*89a0*/  IMAD.X R11, RZ, RZ, R9, P6 ;  /* 0x000000ffff0b7224 */ /* 0x000fe200030e0609 */
[----:B------:R-:W-:-:S02]  /*89b0*/  LOP3.LUT R14, R65, 0x380, RZ, 0xc0, !PT ;  /* 0x00000380410e7812 */ /* 0x000fc400078ec0ff */
[----:B------:R-:W-:Y:S02]  /*89c0*/  F2FP.BF16.F32.PACK_AB R25, R25, R28 ;  /* 0x0000001c1919723e */ /* 0x000fe400000010ff */
[----:B------:R-:W-:Y:S02]  /*89d0*/  F2FP.BF16.F32.PACK_AB R21, R21, R26 ;  /* 0x0000001a1515723e */ /* 0x000fe400000010ff */
[----:B------:R-:W-:Y:S01]  /*89e0*/  F2FP.BF16.F32.PACK_AB R20, R13, R20 ;  /* 0x000000140d14723e */ /* 0x000fe200000010ff */
[----:B------:R-:W-:Y:S01]  /*89f0*/  IMAD.X R13, RZ, RZ, R9, P5 ;  /* 0x000000ffff0d7224 */ /* 0x000fe200028e0609 */
[----:B------:R-:W-:Y:S02]  /*8a00*/  LOP3.LUT R28, R3, R12, RZ, 0x3c, !PT ;  /* 0x0000000c031c7212 */ /* 0x000fe400078e3cff */
[----:B------:R-:W-:Y:S02]  /*8a10*/  LOP3.LUT R3, R30, 0x380, RZ, 0xc0, !PT ;  /* 0x000003801e037812 */ /* 0x000fe400078ec0ff */
[----:B------:R-:W-:-:S02]  /*8a20*/  SHF.R.U64 R10, R14, 0x3, RZ ;  /* 0x000000030e0a7819 */ /* 0x000fc400000012ff */
[----:B------:R-:W-:Y:S02]  /*8a30*/  F2FP.BF16.F32.PACK_AB R41, R41, R44 ;  /* 0x0000002c2929723e */ /* 0x000fe400000010ff */
[----:B------:R-:W-:Y:S02]  /*8a40*/  F2FP.BF16.F32.PACK_AB R40, R37, R40 ;  /* 0x000000282528723e */ /* 0x000fe400000010ff */
[----:B------:R-:W-:Y:S02]  /*8a50*/  SEL R31, R21, R20, P0 ;  /* 0x00000014151f7207 */ /* 0x000fe40000000000 */
[----:B------:R-:W-:Y:S01]  /*8a60*/  SEL R52, R20, R21, P0 ;  /* 0x0000001514347207 */ /* 0x000fe20000000000 */
[----:B------:R-:W-:Y:S01]  /*8a70*/  IMAD.X R21, RZ, RZ, R9, P3 ;  /* 0x000000ffff157224 */ /* 0x000fe200018e0609 */
[----:B------:R-:W-:Y:S02]  /*8a80*/  F2FP.BF16.F32.PACK_AB R101, R101, R102 ;  /* 0x000000666565723e */ /* 0x000fe400000010ff */
[----:B------:R-:W-:-:S02]  /*8a90*/  F2FP.BF16.F32.PACK_AB R100, R99, R100 ;  /* 0x000000646364723e */ /* 0x000fc400000010ff */
[----:B------:R-:W-:Y:S02]  /*8aa0*/  LOP3.LUT R20, R67, 0x380, RZ, 0xc0, !PT ;  /* 0x0000038043147812 */ /* 0x000fe400078ec0ff */
[----:B------:R-:W-:Y:S02]  /*8ab0*/  F2FP.BF16.F32.PACK_AB R97, R97, R98 ;  /* 0x000000626161723e */ /* 0x000fe400000010ff */
[----:B------:R-:W-:Y:S02]  /*8ac0*/  F2FP.BF16.F32.PACK_AB R96, R95, R96 ;  /* 0x000000605f60723e */ /* 0x000fe400000010ff */
[----:B------:R-:W-:Y:S02]  /*8ad0*/  SHF.R.U64 R3, R3, 0x3, RZ ;  /* 0x0000000303037819 */ /* 0x000fe400000012ff */
[----:B------:R-:W-:Y:S02]  /*8ae0*/  F2FP.BF16.F32.PACK_AB R93, R93, R94 ;  /* 0x0000005e5d5d723e */ /* 0x000fe400000010ff */
[----:B------:R-:W-:-:S02]  /*8af0*/  F2FP.BF16.F32.PACK_AB R92, R91, R92 ;  /* 0x0000005c5b5c723e */ /* 0x000fc400000010ff */
[----:B------:R-:W-:Y:S02]  /*8b00*/  LOP3.LUT R26, R10, R65, RZ, 0x3c, !PT ;  /* 0x000000410a1a7212 */ /* 0x000fe400078e3cff */
[----:B------:R-:W-:Y:S02]  /*8b10*/  F2FP.BF16.F32.PACK_AB R89, R89, R90 ;  /* 0x0000005a5959723e */ /* 0x000fe400000010ff */
[----:B------:R-:W-:Y:S02]  /*8b20*/  F2FP.BF16.F32.PACK_AB R88, R45, R88 ;  /* 0x000000582d58723e */ /* 0x000fe400000010ff */
[----:B------:R-:W-:Y:S01]  /*8b30*/  F2FP.BF16.F32.PACK_AB R24, R15, R24 ;  /* 0x000000180f18723e */ /* 0x000fe200000010ff */
[----:B------:R-:W-:Y:S01]  /*8b40*/  IMAD.X R15, RZ, RZ, R9, P4 ;  /* 0x000000ffff0f7224 */ /* 0x000fe200020e0609 */
[----:B------:R-:W-:Y:S02]  /*8b50*/  SEL R49, R41, R40, P0 ;  /* 0x0000002829317207 */ /* 0x000fe40000000000 */
[----:B------:R-:W-:-:S02]  /*8b60*/  LOP3.LUT R10, R69, 0x380, RZ, 0xc0, !PT ;  /* 0x00000380450a7812 */ /* 0x000fc400078ec0ff */
[----:B------:R-:W-:Y:S02]  /*8b70*/  LOP3.LUT R42, R73, 0x380, RZ, 0xc0, !PT ;  /* 0x00000380492a7812 */ /* 0x000fe400078ec0ff */
[----:B------:R-:W-:Y:S02]  /*8b80*/  SEL R35, R101, R100, P0 ;  /* 0x0000006465237207 */ /* 0x000fe40000000000 */
[----:B------:R-:W-:Y:S02]  /*8b90*/  SEL R40, R40, R41, P0 ;  /* 0x0000002928287207 */ /* 0x000fe40000000000 */
[----:B------:R-:W-:Y:S02]  /*8ba0*/  SHF.R.U64 R14, R20, 0x3, RZ ;  /* 0x00000003140e7819 */ /* 0x000fe400000012ff */
[----:B------:R-:W-:Y:S02]  /*8bb0*/  SEL R100, R100, R101, P0 ;  /* 0x0000006564647207 */ /* 0x000fe40000000000 */
[----:B------:R-:W-:-:S02]  /*8bc0*/  SEL R37, R97, R96, P0 ;  /* 0x0000006061257207 */ /* 0x000fc40000000000 */
[----:B------:R-:W-:Y:S02]  /*8bd0*/  SEL R41, R33, R32, P0 ;  /* 0x0000002021297207 */ /* 0x000fe40000000000 */
[----:B------:R-:W-:Y:S02]  /*8be0*/  LOP3.LUT R20, R3, R30, RZ, 0x3c, !PT ;  /* 0x0000001e03147212 */ /* 0x000fe400078e3cff */
[----:B------:R-:W-:Y:S02]  /*8bf0*/  SEL R96, R96, R97, P0 ;  /* 0x0000006160607207 */ /* 0x000fe40000000000 */
[----:B------:R-:W-:Y:S02]  /*8c00*/  SEL R43, R93, R92, P0 ;  /* 0x0000005c5d2b7207 */ /* 0x000fe40000000000 */
[----:B------:R-:W-:Y:S02]  /*8c10*/  SEL R32, R32, R33, P0 ;  /* 0x0000002120207207 */ /* 0x000fe40000000000 */
[----:B------:R-:W-:-:S02]  /*8c20*/  SEL R92, R92, R93, P0 ;  /* 0x0000005d5c5c7207 */ /* 0x000fc40000000000 */
[----:B------:R-:W-:Y:S02]  /*8c30*/  SEL R45, R89, R88, P0 ;  /* 0x00000058592d7207 */ /* 0x000fe40000000000 */
[----:B------:R-:W-:Y:S02]  /*8c40*/  SEL R33, R25, R24, P0 ;  /* 0x0000001819217207 */ /* 0x000fe40000000000 */
[----:B------:R-:W-:Y:S02]  /*8c50*/  SHF.R.U64 R10, R10, 0x3, RZ ;  /* 0x000000030a0a7819 */ /* 0x000fe400000012ff */
[----:B------:R-:W-:Y:S02]  /*8c60*/  SHF.R.U64 R42, R42, 0x3, RZ ;  /* 0x000000032a2a7819 */ /* 0x000fe400000012ff */
[----:B------:R-:W-:Y:S02]  /*8c70*/  SEL R88, R88, R89, P0 ;  /* 0x0000005958587207 */ /* 0x000fe40000000000 */
[----:B------:R-:W-:Y:S01]  /*8c80*/  SEL R34, R24, R25, P0 ;  /* 0x0000001918227207 */ /* 0x000fe20000000000 */
[----:B------:R-:W-:Y:S01]  /*8c90*/  IMAD.X R25, RZ, RZ, R9, P2 ;  /* 0x000000ffff197224 */ /* 0x000fe200010e0609 */
[----:B------:R-:W-:-:S02]  /*8ca0*/  LOP3.LUT R24, R14, R67, RZ, 0x3c, !PT ;  /* 0x000000430e187212 */ /* 0x000fc400078e3cff */
[----:B------:R-:W-:Y:S02]  /*8cb0*/  LOP3.LUT R14, R10, R69, RZ, 0x3c, !PT ;  /* 0x000000450a0e7212 */ /* 0x000fe400078e3cff */
[----:B------:R-:W-:Y:S02]  /*8cc0*/  LOP3.LUT R10, R42, R73, RZ, 0x3c, !PT ;  /* 0x000000492a0a7212 */ /* 0x000fe400078e3cff */
[----:B------:R-:W-:Y:S02]  /*8cd0*/  MOV R65, R20 ;  /* 0x0000001400417202 */ /* 0x000fe40000000f00 */
[----:B------:R-:W-:Y:S02]  /*8ce0*/  LOP3.LUT R12, R71, 0x380, RZ, 0xc0, !PT ;  /* 0x00000380470c7812 */ /* 0x000fe400078ec0ff */
[----:B------:R-:W-:Y:S02]  /*8cf0*/  MOV R69, R8 ;  /* 0x0000000800457202 */ /* 0x000fe40000000f00 */
[----:B------:R-:W-:-:S02]  /*8d00*/  SHF.R.U64 R12, R12, 0x3, RZ ;  /* 0x000000030c0c7819 */ /* 0x000fc400000012ff */
[----:B------:R-:W-:Y:S02]  /*8d10*/  MOV R58, R10 ;  /* 0x0000000a003a7202 */ /* 0x000fe40000000f00 */
[----:B------:R-:W-:Y:S02]  /*8d20*/  LOP3.LUT R12, R12, R71, RZ, 0x3c, !PT ;  /* 0x000000470c0c7212 */ /* 0x000fe400078e3cff */
[----:B------:R-:W-:Y:S02]  /*8d30*/  MOV R62, R14 ;  /* 0x0000000e003e7202 */ /* 0x000fe40000000f00 */
[----:B------:R-:W-:Y:S02]  /*8d40*/  MOV R60, R12 ;  /* 0x0000000c003c7202 */ /* 0x000fe40000000f00 */
[----:B------:R-:W-:Y:S02]  /*8d50*/  MOV R68, R28 ;  /* 0x0000001c00447202 */ /* 0x000fe40000000f00 */
[----:B------:R-:W-:-:S02]  /*8d60*/  MOV R67, R26 ;  /* 0x0000001a00437202 */ /* 0x000fc40000000f00 */
[----:B------:R-:W-:Y:S02]  /*8d70*/  MOV R66, R24 ;  /* 0x0000001800427202 */ /* 0x000fe40000000f00 */
[----:B------:R-:W-:Y:S02]  /*8d80*/  PLOP3.LUT P2, PT, PT, PT, UP0, 0x80, 0x0 ;  /* 0x000000000000781c */ /* 0x000fe40003f4f008 */
[----:B--2---:R-:W-:Y:S01]  /*8d90*/  LOP3.LUT R3, R48, 0x2, RZ, 0x3c, !PT ;  /* 0x0000000230037812 */ /* 0x004fe200078e3cff */
[----:B------:R-:W-:Y:S04]  /*8da0*/  SHFL.IDX PT, R35, R35, R48, 0x1c1f ;  /* 0x001c1f3023237589 */ /* 0x000fe800000e0000 */
[----:B------:R-:W0:Y:S04]  /*8db0*/  SHFL.IDX PT, R100, R100, R3, 0x1c1f ;  /* 0x001c1f0364647589 */ /* 0x000e2800000e0000 */
[----:B------:R-:W-:Y:S04]  /*8dc0*/  SHFL.IDX PT, R55, R55, R48, 0x1c1f ;  /* 0x001c1f3037377589 */ /* 0x000fe800000e0000 */
[----:B------:R-:W1:Y:S04]  /*8dd0*/  SHFL.IDX PT, R72, R72, R3, 0x1c1f ;  /* 0x001c1f0348487589 */ /* 0x000e6800000e0000 */
[----:B------:R-:W-:Y:S04]  /*8de0*/  SHFL.IDX PT, R37, R37, R48, 0x1c1f ;  /* 0x001c1f3025257589 */ /* 0x000fe800000e0000 */
[----:B------:R-:W-:Y:S04]  /*8df0*/  SHFL.IDX PT, R49, R49, R48, 0x1c1f ;  /* 0x001c1f3031317589 */ /* 0x000fe800000e0000 */
[----:B------:R-:W-:Y:S04]  /*8e00*/  SHFL.IDX PT, R59, R59, R48, 0x1c1f ;  /* 0x001c1f303b3b7589 */ /* 0x000fe800000e0000 */
[----:B------:R-:W2:Y:S01]  /*8e10*/  SHFL.IDX PT, R96, R96, R3, 0x1c1f ;  /* 0x001c1f0360607589 */ /* 0x000ea200000e0000 */
[----:B0-----:R-:W-:-:S02]  /*8e20*/  SEL R8, R35, R100, P0 ;  /* 0x0000006423087207 */ /* 0x001fc40000000000 */
[----:B------:R-:W-:Y:S01]  /*8e30*/  SEL R10, R100, R35, P0 ;  /* 0x00000023640a7207 */ /* 0x000fe20000000000 */
[----:B------:R-:W0:Y:S04]  /*8e40*/  SHFL.IDX PT, R64, R64, R3, 0x1c1f ;  /* 0x001c1f0340407589 */ /* 0x000e2800000e0000 */
[----:B------:R-:W3:Y:S01]  /*8e50*/  SHFL.IDX PT, R40, R40, R3, 0x1c1f ;  /* 0x001c1f0328287589 */ /* 0x000ee200000e0000 */
[----:B-1----:R-:W-:Y:S02]  /*8e60*/  SEL R9, R55, R72, P0 ;  /* 0x0000004837097207 */ /* 0x002fe40000000000 */
[----:B------:R-:W-:Y:S01]  /*8e70*/  SEL R11, R72, R55, P0 ;  /* 0x00000037480b7207 */ /* 0x000fe20000000000 */
[----:B------:R-:W-:Y:S04]  /*8e80*/  SHFL.IDX PT, R43, R43, R48, 0x1c1f ;  /* 0x001c1f302b2b7589 */ /* 0x000fe800000e0000 */
[----:B------:R-:W-:Y:S04]  /*8e90*/  SHFL.IDX PT, R33, R33, R48, 0x1c1f ;  /* 0x001c1f3021217589 */ /* 0x000fe800000e0000 */
[----:B------:R-:W-:Y:S04]  /*8ea0*/  SHFL.IDX PT, R61, R61, R48, 0x1c1f ;  /* 0x001c1f303d3d7589 */ /* 0x000fe800000e0000 */
[----:B------:R-:W1:Y:S01]  /*8eb0*/  SHFL.IDX PT, R92, R92, R3, 0x1c1f ;  /* 0x001c1f035c5c7589 */ /* 0x000e6200000e0000 */
[----:B--2---:R-:W-:-:S02]  /*8ec0*/  SEL R12, R37, R96, P0 ;  /* 0x00000060250c7207 */ /* 0x004fc40000000000 */
[----:B------:R-:W-:Y:S01]  /*8ed0*/  SEL R14, R96, R37, P0 ;  /* 0x00000025600e7207 */ /* 0x000fe20000000000 */
[----:B------:R-:W2:Y:S01]  /*8ee0*/  SHFL.IDX PT, R56, R56, R3, 0x1c1f ;  /* 0x001c1f0338387589 */ /* 0x000ea200000e0000 */
[----:B0-----:R-:W-:Y:S02]  /*8ef0*/  SEL R13, R59, R64, P0 ;  /* 0x000000403b0d7207 */ /* 0x001fe40000000000 */
[----:B------:R-:W-:Y:S01]  /*8f00*/  SEL R15, R64, R59, P0 ;  /* 0x0000003b400f7207 */ /* 0x000fe20000000000 */
[----:B------:R3:W-:Y:S04]  /*8f10*/  SHFL.IDX PT, R42, R34, R3, 0x1c1f ;  /* 0x001c1f03222a7589 */ /* 0x0007e800000e0000 */
[----:B------:R-:W-:Y:S04]  /*8f20*/  SHFL.IDX PT, R45, R45, R48, 0x1c1f ;  /* 0x001c1f302d2d7589 */ /* 0x000fe800000e0000 */
[----:B------:R-:W-:Y:S01]  /*8f30*/  SHFL.IDX PT, R41, R41, R48, 0x1c1f ;  /* 0x001c1f3029297589 */ /* 0x000fe200000e0000 */
[----:B---3--:R-:W-:-:S03]  /*8f40*/  SEL R34, R40, R49, P0 ;  /* 0x0000003128227207 */ /* 0x008fc60000000000 */
[----:B------:R-:W-:Y:S04]  /*8f50*/  SHFL.IDX PT, R53, R53, R48, 0x1c1f ;  /* 0x001c1f3035357589 */ /* 0x000fe800000e0000 */
[----:B------:R-:W-:Y:S01]  /*8f60*/  SHFL.IDX PT, R57, R57, R48, 0x1c1f ;  /* 0x001c1f3039397589 */ /* 0x000fe200000e0000 */
[----:B-1----:R-:W-:Y:S02]  /*8f70*/  SEL R24, R43, R92, P0 ;  /* 0x0000005c2b187207 */ /* 0x002fe40000000000 */
[----:B------:R-:W-:Y:S01]  /*8f80*/  SEL R26, R92, R43, P0 ;  /* 0x0000002b5c1a7207 */ /* 0x000fe20000000000 */
[----:B------:R-:W-:Y:S01]  /*8f90*/  SHFL.IDX PT, R47, R47, R48, 0x1c1f ;  /* 0x001c1f302f2f7589 */ /* 0x000fe200000e0000 */
[----:B--2---:R-:W-:Y:S02]  /*8fa0*/  SEL R25, R61, R56, P0 ;  /* 0x000000383d197207 */ /* 0x004fe40000000000 */
[----:B------:R-:W-:Y:S01]  /*8fb0*/  SEL R27, R56, R61, P0 ;  /* 0x0000003d381b7207 */ /* 0x000fe20000000000 */
[----:B------:R-:W-:Y:S04]  /*8fc0*/  SHFL.IDX PT, R39, R39, R48, 0x1c1f ;  /* 0x001c1f3027277589 */ /* 0x000fe800000e0000 */
[----:B------:R-:W0:Y:S04]  /*8fd0*/  SHFL.IDX PT, R88, R88, R3, 0x1c1f ;  /* 0x001c1f0358587589 */ /* 0x000e2800000e0000 */
[----:B------:R-:W-:Y:S04]  /*8fe0*/  SHFL.IDX PT, R21, R31, R48, 0x1c1f ;  /* 0x001c1f301f157589 */ /* 0x000fe800000e0000 */
[----:B------:R-:W-:Y:S04]  /*8ff0*/  SHFL.IDX PT, R63, R63, R48, 0x1c1f ;  /* 0x001c1f303f3f7589 */ /* 0x000fe800000e0000 */
[----:B------:R-:W1:Y:S04]  /*9000*/  SHFL.IDX PT, R46, R46, R3, 0x1c1f ;  /* 0x001c1f032e2e7589 */ /* 0x000e6800000e0000 */
[----:B------:R-:W2:Y:S04]  /*9010*/  SHFL.IDX PT, R48, R38, R3, 0x1c1f ;  /* 0x001c1f0326307589 */ /* 0x000ea800000e0000 */
[----:B------:R-:W3:Y:S04]  /*9020*/  SHFL.IDX PT, R50, R50, R3, 0x1c1f ;  /* 0x001c1f0332327589 */ /* 0x000ee800000e0000 */
[----:B------:R4:W3:Y:S01]  /*9030*/  SHFL.IDX PT, R20, R32, R3, 0x1c1f ;  /* 0x001c1f0320147589 */ /* 0x0008e200000e0000 */
[----:B0-----:R-:W-:-:S02]  /*9040*/  SEL R28, R45, R88, P0 ;  /* 0x000000582d1c7207 */ /* 0x001fc40000000000 */
[----:B------:R-:W-:Y:S01]  /*9050*/  SEL R30, R88, R45, P0 ;  /* 0x0000002d581e7207 */ /* 0x000fe20000000000 */
[----:B------:R-:W-:Y:S01]  /*9060*/  BAR.SYNC.DEFER_BLOCKING 0x1, 0x100 ;  /* 0x0044000000007b1d */ /* 0x000fe20000010000 */
[----:B----4-:R-:W-:-:S05]  /*9070*/  SEL R32, R49, R40, P0 ;  /* 0x0000002831207207 */ /* 0x010fca0000000000 */
[----:B------:R-:W0:Y:S01]  /*9080*/  SHFL.IDX PT, R52, R52, R3, 0x1c1f ;  /* 0x001c1f0334347589 */ /* 0x000e2200000e0000 */
[----:B------:R-:W-:Y:S02]  /*9090*/  SEL R40, R33, R42, P0 ;  /* 0x0000002a21287207 */ /* 0x000fe40000000000 */
[----:B-1----:R-:W-:Y:S01]  /*90a0*/  SEL R29, R57, R46, P0 ;  /* 0x0000002e391d7207 */ /* 0x002fe20000000000 */
[----:B------:R1:W4:Y:S01]  /*90b0*/  SHFL.IDX PT, R44, R36, R3, 0x1c1f ;  /* 0x001c1f03242c7589 */ /* 0x00032200000e0000 */
[----:B------:R-:W-:Y:S02]  /*90c0*/  SEL R31, R46, R57, P0 ;  /* 0x000000392e1f7207 */ /* 0x000fe40000000000 */
[----:B------:R-:W-:Y:S01]  /*90d0*/  SEL R42, R42, R33, P0 ;  /* 0x000000212a2a7207 */ /* 0x000fe20000000000 */
[----:B------:R-:W4:Y:S01]  /*90e0*/  SHFL.IDX PT, R54, R54, R3, 0x1c1f ;  /* 0x001c1f0336367589 */ /* 0x000f2200000e0000 */
[----:B--2---:R-:W-:Y:S02]  /*90f0*/  SEL R33, R47, R48, P0 ;  /* 0x000000302f217207 */ /* 0x004fe40000000000 */
[----:B------:R-:W-:-:S02]  /*9100*/  SEL R35, R48, R47, P0 ;  /* 0x0000002f30237207 */ /* 0x000fc40000000000 */
[----:B---3--:R-:W-:Y:S02]  /*9110*/  SEL R37, R39, R50, P0 ;  /* 0x0000003227257207 */ /* 0x008fe40000000000 */
[----:B-1----:R-:W-:Y:S01]  /*9120*/  SEL R36, R41, R20, P0 ;  /* 0x0000001429247207 */ /* 0x002fe20000000000 */
[----:B------:R1:W-:Y:S01]  /*9130*/  STSM.16.M88.4 [R69], R8 ;  /* 0x0000000845007844 */ /* 0x0003e20000000200 */
[----:B------:R-:W-:Y:S02]  /*9140*/  SEL R38, R20, R41, P0 ;  /* 0x0000002914267207 */ /* 0x000fe40000000000 */
[----:B------:R-:W-:Y:S01]  /*9150*/  SEL R39, R50, R39, P0 ;  /* 0x0000002732277207 */ /* 0x000fe20000000000 */
[----:B------:R4:W-:Y:S01]  /*9160*/  STSM.16.M88.4 [R68], R12 ;  /* 0x0000000c44007844 */ /* 0x0009e20000000200 */
[----:B------:R-:W2:Y:S01]  /*9170*/  LDC R50, c[0x0][0xbe8] ;  /* 0x0002fa00ff327b82 */ /* 0x000ea20000000800 */
[----:B0-----:R-:W-:Y:S02]  /*9180*/  SEL R41, R21, R52, P0 ;  /* 0x0000003415297207 */ /* 0x001fe40000000000 */
[----:B------:R-:W-:Y:S01]  /*9190*/  STSM.16.M88.4 [R67], R24 ;  /* 0x0000001843007844 */ /* 0x000fe20000000200 */
[----:B------:R-:W-:-:S03]  /*91a0*/  SEL R43, R52, R21, P0 ;  /* 0x00000015342b7207 */ /* 0x000fc60000000000 */
[----:B------:R-:W-:Y:S01]  /*91b0*/  STSM.16.M88.4 [R66], R28 ;  /* 0x0000001c42007844 */ /* 0x000fe20000000200 */
[----:B-1----:R-:W-:-:S03]  /*91c0*/  IMAD.U32 R8, RZ, RZ, UR4 ;  /* 0x00000004ff087e24 */ /* 0x002fc6000f8e00ff */
[----:B------:R-:W-:Y:S01]  /*91d0*/  STSM.16.M88.4 [R65], R32 ;  /* 0x0000002041007844 */ /* 0x000fe20000000200 */
[----:B------:R-:W-:Y:S01]  /*91e0*/  IMAD.U32 R9, RZ, RZ, UR6 ;  /* 0x00000006ff097e24 */ /* 0x000fe2000f8e00ff */
[----:B------:R-:W-:Y:S01]  /*91f0*/  ULDC.64 UR6, c[0x0][0xc08] ;  /* 0x0003020000067ab9 */ /* 0x000fe20000000a00 */
[----:B----4-:R-:W-:Y:S01]  /*9200*/  SEL R12, R53, R44, P0 ;  /* 0x0000002c350c7207 */ /* 0x010fe20000000000 */
[----:B------:R-:W-:Y:S01]  /*9210*/  STSM.16.M88.4 [R62], R36 ;  /* 0x000000243e007844 */ /* 0x000fe20000000200 */
[----:B------:R-:W-:Y:S02]  /*9220*/  SEL R14, R44, R53, P0 ;  /* 0x000000352c0e7207 */ /* 0x000fe40000000000 */
[----:B------:R-:W-:Y:S01]  /*9230*/  SEL R13, R63, R54, P0 ;  /* 0x000000363f0d7207 */ /* 0x000fe20000000000 */
[----:B------:R-:W-:Y:S01]  /*9240*/  STSM.16.M88.4 [R60], R40 ;  /* 0x000000283c007844 */ /* 0x000fe20000000200 */
[----:B------:R-:W-:-:S05]  /*9250*/  SEL R15, R54, R63, P0 ;  /* 0x0000003f360f7207 */ /* 0x000fca0000000000 */
[----:B------:R0:W-:Y:S01]  /*9260*/  STSM.16.M88.4 [R58], R12 ;  /* 0x0000000c3a007844 */ /* 0x0001e20000000200 */
[----:B------:R-:W-:Y:S06]  /*9270*/  BAR.SYNC.DEFER_BLOCKING 0x1, 0x100 ;  /* 0x0044000000007b1d */ /* 0x000fec0000010000 */
[----:B------:R-:W3:Y:S01]  /*9280*/  @P2 LDG.E R3, desc[UR50][R8.64] ;  /* 0x0000003208032981 */ /* 0x000ee2000c1e1900 */
[----:B------:R-:W-:Y:S01]  /*9290*/  UISETP.NE.U32.AND UP1, UPT, UR6, URZ, UPT ;  /* 0x0000003f0600728c */ /* 0x000fe2000bf25070 */
[----:B--2---:R-:W-:Y:S01]  /*92a0*/  ISETP.NE.AND P1, PT, R50, 0x1, PT ;  /* 0x000000013200780c */ /* 0x004fe20003f25270 */
[----:B------:R-:W-:Y:S01]  /*92b0*/  UMOV UR4, URZ ;  /* 0x0000003f00047c82 */ /* 0x000fe20008000000 */
[----:B0-----:R-:W-:Y:S01]  /*92c0*/  IMAD.U32 R13, RZ, RZ, UR40 ;  /* 0x00000028ff0d7e24 */ /* 0x001fe2000f8e00ff */
[----:B------:R-:W-:-:S06]  /*92d0*/  UISETP.NE.AND.EX UP1, UPT, UR7, URZ, UPT, UP1 ;  /* 0x0000003f0700728c */ /* 0x000fcc000bf25310 */
[----:B------:R-:W-:-:S04]  /*92e0*/  PLOP3.LUT P0, PT, PT, PT, UP1, 0x80, 0x0 ;  /* 0x000000000000781c */ /* 0x000fc80003f0f018 */
[----:B------:R-:W0:Y:S01]  /*92f0*/  @P1 LDC R10, c[0x0][0xbec] ;  /* 0x0002fb00ff0a1b82 */ /* 0x000e220000000800 */
[----:B------:R-:W-:-:S03]  /*9300*/  @UP1 UIADD3 UR6, UP2, UR8, UR6, URZ ;  /* 0x0000000608061290 */ /* 0x000fc6000ff5e03f */
[----:B------:R-:W-:Y:S01]  /*9310*/  ULDC UR8, c[0x0][0xa88] ;  /* 0x0002a20000087ab9 */ /* 0x000fe20000000800 */
[----:B------:R-:W-:Y:S02]  /*9320*/  @UP1 UIADD3.X UR7, UR9, UR7, URZ, UP2, !UPT ;  /* 0x0000000709071290 */ /* 0x000fe400097fe43f */
[----:B------:R-:W-:Y:S01]  /*9330*/  IMAD.U32 R14, RZ, RZ, UR6 ;  /* 0x00000006ff0e7e24 */ /* 0x000fe2000f8e00ff */
[----:B------:R-:W1:Y:S03]  /*9340*/  @P1 LDC R20, c[0x0][0xbf0] ;  /* 0x0002fc00ff141b82 */ /* 0x000e660000000800 */
[----:B------:R-:W-:Y:S01]  /*9350*/  IMAD.U32 R15, RZ, RZ, UR7 ;  /* 0x00000007ff0f7e24 */ /* 0x000fe2000f8e00ff */
[----:B---3--:R-:W-:Y:S01]  /*9360*/  @P2 R2UR UR4, R3 ;  /* 0x00000000030422ca */ /* 0x008fe200000e0000 */
[----:B------:R-:W-:-:S06]  /*9370*/  IMAD.U32 R3, RZ, RZ, UR8 ;  /* 0x00000008ff037e24 */ /* 0x000fcc000f8e00ff */
[----:B------:R2:W5:Y:S01]  /*9380*/  @P0 LDG.E R3, desc[UR50][R14.64] ;  /* 0x000000320e030981 */ /* 0x000562000c1e1900 */
[----:B01----:R-:W-:Y:S07]  /*9390*/  @P0 BRA `(.L_x_218) ;  /* 0x0000000000100947 */ /* 0x003fee0003800000 */
[----:B------:R-:W-:Y:S05]  /*93a0*/  @!P2 BRA `(.L_x_218) ;  /* 0x00000000000ca947 */ /* 0x000fea0003800000 */
[----:B------:R-:W3:Y:S04]  /*93b0*/  LDG.E R12, desc[UR50][R8.64] ;  /* 0x00000032080c7981 */ /* 0x000ee8000c1e1900 */
[----:B-----5:R-:W3:Y:S02]  /*93c0*/  LDG.E R3, desc[UR50][R8.64+0x4] ;  /* 0x0000043208037981 */ /* 0x020ee4000c1e1900 */
[----:B---3--:R-:W-:-:S07]  /*93d0*/  IMAD.IADD R3, R3, 0x1, -R12 ;  /* 0x0000000103037824 */ /* 0x008fce00078e0a0c */
.L_x_218:
[----:B------:R-:W-:Y:S01]  /*93e0*/  USHF.R.S32.HI UR14, URZ, 0x1f, UR41 ;  /* 0x0000001f3f0e7899 */ /* 0x000fe20008011429 */
[----:B------:R-:W-:Y:S01]  /*93f0*/  IMAD R13, R13, 0x80, R170 ;  /* 0x000000800d0d7824 */ /* 0x000fe200078e02aa */
[----:B------:R-:W-:Y:S01]  /*9400*/  ULDC.64 UR12, c[0x0][0xb90] ;  /* 0x0002e400000c7ab9 */ /* 0x000fe20000000a00 */
[----:B------:R-:W-:Y:S01]  /*9410*/  USHF.R.S32.HI UR9, URZ, 0x1f, UR4 ;  /* 0x0000001f3f097899 */ /* 0x000fe20008011404 */
[----:B------:R-:W-:Y:S01]  /*9420*/  IMAD.U32 R27, RZ, RZ, UR40 ;  /* 0x00000028ff1b7e24 */ /* 0x000fe2000f8e00ff */
[----:B------:R-:W-:Y:S01]  /*9430*/  UIMAD UR10, UR14, UR12, URZ ;  /* 0x0000000c0e0a72a4 */ /* 0x000fe2000f8e023f */
[----:B------:R-:W-:Y:S01]  /*9440*/  @P1 IMAD.HI.U32 R9, R13, R10, RZ ;  /* 0x0000000a0d091227 */ /* 0x000fe200078e00ff */
[----:B------:R-:W-:Y:S01]  /*9450*/  UMOV UR8, UR4 ;  /* 0x0000000400087c82 */ /* 0x000fe20008000000 */
[----:B------:R-:W-:Y:S02]  /*9460*/  USEL UR38, UR38, URZ, !UP0 ;  /* 0x0000003f26267287 */ /* 0x000fe4000c000000 */
[----:B------:R-:W-:Y:S01]  /*9470*/  UIMAD.WIDE.U32 UR6, UR41, UR12, UR8 ;  /* 0x0000000c290672a5 */ /* 0x000fe2000f8e0008 */
[----:B------:R-:W-:Y:S01]  /*9480*/  IMAD.MOV.U32 R8, RZ, RZ, R13 ;  /* 0x000000ffff087224 */ /* 0x000fe200078e000d */
[----:B------:R-:W-:Y:S01]  /*9490*/  UIMAD UR10, UR41, UR13, UR10 ;  /* 0x0000000d290a72a4 */ /* 0x000fe2000f8e020a */
[----:B------:R-:W-:Y:S01]  /*94a0*/  @P1 SHF.R.U32.HI R8, RZ, R20, R9 ;  /* 0x00000014ff081219 */ /* 0x000fe20000011609 */
[----:B------:R-:W-:Y:S01]  /*94b0*/  USEL UR37, UR37, URZ, !UP0 ;  /* 0x0000003f25257287 */ /* 0x000fe2000c000000 */
[----:B------:R-:W-:Y:S01]  /*94c0*/  IMAD R9, R18, 0x40, R2 ;  /* 0x0000004012097824 */ /* 0x000fe200078e0202 */
[----:B------:R-:W-:Y:S01]  /*94d0*/  ULDC.64 UR12, c[0x0][0xb98] ;  /* 0x0002e600000c7ab9 */ /* 0x000fe20000000a00 */
[----:B------:R-:W-:Y:S01]  /*94e0*/  UIADD3 UR7, UR7, UR10, URZ ;  /* 0x0000000a07077290 */ /* 0x000fe2000fffe03f */
[----:B------:R-:W-:Y:S01]  /*94f0*/  IMAD.MOV R11, RZ, RZ, -R8 ;  /* 0x000000ffff0b7224 */ /* 0x000fe200078e0a08 */
[----:B------:R-:W-:Y:S01]  /*9500*/  UIMAD UR8, UR38, UR12, URZ ;  /* 0x0000000c260872a4 */ /* 0x000fe2000f8e023f */
[----:B------:R-:W-:Y:S01]  /*9510*/  IMAD.WIDE R6, R9, 0x2, R6 ;  /* 0x0000000209067825 */ /* 0x000fe200078e0206 */
[----:B------:R-:W-:Y:S01]  /*9520*/  UIMAD.WIDE.U32 UR6, UR37, UR12, UR6 ;  /* 0x0000000c250672a5 */ /* 0x000fe2000f8e0006 */
[----:B------:R-:W-:Y:S01]  /*9530*/  SHF.R.S32.HI R9, RZ, 0x1f, R8 ;  /* 0x0000001fff097819 */ /* 0x000fe20000011408 */
[----:B------:R-:W-:Y:S01]  /*9540*/  UIMAD UR8, UR37, UR13, UR8 ;  /* 0x0000000d250872a4 */ /* 0x000fe2000f8e0208 */
[----:B------:R-:W-:Y:S01]  /*9550*/  IMAD R11, R50, R11, R13 ;  /* 0x0000000b320b7224 */ /* 0x000fe200078e020d */
[----:B--2---:R-:W-:Y:S01]  /*9560*/  IADD3 R15, P3, R6, 0x2000, RZ ;  /* 0x00002000060f7810 */ /* 0x004fe20007f7e0ff */
[----:B------:R-:W-:Y:S01]  /*9570*/  IMAD R27, R27, 0x80, R168 ;  /* 0x000000801b1b7824 */ /* 0x000fe200078e02a8 */
[----:B------:R-:W-:Y:S01]  /*9580*/  IADD3 R8, P2, R8, UR6, RZ ;  /* 0x0000000608087c10 */ /* 0x000fe2000ff5e0ff */
[----:B-----5:R-:W-:Y:S01]  /*9590*/  IMAD R52, R3, R50, RZ ;  /* 0x0000003203347224 */ /* 0x020fe200078e02ff */
[----:B------:R-:W-:Y:S01]  /*95a0*/  LOP3.LUT R12, R15, 0x380, RZ, 0xc0, !PT ;  /* 0x000003800f0c7812 */ /* 0x000fe200078ec0ff */
[----:B------:R-:W-:Y:S01]  /*95b0*/  IMAD.U32 R10, RZ, RZ, UR8 ;  /* 0x00000008ff0a7e24 */ /* 0x000fe2000f8e00ff */
[----:B------:R-:W-:Y:S01]  /*95c0*/  IADD3 R25, P0, R6, 0x1000, RZ ;  /* 0x0000100006197810 */ /* 0x000fe20007f1e0ff */
[----:B------:R-:W-:Y:S01]  /*95d0*/  ULDC.64 UR10, c[0x0][0xaa0] ;  /* 0x0002a800000a7ab9 */ /* 0x000fe20000000a00 */
[----:B------:R-:W-:-:S02]  /*95e0*/  SHF.R.U64 R12, R12, 0x3, RZ ;  /* 0x000000030c0c7819 */ /* 0x000fc400000012ff */
[----:B------:R-:W-:Y:S01]  /*95f0*/  IADD3.X R9, R9, UR7, R10, P2, !PT ;  /* 0x0000000709097c10 */ /* 0x000fe200097fe40a */
[----:B------:R-:W-:Y:S01]  /*9600*/  ULDC.64 UR6, c[0x0][0xb88] ;  /* 0x0002e20000067ab9 */ /* 0x000fe20000000a00 */
[----:B------:R-:W-:Y:S02]  /*9610*/  SHF.R.S32.HI R10, RZ, 0x1f, R11 ;  /* 0x0000001fff0a7819 */ /* 0x000fe4000001140b */
[----:B------:R-:W-:Y:S01]  /*9620*/  LOP3.LUT R12, R12, R15, RZ, 0x3c, !PT ;  /* 0x0000000f0c0c7212 */ /* 0x000fe200078e3cff */
[----:B------:R-:W-:Y:S01]  /*9630*/  IMAD.WIDE.U32 R8, R11, UR6, R8 ;  /* 0x000000060b087c25 */ /* 0x000fe2000f8e0008 */
[----:B------:R-:W-:Y:S02]  /*9640*/  LOP3.LUT R24, R25, 0x380, RZ, 0xc0, !PT ;  /* 0x0000038019187812 */ /* 0x000fe400078ec0ff */
[----:B------:R-:W-:Y:S01]  /*9650*/  IADD3 R13, P2, R6, 0x3000, RZ ;  /* 0x00003000060d7810 */ /* 0x000fe20007f5e0ff */
[----:B------:R-:W-:Y:S01]  /*9660*/  IMAD R14, R10, UR6, RZ ;  /* 0x000000060a0e7c24 */ /* 0x000fe2000f8e02ff */
[----:B------:R-:W-:-:S02]  /*9670*/  SHF.R.U64 R24, R24, 0x3, RZ ;  /* 0x0000000318187819 */ /* 0x000fc400000012ff */
[----:B------:R-:W-:Y:S01]  /*9680*/  LOP3.LUT R10, R13, 0x380, RZ, 0xc0, !PT ;  /* 0x000003800d0a7812 */ /* 0x000fe200078ec0ff */
[----:B------:R-:W-:Y:S01]  /*9690*/  IMAD R15, R11, UR7, R14 ;  /* 0x000000070b0f7c24 */ /* 0x000fe2000f8e020e */
[----:B------:R-:W-:Y:S01]  /*96a0*/  ULDC.64 UR6, c[0x0][0xb50] ;  /* 0x0002d40000067ab9 */ /* 0x000fe20000000a00 */
[----:B------:R-:W-:Y:S01]  /*96b0*/  LOP3.LUT R24, R24, R25, RZ, 0x3c, !PT ;  /* 0x0000001918187212 */ /* 0x000fe200078e3cff */
[----:B------:R-:W-:Y:S01]  /*96c0*/  IMAD.X R25, RZ, RZ, R7, P0 ;  /* 0x000000ffff197224 */ /* 0x000fe200000e0607 */
[----:B------:R-:W-:Y:S01]  /*96d0*/  LOP3.LUT P0, RZ, R19, 0x3, RZ, 0xc0, !PT ;  /* 0x0000000313ff7812 */ /* 0x000fe2000780c0ff */
[----:B------:R-:W-:Y:S01]  /*96e0*/  IMAD.IADD R9, R9, 0x1, R15 ;  /* 0x0000000109097824 */ /* 0x000fe200078e020f */
[C---:B------:R-:W-:Y:S01]  /*96f0*/  LEA R15, P4, R8.reuse, UR6, 0x2 ;  /* 0x00000006080f7c11 */ /* 0x040fe2000f8810ff */
[----:B------:R-:W-:Y:S01]  /*9700*/  IMAD.X R11, RZ, RZ, R7, P2 ;  /* 0x000000ffff0b7224 */ /* 0x000fe200010e0607 */
[C---:B------:R-:W-:Y:S02]  /*9710*/  ISETP.GE.OR P2, PT, R27.reuse, R52, P0 ;  /* 0x000000341b00720c */ /* 0x040fe40000746670 */
[----:B------:R-:W-:Y:S01]  /*9720*/  LEA.HI.X R26, R8, UR7, R9, 0x2, P4 ;  /* 0x00000007081a7c11 */ /* 0x000fe2000a0f1409 */
[----:B------:R-:W-:Y:S01]  /*9730*/  SHFL.IDX PT, R20, R15, RZ, 0x1c1f ;  /* 0x001c1fff0f147589 */ /* 0x000fe200000e0000 */
[----:B------:R-:W-:Y:S01]  /*9740*/  VIADD R8, R27, 0x8 ;  /* 0x000000081b087836 */ /* 0x000fe20000000000 */
[----:B------:R-:W-:-:S02]  /*9750*/  IADD3 R45, P6, R6, 0x4000, RZ ;  /* 0x00004000062d7810 */ /* 0x000fc40007fde0ff */
[----:B------:R-:W0:Y:S01]  /*9760*/  SHFL.IDX PT, R21, R26, RZ, 0x1c1f ;  /* 0x001c1fff1a157589 */ /* 0x000e2200000e0000 */
[----:B------:R-:W-:Y:S02]  /*9770*/  IADD3 R41, P5, R6, 0x5000, RZ ;  /* 0x0000500006297810 */ /* 0x000fe40007fbe0ff */
[----:B------:R-:W-:Y:S01]  /*9780*/  ISETP.GE.OR P0, PT, R8, R52, P0 ;  /* 0x000000340800720c */ /* 0x000fe20000706670 */
[----:B------:R-:W-:Y:S01]  /*9790*/  SHFL.IDX PT, R48, R15, 0x1, 0x1c1f ;  /* 0x003c1f000f307f89 */ /* 0x000fe200000e0000 */
[C---:B------:R-:W-:Y:S02]  /*97a0*/  IADD3 R37, P4, R6.reuse, 0x6000, RZ ;  /* 0x0000600006257810 */ /* 0x040fe40007f9e0ff */
[----:B------:R-:W-:Y:S01]  /*97b0*/  LOP3.LUT R9, R6, 0x380, RZ, 0xc0, !PT ;  /* 0x0000038006097812 */ /* 0x000fe200078ec0ff */
[----:B------:R-:W1:Y:S01]  /*97c0*/  SHFL.IDX PT, R49, R26, 0x1, 0x1c1f ;  /* 0x003c1f001a317f89 */ /* 0x000e6200000e0000 */
[----:B------:R-:W-:Y:S02]  /*97d0*/  SHF.R.U64 R10, R10, 0x3, RZ ;  /* 0x000000030a0a7819 */ /* 0x000fe400000012ff */
[----:B------:R-:W-:-:S02]  /*97e0*/  LOP3.LUT R44, R45, 0x380, RZ, 0xc0, !PT ;  /* 0x000003802d2c7812 */ /* 0x000fc400078ec0ff */
[----:B------:R-:W-:Y:S02]  /*97f0*/  LOP3.LUT R40, R41, 0x380, RZ, 0xc0, !PT ;  /* 0x0000038029287812 */ /* 0x000fe400078ec0ff */
[----:B------:R-:W-:Y:S02]  /*9800*/  LOP3.LUT R36, R37, 0x380, RZ, 0xc0, !PT ;  /* 0x0000038025247812 */ /* 0x000fe400078ec0ff */
[----:B------:R-:W-:Y:S02]  /*9810*/  SHF.R.U64 R9, R9, 0x3, RZ ;  /* 0x0000000309097819 */ /* 0x000fe400000012ff */
[----:B------:R-:W-:Y:S01]  /*9820*/  LOP3.LUT R10, R10, R13, RZ, 0x3c, !PT ;  /* 0x0000000d0a0a7212 */ /* 0x000fe200078e3cff */
[--C-:B------:R-:W-:Y:S01]  /*9830*/  IMAD.X R13, RZ, RZ, R7.reuse, P3 ;  /* 0x000000ffff0d7224 */ /* 0x100fe200018e0607 */
[----:B------:R-:W-:Y:S02]  /*9840*/  IADD3 R14, P3, R6, 0x7000, RZ ;  /* 0x00007000060e7810 */ /* 0x000fe40007f7e0ff */
[----:B------:R-:W-:Y:S01]  /*9850*/  SHF.R.U64 R44, R44, 0x3, RZ ;  /* 0x000000032c2c7819 */ /* 0x000fe200000012ff */
[----:B0-----:R0:W-:Y:S01]  /*9860*/  @!P2 ST.E desc[UR50][R20.64], R5 ;  /* 0x000000051400a985 */ /* 0x0011e2000c101932 */
[----:B------:R-:W-:Y:S01]  /*9870*/  SHF.R.U64 R40, R40, 0x3, RZ ;  /* 0x0000000328287819 */ /* 0x000fe200000012ff */
[----:B------:R-:W-:Y:S01]  /*9880*/  IMAD.X R33, RZ, RZ, R7, P3 ;  /* 0x000000ffff217224 */ /* 0x000fe200018e0607 */
[----:B------:R-:W-:-:S02]  /*9890*/  SHF.R.U64 R36, R36, 0x3, RZ ;  /* 0x0000000324247819 */ /* 0x000fc400000012ff */
[----:B------:R-:W-:Y:S02]  /*98a0*/  LOP3.LUT R6, R9, R6, RZ, 0x3c, !PT ;  /* 0x0000000609067212 */ /* 0x000fe400078e3cff */
[----:B------:R-:W-:Y:S01]  /*98b0*/  LOP3.LUT R44, R44, R45, RZ, 0x3c, !PT ;  /* 0x0000002d2c2c7212 */ /* 0x000fe200078e3cff */
[----:B-1----:R1:W-:Y:S01]  /*98c0*/  @!P0 ST.E desc[UR50][R48.64], R4 ;  /* 0x0000000430008985 */ /* 0x0023e2000c101932 */
[----:B------:R-:W-:Y:S01]  /*98d0*/  LOP3.LUT R40, R40, R41, RZ, 0x3c, !PT ;  /* 0x0000002928287212 */ /* 0x000fe200078e3cff */
[--C-:B------:R-:W-:Y:S01]  /*98e0*/  IMAD.X R45, RZ, RZ, R7.reuse, P6 ;  /* 0x000000ffff2d7224 */ /* 0x100fe200030e0607 */
[----:B------:R-:W-:Y:S01]  /*98f0*/  LOP3.LUT R36, R36, R37, RZ, 0x3c, !PT ;  /* 0x0000002524247212 */ /* 0x000fe200078e3cff */
[----:B0-----:R-:W1:Y:S01]  /*9900*/  @P1 LDC R5, c[0x0][0xbec] ;  /* 0x0002fb00ff051b82 */ /* 0x001e620000000800 */
[--C-:B------:R-:W-:Y:S01]  /*9910*/  IMAD.X R41, RZ, RZ, R7.reuse, P5 ;  /* 0x000000ffff297224 */ /* 0x100fe200028e0607 */
[----:B------:R0:W5:Y:S01]  /*9920*/  LD.E.128 R28, desc[UR50][R6.64] ;  /* 0x00000032061c7980 */ /* 0x000162000c101d00 */
[----:B------:R-:W-:Y:S01]  /*9930*/  IMAD.X R37, RZ, RZ, R7, P4 ;  /* 0x000000ffff257224 */ /* 0x000fe200020e0607 */
[----:B------:R-:W-:Y:S01]  /*9940*/  LOP3.LUT R3, R14, 0x380, RZ, 0xc0, !PT ;  /* 0x000003800e037812 */ /* 0x000fe200078ec0ff */
[----:B------:R-:W-:-:S02]  /*9950*/  UIMAD UR8, UR9, UR10, URZ ;  /* 0x0000000a090872a4 */ /* 0x000fc4000f8e023f */
[----:B------:R-:W-:Y:S01]  /*9960*/  UIMAD.WIDE.U32 UR6, UR4, UR10, URZ ;  /* 0x0000000a040672a5 */ /* 0x000fe2000f8e003f */
[----:B------:R-:W-:Y:S01]  /*9970*/  SHF.R.U64 R3, R3, 0x3, RZ ;  /* 0x0000000303037819 */ /* 0x000fe200000012ff */
[----:B------:R-:W-:Y:S01]  /*9980*/  IMAD.U32 R20, RZ, RZ, UR40 ;  /* 0x00000028ff147e24 */ /* 0x000fe2000f8e00ff */
[----:B------:R-:W5:Y:S01]  /*9990*/  LD.E.128 R24, desc[UR50][R24.64] ;  /* 0x0000003218187980 */ /* 0x000f62000c101d00 */
[----:B0-----:R-:W0:Y:S01]  /*99a0*/  @P1 LDC R7, c[0x0][0xbf0] ;  /* 0x0002fc00ff071b82 */ /* 0x001e220000000800 */
[----:B------:R-:W-:Y:S01]  /*99b0*/  UIMAD UR8, UR4, UR11, UR8 ;  /* 0x0000000b040872a4 */ /* 0x000fe2000f8e0208 */
[----:B------:R-:W-:Y:S01]  /*99c0*/  LOP3.LUT R32, R3, R14, RZ, 0x3c, !PT ;  /* 0x0000000e03207212 */ /* 0x000fe200078e3cff */
[----:B------:R-:W5:Y:S01]  /*99d0*/  LD.E.128 R8, desc[UR50][R10.64] ;  /* 0x000000320a087980 */ /* 0x000f62000c101d00 */
[----:B------:R-:W-:Y:S01]  /*99e0*/  ULDC.64 UR10, c[0x0][0xae8] ;  /* 0x0002ba00000a7ab9 */ /* 0x000fe20000000a00 */
[----:B------:R-:W-:Y:S01]  /*99f0*/  UIADD3 UR7, UR7, UR8, URZ ;  /* 0x0000000807077290 */ /* 0x000fe2000fffe03f */
[----:B------:R-:W-:Y:S01]  /*9a00*/  IMAD R3, R17, 0x20, R18 ;  /* 0x0000002011037824 */ /* 0x000fe200078e0212 */
[----:B------:R-:W-:Y:S01]  /*9a10*/  UIMAD UR4, UR14, UR10, URZ ;  /* 0x0000000a0e0472a4 */ /* 0x000fe2000f8e023f */
[----:B------:R-:W5:Y:S01]  /*9a20*/  LD.E.128 R12, desc[UR50][R12.64] ;  /* 0x000000320c0c7980 */ /* 0x000f62000c101d00 */
[----:B------:R-:W-:Y:S01]  /*9a30*/  UIMAD.WIDE.U32 UR6, UR41, UR10, UR6 ;  /* 0x0000000a290672a5 */ /* 0x000fe2000f8e0006 */
[----:B------:R-:W-:Y:S01]  /*9a40*/  IMAD R20, R20, 0x80, R3 ;  /* 0x0000008014147824 */ /* 0x000fe200078e0203 */
[----:B------:R-:W-:Y:S01]  /*9a50*/  UIMAD UR4, UR41, UR11, UR4 ;  /* 0x0000000b290472a4 */ /* 0x000fe2000f8e0204 */
[----:B------:R-:W5:Y:S01]  /*9a60*/  LD.E.128 R44, desc[UR50][R44.64] ;  /* 0x000000322c2c7980 */ /* 0x000f62000c101d00 */
[----:B------:R-:W-:Y:S01]  /*9a70*/  ULDC.64 UR8, c[0x0][0xaf0] ;  /* 0x0002bc0000087ab9 */ /* 0x000fe20000000a00 */
[----:B-1----:R-:W-:Y:S01]  /*9a80*/  @P1 IMAD.HI.U32 R4, R20, R5, RZ ;  /* 0x0000000514041227 */ /* 0x002fe200078e00ff */
[----:B------:R-:W-:Y:S01]  /*9a90*/  UIADD3 UR7, UR7, UR4, URZ ;  /* 0x0000000407077290 */ /* 0x000fe2000fffe03f */
[----:B------:R-:W5:Y:S01]  /*9aa0*/  LD.E.128 R40, desc[UR50][R40.64] ;  /* 0x0000003228287980 */ /* 0x000f62000c101d00 */
[----:B------:R-:W-:Y:S01]  /*9ab0*/  UIMAD UR4, UR38, UR8, URZ ;  /* 0x00000008260472a4 */ /* 0x000fe2000f8e023f */
[----:B------:R-:W-:Y:S01]  /*9ac0*/  IMAD.MOV.U32 R3, RZ, RZ, R20 ;  /* 0x000000ffff037224 */ /* 0x000fe200078e0014 */
[----:B------:R-:W-:Y:S01]  /*9ad0*/  UIMAD.WIDE.U32 UR6, UR37, UR8, UR6 ;  /* 0x00000008250672a5 */ /* 0x000fe2000f8e0006 */
[----:B------:R-:W5:Y:S01]  /*9ae0*/  LD.E.128 R36, desc[UR50][R36.64] ;  /* 0x0000003224247980 */ /* 0x000f62000c101d00 */
[----:B------:R-:W-:Y:S01]  /*9af0*/  UIMAD UR4, UR37, UR9, UR4 ;  /* 0x00000009250472a4 */ /* 0x000fe2000f8e0204 */
[----:B0-----:R-:W-:-:S03]  /*9b00*/  @P1 SHF.R.U32.HI R3, RZ, R7, R4 ;  /* 0x00000007ff031219 */ /* 0x001fc60000011604 */
[----:B------:R-:W-:Y:S01]  /*9b10*/  UIADD3 UR4, UR7, UR4, URZ ;  /* 0x0000000407047290 */ /* 0x000fe2000fffe03f */
[----:B------:R-:W-:Y:S01]  /*9b20*/  IMAD.U32 R4, RZ, RZ, UR6 ;  /* 0x00000006ff047e24 */ /* 0x000fe2000f8e00ff */
[----:B------:R-:W5:Y:S01]  /*9b30*/  LD.E.128 R32, desc[UR50][R32.64] ;  /* 0x0000003220207980 */ /* 0x000f62000c101d00 */
[--C-:B------:R-:W-:Y:S01]  /*9b40*/  SHF.R.S32.HI R6, RZ, 0x1f, R3.reuse ;  /* 0x0000001fff067819 */ /* 0x100fe20000011403 */
[----:B------:R-:W-:Y:S02]  /*9b50*/  IMAD.MOV R7, RZ, RZ, -R3 ;  /* 0x000000ffff077224 */ /* 0x000fe400078e0a03 */
[----:B------:R-:W-:Y:S01]  /*9b60*/  IMAD.U32 R5, RZ, RZ, UR7 ;  /* 0x00000007ff057e24 */ /* 0x000fe2000f8e00ff */
[----:B------:R-:W-:Y:S01]  /*9b70*/  ULDC.64 UR6, c[0x0][0xae0] ;  /* 0x0002b80000067ab9 */ /* 0x000fe20000000a00 */
[----:B------:R-:W-:Y:S01]  /*9b80*/  IMAD.U32 R5, RZ, RZ, UR4 ;  /* 0x00000004ff057e24 */ /* 0x000fe2000f8e00ff */
[----:B------:R-:W-:Y:S01]  /*9b90*/  @!PT LDS RZ, [RZ] ;  /* 0x00000000fffff984 */ /* 0x000fe20000000800 */
[----:B------:R-:W-:Y:S01]  /*9ba0*/  @!PT LDS RZ, [RZ] ;  /* 0x00000000fffff984 */ /* 0x000fe20000000800 */
[----:B------:R-:W-:Y:S01]  /*9bb0*/  @!PT LDS RZ, [RZ] ;  /* 0x00000000fffff984 */ /* 0x000fe20000000800 */
[----:B------:R-:W-:Y:S01]  /*9bc0*/  @!PT LDS RZ, [RZ] ;  /* 0x00000000fffff984 */ /* 0x000fe20000000800 */
[----:B------:R0:W-:Y:S06]  /*9bd0*/  MEMBAR.ALL.CTA ;  /* 0x0000000000007992 */ /* 0x0001ec0000008000 */
[----:B0-----:R-:W0:Y:S01]  /*9be0*/  FENCE.VIEW.ASYNC.S ;  /* 0x00000000000073c6 */ /* 0x001e220000000000 */
[----:B------:R-:W-:-:S02]  /*9bf0*/  IMAD R6, R6, UR6, RZ ;  /* 0x0000000606067c24 */ /* 0x000fc4000f8e02ff */
[----:B------:R-:W-:Y:S02]  /*9c00*/  IMAD R7, R50, R7, R20 ;  /* 0x0000000732077224 */ /* 0x000fe400078e0214 */
[----:B------:R-:W-:Y:S02]  /*9c10*/  IMAD.U32 R49, RZ, RZ, UR40 ;  /* 0x00000028ff317e24 */ /* 0x000fe4000f8e00ff */
[C---:B------:R-:W-:Y:S02]  /*9c20*/  IMAD R21, R3.reuse, UR7, R6 ;  /* 0x0000000703157c24 */ /* 0x040fe4000f8e0206 */
[----:B------:R-:W-:Y:S01]  /*9c30*/  IMAD.WIDE.U32 R4, R3, UR6, R4 ;  /* 0x0000000603047c25 */ /* 0x000fe2000f8e0004 */
[----:B------:R-:W-:Y:S01]  /*9c40*/  SHF.R.S32.HI R3, RZ, 0x1f, R7 ;  /* 0x0000001fff037819 */ /* 0x000fe20000011407 */
[----:B------:R-:W-:Y:S02]  /*9c50*/  ULDC.64 UR6, c[0x0][0xad8] ;  /* 0x0002b60000067ab9 */ /* 0x000fe40000000a00 */
[----:B------:R-:W-:-:S02]  /*9c60*/  IMAD R49, R49, 0x80, R18 ;  /* 0x0000008031317824 */ /* 0x000fc400078e0212 */
[----:B------:R-:W-:Y:S02]  /*9c70*/  IMAD.IADD R5, R5, 0x1, R21 ;  /* 0x0000000105057824 */ /* 0x000fe400078e0215 */
[----:B------:R-:W-:Y:S02]  /*9c80*/  IMAD R6, R3, UR6, RZ ;  /* 0x0000000603067c24 */ /* 0x000fe4000f8e02ff */
[----:B------:R-:W-:Y:S02]  /*9c90*/  VIADD R3, R49, 0x20 ;  /* 0x0000002031037836 */ /* 0x000fe40000000000 */
[C---:B------:R-:W-:Y:S02]  /*9ca0*/  IMAD R21, R7.reuse, UR7, R6 ;  /* 0x0000000707157c24 */ /* 0x040fe4000f8e0206 */
[----:B------:R-:W-:Y:S01]  /*9cb0*/  IMAD.WIDE.U32 R4, R7, UR6, R4 ;  /* 0x0000000607047c25 */ /* 0x000fe2000f8e0004 */
[-C--:B------:R-:W-:Y:S01]  /*9cc0*/  ISETP.GE.AND P0, PT, R3, R52.reuse, PT ;  /* 0x000000340300720c */ /* 0x080fe20003f06270 */
[----:B------:R-:W-:Y:S01]  /*9cd0*/  ULDC.64 UR6, c[0x0][0xa80] ;  /* 0x0002a00000067ab9 */ /* 0x000fe20000000a00 */
[C---:B------:R-:W-:Y:S01]  /*9ce0*/  ISETP.GE.AND P2, PT, R49.reuse, R52, PT ;  /* 0x000000343100720c */ /* 0x040fe20003f46270 */
[----:B------:R-:W-:Y:S01]  /*9cf0*/  VIADD R3, R49, 0x40 ;  /* 0x0000004031037836 */ /* 0x000fe20000000000 */
[----:B------:R-:W-:Y:S01]  /*9d00*/  LEA R20, P3, R4, UR6, 0x1 ;  /* 0x0000000604147c11 */ /* 0x000fe2000f8608ff */
[----:B------:R-:W-:-:S02]  /*9d10*/  IMAD.IADD R5, R5, 0x1, R21 ;  /* 0x0000000105057824 */ /* 0x000fc400078e0215 */
[----:B------:R-:W-:Y:S01]  /*9d20*/  VIADD R0, R0, 0x29820 ;  /* 0x0002982000007836 */ /* 0x000fe20000000000 */
[----:B------:R-:W-:Y:S02]  /*9d30*/  ISETP.GE.AND P1, PT, R3, R52, PT ;  /* 0x000000340300720c */ /* 0x000fe40003f26270 */
[----:B------:R-:W-:Y:S02]  /*9d40*/  LEA.HI.X R3, R4, UR7, R5, 0x1, P3 ;  /* 0x0000000704037c11 */ /* 0x000fe400098f0c05 */
[----:B------:R-:W-:Y:S01]  /*9d50*/  PRMT R0, RZ, 0x654, R0 ;  /* 0x00000654ff007816 */ /* 0x000fe20000000000 */
[----:B0-----:R0:W1:Y:S01]  /*9d60*/  SHFL.IDX PT, R5, R20, RZ, 0x181f ;  /* 0x00181fff14057589 */ /* 0x00106200000e0000 */
[----:B------:R-:W-:Y:S02]  /*9d70*/  BSSY B1, `(.L_x_219) ;  /* 0x000000d000017945 */ /* 0x000fe40003800000 */
[----:B------:R0:W-:Y:S01]  /*9d80*/  SYNCS.ARRIVE.TRANS64.RED.A1T0 RZ, [R0+URZ], RZ ;  /* 0x000000ff00ff79a7 */ /* 0x0001e2000810043f */
[----:B------:R0:W2:Y:S01]  /*9d90*/  SHFL.IDX PT, R7, R3, RZ, 0x181f ;  /* 0x00181fff03077589 */ /* 0x0000a200000e0000 */
[----:B------:R-:W-:Y:S05]  /*9da0*/  @P2 BRA `(.L_x_220) ;  /* 0x0000000000242947 */ /* 0x000fea0003800000 */
[----:B------:R-:W-:Y:S02]  /*9db0*/  ULDC UR4, c[0x0][0xac8] ;  /* 0x0002b20000047ab9 */ /* 0x000fe40000000800 */
[----:B------:R-:W-:Y:S02]  /*9dc0*/  ISETP.GE.AND P2, PT, R2, UR4, PT ;  /* 0x0000000402007c0c */ /* 0x000fe4000bf46270 */
[----:B------:R-:W-:-:S11]  /*9dd0*/  ISETP.GE.AND P3, PT, R16, UR4, PT ;  /* 0x0000000410007c0c */ /* 0x000fd6000bf66270 */
[-C--:B-1----:R-:W-:Y:S02]  /*9de0*/  @!P2 LEA R4, P4, R2, R5.reuse, 0x1 ;  /* 0x000000050204a211 */ /* 0x082fe400078808ff */
[----:B------:R-:W-:Y:S02]  /*9df0*/  @!P3 LEA R6, P5, R16, R5, 0x1 ;  /* 0x000000051006b211 */ /* 0x000fe400078a08ff */
[-C--:B--2---:R-:W-:Y:S02]  /*9e00*/  @!P2 LEA.HI.X R5, R2, R7.reuse, R193, 0x1, P4 ;  /* 0x000000070205a211 */ /* 0x084fe400020f0cc1 */
[----:B------:R-:W-:-:S03]  /*9e10*/  @!P3 LEA.HI.X R7, R16, R7, R192, 0x1, P5 ;  /* 0x000000071007b211 */ /* 0x000fc600028f0cc0 */
[----:B-----5:R3:W-:Y:S04]  /*9e20*/  @!P2 ST.E.128 desc[UR50][R4.64], R28 ;  /* 0x0000001c0400a985 */ /* 0x0207e8000c101d32 */
[----:B------:R3:W-:Y:S02]  /*9e30*/  @!P3 ST.E.128 desc[UR50][R6.64], R44 ;  /* 0x0000002c0600b985 */ /* 0x0007e4000c101d32 */
.L_x_220:
[----:B------:R-:W-:Y:S05]  /*9e40*/  BSYNC B1 ;  /* 0x0000000000017941 */ /* 0x000fea0003800000 */
.L_x_219:
[----:B--23--:R2:W3:Y:S01]  /*9e50*/  SHFL.IDX PT, R7, R3, 0x1, 0x181f ;  /* 0x00381f0003077f89 */ /* 0x00c4e200000e0000 */
[----:B------:R-:W-:Y:S03]  /*9e60*/  BSSY B1, `(.L_x_221) ;  /* 0x000000c000017945 */ /* 0x000fe60003800000 */
[----:B-1----:R2:W1:Y:S01]  /*9e70*/  SHFL.IDX PT, R5, R20, 0x1, 0x181f ;  /* 0x00381f0014057f89 */ /* 0x00246200000e0000 */
[----:B------:R-:W-:Y:S05]  /*9e80*/  @P0 BRA `(.L_x_222) ;  /* 0x0000000000240947 */ /* 0x000fea0003800000 */
[----:B------:R-:W-:Y:S02]  /*9e90*/  ULDC UR4, c[0x0][0xac8] ;  /* 0x0002b20000047ab9 */ /* 0x000fe40000000800 */
[----:B------:R-:W-:Y:S02]  /*9ea0*/  ISETP.GE.AND P3, PT, R2, UR4, PT ;  /* 0x0000000402007c0c */ /* 0x000fe4000bf66270 */
[----:B------:R-:W-:-:S11]  /*9eb0*/  ISETP.GE.AND P4, PT, R16, UR4, PT ;  /* 0x0000000410007c0c */ /* 0x000fd6000bf86270 */
[-C--:B-1----:R-:W-:Y:S02]  /*9ec0*/  @!P3 LEA R4, P0, R2, R5.reuse, 0x1 ;  /* 0x000000050204b211 */ /* 0x082fe400078008ff */
[----:B------:R-:W-:Y:S02]  /*9ed0*/  @!P4 LEA R6, P2, R16, R5, 0x1 ;  /* 0x000000051006c211 */ /* 0x000fe400078408ff */
[-C--:B---3--:R-:W-:Y:S02]  /*9ee0*/  @!P3 LEA.HI.X R5, R2, R7.reuse, R193, 0x1, P0 ;  /* 0x000000070205b211 */ /* 0x088fe400000f0cc1 */
[----:B------:R-:W-:-:S03]  /*9ef0*/  @!P4 LEA.HI.X R7, R16, R7, R192, 0x1, P2 ;  /* 0x000000071007c211 */ /* 0x000fc600010f0cc0 */
[----:B-----5:R4:W-:Y:S04]  /*9f00*/  @!P3 ST.E.128 desc[UR50][R4.64], R24 ;  /* 0x000000180400b985 */ /* 0x0209e8000c101d32 */
[----:B------:R4:W-:Y:S02]  /*9f10*/  @!P4 ST.E.128 desc[UR50][R6.64], R40 ;  /* 0x000000280600c985 */ /* 0x0009e4000c101d32 */
.L_x_222:
[----:B------:R-:W-:Y:S05]  /*9f20*/  BSYNC B1 ;  /* 0x0000000000017941 */ /* 0x000fea0003800000 */
.L_x_221:
[----:B---34-:R3:W4:Y:S01]  /*9f30*/  SHFL.IDX PT, R7, R3, 0x2, 0x181f ;  /* 0x00581f0003077f89 */ /* 0x01872200000e0000 */
        /* <DEDUP_REMOVED lines=8> */
[-C--:B----4-:R-:W-:Y:S02]  /*9fc0*/  @!P2 LEA.HI.X R5, R2, R7.reuse, R193, 0x1, P0 ;  /* 0x000000070205a211 */ /* 0x090fe400000f0cc1 */
[----:B------:R-:W-:-:S03]  /*9fd0*/  @!P3 LEA.HI.X R7, R16, R7, R192, 0x1, P1 ;  /* 0x000000071007b211 */ /* 0x000fc600008f0cc0 */
[----:B-----5:R1:W-:Y:S04]  /*9fe0*/  @!P2 ST.E.128 desc[UR50][R4.64], R12 ;  /* 0x0000000c0400a985 */ /* 0x0203e8000c101d32 */
[----:B------:R1:W-:Y:S02]  /*9ff0*/  @!P3 ST.E.128 desc[UR50][R6.64], R36 ;  /* 0x000000240600b985 */ /* 0x0003e4000c101d32 */
.L_x_224:
[----:B------:R-:W-:Y:S05]  /*a000*/  BSYNC B1 ;  /* 0x0000000000017941 */ /* 0x000fea0003800000 */
.L_x_223:
[----:B0-----:R-:W-:Y:S01]  /*a010*/  VIADD R0, R49, 0x60 ;  /* 0x0000006031007836 */ /* 0x001fe20000000000 */
[----:B--23--:R-:W0:Y:S04]  /*a020*/  SHFL.IDX PT, R3, R3, 0x3, 0x181f ;  /* 0x00781f0003037f89 */ /* 0x00ce2800000e0000 */
[----:B------:R-:W-:Y:S01]  /*a030*/  ISETP.GE.AND P0, PT, R0, R52, PT ;  /* 0x000000340000720c */ /* 0x000fe20003f06270 */
[----:B-1--4-:R1:W2:-:S12]  /*a040*/  SHFL.IDX PT, R7, R20, 0x3, 0x181f ;  /* 0x00781f0014077f89 */ /* 0x01229800000e0000 */
[----:B-1----:R-:W-:Y:S05]  /*a050*/  @P0 BRA `(.L_x_225) ;  /* 0x0000000c00140947 */ /* 0x002fea0003800000 */
[----:B------:R-:W-:Y:S02]  /*a060*/  ULDC UR4, c[0x0][0xac8] ;  /* 0x0002b20000047ab9 */ /* 0x000fe40000000800 */
[----:B------:R-:W-:-:S13]  /*a070*/  ISETP.GE.AND P1, PT, R2, UR4, PT ;  /* 0x0000000402007c0c */ /* 0x000fda000bf26270 */
[----:B--2---:R-:W-:-:S04]  /*a080*/  @!P1 LEA R4, P0, R2, R7, 0x1 ;  /* 0x0000000702049211 */ /* 0x004fc800078008ff */
[----:B0-----:R-:W-:Y:S02]  /*a090*/  @!P1 LEA.HI.X R5, R2, R3, R193, 0x1, P0 ;  /* 0x0000000302059211 */ /* 0x001fe400000f0cc1 */
[----:B------:R-:W-:-:S03]  /*a0a0*/  ISETP.GE.AND P0, PT, R16, UR4, PT ;  /* 0x0000000410007c0c */ /* 0x000fc6000bf06270 */
[----:B-----5:R1:W-:Y:S10]  /*a0b0*/  @!P1 ST.E.128 desc[UR50][R4.64], R8 ;  /* 0x0000000804009985 */ /* 0x0203f4000c101d32 */
[----:B------:R-:W-:Y:S05]  /*a0c0*/  @P0 BRA `(.L_x_225) ;  /* 0x0000000800f80947 */ /* 0x000fea0003800000 */
[----:B-1----:R-:W-:-:S04]  /*a0d0*/  LEA R4, P0, R16, R7, 0x1 ;  /* 0x0000000710047211 */ /* 0x002fc800078008ff */
[----:B------:R-:W-:-:S05]  /*a0e0*/  LEA.HI.X R5, R16, R3, R192, 0x1, P0 ;  /* 0x0000000310057211 */ /* 0x000fca00000f0cc0 */
[----:B------:R3:W-:Y:S01]  /*a0f0*/  ST.E.128 desc[UR50][R4.64], R32 ;  /* 0x0000002004007985 */ /* 0x0007e2000c101d32 */
[----:B------:R-:W-:Y:S05]  /*a100*/  BRA `(.L_x_225) ;  /* 0x0000000800e87947 */ /* 0x000fea0003800000 */
.L_x_217:
[----:B------:R-:W-:Y:S01]  /*a110*/  ULDC.64 UR6, c[0x0][0xc00] ;  /* 0x0003000000067ab9 */ /* 0x000fe20000000a00 */
[----:B------:R-:W-:Y:S01]  /*a120*/  ULDC UR4, c[0x0][0xa88] ;  /* 0x0002a20000047ab9 */ /* 0x000fe20000000800 */
[----:B------:R-:W-:Y:S01]  /*a130*/  UISETP.NE.U32.AND UP0, UPT, UR6, URZ, UPT ;  /* 0x0000003f0600728c */ /* 0x000fe2000bf05070 */
[----:B------:R-:W0:Y:S03]  /*a140*/  LDC R11, c[0x0][0xbe8] ;  /* 0x0002fa00ff0b7b82 */ /* 0x000e260000000800 */
[----:B------:R-:W-:-:S03]  /*a150*/  UISETP.NE.AND.EX UP0, UPT, UR7, URZ, UPT, UP0 ;  /* 0x0000003f0700728c */ /* 0x000fc6000bf05300 */
[----:B------:R-:W-:Y:S02]  /*a160*/  ULDC.64 UR6, c[0x0][0xc00] ;  /* 0x0003000000067ab9 */ /* 0x000fe40000000a00 */
[----:B------:R-:W-:Y:S01]  /*a170*/  UIMAD.WIDE UR6, UR37, 0x4, UR6 ;  /* 0x00000004250678a5 */ /* 0x000fe2000f8e0206 */
[----:B------:R-:W-:-:S05]  /*a180*/  PLOP3.LUT P2, PT, PT, PT, UP0, 0x80, 0x0 ;  /* 0x000000000000781c */ /* 0x000fca0003f4f008 */
[----:B------:R-:W-:Y:S02]  /*a190*/  IMAD.U32 R4, RZ, RZ, UR6 ;  /* 0x00000006ff047e24 */ /* 0x000fe4000f8e00ff */
[----:B------:R-:W-:Y:S01]  /*a1a0*/  IMAD.U32 R5, RZ, RZ, UR7 ;  /* 0x00000007ff057e24 */ /* 0x000fe2000f8e00ff */
[----:B------:R-:W-:Y:S02]  /*a1b0*/  ULDC.64 UR6, c[0x0][0xc08] ;  /* 0x0003020000067ab9 */ /* 0x000fe40000000a00 */
[----:B------:R-:W-:-:S03]  /*a1c0*/  UISETP.NE.U32.AND UP1, UPT, UR6, URZ, UPT ;  /* 0x0000003f0600728c */ /* 0x000fc6000bf25070 */
[----:B------:R-:W2:Y:S01]  /*a1d0*/  @P2 LDG.E R3, desc[UR50][R4.64] ;  /* 0x0000003204032981 */ /* 0x000ea2000c1e1900 */
[----:B------:R-:W-:Y:S01]  /*a1e0*/  UISETP.NE.AND.EX UP1, UPT, UR7, URZ, UPT, UP1 ;  /* 0x0000003f0700728c */ /* 0x000fe2000bf25310 */
[----:B------:R-:W-:-:S05]  /*a1f0*/  IMAD.U32 R0, RZ, RZ, UR4 ;  /* 0x00000004ff007e24 */ /* 0x000fca000f8e00ff */
[----:B------:R-:W-:-:S05]  /*a200*/  PLOP3.LUT P3, PT, PT, PT, UP1, 0x80, 0x0 ;  /* 0x000000000000781c */ /* 0x000fca0003f6f018 */
[----:B------:R-:W-:Y:S02]  /*a210*/  @UP1 ULDC.64 UR6, c[0x0][0xc08] ;  /* 0x0003020000061ab9 */ /* 0x000fe40000000a00 */
[----:B------:R-:W-:-:S06]  /*a220*/  @UP1 UIMAD.WIDE UR6, UR37, 0x4, UR6 ;  /* 0x00000004250618a5 */ /* 0x000fcc000f8e0206 */
[----:B------:R-:W-:Y:S02]  /*a230*/  IMAD.U32 R6, RZ, RZ, UR6 ;  /* 0x00000006ff067e24 */ /* 0x000fe4000f8e00ff */
[----:B------:R-:W-:-:S05]  /*a240*/  IMAD.U32 R7, RZ, RZ, UR7 ;  /* 0x00000007ff077e24 */ /* 0x000fca000f8e00ff */
[----:B------:R1:W5:Y:S01]  /*a250*/  @P3 LDG.E R0, desc[UR50][R6.64] ;  /* 0x0000003206003981 */ /* 0x000362000c1e1900 */
[----:B0-----:R-:W-:Y:S01]  /*a260*/  ISETP.NE.AND P0, PT, R11, 0x1, PT ;  /* 0x000000010b00780c */ /* 0x001fe20003f05270 */
[----:B------:R-:W-:Y:S01]  /*a270*/  UMOV UR4, URZ ;  /* 0x0000003f00047c82 */ /* 0x000fe20008000000 */
[----:B------:R-:W-:Y:S01]  /*a280*/  USHF.R.S32.HI UR10, URZ, 0x1f, UR41 ;  /* 0x0000001f3f0a7899 */ /* 0x000fe20008011429 */
[----:B------:R-:W-:-:S10]  /*a290*/  ISETP.GE.AND P1, PT, R194, 0x80, PT ;  /* 0x00000080c200780c */ /* 0x000fd40003f26270 */
[----:B------:R-:W0:Y:S01]  /*a2a0*/  @P0 LDC R9, c[0x0][0xbec] ;  /* 0x0002fb00ff090b82 */ /* 0x000e220000000800 */
[----:B--2---:R-:W-:-:S13]  /*a2b0*/  @P2 R2UR UR4, R3 ;  /* 0x00000000030422ca */ /* 0x004fda00000e0000 */
[----:B------:R-:W-:Y:S01]  /*a2c0*/  USHF.R.S32.HI UR9, URZ, 0x1f, UR4 ;  /* 0x0000001f3f097899 */ /* 0x000fe20008011404 */
[----:B01----:R-:W-:Y:S11]  /*a2d0*/  @P3 BRA `(.L_x_226) ;  /* 0x0000000000103947 */ /* 0x003ff60003800000 */
[----:B------:R-:W-:Y:S05]  /*a2e0*/  @!P2 BRA `(.L_x_226) ;  /* 0x00000000000ca947 */ /* 0x000fea0003800000 */
[----:B------:R-:W2:Y:S04]  /*a2f0*/  LDG.E R3, desc[UR50][R4.64] ;  /* 0x0000003204037981 */ /* 0x000ea8000c1e1900 */
[----:B-----5:R-:W2:Y:S02]  /*a300*/  LDG.E R0, desc[UR50][R4.64+0x4] ;  /* 0x0000043204007981 */ /* 0x020ea4000c1e1900 */
[----:B--2---:R-:W-:-:S07]  /*a310*/  IMAD.IADD R0, R0, 0x1, -R3 ;  /* 0x0000000100007824 */ /* 0x004fce00078e0a03 */
.L_x_226:
[----:B------:R-:W-:Y:S01]  /*a320*/  USEL UR37, UR37, URZ, !UP0 ;  /* 0x0000003f25257287 */ /* 0x000fe2000c000000 */
[----:B------:R-:W-:Y:S01]  /*a330*/  BSSY B1, `(.L_x_227) ;  /* 0x000002d000017945 */ /* 0x000fe20003800000 */
[----:B------:R-:W-:-:S03]  /*a340*/  USEL UR38, UR38, URZ, !UP0 ;  /* 0x0000003f26267287 */ /* 0x000fc6000c000000 */
[----:B------:R-:W-:Y:S09]  /*a350*/  @P1 BRA `(.L_x_228) ;  /* 0x0000000000a81947 */ /* 0x000ff20003800000 */
[----:B------:R-:W0:Y:S01]  /*a360*/  S2R R4, SR_TID.X ;  /* 0x0000000000047919 */ /* 0x000e220000002100 */
[----:B------:R-:W1:Y:S01]  /*a370*/  LDC R6, c[0x0][0xbe8] ;  /* 0x0002fa00ff067b82 */ /* 0x000e620000000800 */
[----:B------:R-:W-:-:S04]  /*a380*/  IMAD.U32 R3, RZ, RZ, UR40 ;  /* 0x00000028ff037e24 */ /* 0x000fc8000f8e00ff */
[----:B0-----:R-:W-:Y:S02]  /*a390*/  IMAD R3, R3, 0x80, R4 ;  /* 0x0000008003037824 */ /* 0x001fe400078e0204 */
[----:B-1---5:R-:W-:Y:S02]  /*a3a0*/  IMAD R4, R0, R6, RZ ;  /* 0x0000000600047224 */ /* 0x022fe400078e02ff */
[----:B------:R-:W-:-:S05]  /*a3b0*/  VIADD R5, R3, 0xffffff80 ;  /* 0xffffff8003057836 */ /* 0x000fca0000000000 */
[----:B------:R-:W-:-:S13]  /*a3c0*/  ISETP.GE.AND P1, PT, R5, R4, PT ;  /* 0x000000040500720c */ /* 0x000fda0003f26270 */
[----:B------:R-:W-:Y:S05]  /*a3d0*/  @P1 BRA `(.L_x_228) ;  /* 0x0000000000881947 */ /* 0x000fea0003800000 */
[----:B------:R-:W-:Y:S01]  /*a3e0*/  ISETP.NE.AND P1, PT, R6, 0x1, PT ;  /* 0x000000010600780c */ /* 0x000fe20003f25270 */
[----:B------:R-:W-:Y:S01]  /*a3f0*/  ULDC.64 UR12, c[0x0][0xb90] ;  /* 0x0002e400000c7ab9 */ /* 0x000fe20000000a00 */
[----:B------:R-:W-:Y:S01]  /*a400*/  UMOV UR6, UR4 ;  /* 0x0000000400067c82 */ /* 0x000fe20008000000 */
[----:B------:R-:W-:Y:S01]  /*a410*/  UIMAD UR8, UR10, UR12, URZ ;  /* 0x0000000c0a0872a4 */ /* 0x000fe2000f8e023f */
[----:B------:R-:W-:Y:S02]  /*a420*/  UMOV UR7, UR9 ;  /* 0x0000000900077c82 */ /* 0x000fe40008000000 */
[----:B------:R-:W-:Y:S02]  /*a430*/  UIMAD.WIDE.U32 UR6, UR41, UR12, UR6 ;  /* 0x0000000c290672a5 */ /* 0x000fe4000f8e0006 */
[----:B------:R-:W-:-:S03]  /*a440*/  UIMAD UR8, UR41, UR13, UR8 ;  /* 0x0000000d290872a4 */ /* 0x000fc6000f8e0208 */
[----:B------:R-:W-:Y:S02]  /*a450*/  ULDC.64 UR12, c[0x0][0xb98] ;  /* 0x0002e600000c7ab9 */ /* 0x000fe40000000a00 */
[----:B------:R-:W0:Y:S01]  /*a460*/  @P1 LDC R4, c[0x0][0xbec] ;  /* 0x0002fb00ff041b82 */ /* 0x000e220000000800 */
[----:B------:R-:W-:Y:S02]  /*a470*/  UIADD3 UR7, UR7, UR8, URZ ;  /* 0x0000000807077290 */ /* 0x000fe4000fffe03f */
[----:B------:R-:W-:Y:S02]  /*a480*/  UIMAD UR8, UR38, UR12, URZ ;  /* 0x0000000c260872a4 */ /* 0x000fe4000f8e023f */
[----:B------:R-:W-:Y:S02]  /*a490*/  UIMAD.WIDE.U32 UR6, UR37, UR12, UR6 ;  /* 0x0000000c250672a5 */ /* 0x000fe4000f8e0006 */
[----:B------:R-:W-:Y:S01]  /*a4a0*/  UIMAD UR8, UR37, UR13, UR8 ;  /* 0x0000000d250872a4 */ /* 0x000fe2000f8e0208 */
[----:B------:R-:W1:Y:S02]  /*a4b0*/  @P1 LDC R8, c[0x0][0xbf0] ;  /* 0x0002fc00ff081b82 */ /* 0x000e640000000800 */
[----:B------:R-:W-:Y:S01]  /*a4c0*/  ULDC.64 UR12, c[0x0][0xb88] ;  /* 0x0002e200000c7ab9 */ /* 0x000fe20000000a00 */
[----:B0-----:R-:W-:-:S04]  /*a4d0*/  @P1 IMAD.HI.U32 R3, R5, R4, RZ ;  /* 0x0000000405031227 */ /* 0x001fc800078e00ff */
[----:B------:R-:W-:Y:S01]  /*a4e0*/  IMAD.MOV.U32 R4, RZ, RZ, R5 ;  /* 0x000000ffff047224 */ /* 0x000fe200078e0005 */
[----:B-1----:R-:W-:Y:S01]  /*a4f0*/  @P1 SHF.R.U32.HI R4, RZ, R8, R3 ;  /* 0x00000008ff041219 */ /* 0x002fe20000011603 */
[----:B------:R-:W-:-:S04]  /*a500*/  IMAD.U32 R8, RZ, RZ, UR8 ;  /* 0x00000008ff087e24 */ /* 0x000fc8000f8e00ff */
[----:B------:R-:W-:-:S04]  /*a510*/  IMAD.MOV R3, RZ, RZ, -R4 ;  /* 0x000000ffff037224 */ /* 0x000fc800078e0a04 */
[----:B------:R-:W-:Y:S01]  /*a520*/  IMAD R3, R6, R3, R5 ;  /* 0x0000000306037224 */ /* 0x000fe200078e0205 */
[----:B------:R-:W-:Y:S02]  /*a530*/  SHF.R.S32.HI R5, RZ, 0x1f, R4 ;  /* 0x0000001fff057819 */ /* 0x000fe40000011404 */
[----:B------:R-:W-:Y:S02]  /*a540*/  IADD3 R4, P1, R4, UR6, RZ ;  /* 0x0000000604047c10 */ /* 0x000fe4000ff3e0ff */
[----:B------:R-:W-:Y:S02]  /*a550*/  SHF.R.S32.HI R6, RZ, 0x1f, R3 ;  /* 0x0000001fff067819 */ /* 0x000fe40000011403 */
[----:B------:R-:W-:Y:S01]  /*a560*/  IADD3.X R5, R5, UR7, R8, P1, !PT ;  /* 0x0000000705057c10 */ /* 0x000fe20008ffe408 */
[----:B------:R-:W-:Y:S02]  /*a570*/  ULDC.64 UR6, c[0x0][0xb50] ;  /* 0x0002d40000067ab9 */ /* 0x000fe40000000a00 */
[----:B------:R-:W-:-:S02]  /*a580*/  IMAD R6, R6, UR12, RZ ;  /* 0x0000000c06067c24 */ /* 0x000fc4000f8e02ff */
[----:B------:R-:W-:-:S04]  /*a590*/  IMAD.WIDE.U32 R4, R3, UR12, R4 ;  /* 0x0000000c03047c25 */ /* 0x000fc8000f8e0004 */
[----:B------:R-:W-:Y:S01]  /*a5a0*/  IMAD R7, R3, UR13, R6 ;  /* 0x0000000d03077c24 */ /* 0x000fe2000f8e0206 */
[----:B------:R-:W-:-:S03]  /*a5b0*/  LEA R6, P1, R4, UR6, 0x2 ;  /* 0x0000000604067c11 */ /* 0x000fc6000f8210ff */
[----:B------:R-:W-:-:S05]  /*a5c0*/  IMAD.IADD R3, R5, 0x1, R7 ;  /* 0x0000000105037824 */ /* 0x000fca00078e0207 */
[----:B------:R-:W-:Y:S01]  /*a5d0*/  LEA.HI.X R7, R4, UR7, R3, 0x2, P1 ;  /* 0x0000000704077c11 */ /* 0x000fe200088f1403 */
[----:B------:R-:W-:-:S05]  /*a5e0*/  IMAD.MOV.U32 R3, RZ, RZ, -0x800000 ;  /* 0xff800000ff037424 */ /* 0x000fca00078e00ff */
[----:B------:R0:W-:Y:S02]  /*a5f0*/  STG.E desc[UR50][R6.64], R3 ;  /* 0x0000000306007986 */ /* 0x0001e4000c101932 */
.L_x_228:
[----:B------:R-:W-:Y:S05]  /*a600*/  BSYNC B1 ;  /* 0x0000000000017941 */ /* 0x000fea0003800000 */
.L_x_227:
[----:B------:R-:W1:Y:S01]  /*a610*/  @P0 LDC R5, c[0x0][0xbf0] ;  /* 0x0002fc00ff050b82 */ /* 0x000e620000000800 */
[----:B------:R-:W-:Y:S01]  /*a620*/  ULDC.64 UR12, c[0x0][0xaa0] ;  /* 0x0002a800000c7ab9 */ /* 0x000fe20000000a00 */
[----:B0-----:R-:W-:Y:S01]  /*a630*/  IMAD R3, R17, 0x20, R18 ;  /* 0x0000002011037824 */ /* 0x001fe200078e0212 */
[----:B------:R-:W-:Y:S01]  /*a640*/  UIMAD UR8, UR9, UR12, URZ ;  /* 0x0000000c090872a4 */ /* 0x000fe2000f8e023f */
[----:B------:R-:W-:Y:S01]  /*a650*/  IMAD.U32 R8, RZ, RZ, UR40 ;  /* 0x00000028ff087e24 */ /* 0x000fe2000f8e00ff */
[----:B------:R-:W-:Y:S01]  /*a660*/  UIMAD.WIDE.U32 UR6, UR4, UR12, URZ ;  /* 0x0000000c040672a5 */ /* 0x000fe2000f8e003f */
[----:B------:R-:W-:Y:S01]  /*a670*/  IMAD.U32 R13, RZ, RZ, UR40 ;  /* 0x00000028ff0d7e24 */ /* 0x000fe2000f8e00ff */
[----:B------:R-:W-:Y:S01]  /*a680*/  UIMAD UR8, UR4, UR13, UR8 ;  /* 0x0000000d040872a4 */ /* 0x000fe2000f8e0208 */
[----:B------:R-:W-:Y:S01]  /*a690*/  IMAD R8, R8, 0x80, R3 ;  /* 0x0000008008087824 */ /* 0x000fe200078e0203 */
[----:B------:R-:W-:Y:S01]  /*a6a0*/  BSSY B1, `(.L_x_229) ;  /* 0x0000036000017945 */ /* 0x000fe20003800000 */
[----:B------:R-:W-:Y:S01]  /*a6b0*/  ULDC.64 UR12, c[0x0][0xae8] ;  /* 0x0002ba00000c7ab9 */ /* 0x000fe20000000a00 */
[----:B------:R-:W-:Y:S01]  /*a6c0*/  UIADD3 UR7, UR7, UR8, URZ ;  /* 0x0000000807077290 */ /* 0x000fe2000fffe03f */
[----:B------:R-:W-:Y:S01]  /*a6d0*/  @P0 IMAD.HI.U32 R4, R8, R9, RZ ;  /* 0x0000000908040227 */ /* 0x000fe200078e00ff */
[----:B------:R-:W-:-:S02]  /*a6e0*/  UIMAD UR4, UR10, UR12, URZ ;  /* 0x0000000c0a0472a4 */ /* 0x000fc4000f8e023f */
[----:B------:R-:W-:Y:S01]  /*a6f0*/  UIMAD.WIDE.U32 UR6, UR41, UR12, UR6 ;  /* 0x0000000c290672a5 */ /* 0x000fe2000f8e0006 */
[----:B------:R-:W-:Y:S01]  /*a700*/  IMAD.MOV.U32 R3, RZ, RZ, R8 ;  /* 0x000000ffff037224 */ /* 0x000fe200078e0008 */
[----:B------:R-:W-:Y:S01]  /*a710*/  UIMAD UR4, UR41, UR13, UR4 ;  /* 0x0000000d290472a4 */ /* 0x000fe2000f8e0204 */
[----:B------:R-:W-:-:S03]  /*a720*/  ULDC.64 UR8, c[0x0][0xaf0] ;  /* 0x0002bc0000087ab9 */ /* 0x000fc60000000a00 */
[----:B------:R-:W-:Y:S02]  /*a730*/  UIADD3 UR7, UR7, UR4, URZ ;  /* 0x0000000407077290 */ /* 0x000fe4000fffe03f */
[----:B------:R-:W-:Y:S01]  /*a740*/  UIMAD UR4, UR38, UR8, URZ ;  /* 0x00000008260472a4 */ /* 0x000fe2000f8e023f */
[----:B-1----:R-:W-:Y:S01]  /*a750*/  @P0 SHF.R.U32.HI R3, RZ, R5, R4 ;  /* 0x00000005ff030219 */ /* 0x002fe20000011604 */
[----:B------:R-:W-:Y:S02]  /*a760*/  UIMAD.WIDE.U32 UR6, UR37, UR8, UR6 ;  /* 0x00000008250672a5 */ /* 0x000fe4000f8e0006 */
[----:B------:R-:W-:Y:S01]  /*a770*/  UIMAD UR4, UR37, UR9, UR4 ;  /* 0x00000009250472a4 */ /* 0x000fe2000f8e0204 */
[--C-:B------:R-:W-:Y:S01]  /*a780*/  SHF.R.S32.HI R4, RZ, 0x1f, R3.reuse ;  /* 0x0000001fff047819 */ /* 0x100fe20000011403 */
[----:B------:R-:W-:Y:S01]  /*a790*/  IMAD.MOV R7, RZ, RZ, -R3 ;  /* 0x000000ffff077224 */ /* 0x000fe200078e0a03 */
[----:B------:R-:W-:Y:S01]  /*a7a0*/  ULDC.64 UR8, c[0x0][0xae0] ;  /* 0x0002b80000087ab9 */ /* 0x000fe20000000a00 */
[----:B------:R-:W-:-:S02]  /*a7b0*/  UIADD3 UR4, UR7, UR4, URZ ;  /* 0x0000000407047290 */ /* 0x000fc4000fffe03f */
[----:B------:R-:W-:Y:S02]  /*a7c0*/  IMAD.U32 R5, RZ, RZ, UR7 ;  /* 0x00000007ff057e24 */ /* 0x000fe4000f8e00ff */
[----:B------:R-:W-:Y:S02]  /*a7d0*/  IMAD R6, R4, UR8, RZ ;  /* 0x0000000804067c24 */ /* 0x000fe4000f8e02ff */
[----:B------:R-:W-:Y:S01]  /*a7e0*/  IMAD.U32 R4, RZ, RZ, UR6 ;  /* 0x00000006ff047e24 */ /* 0x000fe2000f8e00ff */
[----:B------:R-:W-:Y:S01]  /*a7f0*/  ULDC.64 UR6, c[0x0][0xad8] ;  /* 0x0002b60000067ab9 */ /* 0x000fe20000000a00 */
[----:B------:R-:W-:Y:S02]  /*a800*/  IMAD.U32 R5, RZ, RZ, UR4 ;  /* 0x00000004ff057e24 */ /* 0x000fe4000f8e00ff */
[----:B------:R-:W-:Y:S02]  /*a810*/  IMAD R7, R11, R7, R8 ;  /* 0x000000070b077224 */ /* 0x000fe400078e0208 */
[----:B------:R-:W-:-:S02]  /*a820*/  IMAD R9, R3, UR9, R6 ;  /* 0x0000000903097c24 */ /* 0x000fc4000f8e0206 */
[----:B------:R-:W-:Y:S01]  /*a830*/  IMAD.WIDE.U32 R4, R3, UR8, R4 ;  /* 0x0000000803047c25 */ /* 0x000fe2000f8e0004 */
[----:B------:R-:W-:-:S03]  /*a840*/  SHF.R.S32.HI R3, RZ, 0x1f, R7 ;  /* 0x0000001fff037819 */ /* 0x000fc60000011407 */
[----:B------:R-:W-:Y:S02]  /*a850*/  IMAD.IADD R5, R5, 0x1, R9 ;  /* 0x0000000105057824 */ /* 0x000fe400078e0209 */
[----:B------:R-:W-:Y:S02]  /*a860*/  IMAD R6, R3, UR6, RZ ;  /* 0x0000000603067c24 */ /* 0x000fe4000f8e02ff */
[----:B------:R-:W-:Y:S02]  /*a870*/  IMAD R8, R13, 0x80, R18 ;  /* 0x000000800d087824 */ /* 0x000fe400078e0212 */
[----:B-----5:R-:W-:Y:S02]  /*a880*/  IMAD R11, R0, R11, RZ ;  /* 0x0000000b000b7224 */ /* 0x020fe400078e02ff */
[C---:B------:R-:W-:Y:S02]  /*a890*/  IMAD R3, R7.reuse, UR7, R6 ;  /* 0x0000000707037c24 */ /* 0x040fe4000f8e0206 */
[----:B------:R-:W-:Y:S01]  /*a8a0*/  IMAD.WIDE.U32 R4, R7, UR6, R4 ;  /* 0x0000000607047c25 */ /* 0x000fe2000f8e0004 */
[----:B------:R-:W-:Y:S01]  /*a8b0*/  ISETP.GE.AND P2, PT, R8, R11, PT ;  /* 0x0000000b0800720c */ /* 0x000fe20003f46270 */
[----:B------:R-:W-:-:S02]  /*a8c0*/  ULDC.64 UR6, c[0x0][0xa80] ;  /* 0x0002a00000067ab9 */ /* 0x000fc40000000a00 */
[----:B------:R-:W-:Y:S01]  /*a8d0*/  IMAD.IADD R3, R5, 0x1, R3 ;  /* 0x0000000105037824 */ /* 0x000fe200078e0203 */
[----:B------:R-:W-:Y:S01]  /*a8e0*/  LEA R6, P3, R4, UR6, 0x1 ;  /* 0x0000000604067c11 */ /* 0x000fe2000f8608ff */
[----:B------:R-:W-:-:S03]  /*a8f0*/  VIADD R0, R8, 0x20 ;  /* 0x0000002008007836 */ /* 0x000fc60000000000 */
[----:B------:R-:W-:Y:S01]  /*a900*/  LEA.HI.X R3, R4, UR7, R3, 0x1, P3 ;  /* 0x0000000704037c11 */ /* 0x000fe200098f0c03 */
[----:B------:R0:W1:Y:S01]  /*a910*/  SHFL.IDX PT, R7, R6, RZ, 0x181f ;  /* 0x00181fff06077589 */ /* 0x00006200000e0000 */
[-C--:B------:R-:W-:Y:S01]  /*a920*/  ISETP.GE.AND P1, PT, R0, R11.reuse, PT ;  /* 0x0000000b0000720c */ /* 0x080fe20003f26270 */
[----:B------:R-:W-:Y:S02]  /*a930*/  VIADD R0, R8, 0x40 ;  /* 0x0000004008007836 */ /* 0x000fe40000000000 */
[----:B------:R0:W2:Y:S03]  /*a940*/  SHFL.IDX PT, R5, R3, RZ, 0x181f ;  /* 0x00181fff03057589 */ /* 0x0000a600000e0000 */
[----:B------:R-:W-:Y:S01]  /*a950*/  ISETP.GE.AND P0, PT, R0, R11, PT ;  /* 0x0000000b0000720c */ /* 0x000fe20003f06270 */
[----:B------:R-:W-:-:S12]  /*a960*/  @P2 BRA `(.L_x_230) ;  /* 0x0000000000242947 */ /* 0x000fd80003800000 */
[----:B------:R-:W-:Y:S02]  /*a970*/  ULDC UR4, c[0x0][0xac8] ;  /* 0x0002b20000047ab9 */ /* 0x000fe40000000800 */
[----:B------:R-:W-:Y:S02]  /*a980*/  ISETP.GE.AND P4, PT, R2, UR4, PT ;  /* 0x0000000402007c0c */ /* 0x000fe4000bf86270 */
[----:B------:R-:W-:-:S11]  /*a990*/  ISETP.GE.AND P5, PT, R16, UR4, PT ;  /* 0x0000000410007c0c */ /* 0x000fd6000bfa6270 */
[-C--:B-1----:R-:W-:Y:S02]  /*a9a0*/  @!P4 LEA R12, P2, R2, R7.reuse, 0x1 ;  /* 0x00000007020cc211 */ /* 0x082fe400078408ff */
[----:B------:R-:W-:Y:S02]  /*a9b0*/  @!P5 LEA R4, P3, R16, R7, 0x1 ;  /* 0x000000071004d211 */ /* 0x000fe400078608ff */
[-C--:B--2---:R-:W-:Y:S02]  /*a9c0*/  @!P4 LEA.HI.X R13, R2, R5.reuse, R193, 0x1, P2 ;  /* 0x00000005020dc211 */ /* 0x084fe400010f0cc1 */
[----:B------:R-:W-:-:S03]  /*a9d0*/  @!P5 LEA.HI.X R5, R16, R5, R192, 0x1, P3 ;  /* 0x000000051005d211 */ /* 0x000fc600018f0cc0 */
[----:B------:R3:W-:Y:S04]  /*a9e0*/  @!P4 ST.E.128 desc[UR50][R12.64], RZ ;  /* 0x000000ff0c00c985 */ /* 0x0007e8000c101d32 */
[----:B------:R3:W-:Y:S02]  /*a9f0*/  @!P5 ST.E.128 desc[UR50][R4.64], RZ ;  /* 0x000000ff0400d985 */ /* 0x0007e4000c101d32 */
.L_x_230:
[----:B------:R-:W-:Y:S05]  /*aa00*/  BSYNC B1 ;  /* 0x0000000000017941 */ /* 0x000fea0003800000 */
.L_x_229:
        /* <DEDUP_REMOVED lines=11> */
[----:B------:R4:W-:Y:S04]  /*aac0*/  @!P3 ST.E.128 desc[UR50][R12.64], RZ ;  /* 0x000000ff0c00b985 */ /* 0x0009e8000c101d32 */
[----:B------:R4:W-:Y:S02]  /*aad0*/  @!P4 ST.E.128 desc[UR50][R4.64], RZ ;  /* 0x000000ff0400c985 */ /* 0x0009e4000c101d32 */
.L_x_232:
[----:B------:R-:W-:Y:S05]  /*aae0*/  BSYNC B1 ;  /* 0x0000000000017941 */ /* 0x000fea0003800000 */
.L_x_231:
        /* <DEDUP_REMOVED lines=11> */
[----:B------:R1:W-:Y:S04]  /*aba0*/  @!P2 ST.E.128 desc[UR50][R12.64], RZ ;  /* 0x000000ff0c00a985 */ /* 0x0003e8000c101d32 */
[----:B------:R1:W-:Y:S02]  /*abb0*/  @!P3 ST.E.128 desc[UR50][R4.64], RZ ;  /* 0x000000ff0400b985 */ /* 0x0003e4000c101d32 */
.L_x_234:
[----:B------:R-:W-:Y:S05]  /*abc0*/  BSYNC B1 ;  /* 0x0000000000017941 */ /* 0x000fea0003800000 */
.L_x_233:
[----:B------:R-:W-:Y:S01]  /*abd0*/  VIADD R0, R8, 0x60 ;  /* 0x0000006008007836 */ /* 0x000fe20000000000 */
[----:B0-23--:R-:W0:Y:S04]  /*abe0*/  SHFL.IDX PT, R3, R3, 0x3, 0x181f ;  /* 0x00781f0003037f89 */ /* 0x00de2800000e0000 */
[----:B------:R-:W-:Y:S01]  /*abf0*/  ISETP.GE.AND P0, PT, R0, R11, PT ;  /* 0x0000000b0000720c */ /* 0x000fe20003f06270 */
[----:B-1--4-:R4:W1:-:S12]  /*ac00*/  SHFL.IDX PT, R5, R6, 0x3, 0x181f ;  /* 0x00781f0006057f89 */ /* 0x01285800000e0000 */
[----:B----4-:R-:W-:Y:S05]  /*ac10*/  @P0 BRA `(.L_x_225) ;  /* 0x0000000000240947 */ /* 0x010fea0003800000 */
[----:B------:R-:W-:Y:S02]  /*ac20*/  ULDC UR4, c[0x0][0xac8] ;  /* 0x0002b20000047ab9 */ /* 0x000fe40000000800 */
[----:B------:R-:W-:Y:S02]  /*ac30*/  ISETP.GE.AND P2, PT, R2, UR4, PT ;  /* 0x0000000402007c0c */ /* 0x000fe4000bf46270 */
[----:B------:R-:W-:-:S11]  /*ac40*/  ISETP.GE.AND P3, PT, R16, UR4, PT ;  /* 0x0000000410007c0c */ /* 0x000fd6000bf66270 */
[-C--:B-1----:R-:W-:Y:S02]  /*ac50*/  @!P2 LEA R6, P0, R2, R5.reuse, 0x1 ;  /* 0x000000050206a211 */ /* 0x082fe400078008ff */
[----:B------:R-:W-:Y:S02]  /*ac60*/  @!P3 LEA R4, P1, R16, R5, 0x1 ;  /* 0x000000051004b211 */ /* 0x000fe400078208ff */
[-C--:B0-----:R-:W-:Y:S02]  /*ac70*/  @!P2 LEA.HI.X R7, R2, R3.reuse, R193, 0x1, P0 ;  /* 0x000000030207a211 */ /* 0x081fe400000f0cc1 */
[----:B------:R-:W-:-:S03]  /*ac80*/  @!P3 LEA.HI.X R5, R16, R3, R192, 0x1, P1 ;  /* 0x000000031005b211 */ /* 0x000fc600008f0cc0 */
[----:B------:R4:W-:Y:S04]  /*ac90*/  @!P2 ST.E.128 desc[UR50][R6.64], RZ ;  /* 0x000000ff0600a985 */ /* 0x0009e8000c101d32 */
[----:B------:R4:W-:Y:S02]  /*aca0*/  @!P3 ST.E.128 desc[UR50][R4.64], RZ ;  /* 0x000000ff0400b985 */ /* 0x0009e4000c101d32 */
.L_x_225:
[----:B------:R-:W-:Y:S05]  /*acb0*/  BSYNC B0 ;  /* 0x0000000000007941 */ /* 0x000fea0003800000 */
.L_x_216:
[----:B------:R-:W-:Y:S02]  /*acc0*/  ULDC UR4, c[0x0][0xc3c] ;  /* 0x00030f0000047ab9 */ /* 0x000fe40000000800 */
[----:B------:R-:W-:-:S13]  /*acd0*/  ISETP.GE.AND P0, PT, R51, UR4, PT ;  /* 0x0000000433007c0c */ /* 0x000fda000bf06270 */
[----:B------:R-:W-:Y:S05]  /*ace0*/  @!P0 BRA `(.L_x_235) ;  /* 0xffffff60001c8947 */ /* 0x000fea000383ffff */
[----:B------:R-:W-:Y:S05]  /*acf0*/  EXIT ;  /* 0x000000000000794d */ /* 0x000fea0003800000 */
.L_x_188:
[----:B------:R-:W-:-:S08]  /*ad00*/  NOP ;  /* 0x0000000000007918 */ /* 0x000fd00000000000 */
[----:B------:R-:W0:-:S00]  /*ad10*/  USETMAXREG.DEALLOC.CTAPOOL 0x28 ;  /* 0x00000028000079c8 */ /* 0x000e0000080e0500 */
[----:B0-----:R-:W-:Y:S02]  /*ad20*/  LOP3.LUT R0, R0, 0x3, RZ, 0xc0, !PT ;  /* 0x0000000300007812 */ /* 0x001fe400078ec0ff */
[----:B------:R-:W-:-:S04]  /*ad30*/  LOP3.LUT R23, R23, 0xfffffdff, RZ, 0xc0, !PT ;  /* 0xfffffdff17177812 */ /* 0x000fc800078ec0ff */
[----:B------:R-:W0:Y:S02]  /*ad40*/  SHFL.IDX PT, R0, R0, RZ, 0x1f ;  /* 0x00001fff00007589 */ /* 0x000e2400000e0000 */
[----:B0-----:R-:W-:-:S13]  /*ad50*/  ISETP.NE.AND P0, PT, R0, RZ, PT ;  /* 0x000000ff0000720c */ /* 0x001fda0003f05270 */
[----:B------:R-:W-:Y:S01]  /*ad60*/  @P0 BAR.SYNC.DEFER_BLOCKING 0x5, 0x180 ;  /* 0x0146000000000b1d */ /* 0x000fe20000010000 */
[----:B------:R-:W-:Y:S02]  /*ad70*/  @P0 MOV R3, 0x400 ;  /* 0x0000040000030802 */ /* 0x000fe40000000f00 */
[----:B------:R-:W-:Y:S02]  /*ad80*/  @P0 LOP3.LUT R23, R23, 0x200, RZ, 0xfc, !PT ;  /* 0x0000020017170812 */ /* 0x000fe400078efcff */
[----:B------:R-:W-:-:S05]  /*ad90*/  @P0 LEA R2, R2, R3, 0x18 ;  /* 0x0000000302020211 */ /* 0x000fca00078ec0ff */
[----:B------:R-:W0:Y:S02]  /*ada0*/  @P0 LDS.128 R16, [R2+0x298d0] ;  /* 0x0298d00002100984 */ /* 0x000e240000000c00 */
[----:B0-----:R-:W-:Y:S01]  /*adb0*/  @P0 R2UR UR40, R19 ;  /* 0x00000000132802ca */ /* 0x001fe200000e0000 */
[----:B------:R-:W-:Y:S06]  /*adc0*/  @P0 BAR.ARV 0x4, 0x180 ;  /* 0x0106000000000b1d */ /* 0x000fec0000002000 */
[----:B------:R-:W-:Y:S08]  /*add0*/  @P0 BRA `(.L_x_236) ;  /* 0x00000008000c0947 */ /* 0x000ff00003800000 */
[----:B------:R-:W0:Y:S01]  /*ade0*/  S2R R4, SR_TID.X ;  /* 0x0000000000047919 */ /* 0x000e220000002100 */
[----:B------:R-:W-:Y:S01]  /*adf0*/  ULDC UR4, c[0x0][0xc3c] ;  /* 0x00030f0000047ab9 */ /* 0x000fe20000000800 */
[----:B------:R-:W-:Y:S01]  /*ae00*/  IMAD.MOV.U32 R0, RZ, RZ, RZ ;  /* 0x000000ffff007224 */ /* 0x000fe200078e00ff */
[----:B------:R-:W1:Y:S01]  /*ae10*/  LDC R11, c[0x0][0xc38] ;  /* 0x00030e00ff0b7b82 */ /* 0x000e620000000800 */
[----:B0-----:R-:W-:-:S04]  /*ae20*/  LOP3.LUT R5, R4, 0x1f, RZ, 0xc0, !PT ;  /* 0x0000001f04057812 */ /* 0x001fc800078ec0ff */
[----:B------:R-:W-:-:S04]  /*ae30*/  ISETP.NE.AND P0, PT, R5, 0x1f, PT ;  /* 0x0000001f0500780c */ /* 0x000fc80003f05270 */
[----:B------:R-:W-:-:S13]  /*ae40*/  ISETP.GE.OR P1, PT, R5, UR4, !P0 ;  /* 0x0000000405007c0c */ /* 0x000fda000c726670 */
[----:B------:R-:W0:Y:S02]  /*ae50*/  @!P1 LDC.64 R2, c[0x0][0xc80] ;  /* 0x00032000ff029b82 */ /* 0x000e240000000a00 */
[----:B0-----:R-:W-:-:S05]  /*ae60*/  @!P1 IMAD.WIDE.U32 R2, R5, 0x4, R2 ;  /* 0x0000000405029825 */ /* 0x001fca00078e0002 */
[----:B------:R-:W2:Y:S01]  /*ae70*/  @!P1 LDG.E R0, desc[UR50][R2.64] ;  /* 0x0000003202009981 */ /* 0x000ea2000c1e1900 */
[C---:B------:R-:W-:Y:S01]  /*ae80*/  ISETP.NE.AND P1, PT, R5.reuse, RZ, PT ;  /* 0x000000ff0500720c */ /* 0x040fe20003f25270 */
[----:B------:R-:W-:Y:S01]  /*ae90*/  UMOV UR4, URZ ;  /* 0x0000003f00047c82 */ /* 0x000fe20008000000 */
[C---:B------:R-:W-:Y:S01]  /*aea0*/  ISETP.GE.U32.AND P2, PT, R5.reuse, 0x2, PT ;  /* 0x000000020500780c */ /* 0x040fe20003f46070 */
[----:B------:R-:W-:Y:S01]  /*aeb0*/  IMAD.MOV.U32 R16, RZ, RZ, RZ ;  /* 0x000000ffff107224 */ /* 0x000fe200078e00ff */
[C---:B------:R-:W-:Y:S02]  /*aec0*/  ISETP.GE.U32.AND P3, PT, R5.reuse, 0x4, PT ;  /* 0x000000040500780c */ /* 0x040fe40003f66070 */
[C---:B------:R-:W-:Y:S02]  /*aed0*/  ISETP.GE.U32.AND P4, PT, R5.reuse, 0x8, PT ;  /* 0x000000080500780c */ /* 0x040fe40003f86070 */
[----:B------:R-:W-:Y:S01]  /*aee0*/  ISETP.GE.U32.AND P5, PT, R5, 0x10, PT ;  /* 0x000000100500780c */ /* 0x000fe20003fa6070 */
[----:B--2---:R-:W0:Y:S02]  /*aef0*/  SHFL.UP PT, R4, R0, 0x1, RZ ;  /* 0x0420000000047989 */ /* 0x004e2400000e00ff */
[----:B0-----:R-:W-:-:S05]  /*af00*/  SEL R7, R4, RZ, P1 ;  /* 0x000000ff04077207 */ /* 0x001fca0000800000 */
[----:B------:R-:W-:-:S05]  /*af10*/  IMAD.IADD R7, R0, 0x1, R7 ;  /* 0x0000000100077824 */ /* 0x000fca00078e0207 */
[----:B------:R-:W0:Y:S02]  /*af20*/  SHFL.UP PT, R4, R7, 0x2, RZ ;  /* 0x0440000007047989 */ /* 0x000e2400000e00ff */
        /* <DEDUP_REMOVED lines=10> */
[----:B------:R-:W-:Y:S02]  /*afd0*/  IMAD.IADD R6, R2, 0x1, R7 ;  /* 0x0000000102067824 */ /* 0x000fe400078e0207 */
[----:B------:R-:W0:Y:S03]  /*afe0*/  S2R R7, SR_CTAID.X ;  /* 0x0000000000077919 */ /* 0x000e260000002500 */
[----:B------:R-:W1:Y:S02]  /*aff0*/  SHFL.IDX PT, R4, R6, 0x1f, 0x1f ;  /* 0x03e01f0006047f89 */ /* 0x000e6400000e0000 */
[----:B-1----:R-:W-:-:S04]  /*b000*/  IMAD R4, R4, R11, RZ ;  /* 0x0000000b04047224 */ /* 0x002fc800078e02ff */
[----:B------:R-:W-:Y:S01]  /*b010*/  IMAD.MOV.U32 R3, RZ, RZ, R4 ;  /* 0x000000ffff037224 */ /* 0x000fe200078e0004 */
[----:B0-----:R-:W-:-:S13]  /*b020*/  ISETP.GT.AND P6, PT, R4, R7, PT ;  /* 0x000000070400720c */ /* 0x001fda0003fc4270 */
[----:B------:R-:W-:Y:S05]  /*b030*/  @P6 BRA `(.L_x_237) ;  /* 0x0000000000946947 */ /* 0x000fea0003800000 */
[----:B------:R-:W-:Y:S01]  /*b040*/  IMAD.MOV.U32 R4, RZ, RZ, R3 ;  /* 0x000000ffff047224 */ /* 0x000fe200078e0003 */
[----:B------:R-:W-:Y:S01]  /*b050*/  UMOV UR4, URZ ;  /* 0x0000003f00047c82 */ /* 0x000fe20008000000 */
[----:B------:R-:W-:-:S05]  /*b060*/  ULDC UR5, c[0x0][0xc3c] ;  /* 0x00030f0000057ab9 */ /* 0x000fca0000000800 */
.L_x_241:
[----:B------:R-:W-:-:S04]  /*b070*/  UIADD3 UR4, UR4, 0x1f, URZ ;  /* 0x0000001f04047890 */ /* 0x000fc8000fffe03f */
[----:B------:R-:W-:-:S06]  /*b080*/  UISETP.GE.AND UP0, UPT, UR4, UR5, UPT ;  /* 0x000000050400728c */ /* 0x000fcc000bf06270 */
[----:B------:R-:W-:-:S13]  /*b090*/  PLOP3.LUT P6, PT, PT, PT, UP0, 0x40, 0x0 ;  /* 0x000000000000781c */ /* 0x000fda0003fce808 */
[----:B------:R-:W-:Y:S05]  /*b0a0*/  @!P6 BRA `(.L_x_238) ;  /* 0x00000004002ce947 */ /* 0x000fea0003800000 */
[----:B------:R-:W-:Y:S01]  /*b0b0*/  VIADD R9, R5, UR4 ;  /* 0x0000000405097c36 */ /* 0x000fe20008000000 */
[----:B------:R-:W-:Y:S01]  /*b0c0*/  BSSY B0, `(.L_x_239) ;  /* 0x0000007000007945 */ /* 0x000fe20003800000 */
[----:B------:R-:W-:-:S03]  /*b0d0*/  IMAD.MOV.U32 R0, RZ, RZ, RZ ;  /* 0x000000ffff007224 */ /* 0x000fc600078e00ff */
[----:B------:R-:W-:-:S13]  /*b0e0*/  ISETP.GE.OR P6, PT, R9, UR5, !P0 ;  /* 0x0000000509007c0c */ /* 0x000fda000c7c6670 */
[----:B------:R-:W-:Y:S05]  /*b0f0*/  @P6 BRA `(.L_x_240) ;  /* 0x00000000000c6947 */ /* 0x000fea0003800000 */
[----:B------:R-:W0:Y:S02]  /*b100*/  LDC.64 R2, c[0x0][0xc80] ;  /* 0x00032000ff027b82 */ /* 0x000e240000000a00 */
[----:B0-----:R-:W-:-:S05]  /*b110*/  IMAD.WIDE R2, R9, 0x4, R2 ;  /* 0x0000000409027825 */ /* 0x001fca00078e0202 */
[----:B------:R0:W5:Y:S02]  /*b120*/  LDG.E R0, desc[UR50][R2.64] ;  /* 0x0000003202007981 */ /* 0x000164000c1e1900 */
.L_x_240:
[----:B------:R-:W-:Y:S05]  /*b130*/  BSYNC B0 ;  /* 0x0000000000007941 */ /* 0x000fea0003800000 */
.L_x_239:
[----:B0----5:R-:W0:Y:S02]  /*b140*/  SHFL.UP PT, R2, R0, 0x1, RZ ;  /* 0x0420000000027989 */ /* 0x021e2400000e00ff */
        /* <DEDUP_REMOVED lines=14> */
[----:B------:R-:W0:Y:S03]  /*b230*/  LDC R11, c[0x0][0xc38] ;  /* 0x00030e00ff0b7b82 */ /* 0x000e260000000800 */
[----:B------:R-:W0:Y:S02]  /*b240*/  SHFL.IDX PT, R3, R6, 0x1f, 0x1f ;  /* 0x03e01f0006037f89 */ /* 0x000e2400000e0000 */
[----:B0-----:R-:W-:-:S04]  /*b250*/  IMAD R3, R3, R11, RZ ;  /* 0x0000000b03037224 */ /* 0x001fc800078e02ff */
[----:B------:R-:W-:-:S05]  /*b260*/  IMAD.IADD R4, R3, 0x1, R4 ;  /* 0x0000000103047824 */ /* 0x000fca00078e0204 */
[----:B------:R-:W-:-:S13]  /*b270*/  ISETP.GT.AND P6, PT, R4, R7, PT ;  /* 0x000000070400720c */ /* 0x000fda0003fc4270 */
[----:B------:R-:W-:Y:S05]  /*b280*/  @!P6 BRA `(.L_x_241) ;  /* 0xfffffffc0078e947 */ /* 0x000fea000383ffff */
.L_x_237:
[----:B------:R-:W-:-:S04]  /*b290*/  IMAD.IADD R8, R4, 0x1, -R3 ;  /* 0x0000000104087824 */ /* 0x000fc800078e0a03 */
[----:B------:R-:W-:-:S05]  /*b2a0*/  IMAD R2, R6, R11, R8 ;  /* 0x0000000b06027224 */ /* 0x000fca00078e0208 */
[----:B------:R-:W-:-:S13]  /*b2b0*/  ISETP.GT.AND P0, PT, R2, R7, PT ;  /* 0x000000070200720c */ /* 0x000fda0003f04270 */
[----:B------:R-:W-:Y:S02]  /*b2c0*/  VOTEU.ANY UR5, UPT, !P0 ;  /* 0x0000000000057886 */ /* 0x000fe400040e0100 */
[----:B------:R-:W-:Y:S02]  /*b2d0*/  UPOPC UR40, UR5 ;  /* 0x00000005002872bf */ /* 0x000fe40008000000 */
[----:B------:R-:W-:-:S04]  /*b2e0*/  ISETP.NE.AND P0, PT, RZ, UR5, PT ;  /* 0x00000005ff007c0c */ /* 0x000fc8000bf05270 */
[----:B------:R-:W-:-:S05]  /*b2f0*/  IMAD.U32 R13, RZ, RZ, UR40 ;  /* 0x00000028ff0d7e24 */ /* 0x000fca000f8e00ff */
[----:B------:R-:W0:Y:S02]  /*b300*/  SHFL.IDX PT, R10, R0, R13, 0x1f ;  /* 0x00001f0d000a7589 */ /* 0x000e2400000e0000 */
[----:B0-----:R-:W-:-:S04]  /*b310*/  IABS R9, R10 ;  /* 0x0000000a00097213 */ /* 0x001fc80000000000 */
[----:B------:R-:W0:Y:S08]  /*b320*/  I2F.RP R4, R9 ;  /* 0x0000000900047306 */ /* 0x000e300000209400 */
[----:B0-----:R-:W0:Y:S02]  /*b330*/  MUFU.RCP R4, R4 ;  /* 0x0000000400047308 */ /* 0x001e240000001000 */
[----:B0-----:R-:W-:-:S06]  /*b340*/  VIADD R2, R4, 0xffffffe ;  /* 0x0ffffffe04027836 */ /* 0x001fcc0000000000 */
[----:B------:R0:W1:Y:S01]  /*b350*/  F2I.FTZ.U32.TRUNC.NTZ R3, R2 ;  /* 0x0000000200037305 */ /* 0x000062000021f000 */
[----:B------:R-:W-:Y:S05]  /*b360*/  @!P0 BRA `(.L_x_242) ;  /* 0x00000000000c8947 */ /* 0x000fea0003800000 */
[----:B------:R-:W-:-:S06]  /*b370*/  UIADD3 UR5, UR40, -0x1, URZ ;  /* 0xffffffff28057890 */ /* 0x000fcc000fffe03f */
[----:B------:R-:W-:-:S05]  /*b380*/  IMAD.U32 R13, RZ, RZ, UR5 ;  /* 0x00000005ff0d7e24 */ /* 0x000fca000f8e00ff */
[----:B------:R2:W3:Y:S02]  /*b390*/  SHFL.IDX PT, R16, R6, R13, 0x1f ;  /* 0x00001f0d06107589 */ /* 0x0004e400000e0000 */
.L_x_242:
[----:B---3--:R-:W-:Y:S01]  /*b3a0*/  IMAD R16, R16, R11, R8 ;  /* 0x0000000b10107224 */ /* 0x008fe200078e0208 */
[----:B0-----:R-:W-:Y:S01]  /*b3b0*/  IABS R2, R10 ;  /* 0x0000000a00027213 */ /* 0x001fe20000000000 */
[----:B-1----:R-:W-:Y:S01]  /*b3c0*/  IMAD.MOV R0, RZ, RZ, -R3 ;  /* 0x000000ffff007224 */ /* 0x002fe200078e0a03 */
[----:B------:R-:W-:Y:S01]  /*b3d0*/  UIADD3 UR40, UR40, UR4, URZ ;  /* 0x0000000428287290 */ /* 0x000fe2000fffe03f */
[----:B------:R-:W-:Y:S02]  /*b3e0*/  IMAD.IADD R11, R7, 0x1, -R16 ;  /* 0x00000001070b7824 */ /* 0x000fe400078e0a10 */
[----:B------:R-:W-:Y:S02]  /*b3f0*/  IMAD.MOV R4, RZ, RZ, -R2 ;  /* 0x000000ffff047224 */ /* 0x000fe400078e0a02 */
[----:B------:R-:W-:Y:S01]  /*b400*/  IMAD R7, R0, R9, RZ ;  /* 0x0000000900077224 */ /* 0x000fe200078e02ff */
[----:B------:R-:W-:Y:S01]  /*b410*/  IABS R0, R11 ;  /* 0x0000000b00007213 */ /* 0x000fe20000000000 */
[----:B------:R-:W-:-:S04]  /*b420*/  IMAD.MOV.U32 R2, RZ, RZ, RZ ;  /* 0x000000ffff027224 */ /* 0x000fc800078e00ff */
[----:B------:R-:W-:-:S04]  /*b430*/  IMAD.HI.U32 R2, R3, R7, R2 ;  /* 0x0000000703027227 */ /* 0x000fc800078e0002 */
[----:B------:R-:W-:Y:S02]  /*b440*/  IMAD.MOV.U32 R3, RZ, RZ, R0 ;  /* 0x000000ffff037224 */ /* 0x000fe400078e0000 */
[----:B------:R-:W-:Y:S02]  /*b450*/  IMAD.MOV.U32 R0, RZ, RZ, R4 ;  /* 0x000000ffff007224 */ /* 0x000fe400078e0004 */
[----:B------:R-:W-:-:S04]  /*b460*/  IMAD.HI.U32 R2, R2, R3, RZ ;  /* 0x0000000302027227 */ /* 0x000fc800078e00ff */
[----:B------:R-:W-:-:S05]  /*b470*/  IMAD R0, R2, R0, R3 ;  /* 0x0000000002007224 */ /* 0x000fca00078e0203 */
[----:B------:R-:W-:-:S13]  /*b480*/  ISETP.GT.U32.AND P1, PT, R9, R0, PT ;  /* 0x000000000900720c */ /* 0x000fda0003f24070 */
[----:B------:R-:W-:Y:S02]  /*b490*/  @!P1 IMAD.IADD R0, R0, 0x1, -R9 ;  /* 0x0000000100009824 */ /* 0x000fe400078e0a09 */
[----:B------:R-:W-:Y:S01]  /*b4a0*/  @!P1 VIADD R2, R2, 0x1 ;  /* 0x0000000102029836 */ /* 0x000fe20000000000 */
[----:B------:R-:W-:Y:S02]  /*b4b0*/  ISETP.NE.AND P1, PT, R10, RZ, PT ;  /* 0x000000ff0a00720c */ /* 0x000fe40003f25270 */
[----:B------:R-:W-:Y:S02]  /*b4c0*/  ISETP.GE.U32.AND P0, PT, R0, R9, PT ;  /* 0x000000090000720c */ /* 0x000fe40003f06070 */
[----:B------:R-:W-:-:S04]  /*b4d0*/  LOP3.LUT R0, R11, R10, RZ, 0x3c, !PT ;  /* 0x0000000a0b007212 */ /* 0x000fc800078e3cff */
[----:B------:R-:W-:-:S07]  /*b4e0*/  ISETP.GE.AND P2, PT, R0, RZ, PT ;  /* 0x000000ff0000720c */ /* 0x000fce0003f46270 */
[----:B------:R-:W-:-:S06]  /*b4f0*/  @P0 VIADD R2, R2, 0x1 ;  /* 0x0000000102020836 */ /* 0x000fcc0000000000 */
[----:B------:R-:W-:Y:S01]  /*b500*/  @!P2 IMAD.MOV R2, RZ, RZ, -R2 ;  /* 0x000000ffff02a224 */ /* 0x000fe200078e0a02 */
[----:B------:R-:W-:-:S05]  /*b510*/  @!P1 LOP3.LUT R2, RZ, R10, RZ, 0x33, !PT ;  /* 0x0000000aff029212 */ /* 0x000fca00078e33ff */
[--C-:B------:R-:W-:Y:S02]  /*b520*/  IMAD.MOV R17, RZ, RZ, -R2.reuse ;  /* 0x000000ffff117224 */ /* 0x100fe400078e0a02 */
[----:B------:R-:W-:Y:S02]  /*b530*/  IMAD.MOV.U32 R18, RZ, RZ, R2 ;  /* 0x000000ffff127224 */ /* 0x000fe400078e0002 */
[----:B------:R-:W-:Y:S01]  /*b540*/  IMAD R17, R10, R17, R11 ;  /* 0x000000110a117224 */ /* 0x000fe200078e020b */
[----:B------:R-:W-:Y:S06]  /*b550*/  BRA `(.L_x_243) ;  /* 0x0000000000107947 */ /* 0x000fec0003800000 */
.L_x_238:
[----:B------:R-:W-:Y:S01]  /*b560*/  IMAD.MOV.U32 R16, RZ, RZ, R7 ;  /* 0x000000ffff107224 */ /* 0x000fe200078e0007 */
[----:B------:R-:W-:Y:S01]  /*b570*/  ULDC UR40, c[0x0][0xc3c] ;  /* 0x00030f0000287ab9 */ /* 0x000fe20000000800 */
[----:B------:R-:W-:Y:S02]  /*b580*/  IMAD.MOV.U32 R17, RZ, RZ, RZ ;  /* 0x000000ffff117224 */ /* 0x000fe400078e00ff */
[----:B------:R-:W-:-:S07]  /*b590*/  IMAD.MOV.U32 R18, RZ, RZ, RZ ;  /* 0x000000ffff127224 */ /* 0x000fce00078e00ff */
.L_x_243:
[----:B------:R-:W-:Y:S01]  /*b5a0*/  ISETP.NE.AND P0, PT, R5, RZ, PT ;  /* 0x000000ff0500720c */ /* 0x000fe20003f05270 */
[----:B------:R-:W-:-:S12]  /*b5b0*/  IMAD.U32 R19, RZ, RZ, UR40 ;  /* 0x00000028ff137e24 */ /* 0x000fd8000f8e00ff */
[----:B------:R-:W0:Y:S01]  /*b5c0*/  @!P0 S2R R3, SR_CgaCtaId ;  /* 0x0000000000038919 */ /* 0x000e220000008800 */
[----:B------:R-:W-:-:S04]  /*b5d0*/  @!P0 MOV R0, 0x400 ;  /* 0x0000040000008802 */ /* 0x000fc80000000f00 */
[----:B0-----:R-:W-:-:S05]  /*b5e0*/  @!P0 LEA R0, R3, R0, 0x18 ;  /* 0x0000000003008211 */ /* 0x001fca00078ec0ff */
[----:B------:R0:W-:Y:S01]  /*b5f0*/  @!P0 STS.128 [R0+0x298d0], R16 ;  /* 0x0298d01000008388 */ /* 0x0001e20000000c00 */
[----:B------:R-:W-:Y:S06]  /*b600*/  BAR.ARV 0x5, 0x180 ;  /* 0x0146000000007b1d */ /* 0x000fec0000002000 */
.L_x_236:
[----:B------:R-:W-:Y:S01]  /*b610*/  ULDC UR4, c[0x0][0xc3c] ;  /* 0x00030f0000047ab9 */ /* 0x000fe20000000800 */
[----:B------:R1:W-:Y:S01]  /*b620*/  STL [R1+0x1c], RZ ;  /* 0x00001cff01007387 */ /* 0x0003e20000100800 */
[----:B------:R-:W-:Y:S01]  /*b630*/  UISETP.GE.AND UP0, UPT, UR40, UR4, UPT ;  /* 0x000000042800728c */ /* 0x000fe2000bf06270 */
[----:B------:R-:W-:Y:S02]  /*b640*/  IMAD.MOV.U32 R33, RZ, RZ, 0x1 ;  /* 0x00000001ff217424 */ /* 0x000fe400078e00ff */
[----:B------:R-:W-:-:S03]  /*b650*/  IMAD.MOV.U32 R28, RZ, RZ, RZ ;  /* 0x000000ffff1c7224 */ /* 0x000fc600078e00ff */
[----:B------:R-:W-:-:S13]  /*b660*/  PLOP3.LUT P0, PT, PT, PT, UP0, 0x80, 0x0 ;  /* 0x000000000000781c */ /* 0x000fda0003f0f008 */
[----:B-1----:R-:W-:Y:S05]  /*b670*/  @P0 BRA `(.L_x_244) ;  /* 0x0000005400e00947 */ /* 0x002fea0003800000 */
[----:B------:R-:W1:Y:S01]  /*b680*/  S2R R14, SR_TID.X ;  /* 0x00000000000e7919 */ /* 0x000e620000002100 */
[----:B------:R-:W3:Y:S01]  /*b690*/  S2UR UR4, SR_CgaCtaId ;  /* 0x00000000000479c3 */ /* 0x000ee20000008800 */
[----:B------:R-:W-:Y:S01]  /*b6a0*/  MOV R22, 0x400 ;  /* 0x0000040000167802 */ /* 0x000fe20000000f00 */
[----:B------:R-:W-:Y:S01]  /*b6b0*/  IMAD.MOV.U32 R36, RZ, RZ, 0x40 ;  /* 0x00000040ff247424 */ /* 0x000fe200078e00ff */
[----:B------:R-:W-:Y:S01]  /*b6c0*/  ULOP3.LUT UR46, UR36, 0x2, URZ, 0xfc, !UPT ;  /* 0x00000002242e7892 */ /* 0x000fe2000f8efc3f */
[----:B------:R-:W-:Y:S01]  /*b6d0*/  IMAD.MOV.U32 R33, RZ, RZ, 0x1 ;  /* 0x00000001ff217424 */ /* 0x000fe200078e00ff */
[----:B------:R-:W-:Y:S01]  /*b6e0*/  ULOP3.LUT UR48, UR36, 0x1, URZ, 0xfc, !UPT ;  /* 0x0000000124307892 */ /* 0x000fe2000f8efc3f */
[----:B------:R-:W-:Y:S01]  /*b6f0*/  IMAD.MOV.U32 R28, RZ, RZ, RZ ;  /* 0x000000ffff1c7224 */ /* 0x000fe200078e00ff */
[----:B------:R-:W-:Y:S01]  /*b700*/  ULDC UR49, c[0x0][0xc] ;  /* 0x0000030000317ab9 */ /* 0x000fe20000000800 */
[C---:B-1----:R-:W-:Y:S01]  /*b710*/  IMAD.SHL.U32 R4, R14.reuse, 0x10, RZ ;  /* 0x000000100e047824 */ /* 0x042fe200078e00ff */
[C---:B--2---:R-:W-:Y:S01]  /*b720*/  LOP3.LUT R13, R14.reuse, 0x7f, RZ, 0xc0, !PT ;  /* 0x0000007f0e0d7812 */ /* 0x044fe200078ec0ff */
[C---:B------:R-:W-:Y:S01]  /*b730*/  IMAD.SHL.U32 R3, R14.reuse, 0x2, RZ ;  /* 0x000000020e037824 */ /* 0x040fe200078e00ff */
[C---:B------:R-:W-:Y:S01]  /*b740*/  R2P PR, R14.reuse, 0x14 ;  /* 0x000000140e007804 */ /* 0x040fe20000000000 */
[----:B------:R-:W-:Y:S01]  /*b750*/  IMAD.SHL.U32 R11, R14, 0x4, RZ ;  /* 0x000000040e0b7824 */ /* 0x000fe200078e00ff */
[----:B0-----:R-:W-:-:S02]  /*b760*/  LOP3.LUT R0, R4, 0x1b0, RZ, 0xc0, !PT ;  /* 0x000001b004007812 */ /* 0x001fc400078ec0ff */
[----:B------:R-:W-:Y:S02]  /*b770*/  SHF.R.U32.HI R2, RZ, 0x5, R13 ;  /* 0x00000005ff027819 */ /* 0x000fe4000001160d */
[----:B------:R-:W-:Y:S01]  /*b780*/  LOP3.LUT R10, R0, 0x30, R3, 0x78, !PT ;  /* 0x00000030000a7812 */ /* 0x000fe200078e7803 */
[----:B------:R-:W-:Y:S01]  /*b790*/  IMAD.SHL.U32 R3, R14, 0x80, RZ ;  /* 0x000000800e037824 */ /* 0x000fe200078e00ff */
[----:B------:R-:W-:Y:S01]  /*b7a0*/  LOP3.LUT R37, R4, 0x30, RZ, 0xc0, !PT ;  /* 0x0000003004257812 */ /* 0x000fe200078ec0ff */
[----:B------:R-:W-:Y:S02]  /*b7b0*/  IMAD.SHL.U32 R0, R14, 0x20, RZ ;  /* 0x000000200e007824 */ /* 0x000fe400078e00ff */
[----:B------:R-:W-:Y:S01]  /*b7c0*/  IMAD.SHL.U32 R7, R2, 0x200, RZ ;  /* 0x0000020002077824 */ /* 0x000fe200078e00ff */
[----:B------:R-:W-:Y:S02]  /*b7d0*/  LOP3.LUT R5, R3, 0x380, RZ, 0xc0, !PT ;  /* 0x0000038003057812 */ /* 0x000fe400078ec0ff */
[----:B------:R-:W-:-:S02]  /*b7e0*/  LOP3.LUT R6, R0, 0x80, RZ, 0xc0, !PT ;  /* 0x0000008000067812 */ /* 0x000fc400078ec0ff */
[----:B------:R-:W-:Y:S01]  /*b7f0*/  LOP3.LUT R9, R0, 0x380, RZ, 0xc0, !PT ;  /* 0x0000038000097812 */ /* 0x000fe200078ec0ff */
[----:B------:R-:W-:Y:S01]  /*b800*/  IMAD R5, R2, 0x10, R5 ;  /* 0x0000001002057824 */ /* 0x000fe200078e0205 */
[----:B------:R-:W-:Y:S01]  /*b810*/  LOP3.LUT R6, R6, 0x10, R14, 0xf8, !PT ;  /* 0x0000001006067812 */ /* 0x000fe200078ef80e */
[----:B------:R-:W-:Y:S01]  /*b820*/  IMAD.SHL.U32 R2, R2, 0x400, RZ ;  /* 0x0000040002027824 */ /* 0x000fe200078e00ff */
[----:B------:R-:W-:Y:S02]  /*b830*/  LOP3.LUT R35, R9, 0x30, R4, 0xf8, !PT ;  /* 0x0000003009237812 */ /* 0x000fe400078ef804 */
[----:B------:R-:W-:Y:S02]  /*b840*/  LOP3.LUT R9, R7, 0x60, R0, 0xf8, !PT ;  /* 0x0000006007097812 */ /* 0x000fe400078ef800 */
[----:B------:R-:W-:Y:S02]  /*b850*/  LOP3.LUT R8, R6, 0x10, R11, 0x78, !PT ;  /* 0x0000001006087812 */ /* 0x000fe400078e780b */
[----:B------:R-:W-:-:S02]  /*b860*/  LOP3.LUT R6, R5, 0x70, R4, 0x78, !PT ;  /* 0x0000007005067812 */ /* 0x000fc400078e7804 */
[----:B------:R-:W-:Y:S02]  /*b870*/  LOP3.LUT R7, R7, 0x40, R4, 0xf8, !PT ;  /* 0x0000004007077812 */ /* 0x000fe400078ef804 */
[----:B------:R-:W-:Y:S02]  /*b880*/  LOP3.LUT R9, R9, 0x100, R0, 0xf8, !PT ;  /* 0x0000010009097812 */ /* 0x000fe400078ef800 */
[----:B------:R-:W-:Y:S02]  /*b890*/  LOP3.LUT R5, R6, 0xc00, R3, 0xf8, !PT ;  /* 0x00000c0006057812 */ /* 0x000fe400078ef803 */
[----:B------:R-:W-:Y:S02]  /*b8a0*/  LOP3.LUT R12, R7, R10, RZ, 0xfc, !PT ;  /* 0x0000000a070c7212 */ /* 0x000fe400078efcff */
[----:B------:R-:W-:Y:S01]  /*b8b0*/  LOP3.LUT R3, R9, R8, RZ, 0xfc, !PT ;  /* 0x0000000809037212 */ /* 0x000fe200078efcff */
[----:B------:R0:W-:Y:S01]  /*b8c0*/  STL [R1+0x10], R5 ;  /* 0x0000100501007387 */ /* 0x0001e20000100800 */
[----:B------:R-:W-:-:S02]  /*b8d0*/  SHF.R.U32.HI R4, RZ, 0x2, R13 ;  /* 0x00000002ff047819 */ /* 0x000fc4000001160d */
[----:B------:R-:W-:Y:S01]  /*b8e0*/  LOP3.LUT R35, R35, 0x70, R11, 0x78, !PT ;  /* 0x0000007023237812 */ /* 0x000fe200078e780b */
[----:B------:R-:W-:Y:S01]  /*b8f0*/  STL [R1+0x8], R12 ;  /* 0x0000080c01007387 */ /* 0x000fe20000100800 */
[----:B------:R-:W-:Y:S02]  /*b900*/  LOP3.LUT R0, R4, 0x60, R0, 0xf8, !PT ;  /* 0x0000006004007812 */ /* 0x000fe400078ef800 */
[----:B------:R-:W-:Y:S01]  /*b910*/  LOP3.LUT R4, R37, 0x40, RZ, 0xfc, !PT ;  /* 0x0000004025047812 */ /* 0x000fe200078efcff */
[----:B------:R3:W-:Y:S01]  /*b920*/  STL [R1+0xc], R3 ;  /* 0x00000c0301007387 */ /* 0x0007e20000100800 */
[----:B------:R-:W-:Y:S02]  /*b930*/  LOP3.LUT R2, R0, 0x80, RZ, 0xfc, !PT ;  /* 0x0000008000027812 */ /* 0x000fe400078efcff */
[C---:B0-----:R-:W-:Y:S02]  /*b940*/  SEL R5, R36.reuse, 0xffffffc0, !P2 ;  /* 0xffffffc024057807 */ /* 0x041fe40005000000 */
[----:B------:R-:W-:-:S03]  /*b950*/  SEL R36, R36, 0xffffffc0, !P4 ;  /* 0xffffffc024247807 */ /* 0x000fc60006000000 */
[----:B------:R-:W-:Y:S01]  /*b960*/  STL [R1+0x14], R5 ;  /* 0x0000140501007387 */ /* 0x000fe20000100800 */
[----:B---3--:R-:W-:-:S05]  /*b970*/  IMAD.U32 R3, RZ, RZ, UR4 ;  /* 0x00000004ff037e24 */ /* 0x008fca000f8e00ff */
[----:B------:R-:W-:Y:S01]  /*b980*/  LEA R22, R3, R22, 0x18 ;  /* 0x0000001603167211 */ /* 0x000fe200078ec0ff */
[----:B------:R0:W-:Y:S04]  /*b990*/  STL [R1+0x4], R3 ;  /* 0x0000040301007387 */ /* 0x0001e80000100800 */
[----:B------:R-:W-:Y:S01]  /*b9a0*/  IMAD.IADD R0, R22, 0x1, R12 ;  /* 0x0000000116007824 */ /* 0x000fe200078e020c */
[----:B------:R1:W-:Y:S04]  /*b9b0*/  STL [R1+0x1c], RZ ;  /* 0x00001cff01007387 */ /* 0x0003e80000100800 */
[----:B------:R1:W-:Y:S01]  /*b9c0*/  STL [R1+0x18], R0 ;  /* 0x0000180001007387 */ /* 0x0003e20000100800 */
[----:B0-----:R-:W-:-:S07]  /*b9d0*/  LOP3.LUT R3, R37, 0x80, RZ, 0xfc, !PT ;  /* 0x0000008025037812 */ /* 0x001fce00078efcff */
.L_x_321:
[----:B------:R-:W-:Y:S01]  /*b9e0*/  ULDC.64 UR4, c[0x0][0xc88] ;  /* 0x0003220000047ab9 */ /* 0x000fe20000000a00 */
[----:B------:R-:W-:Y:S01]  /*b9f0*/  ULDC.64 UR6, c[0x0][0xa18] ;  /* 0x0002860000067ab9 */ /* 0x000fe20000000a00 */
[----:B------:R-:W-:Y:S01]  /*ba00*/  UIMAD.WIDE UR4, UR40, 0x4, UR4 ;  /* 0x00000004280478a5 */ /* 0x000fe2000f8e0204 */
[----:B------:R-:W-:-:S05]  /*ba10*/  ULDC.64 UR8, c[0x0][0xa00] ;  /* 0x0002800000087ab9 */ /* 0x000fca0000000a00 */
[----:B0-----:R-:W-:Y:S02]  /*ba20*/  IMAD.U32 R2, RZ, RZ, UR4 ;  /* 0x00000004ff027e24 */ /* 0x001fe4000f8e00ff */
[----:B------:R-:W-:Y:S01]  /*ba30*/  IMAD.U32 R3, RZ, RZ, UR5 ;  /* 0x00000005ff037e24 */ /* 0x000fe2000f8e00ff */
[----:B------:R-:W-:-:S04]  /*ba40*/  ULDC.64 UR4, c[0x0][0xa28] ;  /* 0x00028a0000047ab9 */ /* 0x000fc80000000a00 */
[----:B------:R-:W2:Y:S01]  /*ba50*/  LDG.E R2, desc[UR50][R2.64] ;  /* 0x0000003202027981 */ /* 0x000ea2000c1e1900 */
[----:B------:R-:W-:Y:S02]  /*ba60*/  UISETP.NE.U32.AND UP1, UPT, UR4, URZ, UPT ;  /* 0x0000003f0400728c */ /* 0x000fe4000bf25070 */
[----:B------:R-:W-:Y:S02]  /*ba70*/  UISETP.NE.U32.AND UP0, UPT, UR6, URZ, UPT ;  /* 0x0000003f0600728c */ /* 0x000fe4000bf05070 */
[----:B------:R-:W-:Y:S02]  /*ba80*/  UISETP.NE.AND.EX UP2, UPT, UR5, URZ, UPT, UP1 ;  /* 0x0000003f0500728c */ /* 0x000fe4000bf45310 */
[----:B------:R-:W-:Y:S02]  /*ba90*/  UISETP.NE.AND.EX UP0, UPT, UR7, URZ, UPT, UP0 ;  /* 0x0000003f0700728c */ /* 0x000fe4000bf05300 */
[----:B------:R-:W-:Y:S02]  /*baa0*/  UISETP.NE.U32.AND UP1, UPT, UR8, URZ, UPT ;  /* 0x0000003f0800728c */ /* 0x000fe4000bf25070 */
[----:B------:R-:W-:-:S02]  /*bab0*/  PLOP3.LUT P0, PT, PT, PT, UP2, 0x80, 0x0 ;  /* 0x000000000000781c */ /* 0x000fc40003f0f028 */
[----:B------:R-:W-:Y:S01]  /*bac0*/  PLOP3.LUT P1, PT, PT, PT, UP0, 0x80, 0x0 ;  /* 0x000000000000781c */ /* 0x000fe20003f2f008 */
[----:B------:R-:W-:Y:S01]  /*bad0*/  UISETP.NE.AND.EX UP5, UPT, UR9, URZ, UPT, UP1 ;  /* 0x0000003f0900728c */ /* 0x000fe2000bfa5310 */
[----:B------:R-:W-:-:S03]  /*bae0*/  IMAD.MOV.U32 R26, RZ, RZ, RZ ;  /* 0x000000ffff1a7224 */ /* 0x000fc600078e00ff */
[----:B------:R-:W-:Y:S02]  /*baf0*/  UP2UR UR47, UPR, URZ, 0x20 ;  /* 0x000000203f2f7883 */ /* 0x000fe40008000000 */
[----:B------:R-:W-:Y:S02]  /*bb00*/  PLOP3.LUT P2, PT, PT, PT, UP5, 0x80, 0x0 ;  /* 0x000000000000781c */ /* 0x000fe40003f4f058 */
[----:B--2---:R-:W-:-:S13]  /*bb10*/  R2UR UR44, R2 ;  /* 0x00000000022c72ca */ /* 0x004fda00000e0000 */
[----:B------:R-:W-:Y:S02]  /*bb20*/  USHF.R.S32.HI UR45, URZ, 0x1f, UR44 ;  /* 0x0000001f3f2d7899 */ /* 0x000fe4000801142c */
[----:B------:R-:W-:Y:S02]  /*bb30*/  @UP2 ULEA UR4, UP3, UR44, UR4, 0x2 ;  /* 0x000000042c042291 */ /* 0x000fe4000f86103f */
[----:B------:R-:W-:Y:S02]  /*bb40*/  USHF.L.U32 UR38, UR44, 0x2, URZ ;  /* 0x000000022c267899 */ /* 0x000fe4000800063f */
[----:B------:R-:W-:Y:S02]  /*bb50*/  @UP2 ULEA.HI.X UR5, UR44, UR5, UR45, 0x2, UP3 ;  /* 0x000000052c052291 */ /* 0x000fe400098f142d */
[----:B------:R-:W-:Y:S01]  /*bb60*/  USHF.L.U64.HI UR39, UR44, 0x2, UR45 ;  /* 0x000000022c277899 */ /* 0x000fe2000801022d */
[----:B------:R-:W-:Y:S01]  /*bb70*/  IMAD.U32 R2, RZ, RZ, UR4 ;  /* 0x00000004ff027e24 */ /* 0x000fe2000f8e00ff */
[----:B------:R-:W-:-:S02]  /*bb80*/  @UP0 UIADD3 UR6, UP4, UR38, UR6, URZ ;  /* 0x0000000626060290 */ /* 0x000fc4000ff9e03f */
[----:B------:R-:W-:Y:S02]  /*bb90*/  IMAD.U32 R3, RZ, RZ, UR5 ;  /* 0x00000005ff037e24 */ /* 0x000fe4000f8e00ff */
[----:B------:R-:W-:Y:S02]  /*bba0*/  @UP0 UIADD3.X UR7, UR39, UR7, URZ, UP4, !UPT ;  /* 0x0000000727070290 */ /* 0x000fe4000a7fe43f */
[----:B------:R-:W-:Y:S01]  /*bbb0*/  UIADD3 UR8, UP0, UR38, UR8, URZ ;  /* 0x0000000826087290 */ /* 0x000fe2000ff1e03f */
[----:B-1----:R0:W5:Y:S03]  /*bbc0*/  @P0 LDG.E R0, desc[UR50][R2.64] ;  /* 0x0000003202000981 */ /* 0x002166000c1e1900 */
[----:B------:R-:W-:Y:S01]  /*bbd0*/  UIADD3.X UR4, UR39, UR9, URZ, UP0, !UPT ;  /* 0x0000000927047290 */ /* 0x000fe200087fe43f */
[----:B0-----:R-:W-:Y:S02]  /*bbe0*/  IMAD.U32 R2, RZ, RZ, UR6 ;  /* 0x00000006ff027e24 */ /* 0x001fe4000f8e00ff */
[----:B------:R-:W-:-:S05]  /*bbf0*/  IMAD.U32 R3, RZ, RZ, UR7 ;  /* 0x00000007ff037e24 */ /* 0x000fca000f8e00ff */
[----:B------:R0:W2:Y:S02]  /*bc00*/  @P1 LDG.E R4, desc[UR50][R2.64] ;  /* 0x0000003202041981 */ /* 0x0000a4000c1e1900 */
[----:B0-----:R-:W-:Y:S02]  /*bc10*/  IMAD.U32 R2, RZ, RZ, UR8 ;  /* 0x00000008ff027e24 */ /* 0x001fe4000f8e00ff */
[----:B------:R-:W-:-:S05]  /*bc20*/  IMAD.U32 R3, RZ, RZ, UR4 ;  /* 0x00000004ff037e24 */ /* 0x000fca000f8e00ff */
[----:B------:R0:W5:Y:S01]  /*bc30*/  @P2 LDG.E R26, desc[UR50][R2.64] ;  /* 0x00000032021a2981 */ /* 0x000162000c1e1900 */
[----:B--2---:R-:W-:Y:S01]  /*bc40*/  @P1 R2UR UR41, R4 ;  /* 0x00000000042912ca */ /* 0x004fe200000e0000 */
[----:B0-----:R-:W-:-:S14]  /*bc50*/  @P1 BRA `(.L_x_245) ;  /* 0x0000000000241947 */ /* 0x001fdc0003800000 */
[----:B------:R-:W-:Y:S01]  /*bc60*/  UISETP.NE.AND UP0, UPT, UR47, URZ, UPT ;  /* 0x0000003f2f00728c */ /* 0x000fe2000bf05270 */
[----:B------:R-:W-:-:S05]  /*bc70*/  ULDC UR41, c[0x0][0x288] ;  /* 0x0000a20000297ab9 */ /* 0x000fca0000000800 */
[----:B------:R-:W-:-:S13]  /*bc80*/  PLOP3.LUT P1, PT, PT, PT, UP0, 0x40, 0x0 ;  /* 0x000000000000781c */ /* 0x000fda0003f2e808 */
[----:B------:R-:W-:Y:S05]  /*bc90*/  @P1 BRA `(.L_x_245) ;  /* 0x0000000000141947 */ /* 0x000fea0003800000 */
[----:B------:R-:W2:Y:S04]  /*bca0*/  LDG.E R5, desc[UR50][R2.64] ;  /* 0x0000003202057981 */ /* 0x000ea8000c1e1900 */
[----:B------:R-:W3:Y:S01]  /*bcb0*/  LDG.E R4, desc[UR50][R2.64+0x4] ;  /* 0x0000043202047981 */ /* 0x000ee2000c1e1900 */
[----:B--2---:R-:W-:Y:S02]  /*bcc0*/  R2UR UR4, R5 ;  /* 0x00000000050472ca */ /* 0x004fe400000e0000 */
[----:B---3--:R-:W-:-:S13]  /*bcd0*/  R2UR UR41, R4 ;  /* 0x00000000042972ca */ /* 0x008fda00000e0000 */
[----:B------:R-:W-:-:S12]  /*bce0*/  UIADD3 UR41, -UR4, UR41, URZ ;  /* 0x0000002904297290 */ /* 0x000fd8000fffe13f */
.L_x_245:
[----:B------:R-:W-:Y:S01]  /*bcf0*/  UMOV UR37, URZ ;  /* 0x0000003f00257c82 */ /* 0x000fe20008000000 */
[----:B------:R-:W-:Y:S01]  /*bd00*/  ULDC.64 UR6, c[0x0][0xa20] ;  /* 0x0002880000067ab9 */ /* 0x000fe20000000a00 */
[----:B-----5:R-:W-:Y:S01]  /*bd10*/  @P0 R2UR UR37, R0 ;  /* 0x00000000002502ca */ /* 0x020fe200000e0000 */
[----:B------:R-:W-:Y:S01]  /*bd20*/  ULDC.64 UR4, c[0x0][0x418] ;  /* 0x0001060000047ab9 */ /* 0x000fe20000000a00 */
[----:B------:R-:W-:Y:S01]  /*bd30*/  ISETP.NE.U32.AND P0, PT, RZ, UR6, PT ;  /* 0x00000006ff007c0c */ /* 0x000fe2000bf05070 */
[----:B------:R-:W-:Y:S01]  /*bd40*/  UISETP.NE.U32.AND UP0, UPT, UR4, URZ, UPT ;  /* 0x0000003f0400728c */ /* 0x000fe2000bf05070 */
[----:B------:R-:W-:Y:S01]  /*bd50*/  IMAD.U32 R32, RZ, RZ, UR44 ;  /* 0x0000002cff207e24 */ /* 0x000fe2000f8e00ff */
[----:B------:R-:W-:Y:S01]  /*bd60*/  ULDC UR42, c[0x0][0x2f0] ;  /* 0x0000bc00002a7ab9 */ /* 0x000fe20000000800 */
[----:B------:R-:W-:Y:S01]  /*bd70*/  ISETP.NE.AND.EX P0, PT, RZ, UR7, PT, P0 ;  /* 0x00000007ff007c0c */ /* 0x000fe2000bf05300 */
[----:B------:R-:W-:Y:S01]  /*bd80*/  UISETP.NE.AND.EX UP0, UPT, UR5, URZ, UPT, UP0 ;  /* 0x0000003f0500728c */ /* 0x000fe2000bf05300 */
[----:B------:R-:W-:-:S03]  /*bd90*/  ULDC UR4, c[0x0][0x424] ;  /* 0x0001090000047ab9 */ /* 0x000fc60000000800 */
[----:B------:R-:W-:-:S04]  /*bda0*/  USEL UR4, UR4, 0x1, UP0 ;  /* 0x0000000104047887 */ /* 0x000fc80008000000 */
[----:B------:R-:W-:-:S04]  /*bdb0*/  UIMAD UR42, UR4, UR42, URZ ;  /* 0x0000002a042a72a4 */ /* 0x000fc8000f8e023f */
[----:B------:R-:W-:Y:S08]  /*bdc0*/  @!P0 BRA `(.L_x_246) ;  /* 0x00000000001c8947 */ /* 0x000ff00003800000 */
[----:B------:R-:W-:-:S04]  /*bdd0*/  UIADD3 UR4, UP0, UR38, UR6, URZ ;  /* 0x0000000626047290 */ /* 0x000fc8000ff1e03f */
[----:B------:R-:W-:Y:S02]  /*bde0*/  UIADD3.X UR5, UR39, UR7, URZ, UP0, !UPT ;  /* 0x0000000727057290 */ /* 0x000fe400087fe43f */
[----:B------:R-:W-:-:S04]  /*bdf0*/  IMAD.U32 R2, RZ, RZ, UR4 ;  /* 0x00000004ff027e24 */ /* 0x000fc8000f8e00ff */
[----:B------:R-:W-:-:S05]  /*be00*/  IMAD.U32 R3, RZ, RZ, UR5 ;  /* 0x00000005ff037e24 */ /* 0x000fca000f8e00ff */
[----:B------:R-:W2:Y:S02]  /*be10*/  LDG.E R2, desc[UR50][R2.64] ;  /* 0x0000003202027981 */ /* 0x000ea4000c1e1900 */
[----:B--2---:R-:W-:Y:S01]  /*be20*/  R2UR UR42, R2 ;  /* 0x00000000022a72ca */ /* 0x004fe200000e0000 */
[----:B------:R-:W-:-:S14]  /*be30*/  BRA `(.L_x_247) ;  /* 0x00000000002c7947 */ /* 0x000fdc0003800000 */
.L_x_246:
[----:B------:R-:W-:Y:S02]  /*be40*/  ULDC.64 UR4, c[0x0][0xa08] ;  /* 0x0002820000047ab9 */ /* 0x000fe40000000a00 */
[----:B------:R-:W-:-:S04]  /*be50*/  ISETP.NE.U32.AND P0, PT, RZ, UR4, PT ;  /* 0x00000004ff007c0c */ /* 0x000fc8000bf05070 */
[----:B------:R-:W-:-:S13]  /*be60*/  ISETP.NE.AND.EX P0, PT, RZ, UR5, PT, P0 ;  /* 0x00000005ff007c0c */ /* 0x000fda000bf05300 */
[----:B------:R-:W-:Y:S05]  /*be70*/  @!P0 BRA `(.L_x_247) ;  /* 0x00000000001c8947 */ /* 0x000fea0003800000 */
[----:B------:R-:W0:Y:S02]  /*be80*/  LDC.64 R2, c[0x0][0xa08] ;  /* 0x00028200ff027b82 */ /* 0x000e240000000a00 */
[----:B0-----:R-:W-:-:S05]  /*be90*/  IMAD.WIDE R2, R32, 0x4, R2 ;  /* 0x0000000420027825 */ /* 0x001fca00078e0202 */
[----:B------:R-:W2:Y:S04]  /*bea0*/  LDG.E R4, desc[UR50][R2.64] ;  /* 0x0000003202047981 */ /* 0x000ea8000c1e1900 */
[----:B------:R-:W3:Y:S01]  /*beb0*/  LDG.E R0, desc[UR50][R2.64+0x4] ;  /* 0x0000043202007981 */ /* 0x000ee2000c1e1900 */
[----:B--2---:R-:W-:Y:S02]  /*bec0*/  R2UR UR42, R4 ;  /* 0x00000000042a72ca */ /* 0x004fe400000e0000 */
[----:B---3--:R-:W-:-:S13]  /*bed0*/  R2UR UR4, R0 ;  /* 0x00000000000472ca */ /* 0x008fda00000e0000 */
[----:B------:R-:W-:-:S12]  /*bee0*/  UIADD3 UR42, -UR42, UR4, URZ ;  /* 0x000000042a2a7290 */ /* 0x000fd8000fffe13f */
.L_x_247:
[----:B------:R-:W-:Y:S01]  /*bef0*/  UIADD3 UR42, -UR37, UR42, URZ ;  /* 0x0000002a252a7290 */ /* 0x000fe2000fffe13f */
[----:B------:R-:W-:Y:S03]  /*bf00*/  BSSY B7, `(.L_x_248) ;  /* 0x0000457000077945 */ /* 0x000fe60003800000 */
[----:B------:R-:W-:Y:S02]  /*bf10*/  UIADD3 UR4, UR42, 0x9f, URZ ;  /* 0x0000009f2a047890 */ /* 0x000fe4000fffe03f */
[----:B------:R-:W-:Y:S02]  /*bf20*/  ISETP.LT.AND P0, PT, RZ, UR42, PT ;  /* 0x0000002aff007c0c */ /* 0x000fe4000bf01270 */
[----:B------:R-:W-:-:S04]  /*bf30*/  UIMAD.WIDE UR4, UR4, 0x66666667, URZ ;  /* 0x66666667040478a5 */ /* 0x000fc8000f8e023f */
[----:B------:R-:W-:-:S04]  /*bf40*/  USHF.R.U32.HI UR43, URZ, 0x1f, UR5 ;  /* 0x0000001f3f2b7899 */ /* 0x000fc80008011605 */
[----:B------:R-:W-:-:S03]  /*bf50*/  ULEA.HI.SX32 UR43, UR5, UR43, 0x1a ;  /* 0x0000002b052b7291 */ /* 0x000fc6000f8fd23f */
[----:B------:R-:W-:Y:S09]  /*bf60*/  @P0 BRA `(.L_x_249) ;  /* 0x0000000000440947 */ /* 0x000ff20003800000 */
[----:B------:R-:W0:Y:S02]  /*bf70*/  S2R R0, SR_TID.X ;  /* 0x0000000000007919 */ /* 0x000e240000002100 */
[----:B0-----:R-:W-:-:S04]  /*bf80*/  LOP3.LUT R0, R0, 0x7f, RZ, 0xc0, !PT ;  /* 0x0000007f00007812 */ /* 0x001fc800078ec0ff */
[----:B------:R-:W-:-:S13]  /*bf90*/  ISETP.NE.AND P0, PT, R0, RZ, PT ;  /* 0x000000ff0000720c */ /* 0x000fda0003f05270 */
[----:B------:R-:W-:Y:S05]  /*bfa0*/  @P0 BRA `(.L_x_250) ;  /* 0x0000004400300947 */ /* 0x000fea0003800000 */
[----:B------:R-:W0:Y:S01]  /*bfb0*/  S2R R5, SR_LANEID ;  /* 0x0000000000057919 */ /* 0x000e220000000000 */
[----:B------:R-:W-:Y:S01]  /*bfc0*/  VOTEU.ANY UR4, UPT, PT ;  /* 0x0000000000047886 */ /* 0x000fe200038e0100 */
[----:B------:R-:W1:Y:S01]  /*bfd0*/  LDC.64 R2, c[0x0][0xc60] ;  /* 0x00031800ff027b82 */ /* 0x000e620000000a00 */
[----:B------:R-:W0:Y:S02]  /*bfe0*/  FLO.U32 R0, UR4 ;  /* 0x0000000400007d00 */ /* 0x000e2400080e0000 */
[----:B0-----:R-:W-:-:S06]  /*bff0*/  ISETP.EQ.U32.AND P0, PT, R0, R5, PT ;  /* 0x000000050000720c */ /* 0x001fcc0003f02070 */
[----:B------:R-:W1:Y:S07]  /*c000*/  POPC R5, UR4 ;  /* 0x0000000400057d09 */ /* 0x000e6e0008000000 */
[----:B-1----:R-:W2:Y:S01]  /*c010*/  @P0 ATOMG.E.ADD.STRONG.GPU PT, R3, desc[UR50][R2.64], R5 ;  /* 0x00000005020309a8 */ /* 0x002ea200081ee1f2 */
[----:B------:R-:W0:Y:S02]  /*c020*/  S2R R4, SR_LTMASK ;  /* 0x0000000000047919 */ /* 0x000e240000003900 */
[----:B0-----:R-:W-:-:S04]  /*c030*/  LOP3.LUT R4, R4, UR4, RZ, 0xc0, !PT ;  /* 0x0000000404047c12 */ /* 0x001fc8000f8ec0ff */
[----:B------:R-:W0:Y:S01]  /*c040*/  POPC R7, R4 ;  /* 0x0000000400077309 */ /* 0x000e220000000000 */
[----:B--2---:R-:W0:Y:S02]  /*c050*/  SHFL.IDX PT, R0, R3, R0, 0x1f ;  /* 0x00001f0003007589 */ /* 0x004e2400000e0000 */
[----:B0-----:R-:W-:Y:S01]  /*c060*/  IADD3 R16, R0, UR49, R7 ;  /* 0x0000003100107c10 */ /* 0x001fe2000fffe007 */
[----:B------:R-:W-:Y:S06]  /*c070*/  BRA `(.L_x_250) ;  /* 0x0000004000fc7947 */ /* 0x000fec0003800000 */
.L_x_249:
[----:B------:R-:W-:Y:S01]  /*c080*/  VIADD R0, R22, 0x1a400 ;  /* 0x0001a40016007836 */ /* 0x000fe20000000000 */
[----:B------:R-:W-:Y:S04]  /*c090*/  BSSY B6, `(.L_x_251) ;  /* 0x0000013000067945 */ /* 0x000fe80003800000 */
[----:B------:R-:W-:-:S13]  /*c0a0*/  LOP3.LUT P0, RZ, R0, 0x1bf, RZ, 0xc0, !PT ;  /* 0x000001bf00ff7812 */ /* 0x000fda000780c0ff */
[----:B------:R-:W-:Y:S05]  /*c0b0*/  @!P0 BRA `(.L_x_252) ;  /* 0x0000000000408947 */ /* 0x000fea0003800000 */
[----:B------:R-:W-:Y:S01]  /*c0c0*/  MOV R2, 0x0 ;  /* 0x0000000000027802 */ /* 0x000fe20000000f00 */
[----:B------:R-:W-:Y:S01]  /*c0d0*/  ULDC.64 UR6, c[0x4][0xc8] ;  /* 0x0100320000067ab9 */ /* 0x000fe20000000a00 */
[----:B------:R-:W-:Y:S01]  /*c0e0*/  ULDC.64 UR8, c[0x4][0xd0] ;  /* 0x0100340000087ab9 */ /* 0x000fe20000000a00 */
[----:B------:R-:W-:Y:S01]  /*c0f0*/  ULDC.64 UR4, c[0x4][0x8] ;  /* 0x0100020000047ab9 */ /* 0x000fe20000000a00 */
[----:B------:R-:W-:Y:S02]  /*c100*/  IMAD.U32 R4, RZ, RZ, UR6 ;  /* 0x00000006ff047e24 */ /* 0x000fe4000f8e00ff */
[----:B------:R-:W0:Y:S01]  /*c110*/  LDC.64 R2, c[0x4][R2] ;  /* 0x0100000002027b82 */ /* 0x000e220000000a00 */
        /* <DEDUP_REMOVED lines=9> */
[----:B0-----:R-:W-:Y:S05]  /*c1b0*/  CALL.ABS.NOINC R2 ;  /* 0x0000000002007343 */ /* 0x001fea0003c00000 */
.L_x_252:
[----:B------:R-:W-:Y:S05]  /*c1c0*/  BSYNC B6 ;  /* 0x0000000000067941 */ /* 0x000fea0003800000 */
.L_x_251:
[----:B------:R-:W-:Y:S01]  /*c1d0*/  VIADD R0, R22, 0xa400 ;  /* 0x0000a40016007836 */ /* 0x000fe20000000000 */
[----:B------:R-:W-:Y:S01]  /*c1e0*/  LOP3.LUT R23, R23, 0xfffffffe, RZ, 0xc0, !PT ;  /* 0xfffffffe17177812 */ /* 0x000fe200078ec0ff */
[----:B------:R-:W-:Y:S03]  /*c1f0*/  BSSY B6, `(.L_x_253) ;  /* 0x0000014000067945 */ /* 0x000fe60003800000 */
        /* <DEDUP_REMOVED lines=19> */
.L_x_254:
[----:B------:R-:W-:Y:S05]  /*c330*/  BSYNC B6 ;  /* 0x0000000000067941 */ /* 0x000fea0003800000 */
.L_x_253:
        /* <DEDUP_REMOVED lines=20> */
.L_x_256:
[----:B------:R-:W-:Y:S05]  /*c480*/  BSYNC B6 ;  /* 0x0000000000067941 */ /* 0x000fea0003800000 */
.L_x_255:
[----:B------:R-:W-:Y:S01]  /*c490*/  LOP3.LUT P6, RZ, R23, 0x1, RZ, 0xc0, !PT ;  /* 0x0000000117ff7812 */ /* 0x000fe200078cc0ff */
[----:B------:R-:W-:-:S12]  /*c4a0*/  BSSY B6, `(.L_x_257) ;  /* 0x0000012000067945 */ /* 0x000fd80003800000 */
        /* <DEDUP_REMOVED lines=17> */
.L_x_258:
[----:B------:R-:W-:Y:S05]  /*c5c0*/  BSYNC B6 ;  /* 0x0000000000067941 */ /* 0x000fea0003800000 */
.L_x_257:
[----:B------:R-:W-:Y:S01]  /*c5d0*/  ULDC.64 UR4, c[0x0][0x9f8] ;  /* 0x00027e0000047ab9 */ /* 0x000fe20000000a00 */
[----:B------:R-:W0:Y:S01]  /*c5e0*/  LDC R19, c[0x0][0x430] ;  /* 0x00010c00ff137b82 */ /* 0x000e220000000800 */
[----:B------:R-:W-:-:S04]  /*c5f0*/  UISETP.NE.U32.AND UP0, UPT, UR4, URZ, UPT ;  /* 0x0000003f0400728c */ /* 0x000fc8000bf05070 */
[----:B------:R-:W-:-:S06]  /*c600*/  UISETP.NE.AND.EX UP0, UPT, UR5, URZ, UPT, UP0 ;  /* 0x0000003f0500728c */ /* 0x000fcc000bf05300 */
[----:B------:R-:W-:-:S05]  /*c610*/  PLOP3.LUT P0, PT, PT, PT, UP0, 0x80, 0x0 ;  /* 0x000000000000781c */ /* 0x000fca0003f0f008 */
[----:B------:R-:W-:-:S04]  /*c620*/  @UP0 UIADD3 UR4, UP1, UR38, UR4, URZ ;  /* 0x0000000426040290 */ /* 0x000fc8000ff3e03f */
[----:B------:R-:W-:Y:S02]  /*c630*/  @UP0 UIADD3.X UR5, UR39, UR5, URZ, UP1, !UPT ;  /* 0x0000000527050290 */ /* 0x000fe40008ffe43f */
[----:B------:R-:W-:Y:S01]  /*c640*/  IMAD.U32 R2, RZ, RZ, UR4 ;  /* 0x00000004ff027e24 */ /* 0x000fe2000f8e00ff */
[----:B------:R-:W-:Y:S01]  /*c650*/  ULDC UR4, c[0x0][0x2f4] ;  /* 0x0000bd0000047ab9 */ /* 0x000fe20000000800 */
[----:B0-----:R-:W-:Y:S02]  /*c660*/  ISETP.NE.AND P2, PT, R19, 0x1, PT ;  /* 0x000000011300780c */ /* 0x001fe40003f45270 */
[----:B------:R-:W-:Y:S01]  /*c670*/  IMAD.U32 R3, RZ, RZ, UR5 ;  /* 0x00000005ff037e24 */ /* 0x000fe2000f8e00ff */
[----:B------:R-:W-:Y:S01]  /*c680*/  LOP3.LUT R23, R23, 0xffffff7f, RZ, 0xc0, !PT ;  /* 0xffffff7f17177812 */ /* 0x000fe200078ec0ff */
[----:B------:R-:W-:-:S03]  /*c690*/  ULDC UR5, c[0x0][0x320] ;  /* 0x0000c80000057ab9 */ /* 0x000fc60000000800 */
[----:B------:R0:W5:Y:S01]  /*c6a0*/  @P0 LDG.E R32, desc[UR50][R2.64] ;  /* 0x0000003202200981 */ /* 0x000162000c1e1900 */
[C---:B------:R-:W-:Y:S01]  /*c6b0*/  ISETP.GE.AND P0, PT, R37.reuse, UR4, PT ;  /* 0x0000000425007c0c */ /* 0x040fe2000bf06270 */
[----:B------:R-:W-:Y:S01]  /*c6c0*/  UMOV UR6, 0xffffffff ;  /* 0xffffffff00067882 */ /* 0x000fe20000000000 */
[C---:B------:R-:W-:Y:S02]  /*c6d0*/  LOP3.LUT R20, R37.reuse, 0x40, RZ, 0xfc, !PT ;  /* 0x0000004025147812 */ /* 0x040fe400078efcff */
[----:B------:R-:W-:Y:S02]  /*c6e0*/  LOP3.LUT R21, R37, 0x80, RZ, 0xfc, !PT ;  /* 0x0000008025157812 */ /* 0x000fe400078efcff */
[----:B------:R-:W-:Y:S02]  /*c6f0*/  @P2 LOP3.LUT R23, R23, 0x80, RZ, 0xfc, !PT ;  /* 0x0000008017172812 */ /* 0x000fe400078efcff */
[----:B------:R-:W-:Y:S02]  /*c700*/  ISETP.GE.AND P3, PT, R21, UR4, PT ;  /* 0x0000000415007c0c */ /* 0x000fe4000bf66270 */
[----:B------:R-:W-:-:S02]  /*c710*/  LOP3.LUT R23, R23, 0xffffffef, RZ, 0xc0, !PT ;  /* 0xffffffef17177812 */ /* 0x000fc400078ec0ff */
[----:B------:R-:W-:Y:S02]  /*c720*/  ISETP.GE.AND P1, PT, R37, UR5, PT ;  /* 0x0000000525007c0c */ /* 0x000fe4000bf26270 */
[----:B------:R-:W-:Y:S02]  /*c730*/  @P0 LOP3.LUT R23, R23, 0x10, RZ, 0xfc, !PT ;  /* 0x0000001017170812 */ /* 0x000fe400078efcff */
[----:B------:R-:W-:Y:S02]  /*c740*/  ISETP.GE.AND P0, PT, R20, UR4, PT ;  /* 0x0000000414007c0c */ /* 0x000fe4000bf06270 */
[----:B------:R-:W-:-:S11]  /*c750*/  LOP3.LUT R23, R23, 0xfffffff7, RZ, 0xc0, !PT ;  /* 0xfffffff717177812 */ /* 0x000fd600078ec0ff */
[----:B------:R-:W-:Y:S02]  /*c760*/  @P0 LOP3.LUT R23, R23, 0x8, RZ, 0xfc, !PT ;  /* 0x0000000817170812 */ /* 0x000fe400078efcff */
[----:B------:R-:W-:Y:S02]  /*c770*/  ISETP.GE.AND P0, PT, R20, UR5, PT ;  /* 0x0000000514007c0c */ /* 0x000fe4000bf06270 */
[----:B------:R-:W-:-:S04]  /*c780*/  LOP3.LUT R23, R23, 0xfffffffb, RZ, 0xc0, !PT ;  /* 0xfffffffb17177812 */ /* 0x000fc800078ec0ff */
[----:B------:R-:W-:-:S04]  /*c790*/  @P3 LOP3.LUT R23, R23, 0x4, RZ, 0xfc, !PT ;  /* 0x0000000417173812 */ /* 0x000fc800078efcff */
[----:B------:R-:W-:-:S04]  /*c7a0*/  LOP3.LUT R23, R23, 0xfffffffe, RZ, 0xc0, !PT ;  /* 0xfffffffe17177812 */ /* 0x000fc800078ec0ff */
[----:B------:R-:W-:-:S04]  /*c7b0*/  LOP3.LUT R23, R23, 0xfffffffd, RZ, 0xc0, !PT ;  /* 0xfffffffd17177812 */ /* 0x000fc800078ec0ff */
[----:B------:R-:W-:-:S04]  /*c7c0*/  @P1 LOP3.LUT R23, R23, 0x2, RZ, 0xfc, !PT ;  /* 0x0000000217171812 */ /* 0x000fc800078efcff */
[----:B------:R-:W-:Y:S01]  /*c7d0*/  @P0 LOP3.LUT R23, R23, 0x1, RZ, 0xfc, !PT ;  /* 0x0000000117170812 */ /* 0x000fe200078efcff */
[----:B0-----:R-:W-:Y:S06]  /*c7e0*/  BRA.DIV UR6, `(.L_x_259) ;  /* 0x0000004e06007947 */ /* 0x001fec000b800000 */
.L_x_341:
[----:B------:R-:W0:Y:S01]  /*c7f0*/  S2R R0, SR_TID.X ;  /* 0x0000000000007919 */ /* 0x000e220000002100 */
[----:B------:R-:W-:Y:S01]  /*c800*/  UMOV UR4, 0xa0 ;  /* 0x000000a000047882 */ /* 0x000fe20000000000 */
[----:B------:R-:W1:Y:S01]  /*c810*/  @P2 LDC R5, c[0x0][0x434] ;  /* 0x00010d00ff052b82 */ /* 0x000e620000000800 */
[----:B------:R-:W-:Y:S01]  /*c820*/  UIMAD UR4, UR43, UR4, -0xa0 ;  /* 0xffffff602b0474a4 */ /* 0x000fe2000f8e0204 */
[----:B------:R-:W2:Y:S01]  /*c830*/  S2R R12, SR_TID.X ;  /* 0x00000000000c7919 */ /* 0x000ea20000002100 */
[----:B-----5:R-:W-:-:S05]  /*c840*/  SHF.R.S32.HI R10, RZ, 0x1f, R32 ;  /* 0x0000001fff0a7819 */ /* 0x020fca0000011420 */
[----:B------:R-:W3:Y:S01]  /*c850*/  @P2 LDC R7, c[0x0][0x438] ;  /* 0x00010e00ff072b82 */ /* 0x000ee20000000800 */
[----:B------:R4:W-:Y:S01]  /*c860*/  STL [R1], R10 ;  /* 0x0000000a01007387 */ /* 0x0009e20000100800 */
[----:B0-----:R-:W-:Y:S01]  /*c870*/  LOP3.LUT R0, R0, 0x7f, RZ, 0xc0, !PT ;  /* 0x0000007f00007812 */ /* 0x001fe200078ec0ff */
[----:B--2---:R-:W-:-:S03]  /*c880*/  IMAD.SHL.U32 R11, R12, 0x20, RZ ;  /* 0x000000200c0b7824 */ /* 0x004fc600078e00ff */
[----:B------:R-:W-:Y:S01]  /*c890*/  SHF.R.U32.HI R13, RZ, 0x2, R0 ;  /* 0x00000002ff0d7819 */ /* 0x000fe20000011600 */
[----:B------:R-:W-:-:S03]  /*c8a0*/  IMAD.SHL.U32 R12, R12, 0x20, RZ ;  /* 0x000000200c0c7824 */ /* 0x000fc600078e00ff */
[C---:B------:R-:W-:Y:S02]  /*c8b0*/  LOP3.LUT R11, R13.reuse, 0x60, R11, 0xf8, !PT ;  /* 0x000000600d0b7812 */ /* 0x040fe400078ef80b */
[----:B------:R-:W-:Y:S02]  /*c8c0*/  LOP3.LUT R12, R13, 0x60, R12, 0xf8, !PT ;  /* 0x000000600d0c7812 */ /* 0x000fe400078ef80c */
[----:B------:R-:W-:-:S05]  /*c8d0*/  LOP3.LUT R11, R11, 0x80, RZ, 0xfc, !PT ;  /* 0x000000800b0b7812 */ /* 0x000fca00078efcff */
[----:B------:R-:W-:-:S05]  /*c8e0*/  VIADD R8, R11, UR4 ;  /* 0x000000040b087c36 */ /* 0x000fca0008000000 */
[C---:B------:R-:W-:Y:S01]  /*c8f0*/  ISETP.GE.AND P0, PT, R8.reuse, UR42, PT ;  /* 0x0000002a08007c0c */ /* 0x040fe2000bf06270 */
[----:B------:R-:W-:-:S03]  /*c900*/  VIADD R8, R8, UR37 ;  /* 0x0000002508087c36 */ /* 0x000fc60008000000 */
[----:B------:R-:W-:Y:S01]  /*c910*/  ISETP.GT.U32.OR P0, PT, R11, 0x9f, P0 ;  /* 0x0000009f0b00780c */ /* 0x000fe20000704470 */
[----:B-1----:R-:W-:-:S04]  /*c920*/  @P2 IMAD.HI.U32 R4, R8, R5, RZ ;  /* 0x0000000508042227 */ /* 0x002fc800078e00ff */
[----:B------:R-:W-:Y:S01]  /*c930*/  IMAD.MOV.U32 R0, RZ, RZ, R8 ;  /* 0x000000ffff007224 */ /* 0x000fe200078e0008 */
[----:B---3--:R-:W-:-:S07]  /*c940*/  @P2 SHF.R.U32.HI R0, RZ, R7, R4 ;  /* 0x00000007ff002219 */ /* 0x008fce0000011604 */
[----:B------:R-:W0:Y:S01]  /*c950*/  @!P0 LDC.64 R2, c[0x0][0x428] ;  /* 0x00010a00ff028b82 */ /* 0x000e220000000a00 */
[--C-:B------:R-:W-:Y:S01]  /*c960*/  @!P0 SHF.R.S32.HI R7, RZ, 0x1f, R0.reuse ;  /* 0x0000001fff078819 */ /* 0x100fe20000011400 */
[----:B------:R-:W-:-:S06]  /*c970*/  @!P0 IMAD.MOV.U32 R6, RZ, RZ, R0 ;  /* 0x000000ffff068224 */ /* 0x000fcc00078e0000 */
[----:B------:R-:W1:Y:S01]  /*c980*/  @!P0 LDC.64 R4, c[0x0][0x418] ;  /* 0x00010600ff048b82 */ /* 0x000e620000000a00 */
[----:B0-----:R-:W-:-:S04]  /*c990*/  @!P0 IMAD R9, R10, R2, RZ ;  /* 0x000000020a098224 */ /* 0x001fc800078e02ff */
[C---:B------:R-:W-:Y:S02]  /*c9a0*/  @!P0 IMAD R9, R32.reuse, R3, R9 ;  /* 0x0000000320098224 */ /* 0x040fe400078e0209 */
[----:B------:R-:W-:-:S04]  /*c9b0*/  @!P0 IMAD.WIDE.U32 R2, R32, R2, R6 ;  /* 0x0000000220028225 */ /* 0x000fc800078e0006 */
[----:B------:R-:W-:Y:S01]  /*c9c0*/  @!P0 IMAD.IADD R9, R9, 0x1, R3 ;  /* 0x0000000109098824 */ /* 0x000fe200078e0203 */
[----:B-1----:R-:W-:Y:S01]  /*c9d0*/  @!P0 LEA R4, P1, R2, R4, 0x2 ;  /* 0x0000000402048211 */ /* 0x002fe200078210ff */
[----:B------:R-:W-:-:S03]  /*c9e0*/  IMAD.MOV.U32 R6, RZ, RZ, RZ ;  /* 0x000000ffff067224 */ /* 0x000fc600078e00ff */
[----:B------:R-:W-:Y:S01]  /*c9f0*/  @!P0 LEA.HI.X R5, R2, R5, R9, 0x2, P1 ;  /* 0x0000000502058211 */ /* 0x000fe200008f1409 */
[----:B------:R-:W-:-:S04]  /*ca00*/  VIADD R9, R12, UR4 ;  /* 0x000000040c097c36 */ /* 0x000fc80008000000 */
[----:B------:R0:W5:Y:S01]  /*ca10*/  @!P0 LDG.E R6, desc[UR50][R4.64] ;  /* 0x0000003204068981 */ /* 0x000162000c1e1900 */
[C---:B------:R-:W-:Y:S01]  /*ca20*/  ISETP.GE.AND P0, PT, R9.reuse, UR42, PT ;  /* 0x0000002a09007c0c */ /* 0x040fe2000bf06270 */
[----:B------:R-:W-:-:S04]  /*ca30*/  VIADD R9, R9, UR37 ;  /* 0x0000002509097c36 */ /* 0x000fc80008000000 */
[----:B------:R-:W-:Y:S01]  /*ca40*/  IMAD.MOV.U32 R7, RZ, RZ, R9 ;  /* 0x000000ffff077224 */ /* 0x000fe200078e0009 */
[----:B0-----:R-:W0:Y:S08]  /*ca50*/  @P2 LDC R5, c[0x0][0x434] ;  /* 0x00010d00ff052b82 */ /* 0x001e300000000800 */
[----:B------:R-:W1:Y:S08]  /*ca60*/  @P2 LDC R4, c[0x0][0x438] ;  /* 0x00010e00ff042b82 */ /* 0x000e700000000800 */
[----:B------:R-:W4:Y:S01]  /*ca70*/  @!P0 LDC.64 R2, c[0x0][0x428] ;  /* 0x00010a00ff028b82 */ /* 0x000f220000000a00 */
[----:B0-----:R-:W-:-:S05]  /*ca80*/  @P2 IMAD.HI.U32 R5, R9, R5, RZ ;  /* 0x0000000509052227 */ /* 0x001fca00078e00ff */
[----:B-1----:R-:W-:-:S04]  /*ca90*/  @P2 SHF.R.U32.HI R7, RZ, R4, R5 ;  /* 0x00000004ff072219 */ /* 0x002fc80000011605 */
[--C-:B------:R-:W-:Y:S01]  /*caa0*/  @!P0 SHF.R.S32.HI R5, RZ, 0x1f, R7.reuse ;  /* 0x0000001fff058819 */ /* 0x100fe20000011407 */
[----:B------:R-:W-:Y:S02]  /*cab0*/  @!P0 IMAD.MOV.U32 R4, RZ, RZ, R7 ;  /* 0x000000ffff048224 */ /* 0x000fe400078e0007 */
[-C--:B----4-:R-:W-:Y:S02]  /*cac0*/  @!P0 IMAD R10, R10, R2.reuse, RZ ;  /* 0x000000020a0a8224 */ /* 0x090fe400078e02ff */
[----:B------:R-:W-:-:S04]  /*cad0*/  @!P0 IMAD.WIDE.U32 R4, R32, R2, R4 ;  /* 0x0000000220048225 */ /* 0x000fc800078e0004 */
[----:B------:R-:W-:Y:S02]  /*cae0*/  @!P0 IMAD R10, R32, R3, R10 ;  /* 0x00000003200a8224 */ /* 0x000fe400078e020a */
[----:B------:R-:W0:Y:S02]  /*caf0*/  @!P0 LDC.64 R2, c[0x0][0x418] ;  /* 0x00010600ff028b82 */ /* 0x000e240000000a00 */
[----:B------:R-:W-:Y:S01]  /*cb00*/  @!P0 IMAD.IADD R10, R5, 0x1, R10 ;  /* 0x00000001050a8824 */ /* 0x000fe200078e020a */
[----:B0-----:R-:W-:-:S04]  /*cb10*/  @!P0 LEA R2, P1, R4, R2, 0x2 ;  /* 0x0000000204028211 */ /* 0x001fc800078210ff */
[----:B------:R-:W-:Y:S01]  /*cb20*/  @!P0 LEA.HI.X R3, R4, R3, R10, 0x2, P1 ;  /* 0x0000000304038211 */ /* 0x000fe200008f140a */
[----:B------:R-:W-:-:S06]  /*cb30*/  IMAD.MOV.U32 R4, RZ, RZ, RZ ;  /* 0x000000ffff047224 */ /* 0x000fcc00078e00ff */
[----:B------:R0:W5:Y:S01]  /*cb40*/  @!P0 LDG.E R4, desc[UR50][R2.64] ;  /* 0x0000003202048981 */ /* 0x000162000c1e1900 */
[----:B------:R-:W-:Y:S01]  /*cb50*/  ISETP.GT.U32.AND P0, PT, R11, 0x9f, PT ;  /* 0x0000009f0b00780c */ /* 0x000fe20003f04070 */
[----:B------:R-:W-:Y:S01]  /*cb60*/  IMAD.MOV R5, RZ, RZ, -R0 ;  /* 0x000000ffff057224 */ /* 0x000fe200078e0a00 */
[----:B------:R-:W-:Y:S01]  /*cb70*/  LOP3.LUT R23, R23, 0xffffffbf, RZ, 0xc0, !PT ;  /* 0xffffffbf17177812 */ /* 0x000fe200078ec0ff */
[----:B------:R-:W-:Y:S01]  /*cb80*/  IMAD.MOV R0, RZ, RZ, -R7 ;  /* 0x000000ffff007224 */ /* 0x000fe200078e0a07 */
[----:B------:R-:W-:Y:S01]  /*cb90*/  SHF.R.S32.HI R34, RZ, 0x1f, R18 ;  /* 0x0000001fff227819 */ /* 0x000fe20000011412 */
[----:B------:R-:W-:Y:S02]  /*cba0*/  IMAD.U32 R12, RZ, RZ, UR43 ;  /* 0x0000002bff0c7e24 */ /* 0x000fe4000f8e00ff */
[----:B------:R-:W-:Y:S02]  /*cbb0*/  IMAD R7, R19, R5, R8 ;  /* 0x0000000513077224 */ /* 0x000fe400078e0208 */
[----:B0-----:R-:W-:-:S02]  /*cbc0*/  IMAD.U32 R2, RZ, RZ, UR46 ;  /* 0x0000002eff027e24 */ /* 0x001fc4000f8e00ff */
[----:B------:R-:W-:Y:S02]  /*cbd0*/  IMAD R5, R19, R0, R9 ;  /* 0x0000000013057224 */ /* 0x000fe400078e0209 */
[----:B------:R-:W-:Y:S01]  /*cbe0*/  VIADD R12, R12, 0xffffffff ;  /* 0xffffffff0c0c7836 */ /* 0x000fe20000000000 */
[----:B------:R-:W-:-:S13]  /*cbf0*/  ISETP.NE.AND P2, PT, R2, 0x3, PT ;  /* 0x000000030200780c */ /* 0x000fda0003f45270 */
[----:B------:R-:W-:-:S04]  /*cc00*/  @P2 LOP3.LUT R23, R23, 0x40, RZ, 0xfc, !PT ;  /* 0x0000004017172812 */ /* 0x000fc800078efcff */
[----:B------:R-:W-:-:S04]  /*cc10*/  LOP3.LUT R23, R23, 0xffffffdf, RZ, 0xc0, !PT ;  /* 0xffffffdf17177812 */ /* 0x000fc800078ec0ff */
[----:B------:R-:W-:Y:S01]  /*cc20*/  @P0 LOP3.LUT R23, R23, 0x20, RZ, 0xfc, !PT ;  /* 0x0000002017170812 */ /* 0x000fe200078efcff */
[----:B------:R-:W-:Y:S06]  /*cc30*/  @!P2 BRA `(.L_x_260) ;  /* 0x000000000004a947 */ /* 0x000fec0003800000 */
[----:B------:R-:W-:Y:S01]  /*cc40*/  BPT.TRAP 0x1 ;  /* 0x000000040000795c */ /* 0x000fe20000300000 */
.L_x_260:
[----:B------:R-:W-:Y:S01]  /*cc50*/  IMAD R0, R28, 0x8, R22 ;  /* 0x000000081c007824 */ /* 0x000fe200078e0216 */
[----:B------:R-:W-:Y:S01]  /*cc60*/  SHF.L.U32 R31, R33, 0x1f, RZ ;  /* 0x0000001f211f7819 */ /* 0x000fe200000006ff */
[----:B------:R-:W-:Y:S01]  /*cc70*/  BSSY B0, `(.L_x_261) ;  /* 0x0000004000007945 */ /* 0x000fe20003800000 */
[----:B------:R-:W-:Y:S02]  /*cc80*/  SHF.R.S32.HI R29, RZ, 0x1f, R5 ;  /* 0x0000001fff1d7819 */ /* 0x000fe40000011405 */
[----:B------:R-:W0:Y:S02]  /*cc90*/  SYNCS.PHASECHK.TRANS64.TRYWAIT P0, [R0+URZ+0x29880], R31 ;  /* 0x0298801f000075a7 */ /* 0x000e24000800017f */
[----:B0-----:R-:W-:Y:S05]  /*cca0*/  @!P0 BRA `(.L_x_262) ;  /* 0x0000004400fc8947 */ /* 0x001fea0003800000 */
.L_x_342:
[----:B------:R-:W-:Y:S05]  /*ccb0*/  BSYNC B0 ;  /* 0x0000000000007941 */ /* 0x000fea0003800000 */
.L_x_261:
[----:B------:R-:W-:Y:S01]  /*ccc0*/  ULDC.64 UR4, c[0x0][0x328] ;  /* 0x0000ca0000047ab9 */ /* 0x000fe20000000a00 */
[----:B-----5:R-:W-:Y:S01]  /*ccd0*/  SHF.R.S32.HI R30, RZ, 0x1f, R4 ;  /* 0x0000001fff1e7819 */ /* 0x020fe20000011404 */
[----:B------:R-:W-:Y:S01]  /*cce0*/  IMAD R8, R29, UR4, RZ ;  /* 0x000000041d087c24 */ /* 0x000fe2000f8e02ff */
[----:B------:R-:W-:Y:S01]  /*ccf0*/  ULDC.64 UR6, c[0x0][0x338] ;  /* 0x0000ce0000067ab9 */ /* 0x000fe20000000a00 */
[C---:B------:R-:W-:Y:S01]  /*cd00*/  IMAD.WIDE.U32 R2, R5.reuse, UR4, RZ ;  /* 0x0000000405027c25 */ /* 0x040fe2000f8e00ff */
[----:B------:R-:W-:Y:S01]  /*cd10*/  ULDC.64 UR8, c[0x0][0x330] ;  /* 0x0000cc0000087ab9 */ /* 0x000fe20000000a00 */
[----:B------:R-:W1:Y:S01]  /*cd20*/  S2R R13, SR_TID.X ;  /* 0x00000000000d7919 */ /* 0x000e620000002100 */
[----:B------:R-:W-:Y:S01]  /*cd30*/  SHF.R.S32.HI R25, RZ, 0x1f, R7 ;  /* 0x0000001fff197819 */ /* 0x000fe20000011407 */
[----:B------:R-:W-:Y:S01]  /*cd40*/  IMAD R8, R5, UR5, R8 ;  /* 0x0000000505087c24 */ /* 0x000fe2000f8e0208 */
[----:B------:R-:W-:Y:S01]  /*cd50*/  ULDC.64 UR10, c[0x0][0x318] ;  /* 0x0000c600000a7ab9 */ /* 0x000fe20000000a00 */
[----:B------:R-:W-:Y:S01]  /*cd60*/  IMAD R10, R34, UR8, RZ ;  /* 0x00000008220a7c24 */ /* 0x000fe2000f8e02ff */
[----:B------:R-:W-:Y:S01]  /*cd70*/  SHF.R.S32.HI R27, RZ, 0x1f, R6 ;  /* 0x0000001fff1b7819 */ /* 0x000fe20000011406 */
[----:B------:R-:W-:Y:S01]  /*cd80*/  IMAD.IADD R3, R3, 0x1, R8 ;  /* 0x0000000103037824 */ /* 0x000fe200078e0208 */
[----:B------:R-:W-:Y:S01]  /*cd90*/  LOP3.LUT P1, RZ, R23, 0x1, RZ, 0xc0, !PT ;  /* 0x0000000117ff7812 */ /* 0x000fe2000782c0ff */
[----:B------:R-:W-:-:S02]  /*cda0*/  IMAD R8, R30, UR6, RZ ;  /* 0x000000061e087c24 */ /* 0x000fc4000f8e02ff */
[----:B------:R-:W-:-:S04]  /*cdb0*/  IMAD.WIDE.U32 R2, R4, UR6, R2 ;  /* 0x0000000604027c25 */ /* 0x000fc8000f8e0002 */
[----:B------:R-:W-:Y:S02]  /*cdc0*/  IMAD R8, R4, UR7, R8 ;  /* 0x0000000704087c24 */ /* 0x000fe4000f8e0208 */
[C---:B------:R-:W-:Y:S02]  /*cdd0*/  IMAD R10, R18.reuse, UR9, R10 ;  /* 0x00000009120a7c24 */ /* 0x040fe4000f8e020a */
[----:B------:R-:W-:Y:S02]  /*cde0*/  IMAD.IADD R3, R3, 0x1, R8 ;  /* 0x0000000103037824 */ /* 0x000fe400078e0208 */
[----:B------:R-:W-:Y:S02]  /*cdf0*/  IMAD R11, R25, UR4, RZ ;  /* 0x00000004190b7c24 */ /* 0x000fe4000f8e02ff */
[----:B------:R-:W-:-:S04]  /*ce00*/  IMAD.WIDE.U32 R2, R18, UR8, R2 ;  /* 0x0000000812027c25 */ /* 0x000fc8000f8e0002 */
[----:B------:R-:W-:Y:S01]  /*ce10*/  IMAD R11, R7, UR5, R11 ;  /* 0x00000005070b7c24 */ /* 0x000fe2000f8e020b */
[----:B------:R-:W-:-:S04]  /*ce20*/  IADD3 R9, P0, R2, UR10, RZ ;  /* 0x0000000a02097c10 */ /* 0x000fc8000ff1e0ff */
[----:B------:R-:W-:Y:S01]  /*ce30*/  IADD3.X R8, R3, UR11, R10, P0, !PT ;  /* 0x0000000b03087c10 */ /* 0x000fe200087fe40a */
[----:B------:R-:W-:Y:S01]  /*ce40*/  IMAD.WIDE.U32 R2, R7, UR4, RZ ;  /* 0x0000000407027c25 */ /* 0x000fe2000f8e00ff */
[----:B-1----:R-:W-:Y:S01]  /*ce50*/  LOP3.LUT R13, R13, 0x7f, RZ, 0xc0, !PT ;  /* 0x0000007f0d0d7812 */ /* 0x002fe200078ec0ff */
[----:B------:R-:W-:Y:S02]  /*ce60*/  UMOV UR4, 0xffffffff ;  /* 0xffffffff00047882 */ /* 0x000fe40000000000 */
[----:B------:R-:W-:Y:S01]  /*ce70*/  IMAD.IADD R3, R3, 0x1, R11 ;  /* 0x0000000103037824 */ /* 0x000fe200078e020b */
[--C-:B------:R-:W-:Y:S01]  /*ce80*/  SHF.R.U32.HI R14, RZ, 0x2, R13.reuse ;  /* 0x00000002ff0e7819 */ /* 0x100fe2000001160d */
[----:B------:R-:W-:Y:S01]  /*ce90*/  IMAD R11, R27, UR6, RZ ;  /* 0x000000061b0b7c24 */ /* 0x000fe2000f8e02ff */
[----:B------:R-:W-:Y:S01]  /*cea0*/  SHF.R.U32.HI R13, RZ, 0x5, R13 ;  /* 0x00000005ff0d7819 */ /* 0x000fe2000001160d */
[----:B------:R-:W-:-:S04]  /*ceb0*/  IMAD.WIDE.U32 R2, R6, UR6, R2 ;  /* 0x0000000606027c25 */ /* 0x000fc8000f8e0002 */
[----:B------:R-:W-:Y:S02]  /*cec0*/  IMAD R11, R6, UR7, R11 ;  /* 0x00000007060b7c24 */ /* 0x000fe4000f8e020b */
[----:B------:R-:W-:Y:S02]  /*ced0*/  IMAD.SHL.U32 R13, R13, 0x400, RZ ;  /* 0x000004000d0d7824 */ /* 0x000fe400078e00ff */
[----:B------:R-:W-:Y:S02]  /*cee0*/  IMAD.IADD R3, R3, 0x1, R11 ;  /* 0x0000000103037824 */ /* 0x000fe400078e020b */
[----:B------:R-:W-:Y:S02]  /*cef0*/  IMAD R19, R28, 0x5000, R13 ;  /* 0x000050001c137824 */ /* 0x000fe400078e020d */
[----:B------:R-:W-:-:S03]  /*cf00*/  IMAD.WIDE.U32 R2, R18, UR8, R2 ;  /* 0x0000000812027c25 */ /* 0x000fc6000f8e0002 */
[----:B------:R-:W-:Y:S01]  /*cf10*/  IADD3 R24, P0, R2, UR10, RZ ;  /* 0x0000000a02187c10 */ /* 0x000fe2000ff1e0ff */
[----:B------:R-:W-:-:S03]  /*cf20*/  IMAD.MOV.U32 R2, RZ, RZ, -0xa0 ;  /* 0xffffff60ff027424 */ /* 0x000fc600078e00ff */
[----:B------:R-:W-:Y:S01]  /*cf30*/  IADD3.X R21, R10, UR11, R3, P0, !PT ;  /* 0x0000000b0a157c10 */ /* 0x000fe200087fe403 */
[----:B------:R-:W-:-:S04]  /*cf40*/  IMAD R12, R12, R2, UR42 ;  /* 0x0000002a0c0c7e24 */ /* 0x000fc8000f8e0202 */
[----:B------:R-:W-:-:S05]  /*cf50*/  IMAD.IADD R20, R12, 0x1, -R14 ;  /* 0x000000010c147824 */ /* 0x000fca00078e0a0e */
[----:B------:R-:W-:Y:S01]  /*cf60*/  ISETP.GE.AND P5, PT, R20, 0x1, PT ;  /* 0x000000011400780c */ /* 0x000fe20003fa6270 */
[----:B------:R-:W-:-:S12]  /*cf70*/  BRA.DIV UR4, `(.L_x_263) ;  /* 0x00000046045c7947 */ /* 0x000fd8000b800000 */
[----:B------:R-:W1:Y:S01]  /*cf80*/  SHFL.IDX PT, R2, R9, RZ, 0x1c1f ;  /* 0x001c1fff09027589 */ /* 0x000e6200000e0000 */
[C---:B------:R-:W-:Y:S02]  /*cf90*/  LOP3.LUT P6, RZ, R23.reuse, 0x2, RZ, 0xc0, !PT ;  /* 0x0000000217ff7812 */ /* 0x040fe400078cc0ff */
[----:B------:R-:W-:Y:S01]  /*cfa0*/  IADD3 R19, R22, R19, R35 ;  /* 0x0000001316137210 */ /* 0x000fe20007ffe023 */
[----:B------:R-:W2:Y:S01]  /*cfb0*/  SHFL.IDX PT, R3, R8, RZ, 0x1c1f ;  /* 0x001c1fff08037589 */ /* 0x000ea200000e0000 */
[----:B------:R-:W-:Y:S02]  /*cfc0*/  LOP3.LUT R23, R23, 0xfffffeff, RZ, 0xc0, !PT ;  /* 0xfffffeff17177812 */ /* 0x000fe400078ec0ff */
[----:B------:R-:W-:Y:S01]  /*cfd0*/  ISETP.GE.AND P4, PT, R20, 0x21, PT ;  /* 0x000000211400780c */ /* 0x000fe20003f86270 */
[----:B------:R-:W-:Y:S01]  /*cfe0*/  IMAD.IADD R10, R36, 0x1, R19 ;  /* 0x00000001240a7824 */ /* 0x000fe200078e0213 */
[----:B------:R-:W-:Y:S01]  /*cff0*/  SHFL.IDX PT, R21, R21, RZ, 0x1c1f ;  /* 0x001c1fff15157589 */ /* 0x000fe200000e0000 */
[----:B------:R-:W-:-:S02]  /*d000*/  ISETP.GE.AND P3, PT, R20, 0x41, PT ;  /* 0x000000411400780c */ /* 0x000fc40003f66270 */
[----:B------:R-:W-:Y:S02]  /*d010*/  ISETP.GE.AND P2, PT, R20, 0x61, PT ;  /* 0x000000611400780c */ /* 0x000fe40003f46270 */
[----:B-1----:R-:W-:-:S05]  /*d020*/  IADD3 R2, P0, R37, R2, RZ ;  /* 0x0000000225027210 */ /* 0x002fca0007f1e0ff */
[----:B--2---:R-:W-:Y:S01]  /*d030*/  IMAD.X R3, RZ, RZ, R3, P0 ;  /* 0x000000ffff037224 */ /* 0x004fe200000e0603 */
[----:B------:R-:W-:-:S13]  /*d040*/  ISETP.LT.OR P0, PT, R20, 0x1, P6 ;  /* 0x000000011400780c */ /* 0x000fda0003701670 */
[----:B------:R-:W-:Y:S01]  /*d050*/  LDGSTS.E.BYPASS.LTC128B.128 [R19+0xa400], desc[UR50][R2.64], !P0 ;  /* 0x0a40000002137fae */ /* 0x000fe2000c101d72 */
[----:B------:R-:W-:-:S13]  /*d060*/  ISETP.LT.OR P0, PT, R20, 0x1, P1 ;  /* 0x000000011400780c */ /* 0x000fda0000f01670 */
[----:B------:R1:W-:Y:S04]  /*d070*/  LDGSTS.E.BYPASS.LTC128B.128 [R10+0xa400], desc[UR50][R2.64+0x40], !P0 ;  /* 0x0a400040020a7fae */ /* 0x0003e8000c101d72 */
[----:B-1----:R-:W1:Y:S04]  /*d080*/  SHFL.IDX PT, R2, R9, 0x1, 0x1c1f ;  /* 0x003c1f0009027f89 */ /* 0x002e6800000e0000 */
[----:B------:R-:W2:Y:S01]  /*d090*/  SHFL.IDX PT, R3, R8, 0x1, 0x1c1f ;  /* 0x003c1f0008037f89 */ /* 0x000ea200000e0000 */
[----:B-1----:R-:W-:-:S05]  /*d0a0*/  IADD3 R2, P0, R37, R2, RZ ;  /* 0x0000000225027210 */ /* 0x002fca0007f1e0ff */
[----:B--2---:R-:W-:Y:S01]  /*d0b0*/  IMAD.X R3, RZ, RZ, R3, P0 ;  /* 0x000000ffff037224 */ /* 0x004fe200000e0603 */
[----:B------:R-:W-:-:S13]  /*d0c0*/  ISETP.LT.OR P0, PT, R20, 0x21, P6 ;  /* 0x000000211400780c */ /* 0x000fda0003701670 */
[----:B------:R-:W-:Y:S01]  /*d0d0*/  LDGSTS.E.BYPASS.LTC128B.128 [R19+0xb400], desc[UR50][R2.64], !P0 ;  /* 0x0b40000002137fae */ /* 0x000fe2000c101d72 */
[----:B------:R-:W-:-:S13]  /*d0e0*/  ISETP.LT.OR P0, PT, R20, 0x21, P1 ;  /* 0x000000211400780c */ /* 0x000fda0000f01670 */
[----:B------:R1:W-:Y:S04]  /*d0f0*/  LDGSTS.E.BYPASS.LTC128B.128 [R10+0xb400], desc[UR50][R2.64+0x40], !P0 ;  /* 0x0b400040020a7fae */ /* 0x0003e8000c101d72 */
[----:B-1----:R-:W1:Y:S04]  /*d100*/  SHFL.IDX PT, R2, R9, 0x2, 0x1c1f ;  /* 0x005c1f0009027f89 */ /* 0x002e6800000e0000 */
[----:B------:R-:W2:Y:S04]  /*d110*/  SHFL.IDX PT, R3, R8, 0x2, 0x1c1f ;  /* 0x005c1f0008037f89 */ /* 0x000ea800000e0000 */
[----:B------:R-:W-:Y:S01]  /*d120*/  SHFL.IDX PT, R8, R8, 0x3, 0x1c1f ;  /* 0x007c1f0008087f89 */ /* 0x000fe200000e0000 */
[----:B-1----:R-:W-:-:S05]  /*d130*/  IADD3 R2, P0, R37, R2, RZ ;  /* 0x0000000225027210 */ /* 0x002fca0007f1e0ff */
[----:B--2---:R-:W-:Y:S01]  /*d140*/  IMAD.X R3, RZ, RZ, R3, P0 ;  /* 0x000000ffff037224 */ /* 0x004fe200000e0603 */
[----:B------:R-:W-:-:S13]  /*d150*/  ISETP.LT.OR P0, PT, R20, 0x41, P6 ;  /* 0x000000411400780c */ /* 0x000fda0003701670 */
[----:B------:R-:W-:Y:S01]  /*d160*/  LDGSTS.E.BYPASS.LTC128B.128 [R19+0xc400], desc[UR50][R2.64], !P0 ;  /* 0x0c40000002137fae */ /* 0x000fe2000c101d72 */
[----:B------:R-:W-:-:S13]  /*d170*/  ISETP.LT.OR P0, PT, R20, 0x41, P1 ;  /* 0x000000411400780c */ /* 0x000fda0000f01670 */
[----:B------:R1:W-:Y:S04]  /*d180*/  LDGSTS.E.BYPASS.LTC128B.128 [R10+0xc400], desc[UR50][R2.64+0x40], !P0 ;  /* 0x0c400040020a7fae */ /* 0x0003e8000c101d72 */
[----:B-1----:R-:W1:Y:S02]  /*d190*/  SHFL.IDX PT, R2, R9, 0x3, 0x1c1f ;  /* 0x007c1f0009027f89 */ /* 0x002e6400000e0000 */
[----:B-1----:R-:W-:-:S05]  /*d1a0*/  IADD3 R2, P0, R37, R2, RZ ;  /* 0x0000000225027210 */ /* 0x002fca0007f1e0ff */
[----:B------:R-:W-:Y:S01]  /*d1b0*/  IMAD.X R3, RZ, RZ, R8, P0 ;  /* 0x000000ffff037224 */ /* 0x000fe200000e0608 */
[----:B------:R-:W-:-:S13]  /*d1c0*/  ISETP.LT.OR P0, PT, R20, 0x61, P6 ;  /* 0x000000611400780c */ /* 0x000fda0003701670 */
[----:B------:R-:W-:Y:S01]  /*d1d0*/  LDGSTS.E.BYPASS.LTC128B.128 [R19+0xd400], desc[UR50][R2.64], !P0 ;  /* 0x0d40000002137fae */ /* 0x000fe2000c101d72 */
[----:B------:R-:W-:-:S13]  /*d1e0*/  ISETP.LT.OR P0, PT, R20, 0x61, P1 ;  /* 0x000000611400780c */ /* 0x000fda0000f01670 */
[----:B------:R1:W-:Y:S01]  /*d1f0*/  LDGSTS.E.BYPASS.LTC128B.128 [R10+0xd400], desc[UR50][R2.64+0x40], !P0 ;  /* 0x0d400040020a7fae */ /* 0x0003e2000c101d72 */
[----:B------:R-:W-:-:S03]  /*d200*/  ISETP.GE.AND P0, PT, R20, 0x81, PT ;  /* 0x000000811400780c */ /* 0x000fc60003f06270 */
[----:B-1----:R1:W2:Y:S10]  /*d210*/  SHFL.IDX PT, R2, R24, RZ, 0x1c1f ;  /* 0x001c1fff18027589 */ /* 0x0022b400000e0000 */
[----:B------:R-:W-:-:S07]  /*d220*/  @P0 LOP3.LUT R23, R23, 0x100, RZ, 0xfc, !PT ;  /* 0x0000010017170812 */ /* 0x000fce00078efcff */
.L_x_354:
[----:B--2---:R-:W-:Y:S02]  /*d230*/  IADD3 R2, P0, R37, R2, RZ ;  /* 0x0000000225027210 */ /* 0x004fe40007f1e0ff */
[----:B------:R-:W-:-:S03]  /*d240*/  LOP3.LUT P6, RZ, R23, 0x2, RZ, 0xc0, !PT ;  /* 0x0000000217ff7812 */ /* 0x000fc600078cc0ff */
[----:B------:R-:W-:Y:S01]  /*d250*/  IMAD.X R3, RZ, RZ, R21, P0 ;  /* 0x000000ffff037224 */ /* 0x000fe200000e0615 */
[----:B------:R-:W-:-:S13]  /*d260*/  ISETP.LT.OR P0, PT, R20, 0x81, P6 ;  /* 0x000000811400780c */ /* 0x000fda0003701670 */
[----:B------:R-:W-:Y:S01]  /*d270*/  @!PT LDS RZ, [RZ] ;  /* 0x00000000fffff984 */ /* 0x000fe20000000800 */
[----:B------:R-:W-:Y:S01]  /*d280*/  @!PT LDS RZ, [RZ] ;  /* 0x00000000fffff984 */ /* 0x000fe20000000800 */
[----:B------:R-:W-:Y:S01]  /*d290*/  @!PT LDS RZ, [RZ] ;  /* 0x00000000fffff984 */ /* 0x000fe20000000800 */
[----:B------:R2:W-:Y:S01]  /*d2a0*/  LDGSTS.E.BYPASS.LTC128B.128 [R19+0xe400], desc[UR50][R2.64], !P0 ;  /* 0x0e40000002137fae */ /* 0x0005e2000c101d72 */
[----:B------:R-:W-:-:S13]  /*d2b0*/  ISETP.LT.OR P0, PT, R20, 0x81, P1 ;  /* 0x000000811400780c */ /* 0x000fda0000f01670 */
[----:B------:R2:W-:Y:S01]  /*d2c0*/  LDGSTS.E.BYPASS.LTC128B.128 [R10+0xe400], desc[UR50][R2.64+0x40], !P0 ;  /* 0x0e400040020a7fae */ /* 0x0005e2000c101d72 */
[----:B------:R-:W-:Y:S01]  /*d2d0*/  PLOP3.LUT P0, PT, PT, PT, PT, 0x80, 0x0 ;  /* 0x000000000000781c */ /* 0x000fe20003f0f070 */
[----:B------:R-:W-:-:S12]  /*d2e0*/  NOP ;  /* 0x0000000000007918 */ /* 0x000fd80000000000 */
.L_x_264:
        /* <DEDUP_REMOVED lines=11> */
.L_x_265:
[----:B------:R2:W-:Y:S01]  /*d3a0*/  SYNCS.ARRIVE.TRANS64.A1T0 RZ, [R0+URZ+0x29870], RZ ;  /* 0x029870ff00ff79a7 */ /* 0x0005e2000810003f */
[----:B------:R-:W-:Y:S05]  /*d3b0*/  @!P6 BRA `(.L_x_266) ;  /* 0x000000000004e947 */ /* 0x000fea0003800000 */
[----:B------:R-:W-:Y:S01]  /*d3c0*/  BPT.TRAP 0x1 ;  /* 0x000000040000795c */ /* 0x000fe20000300000 */
.L_x_266:
[----:B------:R-:W3:Y:S01]  /*d3d0*/  SYNCS.PHASECHK.TRANS64.TRYWAIT P0, [R0+URZ+0x29840], R31 ;  /* 0x0298401f000075a7 */ /* 0x000ee2000800017f */
[----:B------:R-:W-:Y:S04]  /*d3e0*/  BSSY B0, `(.L_x_267) ;  /* 0x0000002000007945 */ /* 0x000fe80003800000 */
[----:B---3--:R-:W-:Y:S05]  /*d3f0*/  @!P0 BRA `(.L_x_268) ;  /* 0x0000004800048947 */ /* 0x008fea0003800000 */
.L_x_355:
[----:B------:R-:W-:Y:S05]  /*d400*/  BSYNC B0 ;  /* 0x0000000000007941 */ /* 0x000fea0003800000 */
.L_x_267:
[----:B------:R-:W4:Y:S01]  /*d410*/  LDL R9, [R1+0x8] ;  /* 0x0000080001097983 */ /* 0x000f220000100800 */
[----:B------:R-:W-:Y:S01]  /*d420*/  ULDC.64 UR4, c[0x0][0x300] ;  /* 0x0000c00000047ab9 */ /* 0x000fe20000000a00 */
[----:B------:R-:W-:Y:S01]  /*d430*/  ULDC.64 UR6, c[0x0][0x310] ;  /* 0x0000c40000067ab9 */ /* 0x000fe20000000a00 */
[----:B------:R-:W-:Y:S02]  /*d440*/  IMAD R8, R29, UR4, RZ ;  /* 0x000000041d087c24 */ /* 0x000fe4000f8e02ff */
[----:B------:R-:W-:-:S04]  /*d450*/  IMAD.WIDE.U32 R2, R5, UR4, RZ ;  /* 0x0000000405027c25 */ /* 0x000fc8000f8e00ff */
[----:B------:R-:W-:Y:S02]  /*d460*/  IMAD R8, R5, UR5, R8 ;  /* 0x0000000505087c24 */ /* 0x000fe4000f8e0208 */
[----:B------:R-:W-:Y:S02]  /*d470*/  IMAD R30, R30, UR6, RZ ;  /* 0x000000061e1e7c24 */ /* 0x000fe4000f8e02ff */
[----:B------:R-:W-:Y:S02]  /*d480*/  IMAD.IADD R3, R3, 0x1, R8 ;  /* 0x0000000103037824 */ /* 0x000fe400078e0208 */
[----:B------:R-:W-:Y:S02]  /*d490*/  IMAD R8, R25, UR4, RZ ;  /* 0x0000000419087c24 */ /* 0x000fe4000f8e02ff */
[----:B------:R-:W-:-:S04]  /*d4a0*/  IMAD.WIDE.U32 R2, R4, UR6, R2 ;  /* 0x0000000604027c25 */ /* 0x000fc8000f8e0002 */
[----:B------:R-:W-:Y:S02]  /*d4b0*/  IMAD R4, R4, UR7, R30 ;  /* 0x0000000704047c24 */ /* 0x000fe4000f8e021e */
[----:B------:R-:W-:Y:S02]  /*d4c0*/  IMAD R8, R7, UR5, R8 ;  /* 0x0000000507087c24 */ /* 0x000fe4000f8e0208 */
[----:B------:R-:W-:Y:S02]  /*d4d0*/  IMAD.IADD R5, R3, 0x1, R4 ;  /* 0x0000000103057824 */ /* 0x000fe400078e0204 */
[----:B------:R-:W-:Y:S02]  /*d4e0*/  IMAD.MOV.U32 R4, RZ, RZ, R2 ;  /* 0x000000ffff047224 */ /* 0x000fe400078e0002 */
[----:B------:R-:W-:Y:S01]  /*d4f0*/  IMAD.WIDE.U32 R2, R7, UR4, RZ ;  /* 0x0000000407027c25 */ /* 0x000fe2000f8e00ff */
[----:B------:R-:W-:-:S03]  /*d500*/  ULDC.64 UR4, c[0x0][0x308] ;  /* 0x0000c20000047ab9 */ /* 0x000fc60000000a00 */
[----:B------:R-:W-:Y:S02]  /*d510*/  IMAD.IADD R3, R3, 0x1, R8 ;  /* 0x0000000103037824 */ /* 0x000fe400078e0208 */
[----:B------:R-:W-:Y:S02]  /*d520*/  IMAD R8, R27, UR6, RZ ;  /* 0x000000061b087c24 */ /* 0x000fe4000f8e02ff */
[----:B------:R-:W-:-:S04]  /*d530*/  IMAD.WIDE.U32 R2, R6, UR6, R2 ;  /* 0x0000000606027c25 */ /* 0x000fc8000f8e0002 */
[----:B------:R-:W-:Y:S01]  /*d540*/  IMAD R8, R6, UR7, R8 ;  /* 0x0000000706087c24 */ /* 0x000fe2000f8e0208 */
[----:B------:R-:W-:Y:S01]  /*d550*/  ULDC.64 UR6, c[0x0][0x2e8] ;  /* 0x0000ba0000067ab9 */ /* 0x000fe20000000a00 */
[----:B------:R-:W-:-:S04]  /*d560*/  IMAD.WIDE.U32 R6, R18, UR4, R4 ;  /* 0x0000000412067c25 */ /* 0x000fc8000f8e0004 */
[----:B------:R-:W-:Y:S01]  /*d570*/  IMAD R4, R34, UR4, RZ ;  /* 0x0000000422047c24 */ /* 0x000fe2000f8e02ff */
[----:B------:R-:W-:Y:S01]  /*d580*/  IADD3 R5, P0, R6, UR6, RZ ;  /* 0x0000000606057c10 */ /* 0x000fe2000ff1e0ff */
[----:B------:R-:W-:Y:S02]  /*d590*/  IMAD.IADD R3, R3, 0x1, R8 ;  /* 0x0000000103037824 */ /* 0x000fe400078e0208 */
[C---:B------:R-:W-:Y:S02]  /*d5a0*/  IMAD R4, R18.reuse, UR5, R4 ;  /* 0x0000000512047c24 */ /* 0x040fe4000f8e0204 */
[----:B------:R-:W-:Y:S01]  /*d5b0*/  IMAD.WIDE.U32 R2, R18, UR4, R2 ;  /* 0x0000000412027c25 */ /* 0x000fe2000f8e0002 */
[----:B------:R-:W-:Y:S02]  /*d5c0*/  UMOV UR4, 0xffffffff ;  /* 0xffffffff00047882 */ /* 0x000fe40000000000 */
[----:B------:R-:W-:Y:S02]  /*d5d0*/  IADD3.X R6, R7, UR7, R4, P0, !PT ;  /* 0x0000000707067c10 */ /* 0x000fe400087fe404 */
[----:B------:R-:W-:-:S04]  /*d5e0*/  IADD3 R8, P0, R2, UR6, RZ ;  /* 0x0000000602087c10 */ /* 0x000fc8000ff1e0ff */
[----:B------:R-:W-:Y:S01]  /*d5f0*/  IADD3.X R7, R4, UR7, R3, P0, !PT ;  /* 0x0000000704077c10 */ /* 0x000fe200087fe403 */
[----:B----4-:R-:W-:Y:S01]  /*d600*/  IMAD R4, R28, 0x7800, R9 ;  /* 0x000078001c047824 */ /* 0x010fe200078e0209 */
[----:B------:R-:W-:Y:S07]  /*d610*/  BRA.DIV UR4, `(.L_x_269) ;  /* 0x0000004604907947 */ /* 0x000fee000b800000 */
[----:B------:R-:W4:Y:S01]  /*d620*/  SHFL.IDX PT, R3, R5, RZ, 0x1c1f ;  /* 0x001c1fff05037589 */ /* 0x000f2200000e0000 */
[C---:B------:R-:W-:Y:S01]  /*d630*/  LOP3.LUT P6, RZ, R23.reuse, 0x8, RZ, 0xc0, !PT ;  /* 0x0000000817ff7812 */ /* 0x040fe200078cc0ff */
[C-C-:B------:R-:W-:Y:S01]  /*d640*/  @P5 IMAD.IADD R9, R22.reuse, 0x1, R4.reuse ;  /* 0x0000000116095824 */ /* 0x140fe200078e0204 */
[----:B------:R-:W-:Y:S01]  /*d650*/  LOP3.LUT P1, RZ, R23, 0x4, RZ, 0xc0, !PT ;  /* 0x0000000417ff7812 */ /* 0x000fe2000782c0ff */
[----:B------:R-:W5:Y:S01]  /*d660*/  SHFL.IDX PT, R2, R6, RZ, 0x1c1f ;  /* 0x001c1fff06027589 */ /* 0x000f6200000e0000 */
[----:B------:R-:W-:-:S03]  /*d670*/  @P4 IMAD.IADD R19, R22, 0x1, R4 ;  /* 0x0000000116134824 */ /* 0x000fc600078e0204 */
[----:B------:R-:W-:Y:S04]  /*d680*/  SHFL.IDX PT, R7, R7, RZ, 0x1c1f ;  /* 0x001c1fff07077589 */ /* 0x000fe800000e0000 */
[----:B------:R-:W-:Y:S01]  /*d690*/  SHFL.IDX PT, R14, R8, RZ, 0x1c1f ;  /* 0x001c1fff080e7589 */ /* 0x000fe200000e0000 */
[----:B----4-:R-:W-:-:S05]  /*d6a0*/  @P5 IADD3 R3, P0, R37, R3, RZ ;  /* 0x0000000325035210 */ /* 0x010fca0007f1e0ff */
[----:B-----5:R-:W-:Y:S01]  /*d6b0*/  @P5 IMAD.X R2, RZ, RZ, R2, P0 ;  /* 0x000000ffff025224 */ /* 0x020fe200000e0602 */
[----:B------:R-:W-:-:S04]  /*d6c0*/  LOP3.LUT P0, RZ, R23, 0x10, RZ, 0xc0, !PT ;  /* 0x0000001017ff7812 */ /* 0x000fc8000780c0ff */
[----:B------:R-:W-:-:S04]  /*d6d0*/  @P5 LOP3.LUT R3, R3, R2, RZ, 0x3c, !PT ;  /* 0x0000000203035212 */ /* 0x000fc800078e3cff */
[----:B------:R-:W-:-:S04]  /*d6e0*/  @P5 LOP3.LUT R2, R3, R2, RZ, 0x3c, !PT ;  /* 0x0000000203025212 */ /* 0x000fc800078e3cff */
[----:B------:R-:W-:-:S05]  /*d6f0*/  @P5 LOP3.LUT R3, R3, R2, RZ, 0x3c, !PT ;  /* 0x0000000203035212 */ /* 0x000fca00078e3cff */
[----:B------:R-:W-:Y:S04]  /*d700*/  @P5 LDGSTS.E.BYPASS.LTC128B.128 [R9+0x1a400], desc[UR50][R2.64], !P0 ;  /* 0x1a40000002095fae */ /* 0x000fe8000c101d72 */
[----:B------:R-:W-:Y:S04]  /*d710*/  @P5 LDGSTS.E.BYPASS.LTC128B.128 [R9+0x1cc00], desc[UR50][R2.64+0x40], !P6 ;  /* 0x1cc0004002095fae */ /* 0x000fe8000f101d72 */
[----:B------:R4:W-:Y:S01]  /*d720*/  @P5 LDGSTS.E.BYPASS.LTC128B.128 [R9+0x1f400], desc[UR50][R2.64+0x80], !P1 ;  /* 0x1f40008002095fae */ /* 0x0009e2000c901d72 */
[----:B------:R-:W-:-:S03]  /*d730*/  LOP3.LUT P5, RZ, R23, 0x10, RZ, 0xc0, !PT ;  /* 0x0000001017ff7812 */ /* 0x000fc600078ac0ff */
[----:B----4-:R-:W4:Y:S01]  /*d740*/  SHFL.IDX PT, R3, R5, 0x1, 0x1c1f ;  /* 0x003c1f0005037f89 */ /* 0x010f2200000e0000 */
[----:B------:R-:W-:-:S03]  /*d750*/  @P3 IMAD.IADD R9, R22, 0x1, R4 ;  /* 0x0000000116093824 */ /* 0x000fc600078e0204 */
[----:B------:R-:W5:Y:S01]  /*d760*/  SHFL.IDX PT, R2, R6, 0x1, 0x1c1f ;  /* 0x003c1f0006027f89 */ /* 0x000f6200000e0000 */
[----:B----4-:R-:W-:-:S05]  /*d770*/  @P4 IADD3 R3, P0, R37, R3, RZ ;  /* 0x0000000325034210 */ /* 0x010fca0007f1e0ff */
[----:B-----5:R-:W-:-:S05]  /*d780*/  @P4 IMAD.X R2, RZ, RZ, R2, P0 ;  /* 0x000000ffff024224 */ /* 0x020fca00000e0602 */
[----:B------:R-:W-:-:S04]  /*d790*/  @P4 LOP3.LUT R3, R3, R2, RZ, 0x3c, !PT ;  /* 0x0000000203034212 */ /* 0x000fc800078e3cff */
[----:B------:R-:W-:-:S04]  /*d7a0*/  @P4 LOP3.LUT R2, R3, R2, RZ, 0x3c, !PT ;  /* 0x0000000203024212 */ /* 0x000fc800078e3cff */
[----:B------:R-:W-:-:S05]  /*d7b0*/  @P4 LOP3.LUT R3, R3, R2, RZ, 0x3c, !PT ;  /* 0x0000000203034212 */ /* 0x000fca00078e3cff */
[----:B------:R-:W-:Y:S04]  /*d7c0*/  @P4 LDGSTS.E.BYPASS.LTC128B.128 [R19+0x1ac00], desc[UR50][R2.64], !P5 ;  /* 0x1ac0000002134fae */ /* 0x000fe8000e901d72 */
[----:B------:R-:W-:Y:S04]  /*d7d0*/  @P4 LDGSTS.E.BYPASS.LTC128B.128 [R19+0x1d400], desc[UR50][R2.64+0x40], !P6 ;  /* 0x1d40004002134fae */ /* 0x000fe8000f101d72 */
[----:B------:R4:W-:Y:S04]  /*d7e0*/  @P4 LDGSTS.E.BYPASS.LTC128B.128 [R19+0x1fc00], desc[UR50][R2.64+0x80], !P1 ;  /* 0x1fc0008002134fae */ /* 0x0009e8000c901d72 */
[----:B----4-:R-:W4:Y:S01]  /*d7f0*/  SHFL.IDX PT, R3, R5, 0x2, 0x1c1f ;  /* 0x005c1f0005037f89 */ /* 0x010f2200000e0000 */
[----:B------:R-:W-:-:S03]  /*d800*/  @P2 IMAD.IADD R19, R22, 0x1, R4 ;  /* 0x0000000116132824 */ /* 0x000fc600078e0204 */
[----:B------:R-:W5:Y:S04]  /*d810*/  SHFL.IDX PT, R2, R6, 0x2, 0x1c1f ;  /* 0x005c1f0006027f89 */ /* 0x000f6800000e0000 */
[----:B------:R-:W-:Y:S01]  /*d820*/  SHFL.IDX PT, R6, R6, 0x3, 0x1c1f ;  /* 0x007c1f0006067f89 */ /* 0x000fe200000e0000 */
        /* <DEDUP_REMOVED lines=8> */
[----:B----4-:R-:W4:Y:S02]  /*d8b0*/  SHFL.IDX PT, R2, R5, 0x3, 0x1c1f ;  /* 0x007c1f0005027f89 */ /* 0x010f2400000e0000 */
[----:B----4-:R-:W-:-:S05]  /*d8c0*/  @P2 IADD3 R2, P0, R37, R2, RZ ;  /* 0x0000000225022210 */ /* 0x010fca0007f1e0ff */
[----:B------:R-:W-:-:S05]  /*d8d0*/  @P2 IMAD.X R3, RZ, RZ, R6, P0 ;  /* 0x000000ffff032224 */ /* 0x000fca00000e0606 */
[----:B------:R4:W-:Y:S04]  /*d8e0*/  @P2 LDGSTS.E.BYPASS.LTC128B.128 [R19+0x1bc00], desc[UR50][R2.64], !P5 ;  /* 0x1bc0000002132fae */ /* 0x0009e8000e901d72 */
[----:B------:R4:W-:Y:S04]  /*d8f0*/  @P2 LDGSTS.E.BYPASS.LTC128B.128 [R19+0x1e400], desc[UR50][R2.64+0x40], !P6 ;  /* 0x1e40004002132fae */ /* 0x0009e8000f101d72 */
[----:B------:R4:W-:Y:S02]  /*d900*/  @P2 LDGSTS.E.BYPASS.LTC128B.128 [R19+0x20c00], desc[UR50][R2.64+0x80], !P1 ;  /* 0x20c0008002132fae */ /* 0x0009e4000c901d72 */
.L_x_367:
[----:B------:R-:W-:Y:S01]  /*d910*/  LOP3.LUT P0, RZ, R23, 0x100, RZ, 0xc0, !PT ;  /* 0x0000010017ff7812 */ /* 0x000fe2000780c0ff */
[----:B------:R-:W-:-:S12]  /*d920*/  BSSY B0, `(.L_x_270) ;  /* 0x000000e000007945 */ /* 0x000fd80003800000 */
[----:B------:R-:W-:Y:S05]  /*d930*/  @!P0 BRA `(.L_x_271) ;  /* 0x0000000000308947 */ /* 0x000fea0003800000 */
[C---:B------:R-:W-:Y:S01]  /*d940*/  LOP3.LUT P3, RZ, R23.reuse, 0x10, RZ, 0xc0, !PT ;  /* 0x0000001017ff7812 */ /* 0x040fe2000786c0ff */
[----:B------:R-:W-:Y:S01]  /*d950*/  IMAD.IADD R5, R22, 0x1, R4 ;  /* 0x0000000116057824 */ /* 0x000fe200078e0204 */
[C---:B------:R-:W-:Y:S02]  /*d960*/  LOP3.LUT P2, RZ, R23.reuse, 0x8, RZ, 0xc0, !PT ;  /* 0x0000000817ff7812 */ /* 0x040fe4000784c0ff */
[----:B------:R-:W-:Y:S02]  /*d970*/  LOP3.LUT P1, RZ, R23, 0x4, RZ, 0xc0, !PT ;  /* 0x0000000417ff7812 */ /* 0x000fe4000782c0ff */
[----:B----4-:R-:W-:-:S05]  /*d980*/  IADD3 R2, P0, R37, R14, RZ ;  /* 0x0000000e25027210 */ /* 0x010fca0007f1e0ff */
[----:B------:R-:W-:-:S05]  /*d990*/  IMAD.X R3, RZ, RZ, R7, P0 ;  /* 0x000000ffff037224 */ /* 0x000fca00000e0607 */
[----:B------:R-:W-:Y:S01]  /*d9a0*/  @!PT LDS RZ, [RZ] ;  /* 0x00000000fffff984 */ /* 0x000fe20000000800 */
[----:B------:R-:W-:Y:S01]  /*d9b0*/  @!PT LDS RZ, [RZ] ;  /* 0x00000000fffff984 */ /* 0x000fe20000000800 */
[----:B------:R-:W-:Y:S01]  /*d9c0*/  @!PT LDS RZ, [RZ] ;  /* 0x00000000fffff984 */ /* 0x000fe20000000800 */
[----:B------:R4:W-:Y:S04]  /*d9d0*/  LDGSTS.E.BYPASS.LTC128B.128 [R5+0x1c400], desc[UR50][R2.64], !P3 ;  /* 0x1c40000002057fae */ /* 0x0009e8000d901d72 */
[----:B------:R4:W-:Y:S04]  /*d9e0*/  LDGSTS.E.BYPASS.LTC128B.128 [R5+0x1ec00], desc[UR50][R2.64+0x40], !P2 ;  /* 0x1ec0004002057fae */ /* 0x0009e8000d101d72 */
[----:B------:R4:W-:Y:S02]  /*d9f0*/  LDGSTS.E.BYPASS.LTC128B.128 [R5+0x21400], desc[UR50][R2.64+0x80], !P1 ;  /* 0x2140008002057fae */ /* 0x0009e4000c901d72 */
.L_x_271:
[----:B------:R-:W-:Y:S05]  /*da00*/  BSYNC B0 ;  /* 0x0000000000007941 */ /* 0x000fea0003800000 */
.L_x_270:
[----:B------:R-:W-:Y:S01]  /*da10*/  NOP ;  /* 0x0000000000007918 */ /* 0x000fe20000000000 */
[----:B------:R-:W-:-:S13]  /*da20*/  PLOP3.LUT P0, PT, PT, PT, PT, 0x80, 0x0 ;  /* 0x000000000000781c */ /* 0x000fda0003f0f070 */
.L_x_272:
[----:B------:R-:W-:Y:S02]  /*da30*/  PLOP3.LUT P1, PT, P1, P0, PT, 0xa2, 0x0 ;  /* 0x000000000000781c */ /* 0x000fe40000f21472 */
[----:B------:R-:W-:-:S08]  /*da40*/  @P0 R2UR P1, UR4, R0 ;  /* 0x00000000000402ca */ /* 0x000fd00000020000 */
[----:B------:R-:W-:-:S05]  /*da50*/  @P0 PLOP3.LUT P0, PT, P1, PT, PT, 0x80, 0x0 ;  /* 0x000000000000081c */ /* 0x000fca0000f0f070 */
[----:B------:R-:W-:Y:S01]  /*da60*/  @!P1 SYNCS.ARRIVE.TRANS64.RED.A0T1 RZ, [UR4+0x29830], RZ ;  /* 0x029830ffffff99a7 */ /* 0x000fe20008200404 */
[----:B------:R-:W-:Y:S07]  /*da70*/  @!P1 ARRIVES.LDGSTSBAR.64.TRANSCNT [UR4+0x29830] ;  /* 0x02983000ff0099b0 */ /* 0x000fee0008000a84 */
[----:B------:R-:W-:Y:S05]  /*da80*/  @P0 BRA.U.ANY `(.L_x_272) ;  /* 0xfffffffd00e80947 */ /* 0x000fea000393ffff */
[----:B------:R-:W-:Y:S01]  /*da90*/  NOP ;  /* 0x0000000000007918 */ /* 0x000fe20000000000 */
[----:B----4-:R-:W-:-:S05]  /*daa0*/  IMAD.U32 R2, RZ, RZ, UR46 ;  /* 0x0000002eff027e24 */ /* 0x010fca000f8e00ff */
[----:B------:R-:W-:-:S13]  /*dab0*/  ISETP.NE.AND P2, PT, R2, 0x3, PT ;  /* 0x000000030200780c */ /* 0x000fda0003f45270 */
[----:B------:R-:W-:Y:S05]  /*dac0*/  @!P2 BRA `(.L_x_273) ;  /* 0x000000000004a947 */ /* 0x000fea0003800000 */
[----:B------:R-:W-:Y:S01]  /*dad0*/  BPT.TRAP 0x1 ;  /* 0x000000040000795c */ /* 0x000fe20000300000 */
.L_x_273:
[----:B------:R4:W-:Y:S02]  /*dae0*/  SYNCS.ARRIVE.TRANS64.A1T0 RZ, [R0+URZ+0x29830], RZ ;  /* 0x029830ff00ff79a7 */ /* 0x0009e4000810003f */
[----:B------:R-:W-:Y:S05]  /*daf0*/  WARPSYNC.ALL ;  /* 0x0000000000007948 */ /* 0x000fea0003800000 */
[----:B------:R-:W-:Y:S01]  /*db00*/  R2UR UR5, R26 ;  /* 0x000000001a0572ca */ /* 0x000fe200000e0000 */
[----:B0-234-:R-:W-:Y:S01]  /*db10*/  VIADD R0, R22, 0x14400 ;  /* 0x0001440016007836 */ /* 0x01dfe20000000000 */
[----:B------:R-:W-:Y:S01]  /*db20*/  R2UR UR38, R26 ;  /* 0x000000001a2672ca */ /* 0x000fe200000e0000 */
[----:B------:R-:W-:Y:S01]  /*db30*/  ULDC.64 UR6, c[0x0][0x298] ;  /* 0x0000a60000067ab9 */ /* 0x000fe20000000a00 */
[----:B------:R-:W-:Y:S01]  /*db40*/  UISETP.NE.AND UP0, UPT, UR47, URZ, UPT ;  /* 0x0000003f2f00728c */ /* 0x000fe2000bf05270 */
[----:B------:R-:W-:Y:S01]  /*db50*/  BSSY B6, `(.L_x_274) ;  /* 0x000001b000067945 */ /* 0x000fe20003800000 */
[----:B------:R-:W-:Y:S01]  /*db60*/  BAR.SYNC.DEFER_BLOCKING 0x8, 0x180 ;  /* 0x0206000000007b1d */ /* 0x000fe20000010000 */
[----:B------:R-:W-:Y:S01]  /*db70*/  LOP3.LUT P0, RZ, R0, 0x1bf, RZ, 0xc0, !PT ;  /* 0x000001bf00ff7812 */ /* 0x000fe2000780c0ff */
[----:B------:R-:W-:-:S02]  /*db80*/  USEL UR44, UR44, URZ, !UP0 ;  /* 0x0000003f2c2c7287 */ /* 0x000fc4000c000000 */
[----:B------:R-:W-:-:S03]  /*db90*/  USEL UR45, UR45, URZ, !UP0 ;  /* 0x0000003f2d2d7287 */ /* 0x000fc6000c000000 */
[----:B------:R-:W-:Y:S02]  /*dba0*/  USHF.R.S32.HI UR4, URZ, 0x1f, UR5 ;  /* 0x0000001f3f047899 */ /* 0x000fe40008011405 */
[----:B------:R-:W-:Y:S02]  /*dbb0*/  UIMAD.WIDE.U32 UR38, UR38, UR6, URZ ;  /* 0x00000006262672a5 */ /* 0x000fe4000f8e003f */
[----:B------:R-:W-:-:S04]  /*dbc0*/  UIMAD UR4, UR4, UR6, URZ ;  /* 0x00000006040472a4 */ /* 0x000fc8000f8e023f */
[----:B------:R-:W-:-:S04]  /*dbd0*/  UIMAD UR4, UR5, UR7, UR4 ;  /* 0x00000007050472a4 */ /* 0x000fc8000f8e0204 */
[----:B------:R-:W-:Y:S01]  /*dbe0*/  UIADD3 UR47, UR39, UR4, URZ ;  /* 0x00000004272f7290 */ /* 0x000fe2000fffe03f */
[----:B------:R-:W-:Y:S11]  /*dbf0*/  @!P0 BRA `(.L_x_275) ;  /* 0x0000000000408947 */ /* 0x000ff60003800000 */
        /* <DEDUP_REMOVED lines=16> */
.L_x_275:
[----:B------:R-:W-:Y:S05]  /*dd00*/  BSYNC B6 ;  /* 0x0000000000067941 */ /* 0x000fea0003800000 */
.L_x_274:
[----:B------:R0:W5:Y:S01]  /*dd10*/  LDL R9, [R1+0x18] ;  /* 0x0000180001097983 */ /* 0x0001620000100800 */
[----:B------:R-:W2:Y:S01]  /*dd20*/  LDC R5, c[0x0][0x448] ;  /* 0x00011200ff057b82 */ /* 0x000ea20000000800 */
[----:B------:R-:W3:Y:S01]  /*dd30*/  S2R R2, SR_TID.X ;  /* 0x0000000000027919 */ /* 0x000ee20000002100 */
[----:B------:R-:W-:Y:S01]  /*dd40*/  R2UR UR6, R34 ;  /* 0x00000000220672ca */ /* 0x000fe200000e0000 */
[----:B------:R-:W-:Y:S01]  /*dd50*/  IMAD.SHL.U32 R6, R17, 0x80, RZ ;  /* 0x0000008011067824 */ /* 0x000fe200078e00ff */
[C---:B------:R-:W-:Y:S01]  /*dd60*/  R2UR UR7, R18.reuse ;  /* 0x00000000120772ca */ /* 0x040fe200000e0000 */
[----:B------:R-:W-:Y:S01]  /*dd70*/  ULDC.64 UR8, c[0x0][0x2d8] ;  /* 0x0000b60000087ab9 */ /* 0x000fe20000000a00 */
[----:B--2---:R-:W-:Y:S02]  /*dd80*/  ISETP.NE.AND P0, PT, R5, 0x1, PT ;  /* 0x000000010500780c */ /* 0x004fe40003f05270 */
[----:B------:R-:W-:Y:S02]  /*dd90*/  R2UR UR10, R18 ;  /* 0x00000000120a72ca */ /* 0x000fe400000e0000 */
[C---:B---3--:R-:W-:Y:S01]  /*dda0*/  LOP3.LUT R19, R2.reuse, 0x7f, RZ, 0xc0, !PT ;  /* 0x0000007f02137812 */ /* 0x048fe200078ec0ff */
[----:B------:R-:W-:-:S08]  /*ddb0*/  IMAD.SHL.U32 R2, R2, 0x20, RZ ;  /* 0x0000002002027824 */ /* 0x000fd000078e00ff */
[----:B------:R-:W2:Y:S01]  /*ddc0*/  @P0 LDC R7, c[0x0][0x44c] ;  /* 0x00011300ff070b82 */ /* 0x000ea20000000800 */
[----:B------:R-:W-:-:S04]  /*ddd0*/  SHF.R.U32.HI R19, RZ, 0x2, R19 ;  /* 0x00000002ff137819 */ /* 0x000fc80000011613 */
[----:B------:R-:W-:-:S03]  /*dde0*/  LOP3.LUT R2, R19, 0x60, R2, 0xf8, !PT ;  /* 0x0000006013027812 */ /* 0x000fc600078ef802 */
[----:B------:R-:W3:Y:S01]  /*ddf0*/  @P0 LDC R3, c[0x0][0x450] ;  /* 0x00011400ff030b82 */ /* 0x000ee20000000800 */
[----:B------:R-:W-:Y:S01]  /*de00*/  UIMAD UR6, UR6, UR8, URZ ;  /* 0x00000008060672a4 */ /* 0x000fe2000f8e023f */
[----:B------:R-:W-:Y:S01]  /*de10*/  LOP3.LUT R0, R2, R6, RZ, 0xfc, !PT ;  /* 0x0000000602007212 */ /* 0x000fe200078efcff */
[----:B------:R-:W-:Y:S01]  /*de20*/  UMOV UR4, UR38 ;  /* 0x0000002600047c82 */ /* 0x000fe20008000000 */
[----:B------:R-:W-:Y:S01]  /*de30*/  UMOV UR5, UR47 ;  /* 0x0000002f00057c82 */ /* 0x000fe20008000000 */
[----:B------:R-:W-:Y:S02]  /*de40*/  UIMAD UR6, UR10, UR9, UR6 ;  /* 0x000000090a0672a4 */ /* 0x000fe4000f8e0206 */
[----:B------:R-:W-:Y:S01]  /*de50*/  UIMAD.WIDE.U32 UR4, UR7, UR8, UR4 ;  /* 0x00000008070472a5 */ /* 0x000fe2000f8e0004 */
[----:B------:R-:W-:Y:S02]  /*de60*/  IMAD.MOV.U32 R2, RZ, RZ, R0 ;  /* 0x000000ffff027224 */ /* 0x000fe400078e0000 */
[----:B------:R-:W-:Y:S01]  /*de70*/  ULDC.64 UR8, c[0x0][0x2e0] ;  /* 0x0000b80000087ab9 */ /* 0x000fe20000000a00 */
[----:B------:R-:W-:Y:S01]  /*de80*/  UIADD3 UR5, UR5, UR6, URZ ;  /* 0x0000000605057290 */ /* 0x000fe2000fffe03f */
[----:B--2---:R-:W-:Y:S01]  /*de90*/  @P0 IMAD.HI.U32 R4, R0, R7, RZ ;  /* 0x0000000700040227 */ /* 0x004fe200078e00ff */
[----:B------:R-:W-:Y:S01]  /*dea0*/  UIMAD UR6, UR45, UR8, URZ ;  /* 0x000000082d0672a4 */ /* 0x000fe2000f8e023f */
[----:B------:R-:W2:Y:S01]  /*deb0*/  S2R R19, SR_TID.X ;  /* 0x0000000000137919 */ /* 0x000ea20000002100 */
[----:B------:R-:W-:-:S02]  /*dec0*/  UIMAD.WIDE.U32 UR4, UR44, UR8, UR4 ;  /* 0x000000082c0472a5 */ /* 0x000fc4000f8e0004 */
[----:B---3--:R-:W-:Y:S01]  /*ded0*/  @P0 SHF.R.U32.HI R2, RZ, R3, R4 ;  /* 0x00000003ff020219 */ /* 0x008fe20000011604 */
[----:B------:R-:W-:-:S03]  /*dee0*/  UIMAD UR6, UR44, UR9, UR6 ;  /* 0x000000092c0672a4 */ /* 0x000fc6000f8e0206 */
[--C-:B------:R-:W-:Y:S01]  /*def0*/  SHF.R.S32.HI R3, RZ, 0x1f, R2.reuse ;  /* 0x0000001fff037819 */ /* 0x100fe20000011402 */
[----:B------:R-:W-:Y:S01]  /*df00*/  IMAD.MOV R4, RZ, RZ, -R2 ;  /* 0x000000ffff047224 */ /* 0x000fe200078e0a02 */
[----:B------:R-:W-:Y:S01]  /*df10*/  ULDC.64 UR8, c[0x0][0x2d0] ;  /* 0x0000b40000087ab9 */ /* 0x000fe20000000a00 */
[----:B------:R-:W-:Y:S02]  /*df20*/  UIADD3 UR5, UR5, UR6, URZ ;  /* 0x0000000605057290 */ /* 0x000fe4000fffe03f */
[----:B------:R-:W-:Y:S02]  /*df30*/  IMAD R7, R3, UR8, RZ ;  /* 0x0000000803077c24 */ /* 0x000fe4000f8e02ff */
[----:B------:R-:W-:Y:S02]  /*df40*/  IMAD.U32 R3, RZ, RZ, UR8 ;  /* 0x00000008ff037e24 */ /* 0x000fe4000f8e00ff */
        /* <DEDUP_REMOVED lines=11> */
[----:B------:R-:W-:Y:S01]  /*e000*/  ULDC UR4, c[0x0][0x2b8] ;  /* 0x0000ae0000047ab9 */ /* 0x000fe20000000800 */
[C---:B------:R-:W-:Y:S02]  /*e010*/  LOP3.LUT R10, R37.reuse, 0x40, RZ, 0xfc, !PT ;  /* 0x00000040250a7812 */ /* 0x040fe400078efcff */
[----:B------:R-:W-:Y:S02]  /*e020*/  LOP3.LUT R8, R37, 0x80, RZ, 0xfc, !PT ;  /* 0x0000008025087812 */ /* 0x000fe400078efcff */
[----:B------:R-:W-:Y:S01]  /*e030*/  IADD3.X R4, R3, UR5, R7, P0, !PT ;  /* 0x0000000503047c10 */ /* 0x000fe200087fe407 */
[----:B------:R-:W-:Y:S01]  /*e040*/  UMOV UR5, 0xffffffff ;  /* 0xffffffff00057882 */ /* 0x000fe20000000000 */
[----:B--2---:R-:W-:-:S02]  /*e050*/  LOP3.LUT R19, R19, 0x7f, RZ, 0xc0, !PT ;  /* 0x0000007f13137812 */ /* 0x004fc400078ec0ff */
[----:B------:R-:W-:Y:S02]  /*e060*/  ISETP.GE.AND P3, PT, R37, UR4, PT ;  /* 0x0000000425007c0c */ /* 0x000fe4000bf66270 */
[----:B------:R-:W-:Y:S02]  /*e070*/  ISETP.GE.AND P2, PT, R10, UR4, PT ;  /* 0x000000040a007c0c */ /* 0x000fe4000bf46270 */
[----:B------:R-:W-:Y:S02]  /*e080*/  ISETP.GE.AND P1, PT, R8, UR4, PT ;  /* 0x0000000408007c0c */ /* 0x000fe4000bf26270 */
[----:B------:R-:W-:Y:S01]  /*e090*/  SHF.R.U32.HI R10, RZ, 0x2, R19 ;  /* 0x00000002ff0a7819 */ /* 0x000fe20000011613 */
[----:B0-----:R-:W-:Y:S10]  /*e0a0*/  BRA.DIV UR5, `(.L_x_276) ;  /* 0x0000004205c87947 */ /* 0x001ff4000b800000 */
[----:B------:R-:W0:Y:S01]  /*e0b0*/  SHFL.IDX PT, R3, R0, RZ, 0x1c1f ;  /* 0x001c1fff00037589 */ /* 0x000e2200000e0000 */
[----:B------:R-:W-:Y:S02]  /*e0c0*/  IMAD R5, R5, UR41, RZ ;  /* 0x0000002905057c24 */ /* 0x000fe4000f8e02ff */
[----:B------:R-:W-:Y:S01]  /*e0d0*/  IMAD.IADD R6, R10, 0x1, R6 ;  /* 0x000000010a067824 */ /* 0x000fe200078e0206 */
[----:B------:R-:W2:Y:S03]  /*e0e0*/  SHFL.IDX PT, R2, R4, RZ, 0x1c1f ;  /* 0x001c1fff04027589 */ /* 0x000ea600000e0000 */
[C---:B------:R-:W-:Y:S01]  /*e0f0*/  VIADD R8, R6.reuse, 0x20 ;  /* 0x0000002006087836 */ /* 0x040fe20000000000 */
[----:B------:R-:W-:Y:S01]  /*e100*/  ISETP.GE.AND P0, PT, R6, R5, PT ;  /* 0x000000050600720c */ /* 0x000fe20003f06270 */
[----:B------:R-:W3:-:S12]  /*e110*/  SHFL.IDX PT, R14, R0, 0x1, 0x1c1f ;  /* 0x003c1f00000e7f89 */ /* 0x000ed800000e0000 */
[----:B0-----:R-:W-:-:S05]  /*e120*/  @!P0 IADD3 R7, P4, R37, R3, RZ ;  /* 0x0000000325078210 */ /* 0x001fca0007f9e0ff */
[----:B--2---:R-:W-:Y:S02]  /*e130*/  @!P0 IMAD.X R3, RZ, RZ, R2, P4 ;  /* 0x000000ffff038224 */ /* 0x004fe400020e0602 */
[----:B------:R-:W-:-:S05]  /*e140*/  @!P0 IMAD.MOV.U32 R2, RZ, RZ, R7 ;  /* 0x000000ffff028224 */ /* 0x000fca00078e0007 */
[----:B-----5:R-:W-:Y:S04]  /*e150*/  @!P0 LDGSTS.E.BYPASS.LTC128B.128 [R9+0x14400], desc[UR50][R2.64], !P3 ;  /* 0x1440000002098fae */ /* 0x020fe8000d901d72 */
[----:B------:R-:W-:Y:S04]  /*e160*/  @!P0 LDGSTS.E.BYPASS.LTC128B.128 [R9+0x16400], desc[UR50][R2.64+0x40], !P2 ;  /* 0x1640004002098fae */ /* 0x000fe8000d101d72 */
[----:B------:R0:W-:Y:S01]  /*e170*/  @!P0 LDGSTS.E.BYPASS.LTC128B.128 [R9+0x18400], desc[UR50][R2.64+0x80], !P1 ;  /* 0x1840008002098fae */ /* 0x0001e2000c901d72 */
[----:B------:R-:W-:Y:S01]  /*e180*/  ISETP.GE.AND P0, PT, R8, R5, PT ;  /* 0x000000050800720c */ /* 0x000fe20003f06270 */
[----:B------:R-:W-:-:S02]  /*e190*/  VIADD R8, R6, 0x40 ;  /* 0x0000004006087836 */ /* 0x000fc40000000000 */
[----:B0-----:R-:W0:Y:S10]  /*e1a0*/  SHFL.IDX PT, R2, R4, 0x1, 0x1c1f ;  /* 0x003c1f0004027f89 */ /* 0x001e3400000e0000 */
[----:B---3--:R-:W-:-:S05]  /*e1b0*/  @!P0 IADD3 R14, P4, R37, R14, RZ ;  /* 0x0000000e250e8210 */ /* 0x008fca0007f9e0ff */
[----:B0-----:R-:W-:Y:S02]  /*e1c0*/  @!P0 IMAD.X R7, RZ, RZ, R2, P4 ;  /* 0x000000ffff078224 */ /* 0x001fe400020e0602 */
[----:B------:R-:W-:Y:S02]  /*e1d0*/  @!P0 IMAD.MOV.U32 R2, RZ, RZ, R14 ;  /* 0x000000ffff028224 */ /* 0x000fe400078e000e */
[----:B------:R-:W-:Y:S01]  /*e1e0*/  @!P0 IMAD.MOV.U32 R3, RZ, RZ, R7 ;  /* 0x000000ffff038224 */ /* 0x000fe200078e0007 */
[----:B------:R-:W0:Y:S04]  /*e1f0*/  SHFL.IDX PT, R14, R0, 0x2, 0x1c1f ;  /* 0x005c1f00000e7f89 */ /* 0x000e2800000e0000 */
[----:B------:R-:W-:Y:S04]  /*e200*/  @!P0 LDGSTS.E.BYPASS.LTC128B.128 [R9+0x14c00], desc[UR50][R2.64], !P3 ;  /* 0x14c0000002098fae */ /* 0x000fe8000d901d72 */
[----:B------:R-:W-:Y:S04]  /*e210*/  @!P0 LDGSTS.E.BYPASS.LTC128B.128 [R9+0x16c00], desc[UR50][R2.64+0x40], !P2 ;  /* 0x16c0004002098fae */ /* 0x000fe8000d101d72 */
[----:B------:R2:W-:Y:S01]  /*e220*/  @!P0 LDGSTS.E.BYPASS.LTC128B.128 [R9+0x18c00], desc[UR50][R2.64+0x80], !P1 ;  /* 0x18c0008002098fae */ /* 0x0005e2000c901d72 */
[----:B------:R-:W-:-:S03]  /*e230*/  ISETP.GE.AND P0, PT, R8, R5, PT ;  /* 0x000000050800720c */ /* 0x000fc60003f06270 */
[----:B--2---:R-:W2:Y:S10]  /*e240*/  SHFL.IDX PT, R2, R4, 0x2, 0x1c1f ;  /* 0x005c1f0004027f89 */ /* 0x004eb400000e0000 */
[----:B0-----:R-:W-:Y:S01]  /*e250*/  @!P0 IADD3 R14, P4, R37, R14, RZ ;  /* 0x0000000e250e8210 */ /* 0x001fe20007f9e0ff */
[----:B------:R-:W0:Y:S04]  /*e260*/  SHFL.IDX PT, R4, R4, 0x3, 0x1c1f ;  /* 0x007c1f0004047f89 */ /* 0x000e2800000e0000 */
[----:B--2---:R-:W-:-:S02]  /*e270*/  @!P0 IMAD.X R7, RZ, RZ, R2, P4 ;  /* 0x000000ffff078224 */ /* 0x004fc400020e0602 */
[----:B------:R-:W-:Y:S02]  /*e280*/  @!P0 IMAD.MOV.U32 R2, RZ, RZ, R14 ;  /* 0x000000ffff028224 */ /* 0x000fe400078e000e */
[----:B------:R-:W-:Y:S01]  /*e290*/  @!P0 IMAD.MOV.U32 R3, RZ, RZ, R7 ;  /* 0x000000ffff038224 */ /* 0x000fe200078e0007 */
[----:B------:R2:W3:Y:S04]  /*e2a0*/  SHFL.IDX PT, R14, R0, 0x3, 0x1c1f ;  /* 0x007c1f00000e7f89 */ /* 0x0004e800000e0000 */
[----:B------:R2:W-:Y:S04]  /*e2b0*/  @!P0 LDGSTS.E.BYPASS.LTC128B.128 [R9+0x15400], desc[UR50][R2.64], !P3 ;  /* 0x1540000002098fae */ /* 0x0005e8000d901d72 */
[----:B------:R2:W-:Y:S04]  /*e2c0*/  @!P0 LDGSTS.E.BYPASS.LTC128B.128 [R9+0x17400], desc[UR50][R2.64+0x40], !P2 ;  /* 0x1740004002098fae */ /* 0x0005e8000d101d72 */
[----:B0-----:R2:W-:Y:S02]  /*e2d0*/  @!P0 LDGSTS.E.BYPASS.LTC128B.128 [R9+0x19400], desc[UR50][R2.64+0x80], !P1 ;  /* 0x1940008002098fae */ /* 0x0015e4000c901d72 */
.L_x_376:
[----:B------:R-:W-:Y:S01]  /*e2e0*/  VIADD R6, R6, 0x60 ;  /* 0x0000006006067836 */ /* 0x000fe20000000000 */
[----:B------:R-:W-:Y:S04]  /*e2f0*/  BSSY B0, `(.L_x_277) ;  /* 0x000000b000007945 */ /* 0x000fe80003800000 */
[----:B------:R-:W-:-:S13]  /*e300*/  ISETP.GE.AND P0, PT, R6, R5, PT ;  /* 0x000000050600720c */ /* 0x000fda0003f06270 */
[----:B------:R-:W-:Y:S05]  /*e310*/  @P0 BRA `(.L_x_278) ;  /* 0x0000000000200947 */ /* 0x000fea0003800000 */
[----:B--23--:R-:W-:-:S05]  /*e320*/  IADD3 R2, P0, R37, R14, RZ ;  /* 0x0000000e25027210 */ /* 0x00cfca0007f1e0ff */
[----:B------:R-:W-:-:S05]  /*e330*/  IMAD.X R3, RZ, RZ, R4, P0 ;  /* 0x000000ffff037224 */ /* 0x000fca00000e0604 */
[----:B------:R-:W-:Y:S01]  /*e340*/  @!PT LDS RZ, [RZ] ;  /* 0x00000000fffff984 */ /* 0x000fe20000000800 */
[----:B------:R-:W-:Y:S01]  /*e350*/  @!PT LDS RZ, [RZ] ;  /* 0x00000000fffff984 */ /* 0x000fe20000000800 */
[----:B------:R-:W-:Y:S01]  /*e360*/  @!PT LDS RZ, [RZ] ;  /* 0x00000000fffff984 */ /* 0x000fe20000000800 */
[----:B------:R0:W-:Y:S04]  /*e370*/  LDGSTS.E.BYPASS.LTC128B.128 [R9+0x15c00], desc[UR50][R2.64], !P3 ;  /* 0x15c0000002097fae */ /* 0x0001e8000d901d72 */
[----:B------:R0:W-:Y:S04]  /*e380*/  LDGSTS.E.BYPASS.LTC128B.128 [R9+0x17c00], desc[UR50][R2.64+0x40], !P2 ;  /* 0x17c0004002097fae */ /* 0x0001e8000d101d72 */
[----:B------:R0:W-:Y:S02]  /*e390*/  LDGSTS.E.BYPASS.LTC128B.128 [R9+0x19c00], desc[UR50][R2.64+0x80], !P1 ;  /* 0x19c0008002097fae */ /* 0x0001e4000c901d72 */
.L_x_278:
[----:B------:R-:W-:Y:S05]  /*e3a0*/  BSYNC B0 ;  /* 0x0000000000007941 */ /* 0x000fea0003800000 */
.L_x_277:
[----:B------:R-:W-:Y:S01]  /*e3b0*/  NOP ;  /* 0x0000000000007918 */ /* 0x000fe20000000000 */
[----:B------:R-:W-:-:S13]  /*e3c0*/  PLOP3.LUT P0, PT, PT, PT, PT, 0x80, 0x0 ;  /* 0x000000000000781c */ /* 0x000fda0003f0f070 */
.L_x_279:
[----:B------:R-:W-:Y:S02]  /*e3d0*/  PLOP3.LUT P1, PT, P1, P0, PT, 0xa2, 0x0 ;  /* 0x000000000000781c */ /* 0x000fe40000f21472 */
[----:B------:R-:W-:-:S08]  /*e3e0*/  @P0 R2UR P1, UR4, R22 ;  /* 0x00000000160402ca */ /* 0x000fd00000020000 */
[----:B------:R-:W-:-:S05]  /*e3f0*/  @P0 PLOP3.LUT P0, PT, P1, PT, PT, 0x80, 0x0 ;  /* 0x000000000000081c */ /* 0x000fca0000f0f070 */
[----:B------:R-:W-:Y:S01]  /*e400*/  @!P1 SYNCS.ARRIVE.TRANS64.RED.A0T1 RZ, [UR4+0x29800], RZ ;  /* 0x029800ffffff99a7 */ /* 0x000fe20008200404 */
[----:B------:R-:W-:Y:S07]  /*e410*/  @!P1 ARRIVES.LDGSTSBAR.64.TRANSCNT [UR4+0x29800] ;  /* 0x02980000ff0099b0 */ /* 0x000fee0008000a84 */
[----:B------:R-:W-:Y:S05]  /*e420*/  @P0 BRA.U.ANY `(.L_x_279) ;  /* 0xfffffffd00e80947 */ /* 0x000fea000393ffff */
[----:B0-2---:R-:W2:Y:S02]  /*e430*/  LDL.LU R2, [R1+0x1c] ;  /* 0x00001c0001027983 */ /* 0x005ea40000300800 */
[----:B--2---:R-:W-:-:S05]  /*e440*/  VIADD R2, R2, 0x1 ;  /* 0x0000000102027836 */ /* 0x004fca0000000000 */
[----:B------:R0:W-:Y:S01]  /*e450*/  STL [R1+0x1c], R2 ;  /* 0x00001c0201007387 */ /* 0x0001e20000100800 */
[----:B------:R-:W-:-:S04]  /*e460*/  LEA.HI R0, R2, R2, RZ, 0x1 ;  /* 0x0000000202007211 */ /* 0x000fc800078f08ff */
[----:B------:R-:W-:-:S05]  /*e470*/  LOP3.LUT R0, R0, 0xfffffffe, RZ, 0xc0, !PT ;  /* 0xfffffffe00007812 */ /* 0x000fca00078ec0ff */
[----:B------:R-:W-:-:S05]  /*e480*/  IMAD.IADD R0, R2, 0x1, -R0 ;  /* 0x0000000102007824 */ /* 0x000fca00078e0a00 */
[----:B------:R-:W-:Y:S01]  /*e490*/  SHF.L.U32 R3, R0, 0x1f, RZ ;  /* 0x0000001f00037819 */ /* 0x000fe200000006ff */
[----:B------:R-:W-:Y:S01]  /*e4a0*/  NOP ;  /* 0x0000000000007918 */ /* 0x000fe20000000000 */
[----:B------:R0:W-:Y:S01]  /*e4b0*/  SYNCS.ARRIVE.TRANS64.A1T0 RZ, [R22+URZ+0x29800], RZ ;  /* 0x029800ff16ff79a7 */ /* 0x0001e2000810003f */
[----:B------:R-:W-:Y:S01]  /*e4c0*/  BSSY B0, `(.L_x_280) ;  /* 0x0000003000007945 */ /* 0x000fe20003800000 */
[----:B------:R-:W2:Y:S03]  /*e4d0*/  SYNCS.PHASECHK.TRANS64.TRYWAIT P0, [R22+URZ+0x29820], R3 ;  /* 0x02982003160075a7 */ /* 0x000ea6000800017f */
[----:B0-2---:R-:W-:Y:S05]  /*e4e0*/  @!P0 BRA `(.L_x_281) ;  /* 0x0000004000f88947 */ /* 0x005fea0003800000 */
.L_x_377:
[----:B------:R-:W-:Y:S05]  /*e4f0*/  BSYNC B0 ;  /* 0x0000000000007941 */ /* 0x000fea0003800000 */
.L_x_280:
[----:B------:R-:W-:-:S06]  /*e500*/  UISETP.GE.AND UP0, UPT, UR42, 0xa1, UPT ;  /* 0x000000a12a00788c */ /* 0x000fcc000bf06270 */
[----:B------:R-:W-:-:S13]  /*e510*/  PLOP3.LUT P0, PT, PT, PT, UP0, 0x40, 0x0 ;  /* 0x000000000000781c */ /* 0x000fda0003f0e808 */
[----:B------:R-:W-:Y:S05]  /*e520*/  @P0 BRA `(.L_x_282) ;  /* 0x0000001400cc0947 */ /* 0x000fea0003800000 */
[----:B------:R-:W-:Y:S01]  /*e530*/  UIADD3 UR4, UR43, -0x2, URZ ;  /* 0xfffffffe2b047890 */ /* 0x000fe2000fffe03f */
[----:B------:R-:W-:Y:S02]  /*e540*/  IMAD.MOV.U32 R20, RZ, RZ, R33 ;  /* 0x000000ffff147224 */ /* 0x000fe400078e0021 */
[----:B------:R-:W-:-:S03]  /*e550*/  IMAD.MOV.U32 R19, RZ, RZ, R28 ;  /* 0x000000ffff137224 */ /* 0x000fc600078e001c */
[----:B------:R-:W-:-:S07]  /*e560*/  IMAD.U32 R31, RZ, RZ, UR4 ;  /* 0x00000004ff1f7e24 */ /* 0x000fce000f8e00ff */
.L_x_302:
[----:B0-2---:R-:W2:Y:S01]  /*e570*/  LDL R11, [R1] ;  /* 0x00000000010b7983 */ /* 0x005ea20000100800 */
[----:B------:R-:W4:Y:S01]  /*e580*/  LDC R0, c[0x0][0x430] ;  /* 0x00010c00ff007b82 */ /* 0x000f220000000800 */
[----:B------:R-:W0:Y:S01]  /*e590*/  S2R R2, SR_TID.X ;  /* 0x0000000000027919 */ /* 0x000e220000002100 */
[----:B------:R-:W1:Y:S01]  /*e5a0*/  S2R R4, SR_TID.X ;  /* 0x0000000000047919 */ /* 0x000e620000002100 */
[----:B------:R-:W3:Y:S01]  /*e5b0*/  S2R R8, SR_TID.X ;  /* 0x0000000000087919 */ /* 0x000ee20000002100 */
[----:B----4-:R-:W-:Y:S02]  /*e5c0*/  ISETP.NE.AND P0, PT, R0, 0x1, PT ;  /* 0x000000010000780c */ /* 0x010fe40003f05270 */
[----:B0-----:R-:W-:-:S11]  /*e5d0*/  LOP3.LUT R3, R2, 0x7f, RZ, 0xc0, !PT ;  /* 0x0000007f02037812 */ /* 0x001fd600078ec0ff */
[----:B------:R-:W0:Y:S01]  /*e5e0*/  @P0 LDC R7, c[0x0][0x434] ;  /* 0x00010d00ff070b82 */ /* 0x000e220000000800 */
[----:B------:R-:W-:Y:S02]  /*e5f0*/  SHF.R.U32.HI R6, RZ, 0x2, R3 ;  /* 0x00000002ff067819 */ /* 0x000fe40000011603 */
[C---:B-1----:R-:W-:Y:S01]  /*e600*/  LOP3.LUT R3, R4.reuse, 0x7f, RZ, 0xc0, !PT ;  /* 0x0000007f04037812 */ /* 0x042fe200078ec0ff */
[----:B------:R-:W-:-:S04]  /*e610*/  IMAD.SHL.U32 R4, R4, 0x20, RZ ;  /* 0x0000002004047824 */ /* 0x000fc800078e00ff */
[----:B------:R-:W1:Y:S01]  /*e620*/  @P0 LDC R0, c[0x0][0x438] ;  /* 0x00010e00ff000b82 */ /* 0x000e620000000800 */
[----:B------:R-:W-:Y:S01]  /*e630*/  IMAD.MOV.U32 R2, RZ, RZ, 0xa0 ;  /* 0x000000a0ff027424 */ /* 0x000fe200078e00ff */
[----:B------:R-:W-:Y:S02]  /*e640*/  LOP3.LUT R4, R6, 0x60, R4, 0xf8, !PT ;  /* 0x0000006006047812 */ /* 0x000fe400078ef804 */
[----:B------:R-:W-:-:S04]  /*e650*/  SHF.R.U32.HI R6, RZ, 0x2, R3 ;  /* 0x00000002ff067819 */ /* 0x000fc80000011603 */
[----:B------:R-:W4:Y:S01]  /*e660*/  @P0 LDC R5, c[0x0][0x434] ;  /* 0x00010d00ff050b82 */ /* 0x000f220000000800 */
[----:B------:R-:W-:Y:S02]  /*e670*/  IMAD R2, R31, R2, UR37 ;  /* 0x000000251f027e24 */ /* 0x000fe4000f8e0202 */
[----:B---3--:R-:W-:-:S05]  /*e680*/  IMAD.SHL.U32 R9, R8, 0x20, RZ ;  /* 0x0000002008097824 */ /* 0x008fca00078e00ff */
[----:B------:R-:W3:Y:S01]  /*e690*/  @P0 LDC R3, c[0x0][0x438] ;  /* 0x00010e00ff030b82 */ /* 0x000ee20000000800 */
[----:B------:R-:W-:Y:S01]  /*e6a0*/  IMAD.IADD R4, R4, 0x1, R2 ;  /* 0x0000000104047824 */ /* 0x000fe200078e0202 */
[----:B------:R-:W-:-:S03]  /*e6b0*/  LOP3.LUT R9, R6, 0x60, R9, 0xf8, !PT ;  /* 0x0000006006097812 */ /* 0x000fc600078ef809 */
[----:B0-----:R-:W-:Y:S01]  /*e6c0*/  @P0 IMAD.HI.U32 R6, R4, R7, RZ ;  /* 0x0000000704060227 */ /* 0x001fe200078e00ff */
[----:B------:R-:W-:-:S03]  /*e6d0*/  LOP3.LUT R9, R9, 0x80, RZ, 0xfc, !PT ;  /* 0x0000008009097812 */ /* 0x000fc600078efcff */
[----:B------:R-:W-:Y:S01]  /*e6e0*/  IMAD.MOV.U32 R8, RZ, RZ, R4 ;  /* 0x000000ffff087224 */ /* 0x000fe200078e0004 */
[----:B-1----:R-:W-:Y:S01]  /*e6f0*/  @P0 SHF.R.U32.HI R8, RZ, R0, R6 ;  /* 0x00000000ff080219 */ /* 0x002fe20000011606 */
[C---:B------:R-:W-:Y:S01]  /*e700*/  IMAD.IADD R0, R9.reuse, 0x1, R2 ;  /* 0x0000000109007824 */ /* 0x040fe200078e0202 */
[----:B------:R-:W-:Y:S05]  /*e710*/  YIELD ;  /* 0x0000000000007946 */ /* 0x000fea0003800000 */
[----:B----4-:R-:W-:Y:S01]  /*e720*/  @P0 IMAD.HI.U32 R2, R0, R5, RZ ;  /* 0x0000000500020227 */ /* 0x010fe200078e00ff */
[----:B------:R-:W-:Y:S01]  /*e730*/  ULDC.64 UR6, c[0x0][0x428] ;  /* 0x00010a0000067ab9 */ /* 0x000fe20000000a00 */
[----:B------:R-:W-:Y:S01]  /*e740*/  ISETP.GT.U32.AND P1, PT, R9, 0x9f, PT ;  /* 0x0000009f0900780c */ /* 0x000fe20003f24070 */
[----:B------:R-:W-:Y:S01]  /*e750*/  ULDC.64 UR8, c[0x0][0x418] ;  /* 0x0001060000087ab9 */ /* 0x000fe20000000a00 */
[----:B------:R-:W-:Y:S01]  /*e760*/  IMAD.MOV.U32 R10, RZ, RZ, R0 ;  /* 0x000000ffff0a7224 */ /* 0x000fe200078e0000 */
[----:B------:R-:W-:Y:S01]  /*e770*/  ULDC UR4, c[0x0][0x430] ;  /* 0x00010c0000047ab9 */ /* 0x000fe20000000800 */
[----:B---3--:R-:W-:Y:S01]  /*e780*/  @P0 SHF.R.U32.HI R10, RZ, R3, R2 ;  /* 0x00000003ff0a0219 */ /* 0x008fe20000011602 */
[--C-:B------:R-:W-:Y:S01]  /*e790*/  IMAD.MOV.U32 R2, RZ, RZ, R8.reuse ;  /* 0x000000ffff027224 */ /* 0x100fe200078e0008 */
[----:B------:R-:W-:-:S03]  /*e7a0*/  SHF.R.S32.HI R3, RZ, 0x1f, R8 ;  /* 0x0000001fff037819 */ /* 0x000fc60000011408 */
[----:B------:R-:W-:-:S03]  /*e7b0*/  IMAD.WIDE.U32 R2, R32, UR6, R2 ;  /* 0x0000000620027c25 */ /* 0x000fc6000f8e0002 */
[----:B------:R-:W-:Y:S01]  /*e7c0*/  LEA R6, P0, R2, UR8, 0x2 ;  /* 0x0000000802067c11 */ /* 0x000fe2000f8010ff */
[----:B--2---:R-:W-:-:S04]  /*e7d0*/  IMAD R5, R11, UR6, RZ ;  /* 0x000000060b057c24 */ /* 0x004fc8000f8e02ff */
[----:B------:R-:W-:-:S04]  /*e7e0*/  IMAD R5, R32, UR7, R5 ;  /* 0x0000000720057c24 */ /* 0x000fc8000f8e0205 */
[----:B------:R-:W-:-:S05]  /*e7f0*/  IMAD.IADD R3, R5, 0x1, R3 ;  /* 0x0000000105037824 */ /* 0x000fca00078e0203 */
[----:B------:R-:W-:Y:S01]  /*e800*/  LEA.HI.X R7, R2, UR9, R3, 0x2, P0 ;  /* 0x0000000902077c11 */ /* 0x000fe200080f1403 */
[----:B------:R-:W-:Y:S01]  /*e810*/  IMAD.MOV R2, RZ, RZ, -R8 ;  /* 0x000000ffff027224 */ /* 0x000fe200078e0a08 */
[----:B------:R-:W-:-:S03]  /*e820*/  @!P1 SHF.R.S32.HI R3, RZ, 0x1f, R10 ;  /* 0x0000001fff039819 */ /* 0x000fc6000001140a */
[----:B------:R-:W-:Y:S02]  /*e830*/  IMAD R4, R2, UR4, R4 ;  /* 0x0000000402047c24 */ /* 0x000fe4000f8e0204 */
[----:B------:R-:W-:-:S04]  /*e840*/  @!P1 IMAD.MOV.U32 R2, RZ, RZ, R10 ;  /* 0x000000ffff029224 */ /* 0x000fc800078e000a */
[----:B------:R-:W-:-:S04]  /*e850*/  @!P1 IMAD.WIDE.U32 R2, R32, UR6, R2 ;  /* 0x0000000620029c25 */ /* 0x000fc8000f8e0002 */
[----:B------:R-:W-:Y:S01]  /*e860*/  @!P1 IMAD.IADD R5, R5, 0x1, R3 ;  /* 0x0000000105059824 */ /* 0x000fe200078e0203 */
[----:B------:R-:W-:-:S04]  /*e870*/  @!P1 LEA R8, P0, R2, UR8, 0x2 ;  /* 0x0000000802089c11 */ /* 0x000fc8000f8010ff */
[----:B------:R-:W-:Y:S02]  /*e880*/  @!P1 LEA.HI.X R9, R2, UR9, R5, 0x2, P0 ;  /* 0x0000000902099c11 */ /* 0x000fe400080f1405 */
[----:B------:R0:W2:Y:S01]  /*e890*/  LDG.E R5, desc[UR50][R6.64] ;  /* 0x0000003206057981 */ /* 0x0000a2000c1e1900 */
[----:B------:R-:W-:Y:S02]  /*e8a0*/  IMAD.U32 R11, RZ, RZ, UR46 ;  /* 0x0000002eff0b7e24 */ /* 0x000fe4000f8e00ff */
[----:B0-----:R-:W-:Y:S02]  /*e8b0*/  IMAD.MOV.U32 R6, RZ, RZ, RZ ;  /* 0x000000ffff067224 */ /* 0x001fe400078e00ff */
[----:B------:R-:W-:-:S04]  /*e8c0*/  VIADD R28, R19, 0x1 ;  /* 0x00000001131c7836 */ /* 0x000fc80000000000 */
[----:B------:R0:W5:Y:S01]  /*e8d0*/  @!P1 LDG.E R6, desc[UR50][R8.64] ;  /* 0x0000003208069981 */ /* 0x000162000c1e1900 */
[----:B------:R-:W-:Y:S01]  /*e8e0*/  ISETP.NE.AND P1, PT, R11, 0x3, PT ;  /* 0x000000030b00780c */ /* 0x000fe20003f25270 */
[----:B------:R-:W-:Y:S01]  /*e8f0*/  IMAD.MOV R7, RZ, RZ, -R10 ;  /* 0x000000ffff077224 */ /* 0x000fe200078e0a0a */
[----:B------:R-:W-:-:S03]  /*e900*/  ISETP.NE.AND P0, PT, R28, 0x2, PT ;  /* 0x000000021c00780c */ /* 0x000fc60003f05270 */
[----:B------:R-:W-:Y:S01]  /*e910*/  IMAD R7, R7, UR4, R0 ;  /* 0x0000000407077c24 */ /* 0x000fe2000f8e0200 */
[----:B------:R-:W-:Y:S01]  /*e920*/  SEL R33, RZ, 0x1, P0 ;  /* 0x00000001ff217807 */ /* 0x000fe20000000000 */
[----:B------:R-:W-:Y:S01]  /*e930*/  IMAD.MOV.U32 R0, RZ, RZ, R31 ;  /* 0x000000ffff007224 */ /* 0x000fe200078e001f */
[----:B------:R-:W-:Y:S01]  /*e940*/  SEL R28, R28, RZ, P0 ;  /* 0x000000ff1c1c7207 */ /* 0x000fe20000000000 */
[----:B------:R-:W-:Y:S01]  /*e950*/  VIADD R31, R31, 0xffffffff ;  /* 0xffffffff1f1f7836 */ /* 0x000fe20000000000 */
[----:B------:R-:W-:Y:S02]  /*e960*/  LOP3.LUT R33, R20, R33, RZ, 0x3c, !PT ;  /* 0x0000002114217212 */ /* 0x000fe400078e3cff */
[----:B------:R-:W-:Y:S02]  /*e970*/  ISETP.GT.AND P2, PT, R0, RZ, PT ;  /* 0x000000ff0000720c */ /* 0x000fe40003f44270 */
[----:B--2---:R-:W-:Y:S01]  /*e980*/  SHF.R.S32.HI R29, RZ, 0x1f, R5 ;  /* 0x0000001fff1d7819 */ /* 0x004fe20000011405 */
[----:B0-----:R-:W-:Y:S10]  /*e990*/  @!P1 BRA `(.L_x_283) ;  /* 0x0000000000049947 */ /* 0x001ff40003800000 */
[----:B------:R-:W-:Y:S01]  /*e9a0*/  BPT.TRAP 0x1 ;  /* 0x000000040000795c */ /* 0x000fe20000300000 */
.L_x_283:
[----:B------:R-:W-:Y:S01]  /*e9b0*/  IMAD R0, R28, 0x8, R22 ;  /* 0x000000081c007824 */ /* 0x000fe200078e0216 */
[----:B------:R-:W-:Y:S01]  /*e9c0*/  SHF.L.U32 R30, R33, 0x1f, RZ ;  /* 0x0000001f211e7819 */ /* 0x000fe200000006ff */
[----:B------:R-:W-:Y:S01]  /*e9d0*/  BSSY B0, `(.L_x_284) ;  /* 0x0000004000007945 */ /* 0x000fe20003800000 */
[----:B------:R-:W-:Y:S02]  /*e9e0*/  SHF.R.S32.HI R27, RZ, 0x1f, R4 ;  /* 0x0000001fff1b7819 */ /* 0x000fe40000011404 */
[----:B------:R-:W0:Y:S02]  /*e9f0*/  SYNCS.PHASECHK.TRANS64.TRYWAIT P0, [R0+URZ+0x29880], R30 ;  /* 0x0298801e000075a7 */ /* 0x000e24000800017f */
[----:B0-----:R-:W-:Y:S05]  /*ea00*/  @!P0 BRA `(.L_x_285) ;  /* 0x0000003c00c48947 */ /* 0x001fea0003800000 */
.L_x_378:
[----:B------:R-:W-:Y:S05]  /*ea10*/  BSYNC B0 ;  /* 0x0000000000007941 */ /* 0x000fea0003800000 */
.L_x_284:
        /* <DEDUP_REMOVED lines=11> */
[----:B------:R-:W-:Y:S01]  /*ead0*/  LOP3.LUT P3, RZ, R23, 0x2, RZ, 0xc0, !PT ;  /* 0x0000000217ff7812 */ /* 0x000fe2000786c0ff */
        /* <DEDUP_REMOVED lines=28> */
[----:B------:R-:W-:-:S03]  /*eca0*/  IADD3 R10, R22, R10, R35 ;  /* 0x0000000a160a7210 */ /* 0x000fc60007ffe023 */
        /* <DEDUP_REMOVED lines=26> */
.L_x_390:
        /* <DEDUP_REMOVED lines=9> */
.L_x_287:
        /* <DEDUP_REMOVED lines=11> */
.L_x_288:
[----:B------:R2:W-:Y:S01]  /*ef90*/  SYNCS.ARRIVE.TRANS64.A1T0 RZ, [R0+URZ+0x29870], RZ ;  /* 0x029870ff00ff79a7 */ /* 0x0005e2000810003f */
[----:B------:R-:W-:Y:S05]  /*efa0*/  @!P3 BRA `(.L_x_289) ;  /* 0x000000000004b947 */ /* 0x000fea0003800000 */
[----:B------:R-:W-:Y:S01]  /*efb0*/  BPT.TRAP 0x1 ;  /* 0x000000040000795c */ /* 0x000fe20000300000 */
.L_x_289:
[----:B------:R-:W3:Y:S01]  /*efc0*/  SYNCS.PHASECHK.TRANS64.TRYWAIT P0, [R0+URZ+0x29840], R30 ;  /* 0x0298401e000075a7 */ /* 0x000ee2000800017f */
[----:B------:R-:W-:Y:S04]  /*efd0*/  BSSY B0, `(.L_x_290) ;  /* 0x0000002000007945 */ /* 0x000fe80003800000 */
[----:B---3--:R-:W-:Y:S05]  /*efe0*/  @!P0 BRA `(.L_x_291) ;  /* 0x0000003c00d48947 */ /* 0x008fea0003800000 */
.L_x_391:
[----:B------:R-:W-:Y:S05]  /*eff0*/  BSYNC B0 ;  /* 0x0000000000007941 */ /* 0x000fea0003800000 */
.L_x_290:
[----:B------:R-:W4:Y:S01]  /*f000*/  LDL R9, [R1+0x8] ;  /* 0x0000080001097983 */ /* 0x000f220000100800 */
[----:B------:R-:W-:Y:S01]  /*f010*/  ULDC.64 UR4, c[0x0][0x300] ;  /* 0x0000c00000047ab9 */ /* 0x000fe20000000a00 */
[----:B------:R-:W-:Y:S01]  /*f020*/  ULDC.64 UR6, c[0x0][0x310] ;  /* 0x0000c40000067ab9 */ /* 0x000fe20000000a00 */
[----:B------:R-:W-:Y:S01]  /*f030*/  IMAD R8, R27, UR4, RZ ;  /* 0x000000041b087c24 */ /* 0x000fe2000f8e02ff */
[C---:B------:R-:W-:Y:S01]  /*f040*/  LOP3.LUT P4, RZ, R23.reuse, 0x10, RZ, 0xc0, !PT ;  /* 0x0000001017ff7812 */ /* 0x040fe2000788c0ff */
[C---:B------:R-:W-:Y:S01]  /*f050*/  IMAD.WIDE.U32 R2, R4.reuse, UR4, RZ ;  /* 0x0000000404027c25 */ /* 0x040fe2000f8e00ff */
[C---:B------:R-:W-:Y:S02]  /*f060*/  LOP3.LUT P3, RZ, R23.reuse, 0x8, RZ, 0xc0, !PT ;  /* 0x0000000817ff7812 */ /* 0x040fe4000786c0ff */
[----:B------:R-:W-:Y:S01]  /*f070*/  LOP3.LUT P1, RZ, R23, 0x4, RZ, 0xc0, !PT ;  /* 0x0000000417ff7812 */ /* 0x000fe2000782c0ff */
[----:B------:R-:W-:Y:S02]  /*f080*/  IMAD R8, R4, UR5, R8 ;  /* 0x0000000504087c24 */ /* 0x000fe4000f8e0208 */
[----:B------:R-:W-:-:S02]  /*f090*/  IMAD R29, R29, UR6, RZ ;  /* 0x000000061d1d7c24 */ /* 0x000fc4000f8e02ff */
[----:B------:R-:W-:Y:S02]  /*f0a0*/  IMAD.IADD R3, R3, 0x1, R8 ;  /* 0x0000000103037824 */ /* 0x000fe400078e0208 */
[----:B------:R-:W-:Y:S02]  /*f0b0*/  IMAD R8, R25, UR4, RZ ;  /* 0x0000000419087c24 */ /* 0x000fe4000f8e02ff */
[----:B------:R-:W-:-:S04]  /*f0c0*/  IMAD.WIDE.U32 R2, R5, UR6, R2 ;  /* 0x0000000605027c25 */ /* 0x000fc8000f8e0002 */
[----:B------:R-:W-:Y:S02]  /*f0d0*/  IMAD R5, R5, UR7, R29 ;  /* 0x0000000705057c24 */ /* 0x000fe4000f8e021d */
[----:B------:R-:W-:Y:S02]  /*f0e0*/  IMAD.MOV.U32 R4, RZ, RZ, R2 ;  /* 0x000000ffff047224 */ /* 0x000fe400078e0002 */
[----:B------:R-:W-:Y:S02]  /*f0f0*/  IMAD.IADD R5, R3, 0x1, R5 ;  /* 0x0000000103057824 */ /* 0x000fe400078e0205 */
[C---:B------:R-:W-:Y:S02]  /*f100*/  IMAD R8, R7.reuse, UR5, R8 ;  /* 0x0000000507087c24 */ /* 0x040fe4000f8e0208 */
        /* <DEDUP_REMOVED lines=20> */
[----:B------:R-:W-:-:S03]  /*f250*/  IMAD.IADD R7, R22, 0x1, R7 ;  /* 0x0000000116077824 */ /* 0x000fc600078e0207 */
[----:B------:R-:W5:Y:S04]  /*f260*/  SHFL.IDX PT, R3, R5, RZ, 0x1c1f ;  /* 0x001c1fff05037589 */ /* 0x000f6800000e0000 */
[----:B------:R-:W-:Y:S04]  /*f270*/  SHFL.IDX PT, R9, R5, 0x2, 0x1c1f ;  /* 0x005c1f0005097f89 */ /* 0x000fe800000e0000 */
[----:B------:R-:W-:Y:S04]  /*f280*/  SHFL.IDX PT, R8, R8, RZ, 0x1c1f ;  /* 0x001c1fff08087589 */ /* 0x000fe800000e0000 */
[----:B------:R-:W-:Y:S01]  /*f290*/  SHFL.IDX PT, R14, R6, RZ, 0x1c1f ;  /* 0x001c1fff060e7589 */ /* 0x000fe200000e0000 */
[----:B----4-:R-:W-:-:S05]  /*f2a0*/  IADD3 R2, P0, R37, R2, RZ ;  /* 0x0000000225027210 */ /* 0x010fca0007f1e0ff */
[----:B-----5:R-:W-:-:S05]  /*f2b0*/  IMAD.X R3, RZ, RZ, R3, P0 ;  /* 0x000000ffff037224 */ /* 0x020fca00000e0603 */
[----:B------:R-:W-:Y:S04]  /*f2c0*/  LDGSTS.E.BYPASS.LTC128B.128 [R7+0x1a400], desc[UR50][R2.64], !P4 ;  /* 0x1a40000002077fae */ /* 0x000fe8000e101d72 */
[----:B------:R-:W-:Y:S04]  /*f2d0*/  LDGSTS.E.BYPASS.LTC128B.128 [R7+0x1cc00], desc[UR50][R2.64+0x40], !P3 ;  /* 0x1cc0004002077fae */ /* 0x000fe8000d901d72 */
[----:B------:R4:W-:Y:S04]  /*f2e0*/  LDGSTS.E.BYPASS.LTC128B.128 [R7+0x1f400], desc[UR50][R2.64+0x80], !P1 ;  /* 0x1f40008002077fae */ /* 0x0009e8000c901d72 */
[----:B----4-:R-:W4:Y:S04]  /*f2f0*/  SHFL.IDX PT, R2, R4, 0x1, 0x1c1f ;  /* 0x003c1f0004027f89 */ /* 0x010f2800000e0000 */
[----:B------:R-:W5:Y:S01]  /*f300*/  SHFL.IDX PT, R3, R5, 0x1, 0x1c1f ;  /* 0x003c1f0005037f89 */ /* 0x000f6200000e0000 */
[----:B----4-:R-:W-:-:S05]  /*f310*/  IADD3 R2, P0, R37, R2, RZ ;  /* 0x0000000225027210 */ /* 0x010fca0007f1e0ff */
[----:B-----5:R-:W-:-:S05]  /*f320*/  IMAD.X R3, RZ, RZ, R3, P0 ;  /* 0x000000ffff037224 */ /* 0x020fca00000e0603 */
[----:B------:R-:W-:Y:S04]  /*f330*/  LDGSTS.E.BYPASS.LTC128B.128 [R7+0x1ac00], desc[UR50][R2.64], !P4 ;  /* 0x1ac0000002077fae */ /* 0x000fe8000e101d72 */
[----:B------:R-:W-:Y:S04]  /*f340*/  LDGSTS.E.BYPASS.LTC128B.128 [R7+0x1d400], desc[UR50][R2.64+0x40], !P3 ;  /* 0x1d40004002077fae */ /* 0x000fe8000d901d72 */
[----:B------:R4:W-:Y:S04]  /*f350*/  LDGSTS.E.BYPASS.LTC128B.128 [R7+0x1fc00], desc[UR50][R2.64+0x80], !P1 ;  /* 0x1fc0008002077fae */ /* 0x0009e8000c901d72 */
[----:B----4-:R-:W4:Y:S02]  /*f360*/  SHFL.IDX PT, R2, R4, 0x2, 0x1c1f ;  /* 0x005c1f0004027f89 */ /* 0x010f2400000e0000 */
[----:B----4-:R-:W-:-:S05]  /*f370*/  IADD3 R2, P0, R37, R2, RZ ;  /* 0x0000000225027210 */ /* 0x010fca0007f1e0ff */
[----:B------:R-:W-:Y:S02]  /*f380*/  IMAD.X R3, RZ, RZ, R9, P0 ;  /* 0x000000ffff037224 */ /* 0x000fe400000e0609 */
[----:B------:R-:W-:Y:S04]  /*f390*/  SHFL.IDX PT, R9, R5, 0x3, 0x1c1f ;  /* 0x007c1f0005097f89 */ /* 0x000fe800000e0000 */
[----:B------:R-:W-:Y:S04]  /*f3a0*/  LDGSTS.E.BYPASS.LTC128B.128 [R7+0x1b400], desc[UR50][R2.64], !P4 ;  /* 0x1b40000002077fae */ /* 0x000fe8000e101d72 */
[----:B------:R-:W-:Y:S04]  /*f3b0*/  LDGSTS.E.BYPASS.LTC128B.128 [R7+0x1dc00], desc[UR50][R2.64+0x40], !P3 ;  /* 0x1dc0004002077fae */ /* 0x000fe8000d901d72 */
[----:B------:R4:W-:Y:S04]  /*f3c0*/  LDGSTS.E.BYPASS.LTC128B.128 [R7+0x20400], desc[UR50][R2.64+0x80], !P1 ;  /* 0x2040008002077fae */ /* 0x0009e8000c901d72 */
[----:B----4-:R-:W4:Y:S02]  /*f3d0*/  SHFL.IDX PT, R2, R4, 0x3, 0x1c1f ;  /* 0x007c1f0004027f89 */ /* 0x010f2400000e0000 */
[----:B----4-:R-:W-:-:S05]  /*f3e0*/  IADD3 R2, P0, R37, R2, RZ ;  /* 0x0000000225027210 */ /* 0x010fca0007f1e0ff */
[----:B------:R-:W-:-:S05]  /*f3f0*/  IMAD.X R3, RZ, RZ, R9, P0 ;  /* 0x000000ffff037224 */ /* 0x000fca00000e0609 */
[----:B------:R4:W-:Y:S04]  /*f400*/  LDGSTS.E.BYPASS.LTC128B.128 [R7+0x1bc00], desc[UR50][R2.64], !P4 ;  /* 0x1bc0000002077fae */ /* 0x0009e8000e101d72 */
[----:B------:R4:W-:Y:S04]  /*f410*/  LDGSTS.E.BYPASS.LTC128B.128 [R7+0x1e400], desc[UR50][R2.64+0x40], !P3 ;  /* 0x1e40004002077fae */ /* 0x0009e8000d901d72 */
[----:B------:R4:W-:Y:S02]  /*f420*/  LDGSTS.E.BYPASS.LTC128B.128 [R7+0x20c00], desc[UR50][R2.64+0x80], !P1 ;  /* 0x20c0008002077fae */ /* 0x0009e4000c901d72 */
.L_x_403:
        /* <DEDUP_REMOVED lines=10> */
.L_x_293:
        /* <DEDUP_REMOVED lines=11> */
.L_x_294:
[----:B------:R0:W-:Y:S02]  /*f580*/  SYNCS.ARRIVE.TRANS64.A1T0 RZ, [R0+URZ+0x29830], RZ ;  /* 0x029830ff00ff79a7 */ /* 0x0001e4000810003f */
[----:B0-23--:R-:W-:-:S05]  /*f590*/  IMAD.U32 R0, RZ, RZ, UR48 ;  /* 0x00000030ff007e24 */ /* 0x00dfca000f8e00ff */
[----:B------:R-:W-:-:S13]  /*f5a0*/  ISETP.NE.AND P0, PT, R0, 0x3, PT ;  /* 0x000000030000780c */ /* 0x000fda0003f05270 */
[----:B------:R-:W-:Y:S05]  /*f5b0*/  @!P0 BRA `(.L_x_295) ;  /* 0x0000000000048947 */ /* 0x000fea0003800000 */
[----:B------:R-:W-:Y:S01]  /*f5c0*/  BPT.TRAP 0x1 ;  /* 0x000000040000795c */ /* 0x000fe20000300000 */
.L_x_295:
[----:B------:R-:W-:Y:S01]  /*f5d0*/  LOP3.LUT R0, R20, 0x1, RZ, 0x3c, !PT ;  /* 0x0000000114007812 */ /* 0x000fe200078e3cff */
[----:B------:R-:W-:Y:S01]  /*f5e0*/  IMAD R3, R19, 0x8, R22 ;  /* 0x0000000813037824 */ /* 0x000fe200078e0216 */
[----:B------:R-:W-:Y:S02]  /*f5f0*/  BSSY B0, `(.L_x_296) ;  /* 0x0000004000007945 */ /* 0x000fe40003800000 */
[----:B------:R-:W-:-:S04]  /*f600*/  SHF.L.U32 R0, R0, 0x1f, RZ ;  /* 0x0000001f00007819 */ /* 0x000fc800000006ff */
[----:B------:R-:W0:Y:S02]  /*f610*/  SYNCS.PHASECHK.TRANS64.TRYWAIT P1, [R3+URZ+0x29870], R0 ;  /* 0x02987000030075a7 */ /* 0x000e24000802017f */
[----:B0-----:R-:W-:Y:S05]  /*f620*/  @!P1 BRA `(.L_x_297) ;  /* 0x0000003c00d49947 */ /* 0x001fea0003800000 */
.L_x_404:
[----:B------:R-:W-:Y:S05]  /*f630*/  BSYNC B0 ;  /* 0x0000000000007941 */ /* 0x000fea0003800000 */
.L_x_296:
[----:B------:R-:W-:-:S05]  /*f640*/  IMAD.U32 R2, RZ, RZ, UR46 ;  /* 0x0000002eff027e24 */ /* 0x000fca000f8e00ff */
[----:B------:R-:W-:-:S13]  /*f650*/  ISETP.NE.AND P1, PT, R2, 0x3, PT ;  /* 0x000000030200780c */ /* 0x000fda0003f25270 */
[----:B------:R-:W-:Y:S05]  /*f660*/  @!P1 BRA `(.L_x_298) ;  /* 0x0000000000049947 */ /* 0x000fea0003800000 */
[----:B------:R-:W-:Y:S01]  /*f670*/  BPT.TRAP 0x1 ;  /* 0x000000040000795c */ /* 0x000fe20000300000 */
.L_x_298:
[----:B0-----:R-:W-:Y:S01]  /*f680*/  SHF.L.U32 R0, R20, 0x1f, RZ ;  /* 0x0000001f14007819 */ /* 0x001fe200000006ff */
[----:B------:R-:W-:-:S03]  /*f690*/  IMAD R12, R19, 0x5000, RZ ;  /* 0x00005000130c7824 */ /* 0x000fc600078e02ff */
[----:B------:R-:W0:Y:S02]  /*f6a0*/  SYNCS.PHASECHK.TRANS64.TRYWAIT P1, [R3+URZ+0x29860], R0 ;  /* 0x02986000030075a7 */ /* 0x000e24000802017f */
[----:B0-----:R-:W-:Y:S05]  /*f6b0*/  @!P1 BRA `(.L_x_299) ;  /* 0x0000003c00c49947 */ /* 0x001fea0003800000 */
.L_x_405:
[----:B------:R-:W2:Y:S04]  /*f6c0*/  LDL R4, [R1+0x10] ;  /* 0x0000100001047983 */ /* 0x000ea80000100800 */
[----:B------:R-:W3:Y:S04]  /*f6d0*/  LDL R2, [R1+0x14] ;  /* 0x0000140001027983 */ /* 0x000ee80000100800 */
[----:B------:R-:W4:Y:S01]  /*f6e0*/  LDL R13, [R1+0xc] ;  /* 0x00000c00010d7983 */ /* 0x000f220000100800 */
[----:B------:R-:W-:Y:S05]  /*f6f0*/  WARPSYNC.ALL ;  /* 0x0000000000007948 */ /* 0x000fea0003800000 */
[----:B------:R-:W-:-:S05]  /*f700*/  IMAD.U32 R19, RZ, RZ, UR46 ;  /* 0x0000002eff137e24 */ /* 0x000fca000f8e00ff */
[----:B------:R-:W-:Y:S02]  /*f710*/  ISETP.NE.AND P1, PT, R19, 0x3, PT ;  /* 0x000000031300780c */ /* 0x000fe40003f25270 */
[----:B--2---:R-:W-:-:S05]  /*f720*/  LOP3.LUT R5, R12, R4, RZ, 0xfc, !PT ;  /* 0x000000040c057212 */ /* 0x004fca00078efcff */
[----:B0-----:R-:W-:Y:S01]  /*f730*/  IMAD.IADD R0, R22, 0x1, R5 ;  /* 0x0000000116007824 */ /* 0x001fe200078e0205 */
[----:B----4-:R-:W-:-:S03]  /*f740*/  LOP3.LUT R17, R12, R13, RZ, 0xfc, !PT ;  /* 0x0000000d0c117212 */ /* 0x010fc600078efcff */
[----:B---3--:R-:W-:Y:S01]  /*f750*/  IMAD.IADD R2, R2, 0x1, R0 ;  /* 0x0000000102027824 */ /* 0x008fe200078e0200 */
[----:B------:R-:W0:Y:S01]  /*f760*/  LDSM.16.MT88.4 R4, [R0+0xa400] ;  /* 0x00a400000004783b */ /* 0x000e220000004200 */
[----:B------:R-:W-:Y:S01]  /*f770*/  IMAD.IADD R17, R22, 0x1, R17 ;  /* 0x0000000116117824 */ /* 0x000fe200078e0211 */
        /* <DEDUP_REMOVED lines=11> */
[----:B------:R-:W0:Y:S02]  /*f830*/  LDSM.16.MT88.4 R8, [R0+0xb400] ;  /* 0x00b400000008783b */ /* 0x000e240000004200 */
[C-C-:B0-----:R-:W-:Y:S02]  /*f840*/  PRMT R4, R8.reuse, 0x6420, R9.reuse ;  /* 0x0000642008047816 */ /* 0x141fe40000000009 */
[----:B------:R-:W-:Y:S02]  /*f850*/  PRMT R5, R8, 0x7531, R9 ;  /* 0x0000753108057816 */ /* 0x000fe40000000009 */
[----:B------:R-:W-:-:S02]  /*f860*/  PRMT R6, R10, 0x6420, R11 ;  /* 0x000064200a067816 */ /* 0x000fc4000000000b */
[----:B------:R-:W-:Y:S02]  /*f870*/  PRMT R7, R10, 0x7531, R11 ;  /* 0x000075310a077816 */ /* 0x000fe4000000000b */
[----:B------:R-:W1:Y:S04]  /*f880*/  LDSM.16.MT88.4 R8, [R2+0xb400] ;  /* 0x00b400000208783b */ /* 0x000e680000004200 */
[----:B------:R-:W-:Y:S01]  /*f890*/  STSM.16.M88.4 [R17+0x1400], R4 ;  /* 0x0014000411007844 */ /* 0x000fe20000000200 */
[C-C-:B-1----:R-:W-:Y:S02]  /*f8a0*/  PRMT R24, R8.reuse, 0x6420, R9.reuse ;  /* 0x0000642008187816 */ /* 0x142fe40000000009 */
[----:B------:R-:W-:Y:S02]  /*f8b0*/  PRMT R25, R8, 0x7531, R9 ;  /* 0x0000753108197816 */ /* 0x000fe40000000009 */
[----:B------:R-:W-:-:S02]  /*f8c0*/  PRMT R26, R10, 0x6420, R11 ;  /* 0x000064200a1a7816 */ /* 0x000fc4000000000b */
[----:B------:R-:W-:-:S05]  /*f8d0*/  PRMT R27, R10, 0x7531, R11 ;  /* 0x000075310a1b7816 */ /* 0x000fca000000000b */
[----:B------:R-:W-:Y:S04]  /*f8e0*/  STSM.16.M88.4 [R17+0x1c00], R24 ;  /* 0x001c001811007844 */ /* 0x000fe80000000200 */
[----:B------:R-:W0:Y:S02]  /*f8f0*/  LDSM.16.MT88.4 R8, [R0+0xc400] ;  /* 0x00c400000008783b */ /* 0x000e240000004200 */
        /* <DEDUP_REMOVED lines=23> */
[----:B------:R-:W0:Y:S04]  /*fa70*/  LDSM.16.MT88.4 R8, [R0+0xe400] ;  /* 0x00e400000008783b */ /* 0x000e280000004200 */
        /* <DEDUP_REMOVED lines=19> */
.L_x_300:
[----:B-1----:R1:W-:Y:S01]  /*fbb0*/  SYNCS.ARRIVE.TRANS64.A1T0 RZ, [R3+URZ+0x29850], RZ ;  /* 0x029850ff03ff79a7 */ /* 0x0023e2000810003f */
[----:B------:R-:W-:Y:S06]  /*fbc0*/  BAR.SYNC.DEFER_BLOCKING 0x2, 0x80 ;  /* 0x0082000000007b1d */ /* 0x000fec0000010000 */
[----:B------:R-:W-:Y:S05]  /*fbd0*/  @!P0 BRA `(.L_x_301) ;  /* 0x0000000000048947 */ /* 0x000fea0003800000 */
[----:B------:R-:W-:Y:S01]  /*fbe0*/  BPT.TRAP 0x1 ;  /* 0x000000040000795c */ /* 0x000fe20000300000 */
.L_x_301:
[----:B------:R-:W2:Y:S01]  /*fbf0*/  LDL R0, [R1+0x4] ;  /* 0x0000040001007983 */ /* 0x000ea20000100800 */
[----:B-1----:R-:W-:Y:S02]  /*fc00*/  VIADD R3, R3, 0x29880 ;  /* 0x0002988003037836 */ /* 0x002fe40000000000 */
[----:B------:R-:W-:Y:S02]  /*fc10*/  IMAD.MOV.U32 R20, RZ, RZ, R33 ;  /* 0x000000ffff147224 */ /* 0x000fe400078e0021 */
[----:B------:R-:W-:Y:S01]  /*fc20*/  IMAD.MOV.U32 R19, RZ, RZ, R28 ;  /* 0x000000ffff137224 */ /* 0x000fe200078e001c */
[----:B--2---:R-:W-:-:S04]  /*fc30*/  PRMT R3, R0, 0x654, R3 ;  /* 0x0000065400037816 */ /* 0x004fc80000000003 */
[----:B------:R2:W-:Y:S01]  /*fc40*/  SYNCS.ARRIVE.TRANS64.RED.A1T0 RZ, [R3+URZ], RZ ;  /* 0x000000ff03ff79a7 */ /* 0x0005e2000810043f */
[----:B------:R-:W-:Y:S05]  /*fc50*/  @P2 BRA `(.L_x_302) ;  /* 0xffffffe800442947 */ /* 0x000fea000383ffff */
.L_x_282:
[----:B------:R-:W4:Y:S01]  /*fc60*/  S2R R0, SR_TID.X ;  /* 0x0000000000007919 */ /* 0x000f220000002100 */
[----:B------:R-:W-:Y:S01]  /*fc70*/  BSSY B0, `(.L_x_303) ;  /* 0x0000012000007945 */ /* 0x000fe20003800000 */
[----:B----4-:R-:W-:Y:S01]  /*fc80*/  LOP3.LUT R2, R0, 0x7f, RZ, 0xc0, !PT ;  /* 0x0000007f00027812 */ /* 0x010fe200078ec0ff */
[----:B------:R-:W-:-:S03]  /*fc90*/  IMAD.U32 R0, RZ, RZ, UR48 ;  /* 0x00000030ff007e24 */ /* 0x000fc6000f8e00ff */
[----:B------:R-:W-:Y:S02]  /*fca0*/  ISETP.NE.AND P1, PT, R2, RZ, PT ;  /* 0x000000ff0200720c */ /* 0x000fe40003f25270 */
[----:B------:R-:W-:-:S11]  /*fcb0*/  ISETP.NE.AND P0, PT, R0, 0x3, PT ;  /* 0x000000030000780c */ /* 0x000fd60003f05270 */
[----:B------:R-:W-:Y:S05]  /*fcc0*/  @P1 BRA `(.L_x_304) ;  /* 0x0000000000301947 */ /* 0x000fea0003800000 */
[----:B------:R-:W4:Y:S01]  /*fcd0*/  S2R R5, SR_LANEID ;  /* 0x0000000000057919 */ /* 0x000f220000000000 */
[----:B------:R-:W-:Y:S01]  /*fce0*/  VOTEU.ANY UR4, UPT, PT ;  /* 0x0000000000047886 */ /* 0x000fe200038e0100 */
[----:B0-2---:R-:W0:Y:S01]  /*fcf0*/  LDC.64 R2, c[0x0][0xc60] ;  /* 0x00031800ff027b82 */ /* 0x005e220000000a00 */
[----:B------:R-:W4:Y:S02]  /*fd00*/  FLO.U32 R0, UR4 ;  /* 0x0000000400007d00 */ /* 0x000f2400080e0000 */
[----:B----4-:R-:W-:-:S06]  /*fd10*/  ISETP.EQ.U32.AND P1, PT, R0, R5, PT ;  /* 0x000000050000720c */ /* 0x010fcc0003f22070 */
[----:B------:R-:W0:Y:S07]  /*fd20*/  POPC R5, UR4 ;  /* 0x0000000400057d09 */ /* 0x000e2e0008000000 */
[----:B0-----:R-:W2:Y:S01]  /*fd30*/  @P1 ATOMG.E.ADD.STRONG.GPU PT, R3, desc[UR50][R2.64], R5 ;  /* 0x00000005020319a8 */ /* 0x001ea200081ee1f2 */
[----:B------:R-:W0:Y:S02]  /*fd40*/  S2R R4, SR_LTMASK ;  /* 0x0000000000047919 */ /* 0x000e240000003900 */
[----:B0-----:R-:W-:-:S04]  /*fd50*/  LOP3.LUT R4, R4, UR4, RZ, 0xc0, !PT ;  /* 0x0000000404047c12 */ /* 0x001fc8000f8ec0ff */
[----:B------:R-:W0:Y:S01]  /*fd60*/  POPC R7, R4 ;  /* 0x0000000400077309 */ /* 0x000e220000000000 */
[----:B--2---:R-:W0:Y:S02]  /*fd70*/  SHFL.IDX PT, R0, R3, R0, 0x1f ;  /* 0x00001f0003007589 */ /* 0x004e2400000e0000 */
[----:B0-----:R-:W-:-:S07]  /*fd80*/  IADD3 R16, R0, UR49, R7 ;  /* 0x0000003100107c10 */ /* 0x001fce000fffe007 */
.L_x_304:
[----:B------:R-:W-:Y:S05]  /*fd90*/  BSYNC B0 ;  /* 0x0000000000007941 */ /* 0x000fea0003800000 */
.L_x_303:
[----:B------:R-:W-:Y:S05]  /*fda0*/  @!P0 BRA `(.L_x_305) ;  /* 0x0000000000048947 */ /* 0x000fea0003800000 */
[----:B------:R-:W-:Y:S01]  /*fdb0*/  BPT.TRAP 0x1 ;  /* 0x000000040000795c */ /* 0x000fe20000300000 */
.L_x_305:
[----:B------:R-:W-:Y:S01]  /*fdc0*/  LOP3.LUT R0, R33, 0x1, RZ, 0x3c, !PT ;  /* 0x0000000121007812 */ /* 0x000fe200078e3cff */
[----:B0-----:R-:W-:Y:S01]  /*fdd0*/  IMAD R17, R28, 0x8, R22 ;  /* 0x000000081c117824 */ /* 0x001fe200078e0216 */
[----:B------:R-:W-:Y:S02]  /*fde0*/  BSSY B0, `(.L_x_306) ;  /* 0x0000004000007945 */ /* 0x000fe40003800000 */
[----:B------:R-:W-:-:S04]  /*fdf0*/  SHF.L.U32 R0, R0, 0x1f, RZ ;  /* 0x0000001f00007819 */ /* 0x000fc800000006ff */
[----:B------:R-:W0:Y:S02]  /*fe00*/  SYNCS.PHASECHK.TRANS64.TRYWAIT P1, [R17+URZ+0x29870], R0 ;  /* 0x02987000110075a7 */ /* 0x000e24000802017f */
[----:B0-----:R-:W-:Y:S05]  /*fe10*/  @!P1 BRA `(.L_x_307) ;  /* 0x0000003800009947 */ /* 0x001fea0003800000 */
.L_x_406:
[----:B------:R-:W-:Y:S05]  /*fe20*/  BSYNC B0 ;  /* 0x0000000000007941 */ /* 0x000fea0003800000 */
.L_x_306:
[----:B------:R-:W-:-:S05]  /*fe30*/  IMAD.U32 R2, RZ, RZ, UR46 ;  /* 0x0000002eff027e24 */ /* 0x000fca000f8e00ff */
[----:B------:R-:W-:-:S13]  /*fe40*/  ISETP.NE.AND P1, PT, R2, 0x3, PT ;  /* 0x000000030200780c */ /* 0x000fda0003f25270 */
[----:B------:R-:W-:Y:S05]  /*fe50*/  @!P1 BRA `(.L_x_308) ;  /* 0x0000000000049947 */ /* 0x000fea0003800000 */
[----:B------:R-:W-:Y:S01]  /*fe60*/  BPT.TRAP 0x1 ;  /* 0x000000040000795c */ /* 0x000fe20000300000 */
.L_x_308:
[----:B0-----:R-:W-:-:S04]  /*fe70*/  SHF.L.U32 R0, R33, 0x1f, RZ ;  /* 0x0000001f21007819 */ /* 0x001fc800000006ff */
[----:B------:R-:W0:Y:S02]  /*fe80*/  SYNCS.PHASECHK.TRANS64.TRYWAIT P1, [R17+URZ+0x29860], R0 ;  /* 0x02986000110075a7 */ /* 0x000e24000802017f */
[----:B0-----:R-:W-:Y:S05]  /*fe90*/  @!P1 BRA `(.L_x_309) ;  /* 0x0000003400f49947 */ /* 0x001fea0003800000 */
.L_x_407:
[----:B------:R-:W2:Y:S04]  /*fea0*/  LDL R2, [R1+0x10] ;  /* 0x0000100001027983 */ /* 0x000ea80000100800 */
[----:B------:R-:W4:Y:S04]  /*feb0*/  LDL R13, [R1+0x14] ;  /* 0x00001400010d7983 */ /* 0x000f280000100800 */
[----:B------:R-:W5:Y:S01]  /*fec0*/  LDL R12, [R1+0xc] ;  /* 0x00000c00010c7983 */ /* 0x000f620000100800 */
[----:B0-----:R-:W-:Y:S01]  /*fed0*/  IMAD R0, R28, 0x5000, RZ ;  /* 0x000050001c007824 */ /* 0x001fe200078e02ff */
[----:B------:R-:W-:Y:S05]  /*fee0*/  WARPSYNC.ALL ;  /* 0x0000000000007948 */ /* 0x000fea0003800000 */
[----:B------:R-:W-:-:S05]  /*fef0*/  IMAD.U32 R18, RZ, RZ, UR46 ;  /* 0x0000002eff127e24 */ /* 0x000fca000f8e00ff */
[----:B------:R-:W-:Y:S02]  /*ff00*/  ISETP.NE.AND P1, PT, R18, 0x3, PT ;  /* 0x000000031200780c */ /* 0x000fe40003f25270 */
[----:B--2---:R-:W-:-:S05]  /*ff10*/  LOP3.LUT R3, R0, R2, RZ, 0xfc, !PT ;  /* 0x0000000200037212 */ /* 0x004fca00078efcff */
[----:B------:R-:W-:-:S04]  /*ff20*/  IMAD.IADD R2, R22, 0x1, R3 ;  /* 0x0000000116027824 */ /* 0x000fc800078e0203 */
[----:B----4-:R-:W-:Y:S01]  /*ff30*/  IMAD.IADD R3, R13, 0x1, R2 ;  /* 0x000000010d037824 */ /* 0x010fe200078e0202 */
[----:B------:R-:W0:Y:S01]  /*ff40*/  LDSM.16.MT88.4 R8, [R2+0xa400] ;  /* 0x00a400000208783b */ /* 0x000e220000004200 */
[----:B-----5:R-:W-:-:S05]  /*ff50*/  LOP3.LUT R13, R0, R12, RZ, 0xfc, !PT ;  /* 0x0000000c000d7212 */ /* 0x020fca00078efcff */
        /* <DEDUP_REMOVED lines=9> */
[C-C-:B---3--:R-:W-:Y:S02]  /*fff0*/  PRMT R14, R10.reuse, 0x6420, R11.reuse ;  /* 0x000064200a0e7816 */ /* 0x148fe4000000000b */
        /* <DEDUP_REMOVED lines=58> */
.L_x_310:
[----:B-1----:R1:W-:Y:S01]  /*103a0*/  SYNCS.ARRIVE.TRANS64.A1T0 RZ, [R17+URZ+0x29850], RZ ;  /* 0x029850ff11ff79a7 */ /* 0x0023e2000810003f */
[----:B------:R-:W-:Y:S06]  /*103b0*/  BAR.SYNC.DEFER_BLOCKING 0x2, 0x80 ;  /* 0x0082000000007b1d */ /* 0x000fec0000010000 */
[----:B------:R-:W-:Y:S05]  /*103c0*/  @!P0 BRA `(.L_x_311) ;  /* 0x0000000000048947 */ /* 0x000fea0003800000 */
[----:B------:R-:W-:Y:S01]  /*103d0*/  BPT.TRAP 0x1 ;  /* 0x000000040000795c */ /* 0x000fe20000300000 */
.L_x_311:
[----:B0-----:R-:W2:Y:S01]  /*103e0*/  LDL R0, [R1+0x4] ;  /* 0x0000040001007983 */ /* 0x001ea20000100800 */
[----:B-1----:R-:W-:Y:S02]  /*103f0*/  VIADD R17, R17, 0x29880 ;  /* 0x0002988011117836 */ /* 0x002fe40000000000 */
[----:B------:R-:W-:-:S05]  /*10400*/  VIADD R28, R28, 0x1 ;  /* 0x000000011c1c7836 */ /* 0x000fca0000000000 */
[----:B------:R-:W-:-:S04]  /*10410*/  ISETP.NE.AND P0, PT, R28, 0x2, PT ;  /* 0x000000021c00780c */ /* 0x000fc80003f05270 */
[----:B------:R-:W-:Y:S02]  /*10420*/  SEL R28, R28, RZ, P0 ;  /* 0x000000ff1c1c7207 */ /* 0x000fe40000000000 */
[----:B--2---:R-:W-:Y:S02]  /*10430*/  PRMT R17, R0, 0x654, R17 ;  /* 0x0000065400117816 */ /* 0x004fe40000000011 */
[----:B------:R-:W-:Y:S02]  /*10440*/  SEL R0, RZ, 0x1, P0 ;  /* 0x00000001ff007807 */ /* 0x000fe40000000000 */
[----:B------:R0:W-:Y:S02]  /*10450*/  SYNCS.ARRIVE.TRANS64.RED.A1T0 RZ, [R17+URZ], RZ ;  /* 0x000000ff11ff79a7 */ /* 0x0001e4000810043f */
[----:B------:R-:W-:-:S07]  /*10460*/  LOP3.LUT R33, R33, R0, RZ, 0x3c, !PT ;  /* 0x0000000021217212 */ /* 0x000fce00078e3cff */
.L_x_250:
[----:B------:R-:W-:Y:S05]  /*10470*/  BSYNC B7 ;  /* 0x0000000000077941 */ /* 0x000fea0003800000 */
.L_x_248:
[----:B------:R-:W-:-:S13]  /*10480*/  LOP3.LUT P0, RZ, R23, 0x200, RZ, 0xc0, !PT ;  /* 0x0000020017ff7812 */ /* 0x000fda000780c0ff */
[----:B------:R-:W-:Y:S05]  /*10490*/  @!P0 BRA `(.L_x_312) ;  /* 0x0000000000288947 */ /* 0x000fea0003800000 */
[----:B------:R-:W1:Y:S08]  /*104a0*/  S2UR UR4, SR_CgaCtaId ;  /* 0x00000000000479c3 */ /* 0x000e700000008800 */
[----:B------:R-:W-:Y:S01]  /*104b0*/  BAR.SYNC.DEFER_BLOCKING 0x5, 0x180 ;  /* 0x0146000000007b1d */ /* 0x000fe20000010000 */
[----:B------:R-:W-:Y:S01]  /*104c0*/  MOV R22, 0x400 ;  /* 0x0000040000167802 */ /* 0x000fe20000000f00 */
[----:B-1----:R-:W-:-:S05]  /*104d0*/  IMAD.U32 R0, RZ, RZ, UR4 ;  /* 0x00000004ff007e24 */ /* 0x002fca000f8e00ff */
[----:B------:R-:W-:Y:S01]  /*104e0*/  LEA R22, R0, R22, 0x18 ;  /* 0x0000001600167211 */ /* 0x000fe200078ec0ff */
[----:B------:R-:W-:Y:S04]  /*104f0*/  STL [R1+0x4], R0 ;  /* 0x0000040001007387 */ /* 0x000fe80000100800 */
[----:B0-----:R-:W0:Y:S02]  /*10500*/  LDS.128 R16, [R22+0x298d0] ;  /* 0x0298d00016107984 */ /* 0x001e240000000c00 */
[----:B0-----:R-:W-:Y:S01]  /*10510*/  R2UR UR40, R19 ;  /* 0x00000000132872ca */ /* 0x001fe200000e0000 */
[----:B------:R-:W-:Y:S06]  /*10520*/  BAR.ARV 0x4, 0x180 ;  /* 0x0106000000007b1d */ /* 0x000fec0000002000 */
[----:B------:R-:W-:Y:S08]  /*10530*/  BRA `(.L_x_313) ;  /* 0x0000000800207947 */ /* 0x000ff00003800000 */
.L_x_312:
[----:B------:R-:W1:Y:S01]  /*10540*/  S2R R0, SR_TID.X ;  /* 0x0000000000007919 */ /* 0x000e620000002100 */
[----:B------:R-:W-:Y:S01]  /*10550*/  ULDC UR4, c[0x0][0xc3c] ;  /* 0x00030f0000047ab9 */ /* 0x000fe20000000800 */
[----:B-1----:R-:W-:Y:S01]  /*10560*/  LOP3.LUT R8, R0, 0x1f, RZ, 0xc0, !PT ;  /* 0x0000001f00087812 */ /* 0x002fe200078ec0ff */
[----:B------:R-:W-:-:S03]  /*10570*/  IMAD.MOV.U32 R0, RZ, RZ, RZ ;  /* 0x000000ffff007224 */ /* 0x000fc600078e00ff */
[C---:B------:R-:W-:Y:S01]  /*10580*/  ISETP.NE.AND P0, PT, R8.reuse, 0x1f, PT ;  /* 0x0000001f0800780c */ /* 0x040fe20003f05270 */
[----:B------:R-:W-:-:S05]  /*10590*/  VIADD R5, R8, UR40 ;  /* 0x0000002808057c36 */ /* 0x000fca0008000000 */
[----:B------:R-:W-:Y:S01]  /*105a0*/  ISETP.GE.OR P1, PT, R5, UR4, !P0 ;  /* 0x0000000405007c0c */ /* 0x000fe2000c726670 */
[----:B------:R-:W-:-:S12]  /*105b0*/  ULDC UR4, c[0x0][0xc3c] ;  /* 0x00030f0000047ab9 */ /* 0x000fd80000000800 */
[----:B------:R-:W1:Y:S02]  /*105c0*/  @!P1 LDC.64 R2, c[0x0][0xc80] ;  /* 0x00032000ff029b82 */ /* 0x000e640000000a00 */
[----:B-1----:R-:W-:-:S05]  /*105d0*/  @!P1 IMAD.WIDE R2, R5, 0x4, R2 ;  /* 0x0000000405029825 */ /* 0x002fca00078e0202 */
[----:B------:R-:W2:Y:S01]  /*105e0*/  @!P1 LDG.E R0, desc[UR50][R2.64] ;  /* 0x0000003202009981 */ /* 0x000ea2000c1e1900 */
[C---:B------:R-:W-:Y:S02]  /*105f0*/  ISETP.NE.AND P1, PT, R8.reuse, RZ, PT ;  /* 0x000000ff0800720c */ /* 0x040fe40003f25270 */
[C---:B------:R-:W-:Y:S02]  /*10600*/  ISETP.GE.U32.AND P2, PT, R8.reuse, 0x2, PT ;  /* 0x000000020800780c */ /* 0x040fe40003f46070 */
[C---:B------:R-:W-:Y:S02]  /*10610*/  ISETP.GE.U32.AND P3, PT, R8.reuse, 0x4, PT ;  /* 0x000000040800780c */ /* 0x040fe40003f66070 */
[C---:B------:R-:W-:Y:S02]  /*10620*/  ISETP.GE.U32.AND P4, PT, R8.reuse, 0x8, PT ;  /* 0x000000080800780c */ /* 0x040fe40003f86070 */
[----:B------:R-:W-:Y:S01]  /*10630*/  ISETP.GE.U32.AND P5, PT, R8, 0x10, PT ;  /* 0x000000100800780c */ /* 0x000fe20003fa6070 */
[----:B--2---:R-:W1:Y:S02]  /*10640*/  SHFL.UP PT, R4, R0, 0x1, RZ ;  /* 0x0420000000047989 */ /* 0x004e6400000e00ff */
[----:B-1----:R-:W-:-:S05]  /*10650*/  SEL R5, R4, RZ, P1 ;  /* 0x000000ff04057207 */ /* 0x002fca0000800000 */
[----:B------:R-:W-:-:S05]  /*10660*/  IMAD.IADD R5, R0, 0x1, R5 ;  /* 0x0000000100057824 */ /* 0x000fca00078e0205 */
[----:B------:R-:W1:Y:S02]  /*10670*/  SHFL.UP PT, R4, R5, 0x2, RZ ;  /* 0x0440000005047989 */ /* 0x000e6400000e00ff */
[----:B-1----:R-:W-:-:S05]  /*10680*/  SEL R4, R4, RZ, P2 ;  /* 0x000000ff04047207 */ /* 0x002fca0001000000 */
[----:B------:R-:W-:Y:S02]  /*10690*/  IMAD.IADD R4, R5, 0x1, R4 ;  /* 0x0000000105047824 */ /* 0x000fe400078e0204 */
[----:B------:R-:W-:Y:S04]  /*106a0*/  SHFL.IDX PT, R5, R16, RZ, 0x1f ;  /* 0x00001fff10057589 */ /* 0x000fe800000e0000 */
[----:B------:R-:W1:Y:S02]  /*106b0*/  SHFL.UP PT, R6, R4, 0x4, RZ ;  /* 0x0480000004067989 */ /* 0x000e6400000e00ff */
[----:B-1----:R-:W-:-:S05]  /*106c0*/  SEL R3, R6, RZ, P3 ;  /* 0x000000ff06037207 */ /* 0x002fca0001800000 */
[----:B------:R-:W-:Y:S02]  /*106d0*/  IMAD.IADD R6, R4, 0x1, R3 ;  /* 0x0000000104067824 */ /* 0x000fe400078e0203 */
[----:B------:R-:W-:Y:S04]  /*106e0*/  SHFL.IDX PT, R4, R16, 0x1, 0x1f ;  /* 0x00201f0010047f89 */ /* 0x000fe800000e0000 */
[----:B------:R-:W1:Y:S02]  /*106f0*/  SHFL.UP PT, R2, R6, 0x8, RZ ;  /* 0x0500000006027989 */ /* 0x000e6400000e00ff */
[----:B-1----:R-:W-:-:S05]  /*10700*/  SEL R3, R2, RZ, P4 ;  /* 0x000000ff02037207 */ /* 0x002fca0002000000 */
[----:B------:R-:W-:-:S05]  /*10710*/  IMAD.IADD R7, R6, 0x1, R3 ;  /* 0x0000000106077824 */ /* 0x000fca00078e0203 */
[----:B------:R-:W1:Y:S02]  /*10720*/  SHFL.UP PT, R2, R7, 0x10, RZ ;  /* 0x0600000007027989 */ /* 0x000e6400000e00ff */
[----:B-1----:R-:W-:-:S05]  /*10730*/  SEL R2, R2, RZ, P5 ;  /* 0x000000ff02027207 */ /* 0x002fca0002800000 */
[----:B------:R-:W-:Y:S02]  /*10740*/  IMAD.IADD R3, R7, 0x1, R2 ;  /* 0x0000000107037824 */ /* 0x000fe400078e0202 */
[----:B------:R-:W1:Y:S03]  /*10750*/  LDC R2, c[0x0][0xc38] ;  /* 0x00030e00ff027b82 */ /* 0x000e660000000800 */
[----:B------:R-:W1:Y:S02]  /*10760*/  SHFL.IDX PT, R9, R3, 0x1f, 0x1f ;  /* 0x03e01f0003097f89 */ /* 0x000e6400000e0000 */
[----:B-1----:R-:W-:-:S04]  /*10770*/  IMAD R9, R9, R2, RZ ;  /* 0x0000000209097224 */ /* 0x002fc800078e02ff */
[----:B------:R-:W-:-:S05]  /*10780*/  IMAD.IADD R4, R4, 0x1, R9 ;  /* 0x0000000104047824 */ /* 0x000fca00078e0209 */
[----:B------:R-:W-:-:S13]  /*10790*/  ISETP.GT.AND P6, PT, R4, R5, PT ;  /* 0x000000050400720c */ /* 0x000fda0003fc4270 */
[----:B------:R-:W-:Y:S05]  /*107a0*/  @P6 BRA `(.L_x_314) ;  /* 0x0000000000906947 */ /* 0x000fea0003800000 */
.L_x_318:
[----:B------:R-:W-:-:S04]  /*107b0*/  UIADD3 UR40, UR40, 0x1f, URZ ;  /* 0x0000001f28287890 */ /* 0x000fc8000fffe03f */
[----:B------:R-:W-:-:S06]  /*107c0*/  UISETP.GE.AND UP0, UPT, UR40, UR4, UPT ;  /* 0x000000042800728c */ /* 0x000fcc000bf06270 */
[----:B------:R-:W-:-:S13]  /*107d0*/  PLOP3.LUT P6, PT, PT, PT, UP0, 0x40, 0x0 ;  /* 0x000000000000781c */ /* 0x000fda0003fce808 */
[----:B------:R-:W-:Y:S05]  /*107e0*/  @!P6 BRA `(.L_x_315) ;  /* 0x000000040034e947 */ /* 0x000fea0003800000 */
[----:B------:R-:W1:Y:S01]  /*107f0*/  S2R R0, SR_TID.X ;  /* 0x0000000000007919 */ /* 0x000e620000002100 */
[----:B------:R-:W-:Y:S01]  /*10800*/  BSSY B0, `(.L_x_316) ;  /* 0x0000009000007945 */ /* 0x000fe20003800000 */
[----:B-1----:R-:W-:-:S05]  /*10810*/  LOP3.LUT R0, R0, 0x1f, RZ, 0xc0, !PT ;  /* 0x0000001f00007812 */ /* 0x002fca00078ec0ff */
[----:B------:R-:W-:Y:S02]  /*10820*/  VIADD R7, R0, UR40 ;  /* 0x0000002800077c36 */ /* 0x000fe40008000000 */
[----:B------:R-:W-:-:S03]  /*10830*/  IMAD.MOV.U32 R0, RZ, RZ, RZ ;  /* 0x000000ffff007224 */ /* 0x000fc600078e00ff */
[----:B------:R-:W-:-:S13]  /*10840*/  ISETP.GE.OR P6, PT, R7, UR4, !P0 ;  /* 0x0000000407007c0c */ /* 0x000fda000c7c6670 */
[----:B------:R-:W-:Y:S05]  /*10850*/  @P6 BRA `(.L_x_317) ;  /* 0x00000000000c6947 */ /* 0x000fea0003800000 */
[----:B------:R-:W1:Y:S02]  /*10860*/  LDC.64 R2, c[0x0][0xc80] ;  /* 0x00032000ff027b82 */ /* 0x000e640000000a00 */
[----:B-1----:R-:W-:-:S05]  /*10870*/  IMAD.WIDE R2, R7, 0x4, R2 ;  /* 0x0000000407027825 */ /* 0x002fca00078e0202 */
[----:B------:R1:W5:Y:S02]  /*10880*/  LDG.E R0, desc[UR50][R2.64] ;  /* 0x0000003202007981 */ /* 0x000364000c1e1900 */
.L_x_317:
[----:B------:R-:W-:Y:S05]  /*10890*/  BSYNC B0 ;  /* 0x0000000000007941 */ /* 0x000fea0003800000 */
.L_x_316:
[----:B-1---5:R-:W1:Y:S02]  /*108a0*/  SHFL.UP PT, R2, R0, 0x1, RZ ;  /* 0x0420000000027989 */ /* 0x022e6400000e00ff */
[----:B-1----:R-:W-:-:S05]  /*108b0*/  SEL R3, R2, RZ, P1 ;  /* 0x000000ff02037207 */ /* 0x002fca0000800000 */
[----:B------:R-:W-:-:S05]  /*108c0*/  IMAD.IADD R3, R0, 0x1, R3 ;  /* 0x0000000100037824 */ /* 0x000fca00078e0203 */
[----:B------:R-:W1:Y:S02]  /*108d0*/  SHFL.UP PT, R2, R3, 0x2, RZ ;  /* 0x0440000003027989 */ /* 0x000e6400000e00ff */
        /* <DEDUP_REMOVED lines=9> */
[----:B-1----:R-:W-:Y:S02]  /*10970*/  SEL R9, R2, RZ, P5 ;  /* 0x000000ff02097207 */ /* 0x002fe40002800000 */
[----:B------:R-:W1:Y:S03]  /*10980*/  LDC R2, c[0x0][0xc38] ;  /* 0x00030e00ff027b82 */ /* 0x000e660000000800 */
[----:B------:R-:W-:-:S05]  /*10990*/  IMAD.IADD R3, R8, 0x1, R9 ;  /* 0x0000000108037824 */ /* 0x000fca00078e0209 */
[----:B------:R-:W1:Y:S02]  /*109a0*/  SHFL.IDX PT, R9, R3, 0x1f, 0x1f ;  /* 0x03e01f0003097f89 */ /* 0x000e6400000e0000 */
[----:B-1----:R-:W-:-:S04]  /*109b0*/  IMAD R9, R9, R2, RZ ;  /* 0x0000000209097224 */ /* 0x002fc800078e02ff */
[----:B------:R-:W-:-:S05]  /*109c0*/  IMAD.IADD R4, R9, 0x1, R4 ;  /* 0x0000000109047824 */ /* 0x000fca00078e0204 */
[----:B------:R-:W-:-:S13]  /*109d0*/  ISETP.GT.AND P6, PT, R4, R5, PT ;  /* 0x000000050400720c */ /* 0x000fda0003fc4270 */
[----:B------:R-:W-:Y:S05]  /*109e0*/  @!P6 BRA `(.L_x_318) ;  /* 0xfffffffc0070e947 */ /* 0x000fea000383ffff */
.L_x_314:
[----:B------:R-:W-:Y:S02]  /*109f0*/  IMAD.IADD R7, R4, 0x1, -R9 ;  /* 0x0000000104077824 */ /* 0x000fe400078e0a09 */
[----:B------:R-:W-:Y:S02]  /*10a00*/  IMAD.MOV.U32 R16, RZ, RZ, RZ ;  /* 0x000000ffff107224 */ /* 0x000fe400078e00ff */
[----:B------:R-:W-:-:S05]  /*10a10*/  IMAD R4, R3, R2, R7 ;  /* 0x0000000203047224 */ /* 0x000fca00078e0207 */
[----:B------:R-:W-:-:S13]  /*10a20*/  ISETP.GT.AND P0, PT, R4, R5, PT ;  /* 0x000000050400720c */ /* 0x000fda0003f04270 */
[----:B------:R-:W-:Y:S02]  /*10a30*/  VOTEU.ANY UR5, UPT, !P0 ;  /* 0x0000000000057886 */ /* 0x000fe400040e0100 */
[----:B------:R-:W-:Y:S02]  /*10a40*/  UPOPC UR4, UR5 ;  /* 0x00000005000472bf */ /* 0x000fe40008000000 */
[----:B------:R-:W-:-:S04]  /*10a50*/  ISETP.NE.AND P0, PT, RZ, UR5, PT ;  /* 0x00000005ff007c0c */ /* 0x000fc8000bf05270 */
[----:B------:R-:W-:-:S05]  /*10a60*/  IMAD.U32 R11, RZ, RZ, UR4 ;  /* 0x00000004ff0b7e24 */ /* 0x000fca000f8e00ff */
[----:B------:R-:W1:Y:S02]  /*10a70*/  SHFL.IDX PT, R0, R0, R11, 0x1f ;  /* 0x00001f0b00007589 */ /* 0x000e6400000e0000 */
[----:B-1----:R-:W-:-:S04]  /*10a80*/  IABS R4, R0 ;  /* 0x0000000000047213 */ /* 0x002fc80000000000 */
[----:B------:R-:W1:Y:S08]  /*10a90*/  I2F.RP R6, R4 ;  /* 0x0000000400067306 */ /* 0x000e700000209400 */
[----:B-1----:R-:W1:Y:S02]  /*10aa0*/  MUFU.RCP R6, R6 ;  /* 0x0000000600067308 */ /* 0x002e640000001000 */
[----:B-1----:R-:W-:-:S06]  /*10ab0*/  VIADD R9, R6, 0xffffffe ;  /* 0x0ffffffe06097836 */ /* 0x002fcc0000000000 */
[----:B------:R-:W1:Y:S01]  /*10ac0*/  F2I.FTZ.U32.TRUNC.NTZ R9, R9 ;  /* 0x0000000900097305 */ /* 0x000e62000021f000 */
[----:B------:R-:W-:Y:S05]  /*10ad0*/  @!P0 BRA `(.L_x_319) ;  /* 0x00000000000c8947 */ /* 0x000fea0003800000 */
[----:B------:R-:W-:-:S06]  /*10ae0*/  UIADD3 UR5, UR4, -0x1, URZ ;  /* 0xffffffff04057890 */ /* 0x000fcc000fffe03f */
[----:B------:R-:W-:-:S06]  /*10af0*/  IMAD.U32 R16, RZ, RZ, UR5 ;  /* 0x00000005ff107e24 */ /* 0x000fcc000f8e00ff */
[----:B------:R2:W3:Y:S02]  /*10b00*/  SHFL.IDX PT, R16, R3, R16, 0x1f ;  /* 0x00001f1003107589 */ /* 0x0004e400000e0000 */
.L_x_319:
[----:B-12---:R-:W-:Y:S01]  /*10b10*/  IMAD.MOV R3, RZ, RZ, -R9 ;  /* 0x000000ffff037224 */ /* 0x006fe200078e0a09 */
[----:B------:R-:W-:Y:S01]  /*10b20*/  UIADD3 UR40, UR4, UR40, URZ ;  /* 0x0000002804287290 */ /* 0x000fe2000fffe03f */
[----:B---3--:R-:W-:Y:S02]  /*10b30*/  IMAD R16, R16, R2, R7 ;  /* 0x0000000210107224 */ /* 0x008fe400078e0207 */
[----:B------:R-:W-:Y:S02]  /*10b40*/  IMAD R6, R3, R4, RZ ;  /* 0x0000000403067224 */ /* 0x000fe400078e02ff */
[----:B------:R-:W-:Y:S02]  /*10b50*/  IMAD.MOV.U32 R2, RZ, RZ, RZ ;  /* 0x000000ffff027224 */ /* 0x000fe400078e00ff */
[----:B------:R-:W-:Y:S02]  /*10b60*/  IMAD.MOV.U32 R3, RZ, RZ, R9 ;  /* 0x000000ffff037224 */ /* 0x000fe400078e0009 */
[----:B0-----:R-:W-:-:S02]  /*10b70*/  IMAD.IADD R17, R5, 0x1, -R16 ;  /* 0x0000000105117824 */ /* 0x001fc400078e0a10 */
[----:B------:R-:W-:Y:S01]  /*10b80*/  IMAD.HI.U32 R9, R9, R6, R2 ;  /* 0x0000000609097227 */ /* 0x000fe200078e0002 */
[----:B------:R-:W-:Y:S02]  /*10b90*/  IABS R3, R0 ;  /* 0x0000000000037213 */ /* 0x000fe40000000000 */
[----:B------:R-:W-:-:S03]  /*10ba0*/  IABS R2, R17 ;  /* 0x0000001100027213 */ /* 0x000fc60000000000 */
[----:B------:R-:W-:Y:S02]  /*10bb0*/  IMAD.MOV R3, RZ, RZ, -R3 ;  /* 0x000000ffff037224 */ /* 0x000fe400078e0a03 */
[----:B------:R-:W-:-:S04]  /*10bc0*/  IMAD.HI.U32 R9, R9, R2, RZ ;  /* 0x0000000209097227 */ /* 0x000fc800078e00ff */
[----:B------:R-:W-:Y:S01]  /*10bd0*/  IMAD R3, R9, R3, R2 ;  /* 0x0000000309037224 */ /* 0x000fe200078e0202 */
[----:B------:R-:W-:-:S04]  /*10be0*/  LOP3.LUT R2, R17, R0, RZ, 0x3c, !PT ;  /* 0x0000000011027212 */ /* 0x000fc800078e3cff */
[----:B------:R-:W-:Y:S02]  /*10bf0*/  ISETP.GT.U32.AND P1, PT, R4, R3, PT ;  /* 0x000000030400720c */ /* 0x000fe40003f24070 */
[----:B------:R-:W-:-:S11]  /*10c00*/  ISETP.GE.AND P2, PT, R2, RZ, PT ;  /* 0x000000ff0200720c */ /* 0x000fd60003f46270 */
[----:B------:R-:W-:Y:S02]  /*10c10*/  @!P1 IMAD.IADD R3, R3, 0x1, -R4 ;  /* 0x0000000103039824 */ /* 0x000fe400078e0a04 */
[----:B------:R-:W-:Y:S01]  /*10c20*/  @!P1 VIADD R9, R9, 0x1 ;  /* 0x0000000109099836 */ /* 0x000fe20000000000 */
[----:B------:R-:W-:Y:S02]  /*10c30*/  ISETP.NE.AND P1, PT, R0, RZ, PT ;  /* 0x000000ff0000720c */ /* 0x000fe40003f25270 */
[----:B------:R-:W-:-:S13]  /*10c40*/  ISETP.GE.U32.AND P0, PT, R3, R4, PT ;  /* 0x000000040300720c */ /* 0x000fda0003f06070 */
[----:B------:R-:W-:-:S04]  /*10c50*/  @P0 VIADD R9, R9, 0x1 ;  /* 0x0000000109090836 */ /* 0x000fc80000000000 */
[----:B------:R-:W-:Y:S01]  /*10c60*/  @!P2 IMAD.MOV R9, RZ, RZ, -R9 ;  /* 0x000000ffff09a224 */ /* 0x000fe200078e0a09 */
[----:B------:R-:W-:-:S05]  /*10c70*/  @!P1 LOP3.LUT R9, RZ, R0, RZ, 0x33, !PT ;  /* 0x00000000ff099212 */ /* 0x000fca00078e33ff */
[--C-:B------:R-:W-:Y:S02]  /*10c80*/  IMAD.MOV R2, RZ, RZ, -R9.reuse ;  /* 0x000000ffff027224 */ /* 0x100fe400078e0a09 */
[----:B------:R-:W-:Y:S02]  /*10c90*/  IMAD.MOV.U32 R18, RZ, RZ, R9 ;  /* 0x000000ffff127224 */ /* 0x000fe400078e0009 */
[----:B------:R-:W-:Y:S01]  /*10ca0*/  IMAD R17, R0, R2, R17 ;  /* 0x0000000200117224 */ /* 0x000fe200078e0211 */
[----:B------:R-:W-:Y:S06]  /*10cb0*/  BRA `(.L_x_320) ;  /* 0x0000000000107947 */ /* 0x000fec0003800000 */
.L_x_315:
[----:B------:R-:W-:Y:S01]  /*10cc0*/  IMAD.MOV.U32 R16, RZ, RZ, R5 ;  /* 0x000000ffff107224 */ /* 0x000fe200078e0005 */
[----:B------:R-:W-:Y:S01]  /*10cd0*/  ULDC UR40, c[0x0][0xc3c] ;  /* 0x00030f0000287ab9 */ /* 0x000fe20000000800 */
[----:B0-----:R-:W-:Y:S02]  /*10ce0*/  IMAD.MOV.U32 R17, RZ, RZ, RZ ;  /* 0x000000ffff117224 */ /* 0x001fe400078e00ff */
[----:B------:R-:W-:-:S07]  /*10cf0*/  IMAD.MOV.U32 R18, RZ, RZ, RZ ;  /* 0x000000ffff127224 */ /* 0x000fce00078e00ff */
.L_x_320:
[----:B------:R0:W2:Y:S01]  /*10d00*/  LDL R2, [R1+0x4] ;  /* 0x0000040001027983 */ /* 0x0000a20000100800 */
[----:B------:R-:W1:Y:S02]  /*10d10*/  S2R R0, SR_TID.X ;  /* 0x0000000000007919 */ /* 0x000e640000002100 */
[----:B-1----:R-:W-:Y:S01]  /*10d20*/  LOP3.LUT R0, R0, 0x1f, RZ, 0xc0, !PT ;  /* 0x0000001f00007812 */ /* 0x002fe200078ec0ff */
[----:B------:R-:W-:Y:S03]  /*10d30*/  BAR.SYNC.DEFER_BLOCKING 0x4, 0x180 ;  /* 0x0106000000007b1d */ /* 0x000fe60000010000 */
[----:B------:R-:W-:Y:S01]  /*10d40*/  ISETP.NE.AND P0, PT, R0, RZ, PT ;  /* 0x000000ff0000720c */ /* 0x000fe20003f05270 */
[----:B------:R-:W-:-:S12]  /*10d50*/  IMAD.U32 R19, RZ, RZ, UR40 ;  /* 0x00000028ff137e24 */ /* 0x000fd8000f8e00ff */
[----:B------:R-:W-:Y:S01]  /*10d60*/  @!P0 MOV R0, 0x400 ;  /* 0x0000040000008802 */ /* 0x000fe20000000f00 */
[----:B--2---:R-:W1:Y:S03]  /*10d70*/  @!P0 S2R R2, SR_CgaCtaId ;  /* 0x0000000000028919 */ /* 0x004e660000008800 */
[----:B-1----:R-:W-:Y:S01]  /*10d80*/  @!P0 LEA R22, R2, R0, 0x18 ;  /* 0x0000000002168211 */ /* 0x002fe200078ec0ff */
[----:B------:R0:W-:Y:S04]  /*10d90*/  @!P0 STL [R1+0x4], R2 ;  /* 0x0000040201008387 */ /* 0x0001e80000100800 */
[----:B------:R0:W-:Y:S01]  /*10da0*/  @!P0 STS.128 [R22+0x298d0], R16 ;  /* 0x0298d01016008388 */ /* 0x0001e20000000c00 */
[----:B------:R-:W-:Y:S06]  /*10db0*/  BAR.ARV 0x5, 0x180 ;  /* 0x0146000000007b1d */ /* 0x000fec0000002000 */
.L_x_313:
[----:B------:R-:W-:Y:S02]  /*10dc0*/  ULDC UR4, c[0x0][0xc3c] ;  /* 0x00030f0000047ab9 */ /* 0x000fe40000000800 */
[----:B------:R-:W-:-:S06]  /*10dd0*/  UISETP.GE.AND UP0, UPT, UR40, UR4, UPT ;  /* 0x000000042800728c */ /* 0x000fcc000bf06270 */
[----:B------:R-:W-:-:S13]  /*10de0*/  PLOP3.LUT P0, PT, PT, PT, UP0, 0x80, 0x0 ;  /* 0x000000000000781c */ /* 0x000fda0003f0f008 */
[----:B------:R-:W-:Y:S05]  /*10df0*/  @!P0 BRA `(.L_x_321) ;  /* 0xffffffa800f88947 */ /* 0x000fea000383ffff */
.L_x_244:
[----:B0-----:R-:W3:Y:S01]  /*10e00*/  LDL.LU R0, [R1+0x1c] ;  /* 0x00001c0001007983 */ /* 0x001ee20000300800 */
[----:B------:R-:W-:Y:S01]  /*10e10*/  BSSY B0, `(.L_x_322) ;  /* 0x000000b000007945 */ /* 0x000fe20003800000 */
[----:B------:R-:W0:Y:S01]  /*10e20*/  S2R R5, SR_CgaCtaId ;  /* 0x0000000000057919 */ /* 0x000e220000008800 */
[----:B---3--:R-:W-:-:S05]  /*10e30*/  VIADD R0, R0, 0x1 ;  /* 0x0000000100007836 */ /* 0x008fca0000000000 */
[----:B------:R-:W-:-:S04]  /*10e40*/  LEA.HI R2, R0, R0, RZ, 0x1 ;  /* 0x0000000000027211 */ /* 0x000fc800078f08ff */
[----:B------:R-:W-:Y:S02]  /*10e50*/  LOP3.LUT R3, R2, 0xfffffffe, RZ, 0xc0, !PT ;  /* 0xfffffffe02037812 */ /* 0x000fe400078ec0ff */
[----:B------:R-:W-:-:S03]  /*10e60*/  MOV R2, 0x400 ;  /* 0x0000040000027802 */ /* 0x000fc60000000f00 */
[----:B------:R-:W-:Y:S01]  /*10e70*/  IMAD.IADD R0, R0, 0x1, -R3 ;  /* 0x0000000100007824 */ /* 0x000fe200078e0a03 */
[----:B0-----:R-:W-:-:S04]  /*10e80*/  LEA R5, R5, R2, 0x18 ;  /* 0x0000000205057211 */ /* 0x001fc800078ec0ff */
[----:B------:R-:W-:-:S04]  /*10e90*/  SHF.L.U32 R0, R0, 0x1f, RZ ;  /* 0x0000001f00007819 */ /* 0x000fc800000006ff */
[----:B------:R-:W0:Y:S02]  /*10ea0*/  SYNCS.PHASECHK.TRANS64.TRYWAIT P0, [R5+URZ+0x29820], R0 ;  /* 0x02982000050075a7 */ /* 0x000e24000800017f */
[----:B0-----:R-:W-:Y:S05]  /*10eb0*/  @!P0 BRA `(.L_x_323) ;  /* 0x0000002800008947 */ /* 0x001fea0003800000 */
.L_x_408:
[----:B------:R-:W-:Y:S05]  /*10ec0*/  BSYNC B0 ;  /* 0x0000000000007941 */ /* 0x000fea0003800000 */
.L_x_322:
[----:B------:R-:W-:-:S03]  /*10ed0*/  UMOV UR4, 0xffffffff ;  /* 0xffffffff00047882 */ /* 0x000fc60000000000 */
[----:B------:R-:W-:Y:S05]  /*10ee0*/  BRA.DIV UR4, `(.L_x_324) ;  /* 0x0000002a04087947 */ /* 0x000fea000b800000 */
[----:B0-----:R-:W0:Y:S02]  /*10ef0*/  S2R R0, SR_TID.X ;  /* 0x0000000000007919 */ /* 0x001e240000002100 */
[----:B0-----:R-:W-:-:S04]  /*10f00*/  SHF.R.U32.HI R0, RZ, 0x5, R0 ;  /* 0x00000005ff007819 */ /* 0x001fc80000011600 */
[----:B------:R-:W-:-:S05]  /*10f10*/  LOP3.LUT R0, R0, 0x3, RZ, 0xc0, !PT ;  /* 0x0000000300007812 */ /* 0x000fca00078ec0ff */
[----:B------:R0:W1:Y:S02]  /*10f20*/  SHFL.IDX PT, R14, R0, RZ, 0x1f ;  /* 0x00001fff000e7589 */ /* 0x00006400000e0000 */
.L_x_411:
[----:B-1----:R-:W-:Y:S01]  /*10f30*/  ISETP.NE.AND P0, PT, R14, RZ, PT ;  /* 0x000000ff0e00720c */ /* 0x002fe20003f05270 */
[----:B------:R-:W-:-:S12]  /*10f40*/  BSSY B0, `(.L_x_325) ;  /* 0x000002c000007945 */ /* 0x000fd80003800000 */
[----:B------:R-:W-:Y:S05]  /*10f50*/  @P0 BRA `(.L_x_326) ;  /* 0x0000000000a80947 */ /* 0x000fea0003800000 */
[----:B------:R-:W-:-:S03]  /*10f60*/  UMOV UR4, 0xffffffff ;  /* 0xffffffff00047882 */ /* 0x000fc60000000000 */
[----:B------:R-:W-:Y:S05]  /*10f70*/  BRA.DIV UR4, `(.L_x_327) ;  /* 0x0000002a04187947 */ /* 0x000fea000b800000 */
[----:B------:R-:W-:-:S13]  /*10f80*/  ELECT P6, URZ, PT ;  /* 0x00000000003f782f */ /* 0x000fda00038c0000 */
.L_x_414:
[----:B------:R-:W-:Y:S05]  /*10f90*/  @!P6 BRA `(.L_x_326) ;  /* 0x000000000098e947 */ /* 0x000fea0003800000 */
[----:B------:R-:W-:-:S06]  /*10fa0*/  ULOP3.LUT UR4, UR36, 0x2, URZ, 0xfc, !UPT ;  /* 0x0000000224047892 */ /* 0x000fcc000f8efc3f */
[----:B0-----:R-:W-:-:S05]  /*10fb0*/  IMAD.U32 R0, RZ, RZ, UR4 ;  /* 0x00000004ff007e24 */ /* 0x001fca000f8e00ff */
[----:B------:R-:W-:-:S13]  /*10fc0*/  ISETP.NE.AND P0, PT, R0, 0x3, PT ;  /* 0x000000030000780c */ /* 0x000fda0003f05270 */
[----:B------:R-:W-:Y:S05]  /*10fd0*/  @!P0 BRA `(.L_x_328) ;  /* 0x0000000000048947 */ /* 0x000fea0003800000 */
[----:B------:R-:W-:Y:S01]  /*10fe0*/  BPT.TRAP 0x1 ;  /* 0x000000040000795c */ /* 0x000fe20000300000 */
.L_x_328:
[C---:B------:R-:W-:Y:S01]  /*10ff0*/  IMAD R3, R28.reuse, 0x8, R5 ;  /* 0x000000081c037824 */ /* 0x040fe200078e0205 */
[----:B------:R-:W-:Y:S01]  /*11000*/  SHF.L.U32 R2, R33, 0x1f, RZ ;  /* 0x0000001f21027819 */ /* 0x000fe200000006ff */
[----:B------:R-:W-:-:S03]  /*11010*/  VIADD R28, R28, 0x1 ;  /* 0x000000011c1c7836 */ /* 0x000fc60000000000 */
[----:B------:R-:W0:Y:S02]  /*11020*/  SYNCS.PHASECHK.TRANS64.TRYWAIT P1, [R3+URZ+0x29840], R2 ;  /* 0x02984002030075a7 */ /* 0x000e24000802017f */
[----:B------:R-:W-:-:S04]  /*11030*/  ISETP.NE.AND P2, PT, R28, 0x2, PT ;  /* 0x000000021c00780c */ /* 0x000fc80003f45270 */
[----:B------:R-:W-:Y:S01]  /*11040*/  SEL R0, RZ, 0x1, P2 ;  /* 0x00000001ff007807 */ /* 0x000fe20001000000 */
[----:B0-----:R-:W-:Y:S08]  /*11050*/  @!P1 BRA `(.L_x_329) ;  /* 0x0000002800009947 */ /* 0x001ff00003800000 */
.L_x_415:
[----:B------:R-:W-:Y:S02]  /*11060*/  SEL R28, R28, RZ, P2 ;  /* 0x000000ff1c1c7207 */ /* 0x000fe40001000000 */
[----:B------:R-:W-:Y:S01]  /*11070*/  LOP3.LUT R0, R33, R0, RZ, 0x3c, !PT ;  /* 0x0000000021007212 */ /* 0x000fe200078e3cff */
[----:B------:R-:W-:Y:S06]  /*11080*/  @!P0 BRA `(.L_x_330) ;  /* 0x0000000000048947 */ /* 0x000fec0003800000 */
[----:B------:R-:W-:Y:S01]  /*11090*/  BPT.TRAP 0x1 ;  /* 0x000000040000795c */ /* 0x000fe20000300000 */
.L_x_330:
[----:B------:R-:W-:Y:S01]  /*110a0*/  IMAD R5, R28, 0x8, R5 ;  /* 0x000000081c057824 */ /* 0x000fe200078e0205 */
[----:B------:R-:W-:-:S04]  /*110b0*/  SHF.L.U32 R0, R0, 0x1f, RZ ;  /* 0x0000001f00007819 */ /* 0x000fc800000006ff */
[----:B------:R-:W1:Y:S02]  /*110c0*/  SYNCS.PHASECHK.TRANS64.TRYWAIT P1, [R5+URZ+0x29840], R0 ;  /* 0x02984000050075a7 */ /* 0x000e64000802017f */
[----:B-1----:R-:W-:Y:S05]  /*110d0*/  @!P1 BRA `(.L_x_331) ;  /* 0x0000002400f49947 */ /* 0x002fea0003800000 */
.L_x_416:
[----:B------:R-:W-:Y:S05]  /*110e0*/  @!P0 BRA `(.L_x_332) ;  /* 0x0000000000048947 */ /* 0x000fea0003800000 */
[----:B------:R-:W-:Y:S01]  /*110f0*/  BPT.TRAP 0x1 ;  /* 0x000000040000795c */ /* 0x000fe20000300000 */
.L_x_332:
[----:B------:R-:W3:Y:S02]  /*11100*/  SYNCS.PHASECHK.TRANS64.TRYWAIT P1, [R3+URZ+0x29860], R2 ;  /* 0x02986002030075a7 */ /* 0x000ee4000802017f */
[----:B---3--:R-:W-:Y:S05]  /*11110*/  @!P1 BRA `(.L_x_333) ;  /* 0x0000002400f89947 */ /* 0x008fea0003800000 */
.L_x_417:
[----:B------:R-:W-:Y:S05]  /*11120*/  @!P0 BRA `(.L_x_334) ;  /* 0x0000000000048947 */ /* 0x000fea0003800000 */
[----:B------:R-:W-:Y:S01]  /*11130*/  BPT.TRAP 0x1 ;  /* 0x000000040000795c */ /* 0x000fe20000300000 */
.L_x_334:
[----:B------:R-:W4:Y:S02]  /*11140*/  SYNCS.PHASECHK.TRANS64.TRYWAIT P1, [R5+URZ+0x29860], R0 ;  /* 0x02986000050075a7 */ /* 0x000f24000802017f */
[----:B----4-:R-:W-:Y:S05]  /*11150*/  @!P1 BRA `(.L_x_335) ;  /* 0x0000002400fc9947 */ /* 0x010fea0003800000 */
.L_x_418:
[----:B------:R-:W-:Y:S05]  /*11160*/  @!P0 BRA `(.L_x_336) ;  /* 0x0000000000048947 */ /* 0x000fea0003800000 */
[----:B------:R-:W-:Y:S01]  /*11170*/  BPT.TRAP 0x1 ;  /* 0x000000040000795c */ /* 0x000fe20000300000 */
.L_x_336:
[----:B------:R-:W5:Y:S02]  /*11180*/  SYNCS.PHASECHK.TRANS64.TRYWAIT P1, [R3+URZ+0x29880], R2 ;  /* 0x02988002030075a7 */ /* 0x000f64000802017f */
[----:B-----5:R-:W-:Y:S05]  /*11190*/  @!P1 BRA `(.L_x_337) ;  /* 0x0000002800009947 */ /* 0x020fea0003800000 */
.L_x_419:
[----:B------:R-:W-:Y:S05]  /*111a0*/  @!P0 BRA `(.L_x_338) ;  /* 0x0000000000048947 */ /* 0x000fea0003800000 */
[----:B------:R-:W-:Y:S01]  /*111b0*/  BPT.TRAP 0x1 ;  /* 0x000000040000795c */ /* 0x000fe20000300000 */
.L_x_338:
[----:B------:R0:W0:Y:S02]  /*111c0*/  SYNCS.PHASECHK.TRANS64.TRYWAIT P0, [R5+URZ+0x29880], R0 ;  /* 0x02988000050075a7 */ /* 0x000024000800017f */
[----:B0-----:R-:W-:Y:S05]  /*111d0*/  @!P0 NANOSLEEP.SYNCS 0x989680 ;  /* 0x009896800000895d */ /* 0x001fea0003900000 */
[----:B------:R-:W0:Y:S02]  /*111e0*/  @!P0 SYNCS.PHASECHK.TRANS64 P0, [R5+URZ+0x29880], R0 ;  /* 0x02988000050085a7 */ /* 0x000e24000800007f */
[----:B0-----:R-:W-:Y:S05]  /*111f0*/  @!P0 BRA `(.L_x_338) ;  /* 0xfffffffc00f08947 */ /* 0x001fea000383ffff */
.L_x_326:
[----:B------:R-:W-:Y:S05]  /*11200*/  BSYNC B0 ;  /* 0x0000000000007941 */ /* 0x000fea0003800000 */
.L_x_325:
[----:B------:R-:W-:Y:S05]  /*11210*/  EXIT ;  /* 0x000000000000794d */ /* 0x000fea0003800000 */
.L_x_193:
[----:B0-----:R-:W-:-:S04]  /*11220*/  IMAD.U32 R3, RZ, RZ, UR48 ;  /* 0x00000030ff037e24 */ /* 0x001fc8000f8e00ff */
[----:B------:R0:W1:Y:S03]  /*11230*/  SYNCS.PHASECHK.TRANS64.TRYWAIT P1, [R3+URZ+0x29800], R0 ;  /* 0x02980000030075a7 */ /* 0x000066000802017f */
[----:B-1----:R-:W-:Y:S05]  /*11240*/  @!P1 NANOSLEEP.SYNCS 0x989680 ;  /* 0x009896800000995d */ /* 0x002fea0003900000 */
[----:B------:R-:W1:Y:S02]  /*11250*/  @!P1 SYNCS.PHASECHK.TRANS64 P1, [R3+URZ+0x29800], R0 ;  /* 0x02980000030095a7 */ /* 0x000e64000802007f */
[----:B-1----:R-:W-:Y:S05]  /*11260*/  @!P1 BRA `(.L_x_193) ;  /* 0xfffffffc00ec9947 */ /* 0x002fea000383ffff */
[----:B------:R-:W-:Y:S05]  /*11270*/  BRA `(.L_x_339) ;  /* 0xffffff0400887947 */ /* 0x000fea000383ffff */
.L_x_197:
[----:B-1----:R1:W2:Y:S02]  /*11280*/  SYNCS.PHASECHK.TRANS64.TRYWAIT P1, [R4+URZ+0x29830], R3 ;  /* 0x02983003040075a7 */ /* 0x0022a4000802017f */
[----:B--2---:R-:W-:Y:S05]  /*11290*/  @!P1 NANOSLEEP.SYNCS 0x989680 ;  /* 0x009896800000995d */ /* 0x004fea0003900000 */
[----:B------:R-:W2:Y:S02]  /*112a0*/  @!P1 SYNCS.PHASECHK.TRANS64 P1, [R4+URZ+0x29830], R3 ;  /* 0x02983003040095a7 */ /* 0x000ea4000802007f */
[----:B--2---:R-:W-:Y:S05]  /*112b0*/  @!P1 BRA `(.L_x_197) ;  /* 0xfffffffc00f09947 */ /* 0x004fea000383ffff */
[----:B------:R-:W-:Y:S05]  /*112c0*/  BRA `(.L_x_196) ;  /* 0xffffff0400a87947 */ /* 0x000fea000383ffff */
.L_x_203:
[----:B-1----:R-:W-:-:S04]  /*112d0*/  IMAD.U32 R3, RZ, RZ, UR6 ;  /* 0x00000006ff037e24 */ /* 0x002fc8000f8e00ff */
[----:B------:R1:W2:Y:S03]  /*112e0*/  SYNCS.PHASECHK.TRANS64.TRYWAIT P1, [R3+URZ+0x29830], R0 ;  /* 0x02983000030075a7 */ /* 0x0002a6000802017f */
[----:B--2---:R-:W-:Y:S05]  /*112f0*/  @!P1 NANOSLEEP.SYNCS 0x989680 ;  /* 0x009896800000995d */ /* 0x004fea0003900000 */
[----:B------:R-:W2:Y:S02]  /*11300*/  @!P1 SYNCS.PHASECHK.TRANS64 P1, [R3+URZ+0x29830], R0 ;  /* 0x02983000030095a7 */ /* 0x000ea4000802007f */
[----:B--2---:R-:W-:Y:S05]  /*11310*/  @!P1 BRA `(.L_x_203) ;  /* 0xfffffffc00ec9947 */ /* 0x004fea000383ffff */
[----:B------:R-:W-:Y:S05]  /*11320*/  BRA `(.L_x_200) ;  /* 0xffffff3800b47947 */ /* 0x000fea000383ffff */
.L_x_207:
[----:B-1----:R-:W-:-:S04]  /*11330*/  IMAD.U32 R3, RZ, RZ, UR6 ;  /* 0x00000006ff037e24 */ /* 0x002fc8000f8e00ff */
[----:B------:R1:W2:Y:S03]  /*11340*/  SYNCS.PHASECHK.TRANS64.TRYWAIT P1, [R3+URZ+0x29850], R0 ;  /* 0x02985000030075a7 */ /* 0x0002a6000802017f */
[----:B--2---:R-:W-:Y:S05]  /*11350*/  @!P1 NANOSLEEP.SYNCS 0x989680 ;  /* 0x009896800000995d */ /* 0x004fea0003900000 */
[----:B------:R-:W2:Y:S02]  /*11360*/  @!P1 SYNCS.PHASECHK.TRANS64 P1, [R3+URZ+0x29850], R0 ;  /* 0x02985000030095a7 */ /* 0x000ea4000802007f */
[----:B--2---:R-:W-:Y:S05]  /*11370*/  @!P1 BRA `(.L_x_207) ;  /* 0xfffffffc00ec9947 */ /* 0x004fea000383ffff */
[----:B------:R-:W-:Y:S05]  /*11380*/  BRA `(.L_x_204) ;  /* 0xffffff4400c07947 */ /* 0x000fea000383ffff */
.L_x_214:
[----:B-1----:R-:W-:-:S04]  /*11390*/  IMAD.U32 R7, RZ, RZ, UR9 ;  /* 0x00000009ff077e24 */ /* 0x002fc8000f8e00ff */
[----:B------:R1:W2:Y:S03]  /*113a0*/  SYNCS.PHASECHK.TRANS64.TRYWAIT P1, [R7+URZ+0x29850], R6 ;  /* 0x02985006070075a7 */ /* 0x0002a6000802017f */
[----:B--2---:R-:W-:Y:S05]  /*113b0*/  @!P1 NANOSLEEP.SYNCS 0x989680 ;  /* 0x009896800000995d */ /* 0x004fea0003900000 */
[----:B------:R-:W2:Y:S02]  /*113c0*/  @!P1 SYNCS.PHASECHK.TRANS64 P1, [R7+URZ+0x29850], R6 ;  /* 0x02985006070095a7 */ /* 0x000ea4000802007f */
[----:B--2---:R-:W-:Y:S05]  /*113d0*/  @!P1 BRA `(.L_x_214) ;  /* 0xfffffffc00ec9947 */ /* 0x004fea000383ffff */
[----:B------:R-:W-:Y:S05]  /*113e0*/  BRA `(.L_x_213) ;  /* 0xffffff6400a87947 */ /* 0x000fea000383ffff */
.L_x_259:
[----:B------:R-:W0:Y:S01]  /*113f0*/  S2R R20, SR_TID.X ;  /* 0x0000000000147919 */ /* 0x000e220000002100 */
[----:B------:R-:W-:Y:S02]  /*11400*/  IMAD.MOV.U32 R12, RZ, RZ, RZ ;  /* 0x000000ffff0c7224 */ /* 0x000fe400078e00ff */
[----:B------:R-:W-:Y:S02]  /*11410*/  IMAD.MOV.U32 R11, RZ, RZ, 0x1f ;  /* 0x0000001fff0b7424 */ /* 0x000fe400078e00ff */
[----:B------:R-:W-:Y:S01]  /*11420*/  IMAD.MOV.U32 R15, RZ, RZ, -0x1 ;  /* 0xffffffffff0f7424 */ /* 0x000fe200078e00ff */
[----:B0-----:R-:W-:-:S04]  /*11430*/  SHF.R.U32.HI R20, RZ, 0x5, R20 ;  /* 0x00000005ff147819 */ /* 0x001fc80000011614 */
[----:B------:R-:W-:-:S05]  /*11440*/  LOP3.LUT R20, R20, 0x3, RZ, 0xc0, !PT ;  /* 0x0000000314147812 */ /* 0x000fca00078ec0ff */
[----:B------:R-:W-:-:S07]  /*11450*/  IMAD.MOV.U32 R13, RZ, RZ, R20 ;  /* 0x000000ffff0d7224 */ /* 0x000fce00078e0014 */
[----:B-----5:R-:W-:Y:S05]  /*11460*/  WARPSYNC.COLLECTIVE R15, `(.L_x_340) ;  /* 0x000000000f087348 */ /* 0x020fea0003c00000 */
[----:B------:R0:W1:Y:S02]  /*11470*/  SHFL.IDX P6, R14, R13, R12, R11 ;  /* 0x0000000c0d0e7389 */ /* 0x00006400000c000b */
[----:B01---5:R-:W-:Y:S01]  /*11480*/  ENDCOLLECTIVE ;  /* 0x000000000000791b */ /* 0x023fe20003800000 */
.L_x_340:
[----:B------:R-:W-:Y:S05]  /*11490*/  BRA `(.L_x_341) ;  /* 0xffffffb000d47947 */ /* 0x000fea000383ffff */
.L_x_262:
[----:B0-----:R0:W1:Y:S02]  /*114a0*/  SYNCS.PHASECHK.TRANS64.TRYWAIT P0, [R0+URZ+0x29880], R31 ;  /* 0x0298801f000075a7 */ /* 0x001064000800017f */
[----:B-1----:R-:W-:Y:S05]  /*114b0*/  @!P0 NANOSLEEP.SYNCS 0x989680 ;  /* 0x009896800000895d */ /* 0x002fea0003900000 */
[----:B------:R-:W1:Y:S02]  /*114c0*/  @!P0 SYNCS.PHASECHK.TRANS64 P0, [R0+URZ+0x29880], R31 ;  /* 0x0298801f000085a7 */ /* 0x000e64000800007f */
[----:B-1----:R-:W-:Y:S05]  /*114d0*/  @!P0 BRA `(.L_x_262) ;  /* 0xfffffffc00f08947 */ /* 0x002fea000383ffff */
[----:B------:R-:W-:Y:S05]  /*114e0*/  BRA `(.L_x_342) ;  /* 0xffffffb400f07947 */ /* 0x000fea000383ffff */
.L_x_263:
        /* <DEDUP_REMOVED lines=8> */
.L_x_344:
[----:B------:R-:W-:Y:S05]  /*11570*/  BSYNC B0 ;  /* 0x0000000000007941 */ /* 0x000fea0003800000 */
.L_x_343:
[----:B------:R-:W-:Y:S01]  /*11580*/  IMAD.MOV.U32 R13, RZ, RZ, R9 ;  /* 0x000000ffff0d7224 */ /* 0x000fe200078e0009 */
[C---:B------:R-:W-:Y:S01]  /*11590*/  LOP3.LUT P2, RZ, R23.reuse, 0x2, RZ, 0xc0, !PT ;  /* 0x0000000217ff7812 */ /* 0x040fe2000784c0ff */
[----:B------:R-:W-:Y:S01]  /*115a0*/  IMAD.MOV.U32 R12, RZ, RZ, RZ ;  /* 0x000000ffff0c7224 */ /* 0x000fe200078e00ff */
[----:B------:R-:W-:Y:S01]  /*115b0*/  IADD3 R19, R22, R19, R35 ;  /* 0x0000001316137210 */ /* 0x000fe20007ffe023 */
[----:B------:R-:W-:Y:S01]  /*115c0*/  IMAD.MOV.U32 R11, RZ, RZ, 0x1c1f ;  /* 0x00001c1fff0b7424 */ /* 0x000fe200078e00ff */
[----:B------:R-:W-:Y:S01]  /*115d0*/  LOP3.LUT R23, R23, 0xfffffeff, RZ, 0xc0, !PT ;  /* 0xfffffeff17177812 */ /* 0x000fe200078ec0ff */
[----:B------:R-:W-:Y:S01]  /*115e0*/  IMAD.MOV.U32 R15, RZ, RZ, -0x1 ;  /* 0xffffffffff0f7424 */ /* 0x000fe200078e00ff */
[C---:B------:R-:W-:Y:S01]  /*115f0*/  ISETP.GE.AND P4, PT, R20.reuse, 0x21, PT ;  /* 0x000000211400780c */ /* 0x040fe20003f86270 */
[----:B------:R-:W-:Y:S01]  /*11600*/  IMAD.MOV.U32 R3, RZ, RZ, R14 ;  /* 0x000000ffff037224 */ /* 0x000fe200078e000e */
[----:B------:R-:W-:Y:S01]  /*11610*/  ISETP.GE.AND P3, PT, R20, 0x41, PT ;  /* 0x000000411400780c */ /* 0x000fe20003f66270 */
[----:B------:R-:W-:-:S12]  /*11620*/  IMAD.IADD R10, R36, 0x1, R19 ;  /* 0x00000001240a7824 */ /* 0x000fd800078e0213 */
[----:B------:R-:W-:Y:S05]  /*11630*/  WARPSYNC.COLLECTIVE R15, `(.L_x_345) ;  /* 0x000000000f087348 */ /* 0x000fea0003c00000 */
[----:B------:R0:W1:Y:S02]  /*11640*/  SHFL.IDX P6, R14, R13, R12, R11 ;  /* 0x0000000c0d0e7389 */ /* 0x00006400000c000b */
[----:B01----:R-:W-:Y:S01]  /*11650*/  ENDCOLLECTIVE ;  /* 0x000000000000791b */ /* 0x003fe20003800000 */
.L_x_345:
[----:B------:R-:W-:Y:S02]  /*11660*/  IMAD.MOV.U32 R13, RZ, RZ, R8 ;  /* 0x000000ffff0d7224 */ /* 0x000fe400078e0008 */
[----:B------:R-:W-:Y:S02]  /*11670*/  IMAD.MOV.U32 R12, RZ, RZ, 0x1 ;  /* 0x00000001ff0c7424 */ /* 0x000fe400078e00ff */
[----:B------:R-:W-:-:S07]  /*11680*/  IMAD.MOV.U32 R2, RZ, RZ, R14 ;  /* 0x000000ffff027224 */ /* 0x000fce00078e000e */
[----:B------:R-:W-:Y:S05]  /*11690*/  WARPSYNC.COLLECTIVE R15, `(.L_x_346) ;  /* 0x000000000f087348 */ /* 0x000fea0003c00000 */
[----:B------:R0:W1:Y:S02]  /*116a0*/  SHFL.IDX P6, R14, R13, R12, R11 ;  /* 0x0000000c0d0e7389 */ /* 0x00006400000c000b */
[----:B01----:R-:W-:Y:S01]  /*116b0*/  ENDCOLLECTIVE ;  /* 0x000000000000791b */ /* 0x003fe20003800000 */
.L_x_346:
[----:B------:R-:W-:-:S05]  /*116c0*/  IADD3 R2, P0, R37, R2, RZ ;  /* 0x0000000225027210 */ /* 0x000fca0007f1e0ff */
[----:B------:R-:W-:Y:S01]  /*116d0*/  IMAD.X R3, RZ, RZ, R3, P0 ;  /* 0x000000ffff037224 */ /* 0x000fe200000e0603 */
[----:B------:R-:W-:Y:S01]  /*116e0*/  ISETP.LT.OR P0, PT, R20, 0x1, P2 ;  /* 0x000000011400780c */ /* 0x000fe20001701670 */
[----:B------:R-:W-:-:S12]  /*116f0*/  IMAD.MOV.U32 R13, RZ, RZ, R9 ;  /* 0x000000ffff0d7224 */ /* 0x000fd800078e0009 */
[----:B------:R-:W-:Y:S01]  /*11700*/  @!PT LDS RZ, [RZ] ;  /* 0x00000000fffff984 */ /* 0x000fe20000000800 */
[----:B------:R-:W-:Y:S01]  /*11710*/  @!PT LDS RZ, [RZ] ;  /* 0x00000000fffff984 */ /* 0x000fe20000000800 */
[----:B------:R-:W-:Y:S01]  /*11720*/  @!PT LDS RZ, [RZ] ;  /* 0x00000000fffff984 */ /* 0x000fe20000000800 */
[----:B------:R-:W-:Y:S01]  /*11730*/  LDGSTS.E.BYPASS.LTC128B.128 [R19+0xa400], desc[UR50][R2.64], !P0 ;  /* 0x0a40000002137fae */ /* 0x000fe2000c101d72 */
[----:B------:R-:W-:-:S13]  /*11740*/  ISETP.LT.OR P0, PT, R20, 0x1, P1 ;  /* 0x000000011400780c */ /* 0x000fda0000f01670 */
[----:B------:R0:W-:Y:S02]  /*11750*/  LDGSTS.E.BYPASS.LTC128B.128 [R10+0xa400], desc[UR50][R2.64+0x40], !P0 ;  /* 0x0a400040020a7fae */ /* 0x0001e4000c101d72 */
[----:B0-----:R-:W-:-:S07]  /*11760*/  IMAD.MOV.U32 R3, RZ, RZ, R14 ;  /* 0x000000ffff037224 */ /* 0x001fce00078e000e */
[----:B------:R-:W-:Y:S05]  /*11770*/  WARPSYNC.COLLECTIVE R15, `(.L_x_347) ;  /* 0x000000000f087348 */ /* 0x000fea0003c00000 */
[----:B------:R0:W1:Y:S02]  /*11780*/  SHFL.IDX P6, R14, R13, R12, R11 ;  /* 0x0000000c0d0e7389 */ /* 0x00006400000c000b */
[----:B01----:R-:W-:Y:S01]  /*11790*/  ENDCOLLECTIVE ;  /* 0x000000000000791b */ /* 0x003fe20003800000 */
.L_x_347:
[----:B------:R-:W-:Y:S02]  /*117a0*/  IMAD.MOV.U32 R13, RZ, RZ, R8 ;  /* 0x000000ffff0d7224 */ /* 0x000fe400078e0008 */
[----:B------:R-:W-:Y:S02]  /*117b0*/  IMAD.MOV.U32 R12, RZ, RZ, 0x2 ;  /* 0x00000002ff0c7424 */ /* 0x000fe400078e00ff */
[----:B------:R-:W-:-:S07]  /*117c0*/  IMAD.MOV.U32 R2, RZ, RZ, R14 ;  /* 0x000000ffff027224 */ /* 0x000fce00078e000e */
[----:B------:R-:W-:Y:S05]  /*117d0*/  WARPSYNC.COLLECTIVE R15, `(.L_x_348) ;  /* 0x000000000f087348 */ /* 0x000fea0003c00000 */
[----:B------:R0:W1:Y:S02]  /*117e0*/  SHFL.IDX P6, R14, R13, R12, R11 ;  /* 0x0000000c0d0e7389 */ /* 0x00006400000c000b */
[----:B01----:R-:W-:Y:S01]  /*117f0*/  ENDCOLLECTIVE ;  /* 0x000000000000791b */ /* 0x003fe20003800000 */
.L_x_348:
        /* <DEDUP_REMOVED lines=14> */
.L_x_349:
[----:B------:R-:W-:Y:S02]  /*118e0*/  IMAD.MOV.U32 R13, RZ, RZ, R8 ;  /* 0x000000ffff0d7224 */ /* 0x000fe400078e0008 */
[----:B------:R-:W-:Y:S02]  /*118f0*/  IMAD.MOV.U32 R12, RZ, RZ, 0x3 ;  /* 0x00000003ff0c7424 */ /* 0x000fe400078e00ff */
[----:B------:R-:W-:-:S07]  /*11900*/  IMAD.MOV.U32 R2, RZ, RZ, R14 ;  /* 0x000000ffff027224 */ /* 0x000fce00078e000e */
[----:B------:R-:W-:Y:S05]  /*11910*/  WARPSYNC.COLLECTIVE R15, `(.L_x_350) ;  /* 0x000000000f087348 */ /* 0x000fea0003c00000 */
[----:B------:R0:W1:Y:S02]  /*11920*/  SHFL.IDX P6, R14, R13, R12, R11 ;  /* 0x0000000c0d0e7389 */ /* 0x00006400000c000b */
[----:B01----:R-:W-:Y:S01]  /*11930*/  ENDCOLLECTIVE ;  /* 0x000000000000791b */ /* 0x003fe20003800000 */
.L_x_350:
[----:B------:R-:W-:-:S05]  /*11940*/  IADD3 R2, P0, R37, R2, RZ ;  /* 0x0000000225027210 */ /* 0x000fca0007f1e0ff */
[----:B------:R-:W-:Y:S01]  /*11950*/  IMAD.X R3, RZ, RZ, R3, P0 ;  /* 0x000000ffff037224 */ /* 0x000fe200000e0603 */
[----:B------:R-:W-:Y:S01]  /*11960*/  ISETP.LT.OR P0, PT, R20, 0x41, P2 ;  /* 0x000000411400780c */ /* 0x000fe20001701670 */
[----:B------:R-:W-:-:S12]  /*11970*/  IMAD.MOV.U32 R13, RZ, RZ, R9 ;  /* 0x000000ffff0d7224 */ /* 0x000fd800078e0009 */
[----:B------:R-:W-:Y:S01]  /*11980*/  @!PT LDS RZ, [RZ] ;  /* 0x00000000fffff984 */ /* 0x000fe20000000800 */
[----:B------:R-:W-:Y:S01]  /*11990*/  @!PT LDS RZ, [RZ] ;  /* 0x00000000fffff984 */ /* 0x000fe20000000800 */
[----:B------:R-:W-:Y:S01]  /*119a0*/  @!PT LDS RZ, [RZ] ;  /* 0x00000000fffff984 */ /* 0x000fe20000000800 */
[----:B------:R0:W-:Y:S01]  /*119b0*/  LDGSTS.E.BYPASS.LTC128B.128 [R19+0xc400], desc[UR50][R2.64], !P0 ;  /* 0x0c40000002137fae */ /* 0x0001e2000c101d72 */
[----:B------:R-:W-:Y:S01]  /*119c0*/  ISETP.LT.OR P0, PT, R20, 0x41, P1 ;  /* 0x000000411400780c */ /* 0x000fe20000f01670 */
[----:B------:R-:W-:-:S12]  /*119d0*/  IMAD.MOV.U32 R8, RZ, RZ, R14 ;  /* 0x000000ffff087224 */ /* 0x000fd800078e000e */
[----:B0-----:R-:W-:Y:S05]  /*119e0*/  WARPSYNC.COLLECTIVE R15, `(.L_x_351) ;  /* 0x000000000f087348 */ /* 0x001fea0003c00000 */
[----:B------:R1:W2:Y:S02]  /*119f0*/  SHFL.IDX P6, R14, R13, R12, R11 ;  /* 0x0000000c0d0e7389 */ /* 0x0002a400000c000b */
[----:B012---:R-:W-:Y:S01]  /*11a00*/  ENDCOLLECTIVE ;  /* 0x000000000000791b */ /* 0x007fe20003800000 */
.L_x_351:
[----:B------:R-:W-:Y:S01]  /*11a10*/  @!PT LDS RZ, [RZ] ;  /* 0x00000000fffff984 */ /* 0x000fe20000000800 */
[----:B------:R-:W-:Y:S01]  /*11a20*/  @!PT LDS RZ, [RZ] ;  /* 0x00000000fffff984 */ /* 0x000fe20000000800 */
[----:B------:R-:W-:Y:S01]  /*11a30*/  @!PT LDS RZ, [RZ] ;  /* 0x00000000fffff984 */ /* 0x000fe20000000800 */
[----:B------:R0:W-:Y:S01]  /*11a40*/  LDGSTS.E.BYPASS.LTC128B.128 [R10+0xc400], desc[UR50][R2.64+0x40], !P0 ;  /* 0x0c400040020a7fae */ /* 0x0001e2000c101d72 */
[----:B------:R-:W-:Y:S02]  /*11a50*/  IMAD.MOV.U32 R13, RZ, RZ, R21 ;  /* 0x000000ffff0d7224 */ /* 0x000fe400078e0015 */
[----:B------:R-:W-:Y:S02]  /*11a60*/  IMAD.MOV.U32 R12, RZ, RZ, RZ ;  /* 0x000000ffff0c7224 */ /* 0x000fe400078e00ff */
[----:B0-----:R-:W-:-:S07]  /*11a70*/  IMAD.MOV.U32 R2, RZ, RZ, R14 ;  /* 0x000000ffff027224 */ /* 0x001fce00078e000e */
[----:B------:R-:W-:Y:S05]  /*11a80*/  WARPSYNC.COLLECTIVE R15, `(.L_x_352) ;  /* 0x000000000f087348 */ /* 0x000fea0003c00000 */
[----:B------:R0:W1:Y:S02]  /*11a90*/  SHFL.IDX P6, R14, R13, R12, R11 ;  /* 0x0000000c0d0e7389 */ /* 0x00006400000c000b */
[----:B01----:R-:W-:Y:S01]  /*11aa0*/  ENDCOLLECTIVE ;  /* 0x000000000000791b */ /* 0x003fe20003800000 */
.L_x_352:
[----:B------:R-:W-:-:S05]  /*11ab0*/  IADD3 R2, P0, R37, R2, RZ ;  /* 0x0000000225027210 */ /* 0x000fca0007f1e0ff */
[----:B------:R-:W-:Y:S01]  /*11ac0*/  IMAD.X R3, RZ, RZ, R8, P0 ;  /* 0x000000ffff037224 */ /* 0x000fe200000e0608 */
[C---:B------:R-:W-:Y:S02]  /*11ad0*/  ISETP.LT.OR P0, PT, R20.reuse, 0x61, P2 ;  /* 0x000000611400780c */ /* 0x040fe40001701670 */
[----:B------:R-:W-:Y:S01]  /*11ae0*/  ISETP.GE.AND P2, PT, R20, 0x61, PT ;  /* 0x000000611400780c */ /* 0x000fe20003f46270 */
[----:B------:R-:W-:-:S10]  /*11af0*/  IMAD.MOV.U32 R13, RZ, RZ, R24 ;  /* 0x000000ffff0d7224 */ /* 0x000fd400078e0018 */
        /* <DEDUP_REMOVED lines=9> */
.L_x_353:
[----:B------:R-:W-:Y:S01]  /*11b90*/  @!PT LDS RZ, [RZ] ;  /* 0x00000000fffff984 */ /* 0x000fe20000000800 */
[----:B------:R-:W-:Y:S01]  /*11ba0*/  @!PT LDS RZ, [RZ] ;  /* 0x00000000fffff984 */ /* 0x000fe20000000800 */
[----:B------:R-:W-:Y:S01]  /*11bb0*/  @!PT LDS RZ, [RZ] ;  /* 0x00000000fffff984 */ /* 0x000fe20000000800 */
[----:B------:R0:W-:Y:S01]  /*11bc0*/  LDGSTS.E.BYPASS.LTC128B.128 [R10+0xd400], desc[UR50][R2.64+0x40], !P0 ;  /* 0x0d400040020a7fae */ /* 0x0001e2000c101d72 */
[----:B------:R-:W-:Y:S01]  /*11bd0*/  ISETP.GE.AND P0, PT, R20, 0x81, PT ;  /* 0x000000811400780c */ /* 0x000fe20003f06270 */
[----:B0-----:R-:W-:-:S12]  /*11be0*/  IMAD.MOV.U32 R2, RZ, RZ, R14 ;  /* 0x000000ffff027224 */ /* 0x001fd800078e000e */
[----:B------:R-:W-:Y:S01]  /*11bf0*/  @P0 LOP3.LUT R23, R23, 0x100, RZ, 0xfc, !PT ;  /* 0x0000010017170812 */ /* 0x000fe200078efcff */
[----:B------:R-:W-:Y:S06]  /*11c00*/  BRA `(.L_x_354) ;  /* 0xffffffb400887947 */ /* 0x000fec000383ffff */
.L_x_268:
[----:B---3--:R3:W4:Y:S02]  /*11c10*/  SYNCS.PHASECHK.TRANS64.TRYWAIT P0, [R0+URZ+0x29840], R31 ;  /* 0x0298401f000075a7 */ /* 0x008724000800017f */
[----:B----4-:R-:W-:Y:S05]  /*11c20*/  @!P0 NANOSLEEP.SYNCS 0x989680 ;  /* 0x009896800000895d */ /* 0x010fea0003900000 */
[----:B------:R-:W4:Y:S02]  /*11c30*/  @!P0 SYNCS.PHASECHK.TRANS64 P0, [R0+URZ+0x29840], R31 ;  /* 0x0298401f000085a7 */ /* 0x000f24000800007f */
[----:B----4-:R-:W-:Y:S05]  /*11c40*/  @!P0 BRA `(.L_x_268) ;  /* 0xfffffffc00f08947 */ /* 0x010fea000383ffff */
[----:B------:R-:W-:Y:S05]  /*11c50*/  BRA `(.L_x_355) ;  /* 0xffffffb400e87947 */ /* 0x000fea000383ffff */
.L_x_269:
        /* <DEDUP_REMOVED lines=8> */
.L_x_357:
[----:B------:R-:W-:Y:S05]  /*11ce0*/  BSYNC B0 ;  /* 0x0000000000007941 */ /* 0x000fea0003800000 */
.L_x_356:
[----:B------:R-:W-:Y:S01]  /*11cf0*/  IMAD.MOV.U32 R13, RZ, RZ, R5 ;  /* 0x000000ffff0d7224 */ /* 0x000fe200078e0005 */
[----:B------:R-:W-:Y:S01]  /*11d00*/  LOP3.LUT P1, RZ, R23, 0x4, RZ, 0xc0, !PT ;  /* 0x0000000417ff7812 */ /* 0x000fe2000782c0ff */
[----:B------:R-:W-:Y:S02]  /*11d10*/  IMAD.MOV.U32 R12, RZ, RZ, RZ ;  /* 0x000000ffff0c7224 */ /* 0x000fe400078e00ff */
[----:B------:R-:W-:Y:S02]  /*11d20*/  IMAD.MOV.U32 R11, RZ, RZ, 0x1c1f ;  /* 0x00001c1fff0b7424 */ /* 0x000fe400078e00ff */
[----:B------:R-:W-:Y:S02]  /*11d30*/  IMAD.MOV.U32 R15, RZ, RZ, -0x1 ;  /* 0xffffffffff0f7424 */ /* 0x000fe400078e00ff */
[----:B------:R-:W-:Y:S02]  /*11d40*/  IMAD.MOV.U32 R2, RZ, RZ, R14 ;  /* 0x000000ffff027224 */ /* 0x000fe400078e000e */
[----:B------:R-:W-:-:S07]  /*11d50*/  @P5 IMAD.IADD R9, R22, 0x1, R4 ;  /* 0x0000000116095824 */ /* 0x000fce00078e0204 */
[----:B------:R-:W-:Y:S05]  /*11d60*/  WARPSYNC.COLLECTIVE R15, `(.L_x_358) ;  /* 0x000000000f087348 */ /* 0x000fea0003c00000 */
[----:B------:R0:W1:Y:S02]  /*11d70*/  SHFL.IDX P6, R14, R13, R12, R11 ;  /* 0x0000000c0d0e7389 */ /* 0x00006400000c000b */
[----:B01----:R-:W-:Y:S01]  /*11d80*/  ENDCOLLECTIVE ;  /* 0x000000000000791b */ /* 0x003fe20003800000 */
.L_x_358:
[----:B------:R-:W-:Y:S02]  /*11d90*/  @P4 IMAD.IADD R19, R22, 0x1, R4 ;  /* 0x0000000116134824 */ /* 0x000fe400078e0204 */
[----:B------:R-:W-:Y:S02]  /*11da0*/  IMAD.MOV.U32 R13, RZ, RZ, R6 ;  /* 0x000000ffff0d7224 */ /* 0x000fe400078e0006 */
[----:B------:R-:W-:Y:S02]  /*11db0*/  IMAD.MOV.U32 R12, RZ, RZ, 0x1 ;  /* 0x00000001ff0c7424 */ /* 0x000fe400078e00ff */
[----:B------:R-:W-:Y:S01]  /*11dc0*/  IMAD.MOV.U32 R3, RZ, RZ, R14 ;  /* 0x000000ffff037224 */ /* 0x000fe200078e000e */
[----:B------:R-:W-:-:S04]  /*11dd0*/  LOP3.LUT P6, RZ, R23, 0x8, RZ, 0xc0, !PT ;  /* 0x0000000817ff7812 */ /* 0x000fc800078cc0ff */
[----:B------:R-:W-:-:S05]  /*11de0*/  @P5 IADD3 R3, P0, R37, R3, RZ ;  /* 0x0000000325035210 */ /* 0x000fca0007f1e0ff */
[----:B------:R-:W-:Y:S01]  /*11df0*/  @P5 IMAD.X R2, RZ, RZ, R2, P0 ;  /* 0x000000ffff025224 */ /* 0x000fe200000e0602 */
[----:B------:R-:W-:-:S04]  /*11e00*/  LOP3.LUT P0, RZ, R23, 0x10, RZ, 0xc0, !PT ;  /* 0x0000001017ff7812 */ /* 0x000fc8000780c0ff */
[----:B------:R-:W-:-:S04]  /*11e10*/  @P5 LOP3.LUT R3, R3, R2, RZ, 0x3c, !PT ;  /* 0x0000000203035212 */ /* 0x000fc800078e3cff */
[----:B------:R-:W-:-:S04]  /*11e20*/  @P5 LOP3.LUT R2, R3, R2, RZ, 0x3c, !PT ;  /* 0x0000000203025212 */ /* 0x000fc800078e3cff */
[----:B------:R-:W-:-:S05]  /*11e30*/  @P5 LOP3.LUT R3, R3, R2, RZ, 0x3c, !PT ;  /* 0x0000000203035212 */ /* 0x000fca00078e3cff */
[----:B------:R-:W-:Y:S01]  /*11e40*/  @!PT LDS RZ, [RZ] ;  /* 0x00000000fffff984 */ /* 0x000fe20000000800 */
[----:B------:R-:W-:Y:S01]  /*11e50*/  @!PT LDS RZ, [RZ] ;  /* 0x00000000fffff984 */ /* 0x000fe20000000800 */
[----:B------:R-:W-:Y:S01]  /*11e60*/  @!PT LDS RZ, [RZ] ;  /* 0x00000000fffff984 */ /* 0x000fe20000000800 */
[----:B------:R0:W-:Y:S04]  /*11e70*/  @P5 LDGSTS.E.BYPASS.LTC128B.128 [R9+0x1a400], desc[UR50][R2.64], !P0 ;  /* 0x1a40000002095fae */ /* 0x0001e8000c101d72 */
[----:B------:R0:W-:Y:S02]  /*11e80*/  @P5 LDGSTS.E.BYPASS.LTC128B.128 [R9+0x1cc00], desc[UR50][R2.64+0x40], !P6 ;  /* 0x1cc0004002095fae */ /* 0x0001e4000f101d72 */
[----:B0-----:R-:W-:Y:S05]  /*11e90*/  WARPSYNC.COLLECTIVE R15, `(.L_x_359) ;  /* 0x000000000f087348 */ /* 0x001fea0003c00000 */
[----:B------:R1:W2:Y:S02]  /*11ea0*/  SHFL.IDX P6, R14, R13, R12, R11 ;  /* 0x0000000c0d0e7389 */ /* 0x0002a400000c000b */
[----:B012---:R-:W-:Y:S01]  /*11eb0*/  ENDCOLLECTIVE ;  /* 0x000000000000791b */ /* 0x007fe20003800000 */
.L_x_359:
[----:B------:R-:W-:Y:S01]  /*11ec0*/  @!PT LDS RZ, [RZ] ;  /* 0x00000000fffff984 */ /* 0x000fe20000000800 */
[----:B------:R-:W-:Y:S01]  /*11ed0*/  @!PT LDS RZ, [RZ] ;  /* 0x00000000fffff984 */ /* 0x000fe20000000800 */
[----:B------:R-:W-:Y:S01]  /*11ee0*/  @!PT LDS RZ, [RZ] ;  /* 0x00000000fffff984 */ /* 0x000fe20000000800 */
[----:B------:R0:W-:Y:S01]  /*11ef0*/  @P5 LDGSTS.E.BYPASS.LTC128B.128 [R9+0x1f400], desc[UR50][R2.64+0x80], !P1 ;  /* 0x1f40008002095fae */ /* 0x0001e2000c901d72 */
[----:B------:R-:W-:Y:S01]  /*11f00*/  LOP3.LUT P5, RZ, R23, 0x8, RZ, 0xc0, !PT ;  /* 0x0000000817ff7812 */ /* 0x000fe200078ac0ff */
[----:B------:R-:W-:Y:S02]  /*11f10*/  IMAD.MOV.U32 R13, RZ, RZ, R5 ;  /* 0x000000ffff0d7224 */ /* 0x000fe400078e0005 */
[----:B0-----:R-:W-:Y:S02]  /*11f20*/  @P3 IMAD.IADD R9, R22, 0x1, R4 ;  /* 0x0000000116093824 */ /* 0x001fe400078e0204 */
[----:B------:R-:W-:-:S08]  /*11f30*/  IMAD.MOV.U32 R2, RZ, RZ, R14 ;  /* 0x000000ffff027224 */ /* 0x000fd000078e000e */
[----:B------:R-:W-:Y:S05]  /*11f40*/  WARPSYNC.COLLECTIVE R15, `(.L_x_360) ;  /* 0x000000000f087348 */ /* 0x000fea0003c00000 */
[----:B------:R0:W1:Y:S02]  /*11f50*/  SHFL.IDX P6, R14, R13, R12, R11 ;  /* 0x0000000c0d0e7389 */ /* 0x00006400000c000b */
[----:B01----:R-:W-:Y:S01]  /*11f60*/  ENDCOLLECTIVE ;  /* 0x000000000000791b */ /* 0x003fe20003800000 */
.L_x_360:
[----:B------:R-:W-:Y:S02]  /*11f70*/  IMAD.MOV.U32 R13, RZ, RZ, R6 ;  /* 0x000000ffff0d7224 */ /* 0x000fe400078e0006 */
[----:B------:R-:W-:Y:S02]  /*11f80*/  IMAD.MOV.U32 R12, RZ, RZ, 0x2 ;  /* 0x00000002ff0c7424 */ /* 0x000fe400078e00ff */
[----:B------:R-:W-:Y:S01]  /*11f90*/  IMAD.MOV.U32 R3, RZ, RZ, R14 ;  /* 0x000000ffff037224 */ /* 0x000fe200078e000e */
[----:B------:R-:W-:-:S04]  /*11fa0*/  LOP3.LUT P6, RZ, R23, 0x10, RZ, 0xc0, !PT ;  /* 0x0000001017ff7812 */ /* 0x000fc800078cc0ff */
[----:B------:R-:W-:-:S05]  /*11fb0*/  @P4 IADD3 R3, P0, R37, R3, RZ ;  /* 0x0000000325034210 */ /* 0x000fca0007f1e0ff */
[----:B------:R-:W-:-:S05]  /*11fc0*/  @P4 IMAD.X R2, RZ, RZ, R2, P0 ;  /* 0x000000ffff024224 */ /* 0x000fca00000e0602 */
[----:B------:R-:W-:-:S04]  /*11fd0*/  @P4 LOP3.LUT R3, R3, R2, RZ, 0x3c, !PT ;  /* 0x0000000203034212 */ /* 0x000fc800078e3cff */
[----:B------:R-:W-:-:S04]  /*11fe0*/  @P4 LOP3.LUT R2, R3, R2, RZ, 0x3c, !PT ;  /* 0x0000000203024212 */ /* 0x000fc800078e3cff */
[----:B------:R-:W-:-:S05]  /*11ff0*/  @P4 LOP3.LUT R3, R3, R2, RZ, 0x3c, !PT ;  /* 0x0000000203034212 */ /* 0x000fca00078e3cff */
[----:B------:R-:W-:Y:S01]  /*12000*/  @!PT LDS RZ, [RZ] ;  /* 0x00000000fffff984 */ /* 0x000fe20000000800 */
[----:B------:R-:W-:Y:S01]  /*12010*/  @!PT LDS RZ, [RZ] ;  /* 0x00000000fffff984 */ /* 0x000fe20000000800 */
[----:B------:R-:W-:Y:S01]  /*12020*/  @!PT LDS RZ, [RZ] ;  /* 0x00000000fffff984 */ /* 0x000fe20000000800 */
[----:B------:R0:W-:Y:S02]  /*12030*/  @P4 LDGSTS.E.BYPASS.LTC128B.128 [R19+0x1ac00], desc[UR50][R2.64], !P6 ;  /* 0x1ac0000002134fae */ /* 0x0001e4000f101d72 */
[----:B0-----:R-:W-:Y:S05]  /*12040*/  WARPSYNC.COLLECTIVE R15, `(.L_x_361) ;  /* 0x000000000f087348 */ /* 0x001fea0003c00000 */
[----:B------:R1:W2:Y:S02]  /*12050*/  SHFL.IDX P6, R14, R13, R12, R11 ;  /* 0x0000000c0d0e7389 */ /* 0x0002a400000c000b */
[----:B012---:R-:W-:Y:S01]  /*12060*/  ENDCOLLECTIVE ;  /* 0x000000000000791b */ /* 0x007fe20003800000 */
.L_x_361:
[----:B------:R-:W-:Y:S01]  /*12070*/  @!PT LDS RZ, [RZ] ;  /* 0x00000000fffff984 */ /* 0x000fe20000000800 */
[----:B------:R-:W-:Y:S01]  /*12080*/  @!PT LDS RZ, [RZ] ;  /* 0x00000000fffff984 */ /* 0x000fe20000000800 */
[----:B------:R-:W-:Y:S01]  /*12090*/  @!PT LDS RZ, [RZ] ;  /* 0x00000000fffff984 */ /* 0x000fe20000000800 */
[----:B------:R-:W-:Y:S04]  /*120a0*/  @P4 LDGSTS.E.BYPASS.LTC128B.128 [R19+0x1d400], desc[UR50][R2.64+0x40], !P5 ;  /* 0x1d40004002134fae */ /* 0x000fe8000e901d72 */
        /* <DEDUP_REMOVED lines=8> */
.L_x_362:
[----:B------:R-:W-:Y:S02]  /*12130*/  IMAD.MOV.U32 R13, RZ, RZ, R6 ;  /* 0x000000ffff0d7224 */ /* 0x000fe400078e0006 */
[----:B------:R-:W-:Y:S02]  /*12140*/  IMAD.MOV.U32 R12, RZ, RZ, 0x3 ;  /* 0x00000003ff0c7424 */ /* 0x000fe400078e00ff */
[----:B------:R-:W-:-:S07]  /*12150*/  IMAD.MOV.U32 R3, RZ, RZ, R14 ;  /* 0x000000ffff037224 */ /* 0x000fce00078e000e */
[----:B------:R-:W-:Y:S05]  /*12160*/  WARPSYNC.COLLECTIVE R15, `(.L_x_363) ;  /* 0x000000000f087348 */ /* 0x000fea0003c00000 */
[----:B------:R0:W1:Y:S02]  /*12170*/  SHFL.IDX P6, R14, R13, R12, R11 ;  /* 0x0000000c0d0e7389 */ /* 0x00006400000c000b */
[----:B01----:R-:W-:Y:S01]  /*12180*/  ENDCOLLECTIVE ;  /* 0x000000000000791b */ /* 0x003fe20003800000 */
.L_x_363:
[----:B------:R-:W-:-:S05]  /*12190*/  @P3 IADD3 R3, P0, R37, R3, RZ ;  /* 0x0000000325033210 */ /* 0x000fca0007f1e0ff */
[----:B------:R-:W-:-:S05]  /*121a0*/  @P3 IMAD.X R2, RZ, RZ, R2, P0 ;  /* 0x000000ffff023224 */ /* 0x000fca00000e0602 */
[----:B------:R-:W-:Y:S01]  /*121b0*/  @P3 LOP3.LUT R3, R3, R2, RZ, 0x3c, !PT ;  /* 0x0000000203033212 */ /* 0x000fe200078e3cff */
[----:B------:R-:W-:-:S03]  /*121c0*/  IMAD.MOV.U32 R13, RZ, RZ, R5 ;  /* 0x000000ffff0d7224 */ /* 0x000fc600078e0005 */
[----:B------:R-:W-:-:S04]  /*121d0*/  @P3 LOP3.LUT R2, R3, R2, RZ, 0x3c, !PT ;  /* 0x0000000203023212 */ /* 0x000fc800078e3cff */
[----:B------:R-:W-:Y:S01]  /*121e0*/  @P3 LOP3.LUT R3, R3, R2, RZ, 0x3c, !PT ;  /* 0x0000000203033212 */ /* 0x000fe200078e3cff */
[----:B------:R-:W-:-:S07]  /*121f0*/  IMAD.MOV.U32 R6, RZ, RZ, R14 ;  /* 0x000000ffff067224 */ /* 0x000fce00078e000e */
[----:B------:R-:W-:Y:S05]  /*12200*/  WARPSYNC.COLLECTIVE R15, `(.L_x_364) ;  /* 0x000000000f087348 */ /* 0x000fea0003c00000 */
[----:B------:R0:W1:Y:S02]  /*12210*/  SHFL.IDX P6, R14, R13, R12, R11 ;  /* 0x0000000c0d0e7389 */ /* 0x00006400000c000b */
[----:B01----:R-:W-:Y:S01]  /*12220*/  ENDCOLLECTIVE ;  /* 0x000000000000791b */ /* 0x003fe20003800000 */
.L_x_364:
[----:B------:R-:W-:Y:S01]  /*12230*/  @!PT LDS RZ, [RZ] ;  /* 0x00000000fffff984 */ /* 0x000fe20000000800 */
[----:B------:R-:W-:Y:S01]  /*12240*/  @!PT LDS RZ, [RZ] ;  /* 0x00000000fffff984 */ /* 0x000fe20000000800 */
[----:B------:R-:W-:Y:S01]  /*12250*/  @!PT LDS RZ, [RZ] ;  /* 0x00000000fffff984 */ /* 0x000fe20000000800 */
[----:B------:R-:W-:Y:S04]  /*12260*/  @P3 LDGSTS.E.BYPASS.LTC128B.128 [R9+0x1b400], desc[UR50][R2.64], !P4 ;  /* 0x1b40000002093fae */ /* 0x000fe8000e101d72 */
[----:B------:R-:W-:Y:S04]  /*12270*/  @P3 LDGSTS.E.BYPASS.LTC128B.128 [R9+0x1dc00], desc[UR50][R2.64+0x40], !P5 ;  /* 0x1dc0004002093fae */ /* 0x000fe8000e901d72 */
[----:B------:R0:W-:Y:S01]  /*12280*/  @P3 LDGSTS.E.BYPASS.LTC128B.128 [R9+0x20400], desc[UR50][R2.64+0x80], !P1 ;  /* 0x2040008002093fae */ /* 0x0001e2000c901d72 */
[----:B------:R-:W-:Y:S02]  /*12290*/  IMAD.MOV.U32 R13, RZ, RZ, R7 ;  /* 0x000000ffff0d7224 */ /* 0x000fe400078e0007 */
[----:B------:R-:W-:-:S02]  /*122a0*/  IMAD.MOV.U32 R12, RZ, RZ, RZ ;  /* 0x000000ffff0c7224 */ /* 0x000fc400078e00ff */
[----:B0-----:R-:W-:-:S07]  /*122b0*/  IMAD.MOV.U32 R2, RZ, RZ, R14 ;  /* 0x000000ffff027224 */ /* 0x001fce00078e000e */
[----:B------:R-:W-:Y:S05]  /*122c0*/  WARPSYNC.COLLECTIVE R15, `(.L_x_365) ;  /* 0x000000000f087348 */ /* 0x000fea0003c00000 */
[----:B------:R0:W1:Y:S02]  /*122d0*/  SHFL.IDX P6, R14, R13, R12, R11 ;  /* 0x0000000c0d0e7389 */ /* 0x00006400000c000b */
[----:B01----:R-:W-:Y:S01]  /*122e0*/  ENDCOLLECTIVE ;  /* 0x000000000000791b */ /* 0x003fe20003800000 */
.L_x_365:
[----:B------:R-:W-:-:S05]  /*122f0*/  @P2 IADD3 R2, P0, R37, R2, RZ ;  /* 0x0000000225022210 */ /* 0x000fca0007f1e0ff */
[----:B------:R-:W-:-:S05]  /*12300*/  @P2 IMAD.X R3, RZ, RZ, R6, P0 ;  /* 0x000000ffff032224 */ /* 0x000fca00000e0606 */
        /* <DEDUP_REMOVED lines=11> */
.L_x_366:
[----:B------:R-:W-:Y:S05]  /*123c0*/  BRA `(.L_x_367) ;  /* 0xffffffb400507947 */ /* 0x000fea000383ffff */
.L_x_276:
[----:B------:R-:W-:Y:S02]  /*123d0*/  IMAD.MOV.U32 R13, RZ, RZ, R4 ;  /* 0x000000ffff0d7224 */ /* 0x000fe400078e0004 */
[----:B------:R-:W-:Y:S02]  /*123e0*/  IMAD.MOV.U32 R12, RZ, RZ, RZ ;  /* 0x000000ffff0c7224 */ /* 0x000fe400078e00ff */
[----:B------:R-:W-:Y:S02]  /*123f0*/  IMAD.MOV.U32 R11, RZ, RZ, 0x1c1f ;  /* 0x00001c1fff0b7424 */ /* 0x000fe400078e00ff */
[----:B------:R-:W-:Y:S02]  /*12400*/  IMAD.MOV.U32 R15, RZ, RZ, -0x1 ;  /* 0xffffffffff0f7424 */ /* 0x000fe400078e00ff */
[----:B------:R-:W-:Y:S02]  /*12410*/  IMAD R5, R5, UR41, RZ ;  /* 0x0000002905057c24 */ /* 0x000fe4000f8e02ff */
[----:B------:R-:W-:-:S07]  /*12420*/  IMAD.IADD R6, R10, 0x1, R6 ;  /* 0x000000010a067824 */ /* 0x000fce00078e0206 */
[----:B-1---5:R-:W-:Y:S05]  /*12430*/  WARPSYNC.COLLECTIVE R15, `(.L_x_368) ;  /* 0x000000000f087348 */ /* 0x022fea0003c00000 */
[----:B------:R0:W2:Y:S02]  /*12440*/  SHFL.IDX P6, R14, R13, R12, R11 ;  /* 0x0000000c0d0e7389 */ /* 0x0000a400000c000b */
[----:B012--5:R-:W-:Y:S01]  /*12450*/  ENDCOLLECTIVE ;  /* 0x000000000000791b */ /* 0x027fe20003800000 */
.L_x_368:
[C---:B------:R-:W-:Y:S01]  /*12460*/  VIADD R8, R6.reuse, 0x20 ;  /* 0x0000002006087836 */ /* 0x040fe20000000000 */
[----:B------:R-:W-:Y:S01]  /*12470*/  ISETP.GE.AND P0, PT, R6, R5, PT ;  /* 0x000000050600720c */ /* 0x000fe20003f06270 */
[----:B------:R-:W-:Y:S02]  /*12480*/  IMAD.MOV.U32 R13, RZ, RZ, R0 ;  /* 0x000000ffff0d7224 */ /* 0x000fe400078e0000 */
[----:B------:R-:W-:-:S10]  /*12490*/  IMAD.MOV.U32 R2, RZ, RZ, R14 ;  /* 0x000000ffff027224 */ /* 0x000fd400078e000e */
[----:B------:R-:W-:Y:S05]  /*124a0*/  WARPSYNC.COLLECTIVE R15, `(.L_x_369) ;  /* 0x000000000f087348 */ /* 0x000fea0003c00000 */
[----:B------:R0:W1:Y:S02]  /*124b0*/  SHFL.IDX P6, R14, R13, R12, R11 ;  /* 0x0000000c0d0e7389 */ /* 0x00006400000c000b */
[----:B01----:R-:W-:Y:S01]  /*124c0*/  ENDCOLLECTIVE ;  /* 0x000000000000791b */ /* 0x003fe20003800000 */
.L_x_369:
[----:B------:R-:W-:Y:S02]  /*124d0*/  IMAD.MOV.U32 R13, RZ, RZ, R4 ;  /* 0x000000ffff0d7224 */ /* 0x000fe400078e0004 */
[----:B------:R-:W-:Y:S02]  /*124e0*/  IMAD.MOV.U32 R12, RZ, RZ, 0x1 ;  /* 0x00000001ff0c7424 */ /* 0x000fe400078e00ff */
[----:B------:R-:W-:-:S07]  /*124f0*/  IMAD.MOV.U32 R3, RZ, RZ, R14 ;  /* 0x000000ffff037224 */ /* 0x000fce00078e000e */
[----:B------:R-:W-:Y:S05]  /*12500*/  WARPSYNC.COLLECTIVE R15, `(.L_x_370) ;  /* 0x000000000f087348 */ /* 0x000fea0003c00000 */
[----:B------:R0:W1:Y:S02]  /*12510*/  SHFL.IDX P6, R14, R13, R12, R11 ;  /* 0x0000000c0d0e7389 */ /* 0x00006400000c000b */
[----:B01----:R-:W-:Y:S01]  /*12520*/  ENDCOLLECTIVE ;  /* 0x000000000000791b */ /* 0x003fe20003800000 */
.L_x_370:
[----:B------:R-:W-:-:S05]  /*12530*/  @!P0 IADD3 R7, P4, R37, R3, RZ ;  /* 0x0000000325078210 */ /* 0x000fca0007f9e0ff */
[----:B------:R-:W-:Y:S02]  /*12540*/  @!P0 IMAD.X R3, RZ, RZ, R2, P4 ;  /* 0x000000ffff038224 */ /* 0x000fe400020e0602 */
[----:B------:R-:W-:Y:S02]  /*12550*/  @!P0 IMAD.MOV.U32 R2, RZ, RZ, R7 ;  /* 0x000000ffff028224 */ /* 0x000fe400078e0007 */
[----:B------:R-:W-:-:S03]  /*12560*/  IMAD.MOV.U32 R13, RZ, RZ, R0 ;  /* 0x000000ffff0d7224 */ /* 0x000fc600078e0000 */
[----:B------:R-:W-:Y:S01]  /*12570*/  @!PT LDS RZ, [RZ] ;  /* 0x00000000fffff984 */ /* 0x000fe20000000800 */
[----:B------:R-:W-:Y:S01]  /*12580*/  @!PT LDS RZ, [RZ] ;  /* 0x00000000fffff984 */ /* 0x000fe20000000800 */
[----:B------:R-:W-:Y:S01]  /*12590*/  @!PT LDS RZ, [RZ] ;  /* 0x00000000fffff984 */ /* 0x000fe20000000800 */
[----:B------:R-:W-:Y:S04]  /*125a0*/  @!P0 LDGSTS.E.BYPASS.LTC128B.128 [R9+0x14400], desc[UR50][R2.64], !P3 ;  /* 0x1440000002098fae */ /* 0x000fe8000d901d72 */
[----:B------:R-:W-:Y:S04]  /*125b0*/  @!P0 LDGSTS.E.BYPASS.LTC128B.128 [R9+0x16400], desc[UR50][R2.64+0x40], !P2 ;  /* 0x1640004002098fae */ /* 0x000fe8000d101d72 */
[----:B------:R0:W-:Y:S01]  /*125c0*/  @!P0 LDGSTS.E.BYPASS.LTC128B.128 [R9+0x18400], desc[UR50][R2.64+0x80], !P1 ;  /* 0x1840008002098fae */ /* 0x0001e2000c901d72 */
[----:B------:R-:W-:Y:S01]  /*125d0*/  ISETP.GE.AND P0, PT, R8, R5, PT ;  /* 0x000000050800720c */ /* 0x000fe20003f06270 */
[----:B------:R-:W-:-:S02]  /*125e0*/  VIADD R8, R6, 0x40 ;  /* 0x0000004006087836 */ /* 0x000fc40000000000 */
[----:B0-----:R-:W-:-:S10]  /*125f0*/  IMAD.MOV.U32 R2, RZ, RZ, R14 ;  /* 0x000000ffff027224 */ /* 0x001fd400078e000e */
[----:B------:R-:W-:Y:S05]  /*12600*/  WARPSYNC.COLLECTIVE R15, `(.L_x_371) ;  /* 0x000000000f087348 */ /* 0x000fea0003c00000 */
[----:B------:R0:W1:Y:S02]  /*12610*/  SHFL.IDX P6, R14, R13, R12, R11 ;  /* 0x0000000c0d0e7389 */ /* 0x00006400000c000b */
[----:B01----:R-:W-:Y:S01]  /*12620*/  ENDCOLLECTIVE ;  /* 0x000000000000791b */ /* 0x003fe20003800000 */
.L_x_371:
        /* <DEDUP_REMOVED lines=8> */
.L_x_372:
[----:B------:R-:W-:-:S05]  /*126b0*/  @!P0 IMAD.MOV.U32 R3, RZ, RZ, R7 ;  /* 0x000000ffff038224 */ /* 0x000fca00078e0007 */
[----:B------:R-:W-:Y:S01]  /*126c0*/  @!PT LDS RZ, [RZ] ;  /* 0x00000000fffff984 */ /* 0x000fe20000000800 */
[----:B------:R-:W-:Y:S01]  /*126d0*/  @!PT LDS RZ, [RZ] ;  /* 0x00000000fffff984 */ /* 0x000fe20000000800 */
[----:B------:R-:W-:Y:S01]  /*126e0*/  @!PT LDS RZ, [RZ] ;  /* 0x00000000fffff984 */ /* 0x000fe20000000800 */
[----:B------:R-:W-:Y:S04]  /*126f0*/  @!P0 LDGSTS.E.BYPASS.LTC128B.128 [R9+0x14c00], desc[UR50][R2.64], !P3 ;  /* 0x14c0000002098fae */ /* 0x000fe8000d901d72 */
[----:B------:R-:W-:Y:S01]  /*12700*/  @!P0 LDGSTS.E.BYPASS.LTC128B.128 [R9+0x16c00], desc[UR50][R2.64+0x40], !P2 ;  /* 0x16c0004002098fae */ /* 0x000fe2000d101d72 */
[----:B------:R-:W-:-:S03]  /*12710*/  IMAD.MOV.U32 R13, RZ, RZ, R0 ;  /* 0x000000ffff0d7224 */ /* 0x000fc600078e0000 */
[----:B------:R0:W-:Y:S01]  /*12720*/  @!P0 LDGSTS.E.BYPASS.LTC128B.128 [R9+0x18c00], desc[UR50][R2.64+0x80], !P1 ;  /* 0x18c0008002098fae */ /* 0x0001e2000c901d72 */
[----:B------:R-:W-:Y:S01]  /*12730*/  ISETP.GE.AND P0, PT, R8, R5, PT ;  /* 0x000000050800720c */ /* 0x000fe20003f06270 */
[----:B0-----:R-:W-:-:S12]  /*12740*/  IMAD.MOV.U32 R2, RZ, RZ, R14 ;  /* 0x000000ffff027224 */ /* 0x001fd800078e000e */
[----:B------:R-:W-:Y:S05]  /*12750*/  WARPSYNC.COLLECTIVE R15, `(.L_x_373) ;  /* 0x000000000f087348 */ /* 0x000fea0003c00000 */
[----:B------:R0:W1:Y:S02]  /*12760*/  SHFL.IDX P6, R14, R13, R12, R11 ;  /* 0x0000000c0d0e7389 */ /* 0x00006400000c000b */
[----:B01----:R-:W-:Y:S01]  /*12770*/  ENDCOLLECTIVE ;  /* 0x000000000000791b */ /* 0x003fe20003800000 */
.L_x_373:
        /* <DEDUP_REMOVED lines=8> */
.L_x_374:
[----:B------:R-:W-:-:S05]  /*12800*/  @!P0 IMAD.MOV.U32 R3, RZ, RZ, R7 ;  /* 0x000000ffff038224 */ /* 0x000fca00078e0007 */
[----:B------:R-:W-:Y:S01]  /*12810*/  @!PT LDS RZ, [RZ] ;  /* 0x00000000fffff984 */ /* 0x000fe20000000800 */
[----:B------:R-:W-:Y:S01]  /*12820*/  @!PT LDS RZ, [RZ] ;  /* 0x00000000fffff984 */ /* 0x000fe20000000800 */
[----:B------:R-:W-:Y:S01]  /*12830*/  @!PT LDS RZ, [RZ] ;  /* 0x00000000fffff984 */ /* 0x000fe20000000800 */
[----:B------:R0:W-:Y:S04]  /*12840*/  @!P0 LDGSTS.E.BYPASS.LTC128B.128 [R9+0x15400], desc[UR50][R2.64], !P3 ;  /* 0x1540000002098fae */ /* 0x0001e8000d901d72 */
[----:B------:R0:W-:Y:S01]  /*12850*/  @!P0 LDGSTS.E.BYPASS.LTC128B.128 [R9+0x17400], desc[UR50][R2.64+0x40], !P2 ;  /* 0x1740004002098fae */ /* 0x0001e2000d101d72 */
[----:B------:R-:W-:-:S03]  /*12860*/  IMAD.MOV.U32 R13, RZ, RZ, R0 ;  /* 0x000000ffff0d7224 */ /* 0x000fc600078e0000 */
[----:B------:R0:W-:Y:S01]  /*12870*/  @!P0 LDGSTS.E.BYPASS.LTC128B.128 [R9+0x19400], desc[UR50][R2.64+0x80], !P1 ;  /* 0x1940008002098fae */ /* 0x0001e2000c901d72 */
[----:B------:R-:W-:-:S07]  /*12880*/  IMAD.MOV.U32 R4, RZ, RZ, R14 ;  /* 0x000000ffff047224 */ /* 0x000fce00078e000e */
[----:B0-----:R-:W-:Y:S05]  /*12890*/  WARPSYNC.COLLECTIVE R15, `(.L_x_375) ;  /* 0x000000000f087348 */ /* 0x001fea0003c00000 */
[----:B------:R1:W2:Y:S02]  /*128a0*/  SHFL.IDX P6, R14, R13, R12, R11 ;  /* 0x0000000c0d0e7389 */ /* 0x0002a400000c000b */
[----:B012---:R-:W-:Y:S01]  /*128b0*/  ENDCOLLECTIVE ;  /* 0x000000000000791b */ /* 0x007fe20003800000 */
.L_x_375:
[----:B------:R-:W-:Y:S05]  /*128c0*/  BRA `(.L_x_376) ;  /* 0xffffffb800847947 */ /* 0x000fea000383ffff */
.L_x_281:
[----:B0-----:R0:W2:Y:S02]  /*128d0*/  SYNCS.PHASECHK.TRANS64.TRYWAIT P0, [R22+URZ+0x29820], R3 ;  /* 0x02982003160075a7 */ /* 0x0010a4000800017f */
[----:B--2---:R-:W-:Y:S05]  /*128e0*/  @!P0 NANOSLEEP.SYNCS 0x989680 ;  /* 0x009896800000895d */ /* 0x004fea0003900000 */
[----:B------:R-:W2:Y:S02]  /*128f0*/  @!P0 SYNCS.PHASECHK.TRANS64 P0, [R22+URZ+0x29820], R3 ;  /* 0x02982003160085a7 */ /* 0x000ea4000800007f */
[----:B--2---:R-:W-:Y:S05]  /*12900*/  @!P0 BRA `(.L_x_281) ;  /* 0xfffffffc00f08947 */ /* 0x004fea000383ffff */
[----:B------:R-:W-:Y:S05]  /*12910*/  BRA `(.L_x_377) ;  /* 0xffffffb800f47947 */ /* 0x000fea000383ffff */
.L_x_285:
[----:B0-----:R0:W1:Y:S02]  /*12920*/  SYNCS.PHASECHK.TRANS64.TRYWAIT P0, [R0+URZ+0x29880], R30 ;  /* 0x0298801e000075a7 */ /* 0x001064000800017f */
[----:B-1----:R-:W-:Y:S05]  /*12930*/  @!P0 NANOSLEEP.SYNCS 0x989680 ;  /* 0x009896800000895d */ /* 0x002fea0003900000 */
[----:B------:R-:W1:Y:S02]  /*12940*/  @!P0 SYNCS.PHASECHK.TRANS64 P0, [R0+URZ+0x29880], R30 ;  /* 0x0298801e000085a7 */ /* 0x000e64000800007f */
[----:B-1----:R-:W-:Y:S05]  /*12950*/  @!P0 BRA `(.L_x_285) ;  /* 0xfffffffc00f08947 */ /* 0x002fea000383ffff */
[----:B------:R-:W-:Y:S05]  /*12960*/  BRA `(.L_x_378) ;  /* 0xffffffc000287947 */ /* 0x000fea000383ffff */
.L_x_286:
        /* <DEDUP_REMOVED lines=8> */
.L_x_380:
[----:B------:R-:W-:Y:S05]  /*129f0*/  BSYNC B0 ;  /* 0x0000000000007941 */ /* 0x000fea0003800000 */
.L_x_379:
[----:B------:R-:W-:Y:S01]  /*12a00*/  IMAD.MOV.U32 R13, RZ, RZ, R8 ;  /* 0x000000ffff0d7224 */ /* 0x000fe200078e0008 */
[----:B------:R-:W-:Y:S01]  /*12a10*/  IADD3 R10, R22, R10, R35 ;  /* 0x0000000a160a7210 */ /* 0x000fe20007ffe023 */
        /* <DEDUP_REMOVED lines=8> */
.L_x_381:
[----:B------:R-:W-:Y:S02]  /*12aa0*/  IMAD.MOV.U32 R13, RZ, RZ, R9 ;  /* 0x000000ffff0d7224 */ /* 0x000fe400078e0009 */
[----:B------:R-:W-:Y:S02]  /*12ab0*/  IMAD.MOV.U32 R12, RZ, RZ, 0x1 ;  /* 0x00000001ff0c7424 */ /* 0x000fe400078e00ff */
[----:B------:R-:W-:-:S07]  /*12ac0*/  IMAD.MOV.U32 R2, RZ, RZ, R14 ;  /* 0x000000ffff027224 */ /* 0x000fce00078e000e */
[----:B------:R-:W-:Y:S05]  /*12ad0*/  WARPSYNC.COLLECTIVE R15, `(.L_x_382) ;  /* 0x000000000f087348 */ /* 0x000fea0003c00000 */
[----:B------:R0:W1:Y:S02]  /*12ae0*/  SHFL.IDX P6, R14, R13, R12, R11 ;  /* 0x0000000c0d0e7389 */ /* 0x00006400000c000b */
[----:B01----:R-:W-:Y:S01]  /*12af0*/  ENDCOLLECTIVE ;  /* 0x000000000000791b */ /* 0x003fe20003800000 */
.L_x_382:
        /* <DEDUP_REMOVED lines=12> */
.L_x_383:
[----:B------:R-:W-:Y:S02]  /*12bc0*/  IMAD.MOV.U32 R13, RZ, RZ, R9 ;  /* 0x000000ffff0d7224 */ /* 0x000fe400078e0009 */
[----:B------:R-:W-:Y:S02]  /*12bd0*/  IMAD.MOV.U32 R12, RZ, RZ, 0x2 ;  /* 0x00000002ff0c7424 */ /* 0x000fe400078e00ff */
[----:B------:R-:W-:-:S07]  /*12be0*/  IMAD.MOV.U32 R2, RZ, RZ, R14 ;  /* 0x000000ffff027224 */ /* 0x000fce00078e000e */
[----:B------:R-:W-:Y:S05]  /*12bf0*/  WARPSYNC.COLLECTIVE R15, `(.L_x_384) ;  /* 0x000000000f087348 */ /* 0x000fea0003c00000 */
[----:B------:R0:W1:Y:S02]  /*12c00*/  SHFL.IDX P6, R14, R13, R12, R11 ;  /* 0x0000000c0d0e7389 */ /* 0x00006400000c000b */
[----:B01----:R-:W-:Y:S01]  /*12c10*/  ENDCOLLECTIVE ;  /* 0x000000000000791b */ /* 0x003fe20003800000 */
.L_x_384:
        /* <DEDUP_REMOVED lines=12> */
.L_x_385:
[----:B------:R-:W-:Y:S02]  /*12ce0*/  IMAD.MOV.U32 R13, RZ, RZ, R9 ;  /* 0x000000ffff0d7224 */ /* 0x000fe400078e0009 */
[----:B------:R-:W-:Y:S02]  /*12cf0*/  IMAD.MOV.U32 R12, RZ, RZ, 0x3 ;  /* 0x00000003ff0c7424 */ /* 0x000fe400078e00ff */
[----:B------:R-:W-:-:S07]  /*12d00*/  IMAD.MOV.U32 R2, RZ, RZ, R14 ;  /* 0x000000ffff027224 */ /* 0x000fce00078e000e */
[----:B------:R-:W-:Y:S05]  /*12d10*/  WARPSYNC.COLLECTIVE R15, `(.L_x_386) ;  /* 0x000000000f087348 */ /* 0x000fea0003c00000 */
[----:B------:R0:W1:Y:S02]  /*12d20*/  SHFL.IDX P6, R14, R13, R12, R11 ;  /* 0x0000000c0d0e7389 */ /* 0x00006400000c000b */
[----:B01----:R-:W-:Y:S01]  /*12d30*/  ENDCOLLECTIVE ;  /* 0x000000000000791b */ /* 0x003fe20003800000 */
.L_x_386:
        /* <DEDUP_REMOVED lines=12> */
.L_x_387:
[----:B------:R-:W-:Y:S02]  /*12e00*/  IMAD.MOV.U32 R13, RZ, RZ, R21 ;  /* 0x000000ffff0d7224 */ /* 0x000fe400078e0015 */
[----:B------:R-:W-:Y:S02]  /*12e10*/  IMAD.MOV.U32 R12, RZ, RZ, RZ ;  /* 0x000000ffff0c7224 */ /* 0x000fe400078e00ff */
[----:B------:R-:W-:-:S07]  /*12e20*/  IMAD.MOV.U32 R2, RZ, RZ, R14 ;  /* 0x000000ffff027224 */ /* 0x000fce00078e000e */
[----:B------:R-:W-:Y:S05]  /*12e30*/  WARPSYNC.COLLECTIVE R15, `(.L_x_388) ;  /* 0x000000000f087348 */ /* 0x000fea0003c00000 */
[----:B------:R0:W1:Y:S02]  /*12e40*/  SHFL.IDX P6, R14, R13, R12, R11 ;  /* 0x0000000c0d0e7389 */ /* 0x00006400000c000b */
[----:B01----:R-:W-:Y:S01]  /*12e50*/  ENDCOLLECTIVE ;  /* 0x000000000000791b */ /* 0x003fe20003800000 */
.L_x_388:
        /* <DEDUP_REMOVED lines=12> */
.L_x_389:
[----:B------:R-:W-:Y:S01]  /*12f20*/  IMAD.MOV.U32 R2, RZ, RZ, R14 ;  /* 0x000000ffff027224 */ /* 0x000fe200078e000e */
[----:B------:R-:W-:Y:S06]  /*12f30*/  BRA `(.L_x_390) ;  /* 0xffffffbc00c47947 */ /* 0x000fec000383ffff */
.L_x_291:
[----:B---3--:R3:W4:Y:S02]  /*12f40*/  SYNCS.PHASECHK.TRANS64.TRYWAIT P0, [R0+URZ+0x29840], R30 ;  /* 0x0298401e000075a7 */ /* 0x008724000800017f */
[----:B----4-:R-:W-:Y:S05]  /*12f50*/  @!P0 NANOSLEEP.SYNCS 0x989680 ;  /* 0x009896800000895d */ /* 0x010fea0003900000 */
[----:B------:R-:W4:Y:S02]  /*12f60*/  @!P0 SYNCS.PHASECHK.TRANS64 P0, [R0+URZ+0x29840], R30 ;  /* 0x0298401e000085a7 */ /* 0x000f24000800007f */
[----:B----4-:R-:W-:Y:S05]  /*12f70*/  @!P0 BRA `(.L_x_291) ;  /* 0xfffffffc00f08947 */ /* 0x010fea000383ffff */
[----:B------:R-:W-:Y:S05]  /*12f80*/  BRA `(.L_x_391) ;  /* 0xffffffc000187947 */ /* 0x000fea000383ffff */
.L_x_292:
        /* <DEDUP_REMOVED lines=8> */
.L_x_393:
[----:B------:R-:W-:Y:S05]  /*13010*/  BSYNC B0 ;  /* 0x0000000000007941 */ /* 0x000fea0003800000 */
.L_x_392:
[----:B------:R-:W-:Y:S02]  /*13020*/  IMAD.MOV.U32 R13, RZ, RZ, R4 ;  /* 0x000000ffff0d7224 */ /* 0x000fe400078e0004 */
        /* <DEDUP_REMOVED lines=8> */
.L_x_394:
[----:B------:R-:W-:Y:S02]  /*130b0*/  IMAD.MOV.U32 R13, RZ, RZ, R5 ;  /* 0x000000ffff0d7224 */ /* 0x000fe400078e0005 */
[----:B------:R-:W-:Y:S02]  /*130c0*/  IMAD.MOV.U32 R12, RZ, RZ, 0x1 ;  /* 0x00000001ff0c7424 */ /* 0x000fe400078e00ff */
[----:B------:R-:W-:-:S07]  /*130d0*/  IMAD.MOV.U32 R2, RZ, RZ, R14 ;  /* 0x000000ffff027224 */ /* 0x000fce00078e000e */
[----:B------:R-:W-:Y:S05]  /*130e0*/  WARPSYNC.COLLECTIVE R15, `(.L_x_395) ;  /* 0x000000000f087348 */ /* 0x000fea0003c00000 */
[----:B------:R0:W1:Y:S02]  /*130f0*/  SHFL.IDX P6, R14, R13, R12, R11 ;  /* 0x0000000c0d0e7389 */ /* 0x00006400000c000b */
[----:B01----:R-:W-:Y:S01]  /*13100*/  ENDCOLLECTIVE ;  /* 0x000000000000791b */ /* 0x003fe20003800000 */
.L_x_395:
[----:B------:R-:W-:-:S05]  /*13110*/  IADD3 R2, P0, R37, R2, RZ ;  /* 0x0000000225027210 */ /* 0x000fca0007f1e0ff */
[----:B------:R-:W-:-:S05]  /*13120*/  IMAD.X R3, RZ, RZ, R3, P0 ;  /* 0x000000ffff037224 */ /* 0x000fca00000e0603 */
[----:B------:R-:W-:Y:S01]  /*13130*/  @!PT LDS RZ, [RZ] ;  /* 0x00000000fffff984 */ /* 0x000fe20000000800 */
[----:B------:R-:W-:Y:S01]  /*13140*/  @!PT LDS RZ, [RZ] ;  /* 0x00000000fffff984 */ /* 0x000fe20000000800 */
[----:B------:R-:W-:Y:S01]  /*13150*/  @!PT LDS RZ, [RZ] ;  /* 0x00000000fffff984 */ /* 0x000fe20000000800 */
[----:B------:R-:W-:Y:S01]  /*13160*/  LDGSTS.E.BYPASS.LTC128B.128 [R7+0x1a400], desc[UR50][R2.64], !P4 ;  /* 0x1a40000002077fae */ /* 0x000fe2000e101d72 */
[----:B------:R-:W-:-:S03]  /*13170*/  IMAD.MOV.U32 R13, RZ, RZ, R4 ;  /* 0x000000ffff0d7224 */ /* 0x000fc600078e0004 */
[----:B------:R-:W-:Y:S04]  /*13180*/  LDGSTS.E.BYPASS.LTC128B.128 [R7+0x1cc00], desc[UR50][R2.64+0x40], !P3 ;  /* 0x1cc0004002077fae */ /* 0x000fe8000d901d72 */
[----:B------:R0:W-:Y:S02]  /*13190*/  LDGSTS.E.BYPASS.LTC128B.128 [R7+0x1f400], desc[UR50][R2.64+0x80], !P1 ;  /* 0x1f40008002077fae */ /* 0x0001e4000c901d72 */
[----:B0-----:R-:W-:-:S07]  /*131a0*/  IMAD.MOV.U32 R3, RZ, RZ, R14 ;  /* 0x000000ffff037224 */ /* 0x001fce00078e000e */
[----:B------:R-:W-:Y:S05]  /*131b0*/  WARPSYNC.COLLECTIVE R15, `(.L_x_396) ;  /* 0x000000000f087348 */ /* 0x000fea0003c00000 */
[----:B------:R0:W1:Y:S02]  /*131c0*/  SHFL.IDX P6, R14, R13, R12, R11 ;  /* 0x0000000c0d0e7389 */ /* 0x00006400000c000b */
[----:B01----:R-:W-:Y:S01]  /*131d0*/  ENDCOLLECTIVE ;  /* 0x000000000000791b */ /* 0x003fe20003800000 */
.L_x_396:
[----:B------:R-:W-:Y:S02]  /*131e0*/  IMAD.MOV.U32 R13, RZ, RZ, R5 ;  /* 0x000000ffff0d7224 */ /* 0x000fe400078e0005 */
[----:B------:R-:W-:Y:S02]  /*131f0*/  IMAD.MOV.U32 R12, RZ, RZ, 0x2 ;  /* 0x00000002ff0c7424 */ /* 0x000fe400078e00ff */
[----:B------:R-:W-:-:S07]  /*13200*/  IMAD.MOV.U32 R2, RZ, RZ, R14 ;  /* 0x000000ffff027224 */ /* 0x000fce00078e000e */
[----:B------:R-:W-:Y:S05]  /*13210*/  WARPSYNC.COLLECTIVE R15, `(.L_x_397) ;  /* 0x000000000f087348 */ /* 0x000fea0003c00000 */
[----:B------:R0:W1:Y:S02]  /*13220*/  SHFL.IDX P6, R14, R13, R12, R11 ;  /* 0x0000000c0d0e7389 */ /* 0x00006400000c000b */
[----:B01----:R-:W-:Y:S01]  /*13230*/  ENDCOLLECTIVE ;  /* 0x000000000000791b */ /* 0x003fe20003800000 */
.L_x_397:
        /* <DEDUP_REMOVED lines=13> */
.L_x_398:
[----:B------:R-:W-:Y:S02]  /*13310*/  IMAD.MOV.U32 R13, RZ, RZ, R5 ;  /* 0x000000ffff0d7224 */ /* 0x000fe400078e0005 */
[----:B------:R-:W-:Y:S02]  /*13320*/  IMAD.MOV.U32 R12, RZ, RZ, 0x3 ;  /* 0x00000003ff0c7424 */ /* 0x000fe400078e00ff */
[----:B------:R-:W-:-:S07]  /*13330*/  IMAD.MOV.U32 R2, RZ, RZ, R14 ;  /* 0x000000ffff027224 */ /* 0x000fce00078e000e */
[----:B------:R-:W-:Y:S05]  /*13340*/  WARPSYNC.COLLECTIVE R15, `(.L_x_399) ;  /* 0x000000000f087348 */ /* 0x000fea0003c00000 */
[----:B------:R0:W1:Y:S02]  /*13350*/  SHFL.IDX P6, R14, R13, R12, R11 ;  /* 0x0000000c0d0e7389 */ /* 0x00006400000c000b */
[----:B01----:R-:W-:Y:S01]  /*13360*/  ENDCOLLECTIVE ;  /* 0x000000000000791b */ /* 0x003fe20003800000 */
.L_x_399:
        /* <DEDUP_REMOVED lines=13> */
.L_x_400:
[----:B------:R-:W-:Y:S02]  /*13440*/  IMAD.MOV.U32 R13, RZ, RZ, R8 ;  /* 0x000000ffff0d7224 */ /* 0x000fe400078e0008 */
[----:B------:R-:W-:Y:S02]  /*13450*/  IMAD.MOV.U32 R12, RZ, RZ, RZ ;  /* 0x000000ffff0c7224 */ /* 0x000fe400078e00ff */
[----:B------:R-:W-:-:S07]  /*13460*/  IMAD.MOV.U32 R2, RZ, RZ, R14 ;  /* 0x000000ffff027224 */ /* 0x000fce00078e000e */
[----:B------:R-:W-:Y:S05]  /*13470*/  WARPSYNC.COLLECTIVE R15, `(.L_x_401) ;  /* 0x000000000f087348 */ /* 0x000fea0003c00000 */
[----:B------:R0:W1:Y:S02]  /*13480*/  SHFL.IDX P6, R14, R13, R12, R11 ;  /* 0x0000000c0d0e7389 */ /* 0x00006400000c000b */
[----:B01----:R-:W-:Y:S01]  /*13490*/  ENDCOLLECTIVE ;  /* 0x000000000000791b */ /* 0x003fe20003800000 */
.L_x_401:
        /* <DEDUP_REMOVED lines=13> */
.L_x_402:
[----:B------:R-:W-:Y:S05]  /*13570*/  BRA `(.L_x_403) ;  /* 0xffffffbc00ac7947 */ /* 0x000fea000383ffff */
.L_x_297:
[----:B0-----:R0:W2:Y:S02]  /*13580*/  SYNCS.PHASECHK.TRANS64.TRYWAIT P1, [R3+URZ+0x29870], R0 ;  /* 0x02987000030075a7 */ /* 0x0010a4000802017f */
[----:B--2---:R-:W-:Y:S05]  /*13590*/  @!P1 NANOSLEEP.SYNCS 0x989680 ;  /* 0x009896800000995d */ /* 0x004fea0003900000 */
[----:B------:R-:W2:Y:S02]  /*135a0*/  @!P1 SYNCS.PHASECHK.TRANS64 P1, [R3+URZ+0x29870], R0 ;  /* 0x02987000030095a7 */ /* 0x000ea4000802007f */
[----:B--2---:R-:W-:Y:S05]  /*135b0*/  @!P1 BRA `(.L_x_297) ;  /* 0xfffffffc00f09947 */ /* 0x004fea000383ffff */
[----:B------:R-:W-:Y:S05]  /*135c0*/  BRA `(.L_x_404) ;  /* 0xffffffc000187947 */ /* 0x000fea000383ffff */
.L_x_299:
[----:B0-----:R0:W2:Y:S02]  /*135d0*/  SYNCS.PHASECHK.TRANS64.TRYWAIT P1, [R3+URZ+0x29860], R0 ;  /* 0x02986000030075a7 */ /* 0x0010a4000802017f */
[----:B--2---:R-:W-:Y:S05]  /*135e0*/  @!P1 NANOSLEEP.SYNCS 0x989680 ;  /* 0x009896800000995d */ /* 0x004fea0003900000 */
[----:B------:R-:W2:Y:S02]  /*135f0*/  @!P1 SYNCS.PHASECHK.TRANS64 P1, [R3+URZ+0x29860], R0 ;  /* 0x02986000030095a7 */ /* 0x000ea4000802007f */
[----:B--2---:R-:W-:Y:S05]  /*13600*/  @!P1 BRA `(.L_x_299) ;  /* 0xfffffffc00f09947 */ /* 0x004fea000383ffff */
[----:B------:R-:W-:Y:S05]  /*13610*/  BRA `(.L_x_405) ;  /* 0xffffffc000287947 */ /* 0x000fea000383ffff */
.L_x_307:
[----:B0-----:R0:W4:Y:S02]  /*13620*/  SYNCS.PHASECHK.TRANS64.TRYWAIT P1, [R17+URZ+0x29870], R0 ;  /* 0x02987000110075a7 */ /* 0x001124000802017f */
[----:B----4-:R-:W-:Y:S05]  /*13630*/  @!P1 NANOSLEEP.SYNCS 0x989680 ;  /* 0x009896800000995d */ /* 0x010fea0003900000 */
[----:B------:R-:W4:Y:S02]  /*13640*/  @!P1 SYNCS.PHASECHK.TRANS64 P1, [R17+URZ+0x29870], R0 ;  /* 0x02987000110095a7 */ /* 0x000f24000802007f */
[----:B----4-:R-:W-:Y:S05]  /*13650*/  @!P1 BRA `(.L_x_307) ;  /* 0xfffffffc00f09947 */ /* 0x010fea000383ffff */
[----:B------:R-:W-:Y:S05]  /*13660*/  BRA `(.L_x_406) ;  /* 0xffffffc400ec7947 */ /* 0x000fea000383ffff */
.L_x_309:
[----:B0-----:R0:W4:Y:S02]  /*13670*/  SYNCS.PHASECHK.TRANS64.TRYWAIT P1, [R17+URZ+0x29860], R0 ;  /* 0x02986000110075a7 */ /* 0x001124000802017f */
[----:B----4-:R-:W-:Y:S05]  /*13680*/  @!P1 NANOSLEEP.SYNCS 0x989680 ;  /* 0x009896800000995d */ /* 0x010fea0003900000 */
[----:B------:R-:W4:Y:S02]  /*13690*/  @!P1 SYNCS.PHASECHK.TRANS64 P1, [R17+URZ+0x29860], R0 ;  /* 0x02986000110095a7 */ /* 0x000f24000802007f */
[----:B----4-:R-:W-:Y:S05]  /*136a0*/  @!P1 BRA `(.L_x_309) ;  /* 0xfffffffc00f09947 */ /* 0x010fea000383ffff */
[----:B------:R-:W-:Y:S05]  /*136b0*/  BRA `(.L_x_407) ;  /* 0xffffffc400f87947 */ /* 0x000fea000383ffff */
.L_x_323:
[----:B0-----:R0:W1:Y:S02]  /*136c0*/  SYNCS.PHASECHK.TRANS64.TRYWAIT P0, [R5+URZ+0x29820], R0 ;  /* 0x02982000050075a7 */ /* 0x001064000800017f */
[----:B-1----:R-:W-:Y:S05]  /*136d0*/  @!P0 NANOSLEEP.SYNCS 0x989680 ;  /* 0x009896800000895d */ /* 0x002fea0003900000 */
[----:B------:R-:W1:Y:S02]  /*136e0*/  @!P0 SYNCS.PHASECHK.TRANS64 P0, [R5+URZ+0x29820], R0 ;  /* 0x02982000050085a7 */ /* 0x000e64000800007f */
[----:B-1----:R-:W-:Y:S05]  /*136f0*/  @!P0 BRA `(.L_x_323) ;  /* 0xfffffffc00f08947 */ /* 0x002fea000383ffff */
[----:B------:R-:W-:Y:S05]  /*13700*/  BRA `(.L_x_408) ;  /* 0xffffffd400ec7947 */ /* 0x000fea000383ffff */
.L_x_324:
[----:B------:R-:W1:Y:S01]  /*13710*/  S2R R2, SR_TID.X ;  /* 0x0000000000027919 */ /* 0x000e620000002100 */
[----:B------:R-:W-:Y:S01]  /*13720*/  BSSY B0, `(.L_x_409) ;  /* 0x000000a000007945 */ /* 0x000fe20003800000 */
[----:B------:R-:W-:Y:S02]  /*13730*/  IMAD.MOV.U32 R12, RZ, RZ, RZ ;  /* 0x000000ffff0c7224 */ /* 0x000fe400078e00ff */
[----:B------:R-:W-:Y:S02]  /*13740*/  IMAD.MOV.U32 R11, RZ, RZ, 0x1f ;  /* 0x0000001fff0b7424 */ /* 0x000fe400078e00ff */
[----:B------:R-:W-:Y:S01]  /*13750*/  IMAD.MOV.U32 R15, RZ, RZ, -0x1 ;  /* 0xffffffffff0f7424 */ /* 0x000fe200078e00ff */
[----:B-1----:R-:W-:-:S04]  /*13760*/  SHF.R.U32.HI R2, RZ, 0x5, R2 ;  /* 0x00000005ff027819 */ /* 0x002fc80000011602 */
[----:B------:R-:W-:-:S05]  /*13770*/  LOP3.LUT R2, R2, 0x3, RZ, 0xc0, !PT ;  /* 0x0000000302027812 */ /* 0x000fca00078ec0ff */
[----:B--2---:R-:W-:-:S07]  /*13780*/  IMAD.MOV.U32 R13, RZ, RZ, R2 ;  /* 0x000000ffff0d7224 */ /* 0x004fce00078e0002 */
[----:B0-----:R-:W-:Y:S05]  /*13790*/  WARPSYNC.COLLECTIVE R15, `(.L_x_410) ;  /* 0x000000000f087348 */ /* 0x001fea0003c00000 */
[----:B------:R1:W2:Y:S02]  /*137a0*/  SHFL.IDX P6, R14, R13, R12, R11 ;  /* 0x0000000c0d0e7389 */ /* 0x0002a400000c000b */
[----:B012---:R-:W-:Y:S01]  /*137b0*/  ENDCOLLECTIVE ;  /* 0x000000000000791b */ /* 0x007fe20003800000 */
.L_x_410:
[----:B------:R-:W-:Y:S05]  /*137c0*/  BSYNC B0 ;  /* 0x0000000000007941 */ /* 0x000fea0003800000 */
.L_x_409:
[----:B------:R-:W-:Y:S05]  /*137d0*/  BRA `(.L_x_411) ;  /* 0xffffffd400d47947 */ /* 0x000fea000383ffff */
.L_x_327:
[----:B------:R-:W-:Y:S01]  /*137e0*/  BSSY B1, `(.L_x_412) ;  /* 0x0000006000017945 */ /* 0x000fe20003800000 */
[----:B------:R-:W-:-:S07]  /*137f0*/  IMAD.MOV.U32 R15, RZ, RZ, -0x1 ;  /* 0xffffffffff0f7424 */ /* 0x000fce00078e00ff */
[----:B0-2---:R-:W-:Y:S05]  /*13800*/  WARPSYNC.COLLECTIVE R15, `(.L_x_413) ;  /* 0x000000000f0c7348 */ /* 0x005fea0003c00000 */
[----:B------:R-:W-:Y:S02]  /*13810*/  ELECT P6, UR62, PT ;  /* 0x00000000003e782f */ /* 0x000fe400038c0000 */
[----:B------:R-:W-:Y:S01]  /*13820*/  MOV R14, UR62 ;  /* 0x0000003e000e7c02 */ /* 0x000fe20008000f00 */
[----:B0-2---:R-:W-:Y:S10]  /*13830*/  ENDCOLLECTIVE ;  /* 0x000000000000791b */ /* 0x005ff40003800000 */
.L_x_413:
[----:B------:R-:W-:Y:S05]  /*13840*/  BSYNC B1 ;  /* 0x0000000000017941 */ /* 0x000fea0003800000 */
.L_x_412:
[----:B------:R-:W-:Y:S05]  /*13850*/  BRA `(.L_x_414) ;  /* 0xffffffd400cc7947 */ /* 0x000fea000383ffff */
.L_x_329:
[----:B0-----:R0:W1:Y:S02]  /*13860*/  SYNCS.PHASECHK.TRANS64.TRYWAIT P1, [R3+URZ+0x29840], R2 ;  /* 0x02984002030075a7 */ /* 0x001064000802017f */
[----:B-1----:R-:W-:Y:S05]  /*13870*/  @!P1 NANOSLEEP.SYNCS 0x989680 ;  /* 0x009896800000995d */ /* 0x002fea0003900000 */
[----:B------:R-:W1:Y:S02]  /*13880*/  @!P1 SYNCS.PHASECHK.TRANS64 P1, [R3+URZ+0x29840], R2 ;  /* 0x02984002030095a7 */ /* 0x000e64000802007f */
[----:B-1----:R-:W-:Y:S05]  /*13890*/  @!P1 BRA `(.L_x_329) ;  /* 0xfffffffc00f09947 */ /* 0x002fea000383ffff */
[----:B------:R-:W-:Y:S05]  /*138a0*/  BRA `(.L_x_415) ;  /* 0xffffffd400ec7947 */ /* 0x000fea000383ffff */
.L_x_331:
[----:B-1----:R1:W3:Y:S02]  /*138b0*/  SYNCS.PHASECHK.TRANS64.TRYWAIT P1, [R5+URZ+0x29840], R0 ;  /* 0x02984000050075a7 */ /* 0x0022e4000802017f */
[----:B---3--:R-:W-:Y:S05]  /*138c0*/  @!P1 NANOSLEEP.SYNCS 0x989680 ;  /* 0x009896800000995d */ /* 0x008fea0003900000 */
[----:B------:R-:W3:Y:S02]  /*138d0*/  @!P1 SYNCS.PHASECHK.TRANS64 P1, [R5+URZ+0x29840], R0 ;  /* 0x02984000050095a7 */ /* 0x000ee4000802007f */
[----:B---3--:R-:W-:Y:S05]  /*138e0*/  @!P1 BRA `(.L_x_331) ;  /* 0xfffffffc00f09947 */ /* 0x008fea000383ffff */
[----:B------:R-:W-:Y:S05]  /*138f0*/  BRA `(.L_x_416) ;  /* 0xffffffd400f87947 */ /* 0x000fea000383ffff */
.L_x_333:
[----:B---3--:R3:W4:Y:S02]  /*13900*/  SYNCS.PHASECHK.TRANS64.TRYWAIT P1, [R3+URZ+0x29860], R2 ;  /* 0x02986002030075a7 */ /* 0x008724000802017f */
[----:B----4-:R-:W-:Y:S05]  /*13910*/  @!P1 NANOSLEEP.SYNCS 0x989680 ;  /* 0x009896800000995d */ /* 0x010fea0003900000 */
[----:B------:R-:W4:Y:S02]  /*13920*/  @!P1 SYNCS.PHASECHK.TRANS64 P1, [R3+URZ+0x29860], R2 ;  /* 0x02986002030095a7 */ /* 0x000f24000802007f */
[----:B----4-:R-:W-:Y:S05]  /*13930*/  @!P1 BRA `(.L_x_333) ;  /* 0xfffffffc00f09947 */ /* 0x010fea000383ffff */
[----:B------:R-:W-:Y:S05]  /*13940*/  BRA `(.L_x_417) ;  /* 0xffffffd400f47947 */ /* 0x000fea000383ffff */
.L_x_335:
[----:B----4-:R4:W0:Y:S02]  /*13950*/  SYNCS.PHASECHK.TRANS64.TRYWAIT P1, [R5+URZ+0x29860], R0 ;  /* 0x02986000050075a7 */ /* 0x010824000802017f */
[----:B0-----:R-:W-:Y:S05]  /*13960*/  @!P1 NANOSLEEP.SYNCS 0x989680 ;  /* 0x009896800000995d */ /* 0x001fea0003900000 */
[----:B------:R-:W0:Y:S02]  /*13970*/  @!P1 SYNCS.PHASECHK.TRANS64 P1, [R5+URZ+0x29860], R0 ;  /* 0x02986000050095a7 */ /* 0x000e24000802007f */
[----:B0-----:R-:W-:Y:S05]  /*13980*/  @!P1 BRA `(.L_x_335) ;  /* 0xfffffffc00f09947 */ /* 0x001fea000383ffff */
[----:B------:R-:W-:Y:S05]  /*13990*/  BRA `(.L_x_418) ;  /* 0xffffffd400f07947 */ /* 0x000fea000383ffff */
.L_x_337:
[----:B------:R0:W0:Y:S02]  /*139a0*/  SYNCS.PHASECHK.TRANS64.TRYWAIT P1, [R3+URZ+0x29880], R2 ;  /* 0x02988002030075a7 */ /* 0x000024000802017f */
[----:B0-----:R-:W-:Y:S05]  /*139b0*/  @!P1 NANOSLEEP.SYNCS 0x989680 ;  /* 0x009896800000995d */ /* 0x001fea0003900000 */
[----:B------:R-:W0:Y:S02]  /*139c0*/  @!P1 SYNCS.PHASECHK.TRANS64 P1, [R3+URZ+0x29880], R2 ;  /* 0x02988002030095a7 */ /* 0x000e24000802007f */
[----:B0-----:R-:W-:Y:S05]  /*139d0*/  @!P1 BRA `(.L_x_337) ;  /* 0xfffffffc00f09947 */ /* 0x001fea000383ffff */
[----:B------:R-:W-:Y:S05]  /*139e0*/  BRA `(.L_x_419) ;  /* 0xffffffd400ec7947 */ /* 0x000fea000383ffff */
.L_x_420:
        /* <DEDUP_REMOVED lines=9> */
.L_x_3191:


//--------------------- .text._ZN7cutlass13device_kernelIN5flash11enable_sm90INS1_16FlashAttnFwdSm90INS1_25CollectiveMainloopFwdSm90ILi2EN4cute5tupleIJNS5_1CILi1EEES8_S8_EEENS6_IJNS7_ILi128EEENS7_ILi160EEENS7_ILi192EEEEEELi128ENS_12float_e4m3_tEfNS_4arch4Sm90ELb0ELb0ELb0ELb1ELb1ELb1ELb0ELb1ELb1ELb1ELb0ELb0EEENS1_21CollectiveEpilogueFwdINS6_IJSA_SA_SB_EEES9_NS_10bfloat16_tESG_Li256ELb1ELb1ELb0ELb1EEENS1_36VarlenDynamicPersistentTileSchedulerILi128ELi160ELi256ELi128ELb0ELb1ELb1ELb0ELb1ELb1EEEEEEEEEvNT_6ParamsE --------------------------
	.section	.text._ZN7cutlass13device_kernelIN5flash11enable_sm90INS1_16FlashAttnFwdSm90INS1_25CollectiveMainloopFwdSm90ILi2EN4cute5tupleIJNS5_1CILi1EEES8_S8_EEENS6_IJNS7_ILi128EEENS7_ILi160EEENS7_ILi192EEEEEELi128ENS_12float_e4m3_tEfNS_4arch4Sm90ELb0ELb0ELb0ELb1ELb1ELb1ELb0ELb1ELb1ELb1ELb0ELb0EEENS1_21CollectiveEpilogueFwdINS6_IJSA_SA_SB_EEES9_NS_10bfloat16_tESG_Li256ELb1ELb1ELb0ELb1EEENS1_36VarlenDynamicPersistentTileSchedulerILi128ELi160ELi256ELi128ELb0ELb1ELb1ELb0ELb1ELb1EEEEEEEEEvNT_6ParamsE,"ax",@progbits
	.align	128
.text._ZN7cutlass13device_kernelIN5flash11enable_sm90INS1_16FlashAttnFwdSm90INS1_25CollectiveMainloopFwdSm90ILi2EN4cute5tupleIJNS5_1CILi1EEES8_S8_EEENS6_IJNS7_ILi128EEENS7_ILi160EEENS7_ILi192EEEEEELi128ENS_12float_e4m3_tEfNS_4arch4Sm90ELb0ELb0ELb0ELb1ELb1ELb1ELb0ELb1ELb1ELb1ELb0ELb0EEENS1_21CollectiveEpilogueFwdINS6_IJSA_SA_SB_EEES9_NS_10bfloat16_tESG_Li256ELb1ELb1ELb0ELb1EEENS1_36VarlenDynamicPersistentTileSchedulerILi128ELi160ELi256ELi128ELb0ELb1ELb1ELb0ELb1ELb1EEEEEEEEEvNT_6ParamsE:
        .type           _ZN7cutlass13device_kernelIN5flash11enable_sm90INS1_16FlashAttnFwdSm90INS1_25CollectiveMainloopFwdSm90ILi2EN4cute5tupleIJNS5_1CILi1EEES8_S8_EEENS6_IJNS7_ILi128EEENS7_ILi160EEENS7_ILi192EEEEEELi128ENS_12float_e4m3_tEfNS_4arch4Sm90ELb0ELb0ELb0ELb1ELb1ELb1ELb0ELb1ELb1ELb1ELb0ELb0EEENS1_21CollectiveEpilogueFwdINS6_IJSA_SA_SB_EEES9_NS_10bfloat16_tESG_Li256ELb1ELb1ELb0ELb1EEENS1_36VarlenDynamicPersistentTileSchedulerILi128ELi160ELi256ELi128ELb0ELb1ELb1ELb0ELb1ELb1EEEEEEEEEvNT_6ParamsE,@function
        .size           _ZN7cutlass13device_kernelIN5flash11enable_sm90INS1_16FlashAttnFwdSm90INS1_25CollectiveMainloopFwdSm90ILi2EN4cute5tupleIJNS5_1CILi1EEES8_S8_EEENS6_IJNS7_ILi128EEENS7_ILi160EEENS7_ILi192EEEEEELi128ENS_12float_e4m3_tEfNS_4arch4Sm90ELb0ELb0ELb0ELb1ELb1ELb1ELb0ELb1ELb1ELb1ELb0ELb0EEENS1_21CollectiveEpilogueFwdINS6_IJSA_SA_SB_EEES9_NS_10bfloat16_tESG_Li256ELb1ELb1ELb0ELb1EEENS1_36VarlenDynamicPersistentTileSchedulerILi128ELi160ELi256ELi128ELb0ELb1ELb1ELb0ELb1ELb1EEEEEEEEEvNT_6ParamsE,(.L_x_3192 - _ZN7cutlass13device_kernelIN5flash11enable_sm90INS1_16FlashAttnFwdSm90INS1_25CollectiveMainloopFwdSm90ILi2EN4cute5tupleIJNS5_1CILi1EEES8_S8_EEENS6_IJNS7_ILi128EEENS7_ILi160EEENS7_ILi192EEEEEELi128ENS_12float_e4m3_tEfNS_4arch4Sm90ELb0ELb0ELb0ELb1ELb1ELb1ELb0ELb1ELb1ELb1ELb0ELb0EEENS1_21CollectiveEpilogueFwdINS6_IJSA_SA_SB_EEES9_NS_10bfloat16_tESG_Li256ELb1ELb1ELb0ELb1EEENS1_36VarlenDynamicPersistentTileSchedulerILi128ELi160ELi256ELi128ELb0ELb1ELb1ELb0ELb1ELb1EEEEEEEEEvNT_6ParamsE)
        .other          _ZN7cutlass13device_kernelIN5flash11enable_sm90INS1_16FlashAttnFwdSm90INS1_25CollectiveMainloopFwdSm90ILi2EN4cute5tupleIJNS5_1CILi1EEES8_S8_EEENS6_IJNS7_ILi128EEENS7_ILi160EEENS7_ILi192EEEEEELi128ENS_12float_e4m3_tEfNS_4arch4Sm90ELb0ELb0ELb0ELb1ELb1ELb1ELb0ELb1ELb1ELb1ELb0ELb0EEENS1_21CollectiveEpilogueFwdINS6_IJSA_SA_SB_EEES9_NS_10bfloat16_tESG_Li256ELb1ELb1ELb0ELb1EEENS1_36VarlenDynamicPersistentTileSchedulerILi128ELi160ELi256ELi128ELb0ELb1ELb1ELb0ELb1ELb1EEEEEEEEEvNT_6ParamsE,@"STO_CUDA_ENTRY STV_DEFAULT"
_ZN7cutlass13device_kernelIN5flash11enable_sm90INS1_16FlashAttnFwdSm90INS1_25CollectiveMainloopFwdSm90ILi2EN4cute5tupleIJNS5_1CILi1EEES8_S8_EEENS6_IJNS7_ILi128EEENS7_ILi160EEENS7_ILi192EEEEEELi128ENS_12float_e4m3_tEfNS_4arch4Sm90ELb0ELb0ELb0ELb1ELb1ELb1ELb0ELb1ELb1ELb1ELb0ELb0EEENS1_21CollectiveEpilogueFwdINS6_IJSA_SA_SB_EEES9_NS_10bfloat16_tESG_Li256ELb1ELb1ELb0ELb1EEENS1_36VarlenDynamicPersistentTileSchedulerILi128ELi160ELi256ELi128ELb0ELb1ELb1ELb0ELb1ELb1EEEEEEEEEvNT_6ParamsE:
[----:B------:R-:W0:Y:S02]  /*0000*/  LDC R1, c[0x0][0x28] ;  /* 0x00000a00ff017b82 */ /* 0x000e240000000800 */
[----:B0-----:R-:W-:Y:S01]  /*0010*/  VIADD R1, R1, 0xffffffb0 ;  /* 0xffffffb001017836 */ /* 0x001fe20000000000 */
[----:B------:R-:W0:Y:S01]  /*0020*/  S2R R3, SR_TID.X ;  /* 0x0000000000037919 */ /* 0x000e220000002100 */
[----:B------:R-:W-:Y:S01]  /*0030*/  ELECT P0, URZ, PT ;  /* 0x00000000003f782f */ /* 0x000fe20003800000 */
[----:B------:R-:W-:Y:S01]  /*0040*/  BSSY B0, `(.L_x_421) ;  /* 0x000000e000007945 */ /* 0x000fe20003800000 */
[--C-:B0-----:R-:W-:Y:S02]  /*0050*/  SHF.R.U32.HI R0, RZ, 0x5, R3.reuse ;  /* 0x00000005ff007819 */ /* 0x101fe40000011603 */
[----:B------:R-:W-:-:S03]  /*0060*/  SHF.R.U32.HI R3, RZ, 0x7, R3 ;  /* 0x00000007ff037819 */ /* 0x000fc60000011603 */
[----:B------:R-:W0:Y:S02]  /*0070*/  SHFL.IDX PT, R2, R0, RZ, 0x1f ;  /* 0x00001fff00027589 */ /* 0x000e2400000e0000 */
[----:B0-----:R-:W-:-:S13]  /*0080*/  ISETP.EQ.AND P0, PT, R2, RZ, P0 ;  /* 0x000000ff0200720c */ /* 0x001fda0000702270 */
[----:B------:R-:W-:Y:S05]  /*0090*/  @!P0 BRA `(.L_x_422) ;  /* 0x0000000000208947 */ /* 0x000fea0003800000 */
[----:B------:R-:W-:Y:S02]  /*00a0*/  ULDC.64 UR4, c[0x0][0x198] ;  /* 0x0000660000047ab9 */ /* 0x000fe40000000a00 */
[----:B------:R-:W-:Y:S02]  /*00b0*/  UIADD3 UR6, UP0, UR4, 0x570, URZ ;  /* 0x0000057004067890 */ /* 0x000fe4000ff1e03f */
[----:B------:R-:W-:Y:S02]  /*00c0*/  UIADD3 UR4, UP1, UR4, 0x670, URZ ;  /* 0x0000067004047890 */ /* 0x000fe4000ff3e03f */
[----:B------:R-:W-:Y:S02]  /*00d0*/  UIADD3.X UR7, URZ, UR5, URZ, UP0, !UPT ;  /* 0x000000053f077290 */ /* 0x000fe400087fe43f */
[----:B------:R-:W-:-:S07]  /*00e0*/  UIADD3.X UR5, URZ, UR5, URZ, UP1, !UPT ;  /* 0x000000053f057290 */ /* 0x000fce0008ffe43f */
[----:B------:R0:W-:Y:S02]  /*00f0*/  UTMACCTL.PF [UR6] ;  /* 0x00000000060079b9 */ /* 0x0001e40008040000 */
[----:B------:R0:W-:Y:S02]  /*0100*/  UTMACCTL.PF [UR4] ;  /* 0x00000000040079b9 */ /* 0x0001e40008040000 */
[----:B0-----:R-:W-:Y:S01]  /*0110*/  NOP ;  /* 0x0000000000007918 */ /* 0x001fe20000000000 */
.L_x_422:
[----:B------:R-:W-:Y:S05]  /*0120*/  BSYNC B0 ;  /* 0x0000000000007941 */ /* 0x000fea0003800000 */
.L_x_421:
[----:B------:R-:W-:Y:S01]  /*0130*/  VOTEU.ANY UP0, P0 ;  /* 0x00000000003f7886 */ /* 0x000fe20000000100 */
[----:B------:R-:W0:Y:S01]  /*0140*/  SHFL.IDX PT, R3, R3, RZ, 0x1f ;  /* 0x00001fff03037589 */ /* 0x000e2200000e0000 */
[----:B------:R-:W-:Y:S01]  /*0150*/  UMOV UR4, 0x80 ;  /* 0x0000008000047882 */ /* 0x000fe20000000000 */
[----:B------:R-:W-:Y:S01]  /*0160*/  UMOV UR7, 0x100 ;  /* 0x0000010000077882 */ /* 0x000fe20000000000 */
[----:B------:R-:W-:Y:S01]  /*0170*/  VOTEU.ANY UP1, P0 ;  /* 0x00000000003f7886 */ /* 0x000fe20000020100 */
[----:B------:R-:W1:Y:S01]  /*0180*/  @UP0 S2UR UR8, SR_CgaCtaId ;  /* 0x00000000000809c3 */ /* 0x000e620000008800 */
[----:B------:R-:W2:Y:S01]  /*0190*/  SHFL.IDX PT, R2, R0, RZ, 0x1f ;  /* 0x00001fff00027589 */ /* 0x000ea200000e0000 */
[----:B------:R-:W-:Y:S01]  /*01a0*/  @UP0 UMOV UR6, 0x400 ;  /* 0x0000040000060882 */ /* 0x000fe20000000000 */
[----:B------:R-:W-:-:S04]  /*01b0*/  @UP0 UIADD3 UR4, -UR4, 0x100000, URZ ;  /* 0x0010000004040890 */ /* 0x000fc8000fffe13f */
[----:B------:R-:W-:Y:S02]  /*01c0*/  @UP0 USHF.L.U32 UR5, UR4, 0xb, URZ ;  /* 0x0000000b04050899 */ /* 0x000fe4000800063f */
[----:B------:R-:W-:Y:S01]  /*01d0*/  @UP0 USHF.L.U32 UR4, UR4, 0x1, URZ ;  /* 0x0000000104040899 */ /* 0x000fe2000800063f */
[----:B------:R-:W-:Y:S01]  /*01e0*/  VOTEU.ANY UP2, P0 ;  /* 0x00000000003f7886 */ /* 0x000fe20000040100 */
[----:B0-----:R-:W-:Y:S01]  /*01f0*/  R2UR UR9, R3 ;  /* 0x00000000030972ca */ /* 0x001fe200000e0000 */
[----:B-1----:R-:W-:Y:S01]  /*0200*/  @UP0 ULEA UR8, UR8, UR6, 0x18 ;  /* 0x0000000608080291 */ /* 0x002fe2000f8ec03f */
[----:B--2---:R-:W-:Y:S01]  /*0210*/  ISETP.NE.AND P1, PT, R2, RZ, PT ;  /* 0x000000ff0200720c */ /* 0x004fe20003f25270 */
[----:B------:R-:W-:-:S04]  /*0220*/  @UP0 UIADD3 UR6, -UR7, 0x100000, URZ ;  /* 0x0010000007060890 */ /* 0x000fc8000fffe13f */
[----:B------:R-:W-:Y:S02]  /*0230*/  @UP0 USHF.L.U32 UR7, UR6, 0xb, URZ ;  /* 0x0000000b06070899 */ /* 0x000fe4000800063f */
[----:B------:R-:W-:-:S04]  /*0240*/  @UP0 USHF.L.U32 UR6, UR6, 0x1, URZ ;  /* 0x0000000106060899 */ /* 0x000fc8000800063f */
[----:B------:R-:W-:Y:S01]  /*0250*/  UISETP.NE.AND UP0, UPT, UR9, URZ, UPT ;  /* 0x0000003f0900728c */ /* 0x000fe2000bf05270 */
[----:B------:R-:W0:Y:S02]  /*0260*/  FENCE.VIEW.ASYNC.S ;  /* 0x00000000000073c6 */ /* 0x000e240000000000 */
[----:B0-----:R0:W1:Y:S05]  /*0270*/  @UP1 SYNCS.EXCH.64 URZ, [UR8+0x29800], UR4 ;  /* 0x02980004083f15b2 */ /* 0x00106a0008000100 */
[----:B------:R0:W2:Y:S01]  /*0280*/  @UP2 SYNCS.EXCH.64 URZ, [UR8+0x29820], UR6 ;  /* 0x02982006083f25b2 */ /* 0x0000a20008000100 */
[----:B------:R-:W-:Y:S05]  /*0290*/  @P1 BRA `(.L_x_423) ;  /* 0x0000000000481947 */ /* 0x000fea0003800000 */
[----:B0-----:R-:W0:Y:S01]  /*02a0*/  S2UR UR5, SR_CgaCtaId ;  /* 0x00000000000579c3 */ /* 0x001e220000008800 */
        /* <DEDUP_REMOVED lines=12> */
[----:B0-----:R3:W4:Y:S08]  /*0370*/  SYNCS.EXCH.64 URZ, [UR8+0x29830], UR4 ;  /* 0x02983004083f75b2 */ /* 0x0017300008000100 */
[----:B------:R3:W0:Y:S01]  /*0380*/  SYNCS.EXCH.64 URZ, [UR8+0x29840], UR6 ;  /* 0x02984006083f75b2 */ /* 0x0006220008000100 */
[----:B------:R3:W0:Y:S01]  /*0390*/  SYNCS.EXCH.64 URZ, [UR8+0x29838], UR4 ;  /* 0x02983804083f75b2 */ /* 0x0006220008000100 */
[----:B------:R3:W0:Y:S02]  /*03a0*/  SYNCS.EXCH.64 URZ, [UR8+0x29848], UR6 ;  /* 0x02984806083f75b2 */ /* 0x0006240008000100 */
[----:B---3--:R-:W-:Y:S01]  /*03b0*/  NOP ;  /* 0x0000000000007918 */ /* 0x008fe20000000000 */
.L_x_423:
[----:B------:R-:W3:Y:S01]  /*03c0*/  SHFL.IDX PT, R2, R0, RZ, 0x1f ;  /* 0x00001fff00027589 */ /* 0x000ee200000e0000 */
[----:B------:R-:W-:Y:S01]  /*03d0*/  NOP ;  /* 0x0000000000007918 */ /* 0x000fe20000000000 */
[----:B---3--:R-:W-:-:S13]  /*03e0*/  ISETP.NE.AND P0, PT, R2, RZ, PT ;  /* 0x000000ff0200720c */ /* 0x008fda0003f05270 */
        /* <DEDUP_REMOVED lines=14> */
[----:B0-----:R3:W0:Y:S08]  /*04d0*/  SYNCS.EXCH.64 URZ, [UR8+0x29850], UR4 ;  /* 0x02985004083f75b2 */ /* 0x0016300008000100 */
[----:B------:R3:W0:Y:S01]  /*04e0*/  SYNCS.EXCH.64 URZ, [UR8+0x29860], UR6 ;  /* 0x02986006083f75b2 */ /* 0x0006220008000100 */
[----:B------:R3:W0:Y:S01]  /*04f0*/  SYNCS.EXCH.64 URZ, [UR8+0x29858], UR4 ;  /* 0x02985804083f75b2 */ /* 0x0006220008000100 */
[----:B------:R3:W0:Y:S02]  /*0500*/  SYNCS.EXCH.64 URZ, [UR8+0x29868], UR6 ;  /* 0x02986806083f75b2 */ /* 0x0006240008000100 */
[----:B---3--:R-:W-:Y:S01]  /*0510*/  NOP ;  /* 0x0000000000007918 */ /* 0x008fe20000000000 */
.L_x_424:
[----:B------:R-:W3:Y:S01]  /*0520*/  SHFL.IDX PT, R2, R0, RZ, 0x1f ;  /* 0x00001fff00027589 */ /* 0x000ee200000e0000 */
[----:B------:R-:W-:Y:S01]  /*0530*/  NOP ;  /* 0x0000000000007918 */ /* 0x000fe20000000000 */
[----:B---3--:R-:W-:-:S13]  /*0540*/  ISETP.NE.AND P0, PT, R2, RZ, PT ;  /* 0x000000ff0200720c */ /* 0x008fda0003f05270 */
[----:B------:R-:W-:Y:S05]  /*0550*/  @P0 BRA `(.L_x_425) ;  /* 0x0000000000380947 */ /* 0x000fea0003800000 */
[----:B0-----:R-:W0:Y:S01]  /*0560*/  S2UR UR5, SR_CgaCtaId ;  /* 0x00000000000579c3 */ /* 0x001e220000008800 */
[----:B------:R-:W-:Y:S01]  /*0570*/  UMOV UR4, 0x400 ;  /* 0x0000040000047882 */ /* 0x000fe20000000000 */
[----:B------:R-:W-:Y:S01]  /*0580*/  UMOV UR7, 0x80 ;  /* 0x0000008000077882 */ /* 0x000fe20000000000 */
[----:B------:R-:W-:Y:S01]  /*0590*/  ELECT P0, URZ, PT ;  /* 0x00000000003f782f */ /* 0x000fe20003800000 */
[----:B0-----:R-:W-:Y:S02]  /*05a0*/  ULEA UR6, UR5, UR4, 0x18 ;  /* 0x0000000405067291 */ /* 0x001fe4000f8ec03f */
[----:B------:R-:W-:-:S04]  /*05b0*/  UIADD3 UR4, -UR7, 0x100000, URZ ;  /* 0x0010000007047890 */ /* 0x000fc8000fffe13f */
[----:B------:R-:W-:Y:S02]  /*05c0*/  USHF.L.U32 UR5, UR4, 0xb, URZ ;  /* 0x0000000b04057899 */ /* 0x000fe4000800063f */
[----:B------:R-:W-:Y:S01]  /*05d0*/  USHF.L.U32 UR4, UR4, 0x1, URZ ;  /* 0x0000000104047899 */ /* 0x000fe2000800063f */
[----:B------:R-:W0:Y:S11]  /*05e0*/  FENCE.VIEW.ASYNC.S ;  /* 0x00000000000073c6 */ /* 0x000e360000000000 */
[----:B0-----:R3:W0:Y:S01]  /*05f0*/  SYNCS.EXCH.64 URZ, [UR6+0x29870], UR4 ;  /* 0x02987004063f75b2 */ /* 0x0016220008000100 */
[----:B------:R3:W0:Y:S01]  /*0600*/  SYNCS.EXCH.64 URZ, [UR6+0x29880], UR4 ;  /* 0x02988004063f75b2 */ /* 0x0006220008000100 */
[----:B------:R3:W0:Y:S01]  /*0610*/  SYNCS.EXCH.64 URZ, [UR6+0x29878], UR4 ;  /* 0x02987804063f75b2 */ /* 0x0006220008000100 */
[----:B------:R3:W0:Y:S02]  /*0620*/  SYNCS.EXCH.64 URZ, [UR6+0x29888], UR4 ;  /* 0x02988804063f75b2 */ /* 0x0006240008000100 */
[----:B---3--:R-:W-:Y:S01]  /*0630*/  NOP ;  /* 0x0000000000007918 */ /* 0x008fe20000000000 */
.L_x_425:
        /* <DEDUP_REMOVED lines=22> */
.L_x_426:
[----:B------:R-:W3:Y:S01]  /*07a0*/  SHFL.IDX PT, R3, R0, RZ, 0x1f ;  /* 0x00001fff00037589 */ /* 0x000ee200000e0000 */
[----:B------:R-:W-:Y:S01]  /*07b0*/  NOP ;  /* 0x0000000000007918 */ /* 0x000fe20000000000 */
[----:B------:R-:W0:Y:S01]  /*07c0*/  S2R R2, SR_CgaCtaId ;  /* 0x0000000000027919 */ /* 0x000e220000008800 */
[----:B---3--:R-:W-:-:S13]  /*07d0*/  ISETP.NE.AND P0, PT, R3, RZ, PT ;  /* 0x000000ff0300720c */ /* 0x008fda0003f05270 */
[----:B0-----:R-:W-:Y:S05]  /*07e0*/  @P0 BRA `(.L_x_427) ;  /* 0x0000000000480947 */ /* 0x001fea0003800000 */
[----:B------:R-:W0:Y:S01]  /*07f0*/  S2UR UR5, SR_CgaCtaId ;  /* 0x00000000000579c3 */ /* 0x000e220000008800 */
        /* <DEDUP_REMOVED lines=12> */
[----:B0-----:R0:W3:Y:S08]  /*08c0*/  SYNCS.EXCH.64 URZ, [UR8+0x298b0], UR4 ;  /* 0x0298b004083f75b2 */ /* 0x0010f00008000100 */
[----:B------:R0:W0:Y:S01]  /*08d0*/  SYNCS.EXCH.64 URZ, [UR8+0x298c0], UR6 ;  /* 0x0298c006083f75b2 */ /* 0x0000220008000100 */
[----:B------:R0:W0:Y:S01]  /*08e0*/  SYNCS.EXCH.64 URZ, [UR8+0x298b8], UR4 ;  /* 0x0298b804083f75b2 */ /* 0x0000220008000100 */
[----:B------:R0:W0:Y:S01]  /*08f0*/  SYNCS.EXCH.64 URZ, [UR8+0x298c8], UR6 ;  /* 0x0298c806083f75b2 */ /* 0x0000220008000100 */
[----:B------:R-:W-:Y:S01]  /*0900*/  NOP ;  /* 0x0000000000007918 */ /* 0x000fe20000000000 */
.L_x_427:
[----:B------:R-:W-:Y:S01]  /*0910*/  PLOP3.LUT P0, PT, PT, PT, UP0, 0x80, 0x0 ;  /* 0x000000000000781c */ /* 0x000fe20003f0f008 */
[----:B------:R-:W-:Y:S01]  /*0920*/  UMOV UR36, 0x1 ;  /* 0x0000000100247882 */ /* 0x000fe20000000000 */
[----:B------:R-:W-:Y:S01]  /*0930*/  NOP ;  /* 0x0000000000007918 */ /* 0x000fe20000000000 */
[----:B------:R-:W-:Y:S01]  /*0940*/  USEL UR36, UR36, 0x2, !UP0 ;  /* 0x0000000224247887 */ /* 0x000fe2000c000000 */
[----:B------:R-:W-:Y:S01]  /*0950*/  BSSY B8, `(.L_x_428) ;  /* 0x000282b000087945 */ /* 0x000fe20003800000 */
[----:B------:R-:W-:Y:S01]  /*0960*/  ULDC.64 UR50, c[0x0][0x208] ;  /* 0x0000820000327ab9 */ /* 0x000fe20000000a00 */
[----:B01234-:R-:W-:Y:S07]  /*0970*/  BAR.SYNC.DEFER_BLOCKING 0x0 ;  /* 0x0000000000007b1d */ /* 0x01ffee0000010000 */
[----:B------:R-:W-:Y:S05]  /*0980*/  @!P0 BRA `(.L_x_429) ;  /* 0x00000208002c8947 */ /* 0x000fea0003800000 */
.L_x_430:
[----:B------:R-:W-:-:S08]  /*0990*/  NOP ;  /* 0x0000000000007918 */ /* 0x000fd00000000000 */
[----:B------:R-:W0:Y:S02]  /*09a0*/  USETMAXREG.TRY_ALLOC.CTAPOOL UP0, 0xe8 ;  /* 0x000000e8000079c8 */ /* 0x000e240008000600 */
[----:B0-----:R-:W-:-:S13]  /*09b0*/  PLOP3.LUT P0, PT, PT, PT, UP0, 0x80, 0x0 ;  /* 0x000000000000781c */ /* 0x001fda0003f0f008 */
[----:B------:R-:W-:Y:S05]  /*09c0*/  @!P0 BRA `(.L_x_430) ;  /* 0xfffffffc00f08947 */ /* 0x000fea000383ffff */
[----:B------:R-:W2:Y:S01]  /*09d0*/  LDL.LU R0, [R1] ;  /* 0x0000000001007983 */ /* 0x000ea20000300800 */
[----:B------:R-:W0:Y:S01]  /*09e0*/  S2R R2, SR_TID.X ;  /* 0x0000000000027919 */ /* 0x000e220000002100 */
[----:B------:R-:W1:Y:S01]  /*09f0*/  S2UR UR38, SR_CgaCtaId ;  /* 0x00000000002679c3 */ /* 0x000e620000008800 */
[----:B------:R-:W-:Y:S01]  /*0a00*/  UMOV UR4, 0x400 ;  /* 0x0000040000047882 */ /* 0x000fe20000000000 */
[----:B0-----:R-:W-:-:S06]  /*0a10*/  SHF.R.U32.HI R2, RZ, 0x7, R2 ;  /* 0x00000007ff027819 */ /* 0x001fcc0000011602 */
[----:B------:R-:W-:Y:S06]  /*0a20*/  BAR.ARV 0x8, 0x180 ;  /* 0x0206000000007b1d */ /* 0x000fec0000002000 */
[----:B------:R-:W-:-:S13]  /*0a30*/  ISETP.NE.AND P0, PT, R2, 0x1, PT ;  /* 0x000000010200780c */ /* 0x000fda0003f05270 */
[----:B------:R-:W-:Y:S08]  /*0a40*/  @!P0 BAR.ARV 0x9, 0x100 ;  /* 0x0244000000008b1d */ /* 0x000ff00000002000 */
[----:B------:R-:W-:Y:S01]  /*0a50*/  BAR.SYNC.DEFER_BLOCKING 0x5, 0x180 ;  /* 0x0146000000007b1d */ /* 0x000fe20000010000 */
[----:B-1----:R-:W-:-:S06]  /*0a60*/  ULEA UR4, UR38, UR4, 0x18 ;  /* 0x0000000426047291 */ /* 0x002fcc000f8ec03f */
[----:B------:R-:W-:Y:S01]  /*0a70*/  IMAD.U32 R18, RZ, RZ, UR4 ;  /* 0x00000004ff127e24 */ /* 0x000fe2000f8e00ff */
[----:B------:R-:W-:-:S04]  /*0a80*/  ULDC UR4, c[0x0][0xc3c] ;  /* 0x00030f0000047ab9 */ /* 0x000fc80000000800 */
[----:B------:R-:W0:Y:S01]  /*0a90*/  LDS.128 R168, [R18+0x298d0] ;  /* 0x0298d00012a87984 */ /* 0x000e220000000c00 */
[----:B------:R-:W-:Y:S06]  /*0aa0*/  BAR.ARV 0x4, 0x180 ;  /* 0x0106000000007b1d */ /* 0x000fec0000002000 */
[----:B--2---:R-:W-:-:S04]  /*0ab0*/  LOP3.LUT R0, R0, 0xffffffef, RZ, 0xc0, !PT ;  /* 0xffffffef00007812 */ /* 0x004fc800078ec0ff */
[----:B------:R-:W-:-:S05]  /*0ac0*/  @P0 LOP3.LUT R0, R0, 0x10, RZ, 0xfc, !PT ;  /* 0x0000001000000812 */ /* 0x000fca00078efcff */
[----:B------:R1:W-:Y:S01]  /*0ad0*/  STL [R1], R0 ;  /* 0x0000000001007387 */ /* 0x0003e20000100800 */
[----:B0-----:R-:W-:-:S13]  /*0ae0*/  ISETP.GE.AND P0, PT, R171, UR4, PT ;  /* 0x00000004ab007c0c */ /* 0x001fda000bf06270 */
[----:B-1----:R-:W-:Y:S05]  /*0af0*/  @P0 BRA `(.L_x_431) ;  /* 0x0000028000400947 */ /* 0x002fea0003800000 */
[----:B------:R-:W0:Y:S01]  /*0b00*/  S2R R0, SR_TID.X ;  /* 0x0000000000007919 */ /* 0x000e220000002100 */
[----:B------:R-:W-:Y:S01]  /*0b10*/  IMAD.MOV.U32 R19, RZ, RZ, -0x2 ;  /* 0xfffffffeff137424 */ /* 0x000fe200078e00ff */
[----:B------:R-:W-:Y:S01]  /*0b20*/  R2UR UR39, R18 ;  /* 0x00000000122772ca */ /* 0x000fe200000e0000 */
[----:B------:R-:W-:Y:S01]  /*0b30*/  IMAD.MOV.U32 R226, RZ, RZ, 0x20 ;  /* 0x00000020ffe27424 */ /* 0x000fe200078e00ff */
[----:B------:R-:W-:Y:S01]  /*0b40*/  ULOP3.LUT UR48, UR36, 0x1, URZ, 0xfc, !UPT ;  /* 0x0000000124307892 */ /* 0x000fe2000f8efc3f */
[----:B------:R-:W-:Y:S01]  /*0b50*/  IMAD.MOV.U32 R199, RZ, RZ, RZ ;  /* 0x000000ffffc77224 */ /* 0x000fe200078e00ff */
[----:B------:R-:W-:Y:S01]  /*0b60*/  UMOV UR37, URZ ;  /* 0x0000003f00257c82 */ /* 0x000fe20008000000 */
[----:B------:R-:W-:Y:S02]  /*0b70*/  IMAD.MOV.U32 R211, RZ, RZ, RZ ;  /* 0x000000ffffd37224 */ /* 0x000fe400078e00ff */
[----:B------:R-:W-:-:S06]  /*0b80*/  IMAD.MOV.U32 R205, RZ, RZ, RZ ;  /* 0x000000ffffcd7224 */ /* 0x000fcc00078e00ff */
[----:B------:R-:W-:Y:S01]  /*0b90*/  UIADD3 UR39, UR39, 0x14400, URZ ;  /* 0x0001440027277890 */ /* 0x000fe2000fffe03f */
[----:B0-----:R-:W-:-:S05]  /*0ba0*/  VIADD R21, R0, 0xffffff80 ;  /* 0xffffff8000157836 */ /* 0x001fca0000000000 */
[----:B------:R-:W-:Y:S02]  /*0bb0*/  SHF.R.S32.HI R0, RZ, 0x1f, R21 ;  /* 0x0000001fff007819 */ /* 0x000fe40000011415 */
[-C--:B------:R-:W-:Y:S02]  /*0bc0*/  LEA.HI R5, R21, R21.reuse, RZ, 0x1 ;  /* 0x0000001515057211 */ /* 0x080fe400078f08ff */
[CC--:B------:R-:W-:Y:S02]  /*0bd0*/  LEA.HI R2, R0.reuse, R21.reuse, RZ, 0x4 ;  /* 0x0000001500027211 */ /* 0x0c0fe400078f20ff */
[CC--:B------:R-:W-:Y:S02]  /*0be0*/  LEA.HI R3, R0.reuse, R21.reuse, RZ, 0x5 ;  /* 0x0000001500037211 */ /* 0x0c0fe400078f28ff */
[----:B------:R-:W-:Y:S02]  /*0bf0*/  SHF.R.S32.HI R217, RZ, 0x4, R2 ;  /* 0x00000004ffd97819 */ /* 0x000fe40000011402 */
[----:B------:R-:W-:Y:S01]  /*0c00*/  LEA.HI R6, R0, R21, RZ, 0x2 ;  /* 0x0000001500067211 */ /* 0x000fe200078f10ff */
[----:B------:R-:W-:Y:S01]  /*0c10*/  IMAD.SHL.U32 R4, R3, 0x20, RZ ;  /* 0x0000002003047824 */ /* 0x000fe200078e00ff */
[----:B------:R-:W-:-:S02]  /*0c20*/  LOP3.LUT R3, R2, 0x3fffff0, RZ, 0xc0, !PT ;  /* 0x03fffff002037812 */ /* 0x000fc400078ec0ff */
[----:B------:R-:W-:Y:S02]  /*0c30*/  LEA.HI R2, R2, R217, RZ, 0x1 ;  /* 0x000000d902027211 */ /* 0x000fe400078f08ff */
[----:B------:R-:W-:Y:S02]  /*0c40*/  LOP3.LUT R228, R5, 0xfffffffe, RZ, 0xc0, !PT ;  /* 0xfffffffe05e47812 */ /* 0x000fe400078ec0ff */
[----:B------:R-:W-:Y:S02]  /*0c50*/  LOP3.LUT R4, R4, 0xfffffc00, RZ, 0xc0, !PT ;  /* 0xfffffc0004047812 */ /* 0x000fe400078ec0ff */
[C---:B------:R-:W-:Y:S01]  /*0c60*/  IADD3 R3, R21.reuse, -R3, RZ ;  /* 0x8000000315037210 */ /* 0x040fe20007ffe0ff */
[----:B------:R-:W-:Y:S01]  /*0c70*/  IMAD.IADD R228, R21, 0x1, -R228 ;  /* 0x0000000115e47824 */ /* 0x000fe200078e0ae4 */
[----:B------:R-:W-:Y:S02]  /*0c80*/  LOP3.LUT R2, R2, 0x1ffffffe, RZ, 0xc0, !PT ;  /* 0x1ffffffe02027812 */ /* 0x000fe400078ec0ff */
[----:B------:R-:W-:Y:S01]  /*0c90*/  SHF.R.S32.HI R7, RZ, 0x2, R6 ;  /* 0x00000002ff077819 */ /* 0x000fe20000011406 */
[----:B------:R-:W-:Y:S01]  /*0ca0*/  IMAD R3, R3, 0x40, R4 ;  /* 0x0000004003037824 */ /* 0x000fe200078e0204 */
[----:B------:R-:W-:Y:S01]  /*0cb0*/  SHF.R.S32.HI R8, RZ, 0x1f, R6 ;  /* 0x0000001fff087819 */ /* 0x000fe20000011406 */
[----:B------:R-:W-:Y:S01]  /*0cc0*/  IMAD.IADD R2, R217, 0x1, -R2 ;  /* 0x00000001d9027824 */ /* 0x000fe200078e0a02 */
[----:B------:R-:W-:Y:S01]  /*0cd0*/  LOP3.LUT R6, R6, 0xfffffffc, RZ, 0xc0, !PT ;  /* 0xfffffffc06067812 */ /* 0x000fe200078ec0ff */
[----:B------:R-:W-:Y:S01]  /*0ce0*/  IMAD.SHL.U32 R22, R228, 0x8, RZ ;  /* 0x00000008e4167824 */ /* 0x000fe200078e00ff */
[----:B------:R-:W-:Y:S01]  /*0cf0*/  LEA.HI R8, R8, R7, RZ, 0x2 ;  /* 0x0000000708087211 */ /* 0x000fe200078f10ff */
[----:B------:R-:W-:Y:S01]  /*0d00*/  IMAD.SHL.U32 R16, R228, 0x10, RZ ;  /* 0x00000010e4107824 */ /* 0x000fe200078e00ff */
[----:B------:R-:W-:Y:S01]  /*0d10*/  LEA R2, R2, R3, 0x3 ;  /* 0x0000000302027211 */ /* 0x000fe200078e18ff */
[----:B------:R-:W-:Y:S01]  /*0d20*/  IMAD.IADD R6, R21, 0x1, -R6 ;  /* 0x0000000115067824 */ /* 0x000fe200078e0a06 */
[----:B------:R-:W-:Y:S01]  /*0d30*/  LOP3.LUT R8, R8, 0xfffffffc, RZ, 0xc0, !PT ;  /* 0xfffffffc08087812 */ /* 0x000fe200078ec0ff */
[C---:B------:R-:W-:Y:S01]  /*0d40*/  VIADD R202, R22.reuse, 0x40 ;  /* 0x0000004016ca7836 */ /* 0x040fe20000000000 */
[----:B------:R-:W-:Y:S01]  /*0d50*/  IADD3 R200, R22, 0x20, RZ ;  /* 0x0000002016c87810 */ /* 0x000fe20007ffe0ff */
[----:B------:R0:W-:Y:S01]  /*0d60*/  STL [R1+0x40], R2 ;  /* 0x0000400201007387 */ /* 0x0001e20000100800 */
[----:B------:R-:W-:Y:S01]  /*0d70*/  LEA.HI R4, R6, R6, RZ, 0x1 ;  /* 0x0000000606047211 */ /* 0x000fe200078f08ff */
[----:B------:R-:W-:Y:S01]  /*0d80*/  IMAD.IADD R8, R7, 0x1, -R8 ;  /* 0x0000000107087824 */ /* 0x000fe200078e0a08 */
[--C-:B------:R-:W-:Y:S01]  /*0d90*/  SHF.R.S32.HI R198, RZ, 0x1, R5.reuse ;  /* 0x00000001ffc67819 */ /* 0x100fe20000011405 */
[C---:B------:R-:W-:Y:S01]  /*0da0*/  IMAD.IADD R9, R22.reuse, 0x1, R200 ;  /* 0x0000000116097824 */ /* 0x040fe200078e02c8 */
[----:B------:R-:W-:Y:S01]  /*0db0*/  SHF.R.S32.HI R3, RZ, 0x1f, R5 ;  /* 0x0000001fff037819 */ /* 0x000fe20000011405 */
[----:B------:R-:W-:Y:S01]  /*0dc0*/  VIADD R201, R22, 0x10 ;  /* 0x0000001016c97836 */ /* 0x000fe20000000000 */
[----:B------:R-:W-:Y:S01]  /*0dd0*/  LOP3.LUT R7, R4, 0x1ffffffe, RZ, 0xc0, !PT ;  /* 0x1ffffffe04077812 */ /* 0x000fe200078ec0ff */
[----:B------:R-:W-:Y:S01]  /*0de0*/  IMAD.IADD R4, R22, 0x1, R202 ;  /* 0x0000000116047824 */ /* 0x000fe200078e02ca */
[----:B------:R-:W-:Y:S01]  /*0df0*/  LEA.HI R3, R3, R198, RZ, 0x3 ;  /* 0x000000c603037211 */ /* 0x000fe200078f18ff */
[----:B------:R-:W-:Y:S01]  /*0e00*/  VIADD R12, R198, 0x80 ;  /* 0x00000080c60c7836 */ /* 0x000fe20000000000 */
[----:B0-----:R-:W-:Y:S01]  /*0e10*/  LEA.HI R2, R0, R21, RZ, 0x7 ;  /* 0x0000001500027211 */ /* 0x001fe200078f38ff */
[----:B------:R-:W-:Y:S01]  /*0e20*/  IMAD.IADD R11, R6, 0x1, -R7 ;  /* 0x00000001060b7824 */ /* 0x000fe200078e0a07 */
[----:B------:R-:W-:Y:S01]  /*0e30*/  LOP3.LUT R3, R3, 0xfffffff8, RZ, 0xc0, !PT ;  /* 0xfffffff803037812 */ /* 0x000fe200078ec0ff */
[----:B------:R-:W-:Y:S01]  /*0e40*/  VIADD R204, R22, 0x50 ;  /* 0x0000005016cc7836 */ /* 0x000fe20000000000 */
[----:B------:R-:W-:Y:S01]  /*0e50*/  LOP3.LUT R229, R2, 0xffffff80, RZ, 0xc0, !PT ;  /* 0xffffff8002e57812 */ /* 0x000fe200078ec0ff */
[----:B------:R-:W-:Y:S01]  /*0e60*/  VIADD R172, R16, 0x60 ;  /* 0x0000006010ac7836 */ /* 0x000fe20000000000 */
[----:B------:R-:W-:Y:S01]  /*0e70*/  SHF.R.S32.HI R7, RZ, 0x1f, R4 ;  /* 0x0000001fff077819 */ /* 0x000fe20000011404 */
[----:B------:R-:W-:Y:S01]  /*0e80*/  IMAD.IADD R20, R198, 0x1, -R3 ;  /* 0x00000001c6147824 */ /* 0x000fe200078e0a03 */
[----:B------:R-:W-:Y:S01]  /*0e90*/  SHF.R.S32.HI R10, RZ, 0x1f, R9 ;  /* 0x0000001fff0a7819 */ /* 0x000fe20000011409 */
[----:B------:R-:W-:Y:S01]  /*0ea0*/  VIADD R175, R16, 0x80 ;  /* 0x0000008010af7836 */ /* 0x000fe20000000000 */
[----:B------:R-:W-:Y:S01]  /*0eb0*/  IADD3 R229, R21, -R229, RZ ;  /* 0x800000e515e57210 */ /* 0x000fe20007ffe0ff */
[----:B------:R-:W-:Y:S01]  /*0ec0*/  IMAD.SHL.U32 R3, R20, 0x80, RZ ;  /* 0x0000008014037824 */ /* 0x000fe200078e00ff */
[CC--:B------:R-:W-:Y:S01]  /*0ed0*/  LEA.HI R13, R7.reuse, R4.reuse, RZ, 0x4 ;  /* 0x00000004070d7211 */ /* 0x0c0fe200078f20ff */
[----:B------:R0:W-:Y:S01]  /*0ee0*/  STL [R1+0x34], R20 ;  /* 0x0000341401007387 */ /* 0x0001e20000100800 */
[----:B------:R-:W-:Y:S01]  /*0ef0*/  LEA.HI R17, R7, R4, RZ, 0x6 ;  /* 0x0000000407117211 */ /* 0x000fe200078f30ff */
[----:B------:R-:W-:Y:S01]  /*0f00*/  VIADD R196, R16, 0xa0 ;  /* 0x000000a010c47836 */ /* 0x000fe20000000000 */
[----:B------:R-:W-:-:S02]  /*0f10*/  LEA.HI R14, R12, R12, RZ, 0x1 ;  /* 0x0000000c0c0e7211 */ /* 0x000fc400078f08ff */
[CC--:B------:R-:W-:Y:S02]  /*0f20*/  LEA.HI R173, R10.reuse, R9.reuse, RZ, 0x4 ;  /* 0x000000090aad7211 */ /* 0x0c0fe400078f20ff */
[----:B------:R-:W-:Y:S02]  /*0f30*/  LEA.HI R15, R10, R9, RZ, 0x6 ;  /* 0x000000090a0f7211 */ /* 0x000fe400078f30ff */
[----:B------:R-:W-:Y:S02]  /*0f40*/  SHF.R.S32.HI R4, RZ, 0x1f, R12 ;  /* 0x0000001fff047819 */ /* 0x000fe4000001140c */
[----:B------:R-:W-:Y:S01]  /*0f50*/  SHF.R.S32.HI R10, RZ, 0x1f, R229 ;  /* 0x0000001fff0a7819 */ /* 0x000fe200000114e5 */
[----:B------:R-:W-:Y:S01]  /*0f60*/  IMAD.SHL.U32 R15, R15, 0x80, RZ ;  /* 0x000000800f0f7824 */ /* 0x000fe200078e00ff */
[----:B------:R-:W-:Y:S02]  /*0f70*/  LOP3.LUT R6, R14, 0x3fffffe, RZ, 0xc0, !PT ;  /* 0x03fffffe0e067812 */ /* 0x000fe400078ec0ff */
[----:B------:R-:W-:-:S02]  /*0f80*/  LEA.HI R7, R4, R12, RZ, 0x3 ;  /* 0x0000000c04077211 */ /* 0x000fc400078f18ff */
[----:B------:R-:W-:Y:S01]  /*0f90*/  LEA.HI R4, R10, R229, RZ, 0x2 ;  /* 0x000000e50a047211 */ /* 0x000fe200078f10ff */
[----:B------:R-:W-:Y:S01]  /*0fa0*/  IMAD.IADD R213, R12, 0x1, -R6 ;  /* 0x000000010cd57824 */ /* 0x000fe200078e0a06 */
[----:B------:R-:W-:Y:S02]  /*0fb0*/  LOP3.LUT R3, R3, 0x380, RZ, 0xc0, !PT ;  /* 0x0000038003037812 */ /* 0x000fe400078ec0ff */
[----:B------:R-:W-:Y:S02]  /*0fc0*/  LOP3.LUT R12, R4, 0x7ffffffc, RZ, 0xc0, !PT ;  /* 0x7ffffffc040c7812 */ /* 0x000fe400078ec0ff */
[----:B------:R-:W-:Y:S02]  /*0fd0*/  SHF.L.U32 R9, R7, 0x6, RZ ;  /* 0x0000000607097819 */ /* 0x000fe400000006ff */
[----:B------:R-:W-:Y:S01]  /*0fe0*/  SHF.R.S32.HI R7, RZ, 0x2, R4 ;  /* 0x00000002ff077819 */ /* 0x000fe20000011404 */
[----:B------:R-:W-:Y:S01]  /*0ff0*/  IMAD.IADD R12, R229, 0x1, -R12 ;  /* 0x00000001e50c7824 */ /* 0x000fe200078e0a0c */
[----:B------:R-:W-:-:S02]  /*1000*/  SHF.R.S32.HI R6, RZ, 0x1f, R4 ;  /* 0x0000001fff067819 */ /* 0x000fc40000011404 */
[----:B------:R-:W-:Y:S02]  /*1010*/  SHF.R.U32.HI R4, RZ, 0x3, R3 ;  /* 0x00000003ff047819 */ /* 0x000fe40000011603 */
[----:B------:R-:W-:Y:S02]  /*1020*/  LOP3.LUT R3, R3, 0x10, R16, 0xf8, !PT ;  /* 0x0000001003037812 */ /* 0x000fe400078ef810 */
[----:B0-----:R-:W-:Y:S02]  /*1030*/  LOP3.LUT R20, R9, 0xfffffe00, RZ, 0xc0, !PT ;  /* 0xfffffe0009147812 */ /* 0x001fe400078ec0ff */
[----:B------:R-:W-:Y:S02]  /*1040*/  LEA.HI R9, R6, R7, RZ, 0x3 ;  /* 0x0000000706097211 */ /* 0x000fe400078f18ff */
[----:B------:R-:W-:Y:S01]  /*1050*/  LOP3.LUT R6, R3, R4, RZ, 0x3c, !PT ;  /* 0x0000000403067212 */ /* 0x000fe200078e3cff */
[----:B------:R-:W-:Y:S01]  /*1060*/  IMAD R3, R12, R19, 0xa0 ;  /* 0x000000a00c037424 */ /* 0x000fe200078e0213 */
[----:B------:R-:W-:Y:S01]  /*1070*/  LOP3.LUT R4, R9, 0xfffffff8, RZ, 0xc0, !PT ;  /* 0xfffffff809047812 */ /* 0x000fe200078ec0ff */
[----:B------:R-:W-:Y:S01]  /*1080*/  IMAD R213, R213, 0x40, R20 ;  /* 0x00000040d5d57824 */ /* 0x000fe200078e0214 */
[----:B------:R-:W-:-:S02]  /*1090*/  LEA.HI R10, R10, R229, RZ, 0x5 ;  /* 0x000000e50a0a7211 */ /* 0x000fc400078f28ff */
[----:B------:R0:W-:Y:S01]  /*10a0*/  STL [R1+0x38], R3 ;  /* 0x0000380301007387 */ /* 0x0001e20000100800 */
[----:B------:R-:W-:Y:S01]  /*10b0*/  LEA.HI R0, R0, R21, RZ, 0x3 ;  /* 0x0000001500007211 */ /* 0x000fe200078f18ff */
[----:B------:R-:W-:Y:S01]  /*10c0*/  IMAD.IADD R7, R7, 0x1, -R4 ;  /* 0x0000000107077824 */ /* 0x000fe200078e0a04 */
[----:B------:R-:W-:Y:S02]  /*10d0*/  SHF.R.S32.HI R10, RZ, 0x5, R10 ;  /* 0x00000005ff0a7819 */ /* 0x000fe4000001140a */
[----:B------:R-:W-:Y:S02]  /*10e0*/  LEA.HI R5, R5, R198, RZ, 0x1 ;  /* 0x000000c605057211 */ /* 0x000fe400078f08ff */
[----:B------:R-:W-:Y:S01]  /*10f0*/  LOP3.LUT R220, R0, 0xfffffff8, RZ, 0xc0, !PT ;  /* 0xfffffff800dc7812 */ /* 0x000fe200078ec0ff */
[----:B------:R-:W-:Y:S01]  /*1100*/  IMAD R7, R10, 0x10, R7 ;  /* 0x000000100a077824 */ /* 0x000fe200078e0207 */
[----:B------:R-:W-:Y:S02]  /*1110*/  LOP3.LUT R5, R5, 0x3fffffe, RZ, 0xc0, !PT ;  /* 0x03fffffe05057812 */ /* 0x000fe400078ec0ff */
[----:B0-----:R-:W-:Y:S01]  /*1120*/  SHF.R.S32.HI R3, RZ, 0x7, R2 ;  /* 0x00000007ff037819 */ /* 0x001fe20000011402 */
[----:B------:R-:W-:Y:S01]  /*1130*/  IMAD.IADD R220, R21, 0x1, -R220 ;  /* 0x0000000115dc7824 */ /* 0x000fe200078e0adc */
[----:B------:R-:W-:Y:S01]  /*1140*/  SHF.R.S32.HI R227, RZ, 0x3, R0 ;  /* 0x00000003ffe37819 */ /* 0x000fe20000011400 */
[----:B------:R-:W-:Y:S01]  /*1150*/  IMAD.IADD R4, R198, 0x1, -R5 ;  /* 0x00000001c6047824 */ /* 0x000fe200078e0a05 */
[----:B------:R-:W-:-:S02]  /*1160*/  LEA.HI R2, R2, R3, RZ, 0x1 ;  /* 0x0000000302027211 */ /* 0x000fc400078f08ff */
[----:B------:R-:W-:Y:S01]  /*1170*/  SHF.R.S32.HI R0, RZ, 0x1f, R200 ;  /* 0x0000001fff007819 */ /* 0x000fe200000114c8 */
[C---:B------:R-:W-:Y:S01]  /*1180*/  IMAD R4, R217.reuse, 0x8, R4 ;  /* 0x00000008d9047824 */ /* 0x040fe200078e0204 */
[----:B------:R-:W-:Y:S01]  /*1190*/  LOP3.LUT R2, R2, 0x3fffffe, RZ, 0xc0, !PT ;  /* 0x03fffffe02027812 */ /* 0x000fe200078ec0ff */
[----:B------:R-:W-:Y:S01]  /*11a0*/  IMAD R217, R217, 0x400, R6 ;  /* 0x00000400d9d97824 */ /* 0x000fe200078e0206 */
[----:B------:R-:W-:Y:S01]  /*11b0*/  IADD3 R203, R22, 0x30, RZ ;  /* 0x0000003016cb7810 */ /* 0x000fe20007ffe0ff */
[----:B------:R-:W-:Y:S01]  /*11c0*/  IMAD.SHL.U32 R210, R4, 0x40, RZ ;  /* 0x0000004004d27824 */ /* 0x000fe200078e00ff */
[----:B------:R-:W-:Y:S01]  /*11d0*/  SHF.L.U32 R208, R8, 0x7, RZ ;  /* 0x0000000708d07819 */ /* 0x000fe200000006ff */
[----:B------:R-:W-:Y:S01]  /*11e0*/  IMAD.IADD R2, R3, 0x1, -R2 ;  /* 0x0000000103027824 */ /* 0x000fe200078e0a02 */
[----:B------:R-:W-:Y:S02]  /*11f0*/  SHF.R.S32.HI R3, RZ, 0x1f, R201 ;  /* 0x0000001fff037819 */ /* 0x000fe400000114c9 */
[----:B------:R-:W-:Y:S01]  /*1200*/  SHF.L.U32 R214, R220, 0x3, RZ ;  /* 0x00000003dcd67819 */ /* 0x000fe200000006ff */
[----:B------:R-:W-:Y:S01]  /*1210*/  IMAD R7, R2, 0x40, R7 ;  /* 0x0000004002077824 */ /* 0x000fe200078e0207 */
[----:B------:R-:W-:-:S02]  /*1220*/  LOP3.LUT R208, R208, 0x180, RZ, 0xc0, !PT ;  /* 0x00000180d0d07812 */ /* 0x000fc400078ec0ff */
[----:B------:R-:W-:Y:S01]  /*1230*/  SHF.R.S32.HI R2, RZ, 0x1f, R214 ;  /* 0x0000001fff027819 */ /* 0x000fe200000114d6 */
[----:B------:R-:W-:Y:S01]  /*1240*/  VIADD R219, R214, 0x40 ;  /* 0x00000040d6db7836 */ /* 0x000fe20000000000 */
[----:B------:R-:W-:Y:S01]  /*1250*/  STL [R1+0x30], R7 ;  /* 0x0000300701007387 */ /* 0x000fe20000100800 */
[----:B------:R-:W-:Y:S02]  /*1260*/  SHF.R.S32.HI R2, RZ, 0x1f, R204 ;  /* 0x0000001fff027819 */ /* 0x000fe400000114cc */
[----:B------:R-:W-:Y:S01]  /*1270*/  LOP3.LUT P0, RZ, R8, 0x2, RZ, 0xc0, !PT ;  /* 0x0000000208ff7812 */ /* 0x000fe2000780c0ff */
[----:B------:R0:W-:Y:S01]  /*1280*/  STL [R1+0x18], R3 ;  /* 0x0000180301007387 */ /* 0x0001e20000100800 */
[----:B------:R-:W-:Y:S02]  /*1290*/  LOP3.LUT R4, R208, 0x30, R173, 0xf8, !PT ;  /* 0x00000030d0047812 */ /* 0x000fe400078ef8ad */
[----:B------:R-:W-:Y:S01]  /*12a0*/  SHF.R.U32.HI R209, RZ, 0x3, R208 ;  /* 0x00000003ffd17819 */ /* 0x000fe200000116d0 */
[----:B------:R1:W-:Y:S01]  /*12b0*/  STL [R1+0x14], R0 ;  /* 0x0000140001007387 */ /* 0x0003e20000100800 */
[----:B------:R-:W-:-:S02]  /*12c0*/  SHF.L.U32 R17, R17, 0x7, RZ ;  /* 0x0000000711117819 */ /* 0x000fc400000006ff */
[----:B------:R-:W-:Y:S02]  /*12d0*/  LOP3.LUT R8, R208, 0x30, R13, 0xf8, !PT ;  /* 0x00000030d0087812 */ /* 0x000fe400078ef80d */
[----:B------:R-:W-:Y:S02]  /*12e0*/  LOP3.LUT R15, R15, 0xffffe000, RZ, 0xc0, !PT ;  /* 0xffffe0000f0f7812 */ /* 0x000fe400078ec0ff */
[----:B0-----:R-:W-:Y:S02]  /*12f0*/  SHF.R.S32.HI R3, RZ, 0x1f, R203 ;  /* 0x0000001fff037819 */ /* 0x001fe400000114cb */
[----:B------:R-:W-:Y:S02]  /*1300*/  LOP3.LUT R4, R4, R209, RZ, 0x3c, !PT ;  /* 0x000000d104047212 */ /* 0x000fe400078e3cff */
[----:B-1----:R-:W-:Y:S01]  /*1310*/  SHF.R.S32.HI R0, RZ, 0x1f, R202 ;  /* 0x0000001fff007819 */ /* 0x002fe200000114ca */
[----:B------:R0:W-:Y:S01]  /*1320*/  STL [R1+0x10], R3 ;  /* 0x0000100301007387 */ /* 0x0001e20000100800 */
[----:B------:R-:W-:-:S02]  /*1330*/  LOP3.LUT R17, R17, 0xffffe000, RZ, 0xc0, !PT ;  /* 0xffffe00011117812 */ /* 0x000fc400078ec0ff */
[----:B------:R-:W-:Y:S01]  /*1340*/  LOP3.LUT R8, R8, R209, RZ, 0x3c, !PT ;  /* 0x000000d108087212 */ /* 0x000fe200078e3cff */
[----:B------:R1:W-:Y:S01]  /*1350*/  STL [R1+0xc], R0 ;  /* 0x00000c0001007387 */ /* 0x0003e20000100800 */
[-C--:B------:R-:W-:Y:S02]  /*1360*/  IADD3 R15, R4, R210.reuse, R15 ;  /* 0x000000d2040f7210 */ /* 0x080fe40007ffe00f */
[----:B------:R-:W-:Y:S01]  /*1370*/  IADD3 R5, R8, R210, R17 ;  /* 0x000000d208057210 */ /* 0x000fe20007ffe011 */
[----:B------:R2:W-:Y:S01]  /*1380*/  STL [R1+0x8], R2 ;  /* 0x0000080201007387 */ /* 0x0005e20000100800 */
[----:B------:R-:W-:Y:S02]  /*1390*/  SHF.R.S32.HI R14, RZ, 0x1, R14 ;  /* 0x00000001ff0e7819 */ /* 0x000fe4000001140e */
[----:B0-----:R-:W-:Y:S02]  /*13a0*/  SHF.R.S32.HI R3, RZ, 0x1f, R219 ;  /* 0x0000001fff037819 */ /* 0x001fe400000114db */
[----:B------:R-:W-:Y:S01]  /*13b0*/  SEL R226, R226, 0xffffffe0, !P0 ;  /* 0xffffffe0e2e27807 */ /* 0x000fe20004000000 */
[----:B------:R-:W-:Y:S01]  /*13c0*/  IMAD.SHL.U32 R14, R14, 0x80, RZ ;  /* 0x000000800e0e7824 */ /* 0x000fe200078e00ff */
[----:B-1----:R-:W-:-:S02]  /*13d0*/  LOP3.LUT R0, R208, 0x10, R16, 0xf8, !PT ;  /* 0x00000010d0007812 */ /* 0x002fc400078ef810 */
[----:B------:R-:W-:Y:S02]  /*13e0*/  MOV R19, RZ ;  /* 0x000000ff00137202 */ /* 0x000fe40000000f00 */
[----:B--2---:R-:W-:Y:S02]  /*13f0*/  LOP3.LUT R2, R208, 0x30, R16, 0xf8, !PT ;  /* 0x00000030d0027812 */ /* 0x004fe400078ef810 */
[-C--:B------:R-:W-:Y:S01]  /*1400*/  LOP3.LUT R215, R0, R209.reuse, RZ, 0x3c, !PT ;  /* 0x000000d100d77212 */ /* 0x080fe200078e3cff */
[----:B------:R-:W-:Y:S01]  /*1410*/  IMAD.IADD R0, R18, 0x1, R5 ;  /* 0x0000000112007824 */ /* 0x000fe200078e0205 */
[----:B------:R-:W-:Y:S02]  /*1420*/  LOP3.LUT R3, R2, R209, RZ, 0x3c, !PT ;  /* 0x000000d102037212 */ /* 0x000fe400078e3cff */
[----:B------:R-:W-:Y:S01]  /*1430*/  IADD3 R2, R18, R15, RZ ;  /* 0x0000000f12027210 */ /* 0x000fe20007ffe0ff */
[----:B------:R-:W-:Y:S01]  /*1440*/  IMAD.IADD R215, R210, 0x1, R215 ;  /* 0x00000001d2d77824 */ /* 0x000fe200078e02d7 */
[----:B------:R-:W-:-:S02]  /*1450*/  IADD3 R3, R18, R210, R3 ;  /* 0x000000d212037210 */ /* 0x000fc40007ffe003 */
[----:B------:R-:W-:Y:S01]  /*1460*/  SHF.R.S32.HI R17, RZ, 0x1f, R16 ;  /* 0x0000001fff117819 */ /* 0x000fe20000011410 */
[----:B------:R-:W-:Y:S01]  /*1470*/  IMAD.IADD R216, R226, 0x1, R215 ;  /* 0x00000001e2d87824 */ /* 0x000fe200078e02d7 */
[----:B------:R-:W-:Y:S01]  /*1480*/  SHF.R.S32.HI R197, RZ, 0x1f, R172 ;  /* 0x0000001fffc57819 */ /* 0x000fe200000114ac */
[----:B------:R-:W-:Y:S01]  /*1490*/  STL [R1+0x24], R3 ;  /* 0x0000240301007387 */ /* 0x000fe20000100800 */
[----:B------:R-:W-:Y:S02]  /*14a0*/  SHF.R.S32.HI R207, RZ, 0x1f, R175 ;  /* 0x0000001fffcf7819 */ /* 0x000fe400000114af */
[----:B------:R-:W-:Y:S01]  /*14b0*/  SHF.R.S32.HI R206, RZ, 0x1f, R196 ;  /* 0x0000001fffce7819 */ /* 0x000fe200000114c4 */
[----:B------:R-:W-:Y:S01]  /*14c0*/  STL [R1+0x20], R2 ;  /* 0x0000200201007387 */ /* 0x000fe20000100800 */
[----:B------:R-:W-:Y:S02]  /*14d0*/  LOP3.LUT R212, R14, 0x180, RZ, 0xc0, !PT ;  /* 0x000001800ed47812 */ /* 0x000fe400078ec0ff */
[----:B------:R-:W-:Y:S01]  /*14e0*/  SHF.R.S32.HI R173, RZ, 0x4, R173 ;  /* 0x00000004ffad7819 */ /* 0x000fe200000114ad */
[----:B------:R0:W-:Y:S01]  /*14f0*/  STL [R1+0x1c], R0 ;  /* 0x00001c0001007387 */ /* 0x0001e20000100800 */
[----:B------:R-:W-:-:S02]  /*1500*/  SHF.R.S32.HI R174, RZ, 0x4, R13 ;  /* 0x00000004ffae7819 */ /* 0x000fc4000001140d */
[----:B------:R-:W-:Y:S01]  /*1510*/  IADD3 R226, R226, UR39, R215 ;  /* 0x00000027e2e27c10 */ /* 0x000fe2000fffe0d7 */
[----:B0-----:R-:W-:-:S05]  /*1520*/  IMAD R0, R11, 0x8, R7 ;  /* 0x000000080b007824 */ /* 0x001fca00078e0207 */
[----:B------:R0:W-:Y:S02]  /*1530*/  STL [R1+0x3c], R0 ;  /* 0x00003c0001007387 */ /* 0x0001e40000100800 */
.L_x_630:
[----:B0---4-:R-:W1:Y:S02]  /*1540*/  LDC.64 R2, c[0x0][0xc88] ;  /* 0x00032200ff027b82 */ /* 0x011e640000000a00 */
[----:B-1----:R-:W-:-:S05]  /*1550*/  IMAD.WIDE R2, R171, 0x4, R2 ;  /* 0x00000004ab027825 */ /* 0x002fca00078e0202 */
[----:B--2---:R1:W2:Y:S01]  /*1560*/  LDG.E R218, desc[UR50][R2.64] ;  /* 0x0000003202da7981 */ /* 0x0042a2000c1e1900 */
[----:B------:R-:W-:Y:S05]  /*1570*/  YIELD ;  /* 0x0000000000007946 */ /* 0x000fea0003800000 */
[----:B------:R-:W-:Y:S01]  /*1580*/  ULDC.64 UR4, c[0x0][0xa28] ;  /* 0x00028a0000047ab9 */ /* 0x000fe20000000a00 */
[----:B------:R-:W-:Y:S01]  /*1590*/  ULDC.64 UR8, c[0x0][0xa18] ;  /* 0x0002860000087ab9 */ /* 0x000fe20000000a00 */
[----:B------:R-:W-:Y:S01]  /*15a0*/  ISETP.NE.U32.AND P1, PT, RZ, UR4, PT ;  /* 0x00000004ff007c0c */ /* 0x000fe2000bf25070 */
[----:B------:R-:W-:Y:S01]  /*15b0*/  ULDC.64 UR6, c[0x0][0xa08] ;  /* 0x0002820000067ab9 */ /* 0x000fe20000000a00 */
[----:B-1----:R-:W-:Y:S01]  /*15c0*/  MOV R3, RZ ;  /* 0x000000ff00037202 */ /* 0x002fe20000000f00 */
[----:B------:R-:W-:Y:S01]  /*15d0*/  IMAD.MOV.U32 R27, RZ, RZ, RZ ;  /* 0x000000ffff1b7224 */ /* 0x000fe200078e00ff */
[----:B------:R-:W-:-:S02]  /*15e0*/  ISETP.NE.AND.EX P1, PT, RZ, UR5, PT, P1 ;  /* 0x00000005ff007c0c */ /* 0x000fc4000bf25310 */
[----:B------:R-:W-:-:S04]  /*15f0*/  ISETP.NE.U32.AND P0, PT, RZ, UR6, PT ;  /* 0x00000006ff007c0c */ /* 0x000fc8000bf05070 */
[----:B------:R-:W-:Y:S02]  /*1600*/  ISETP.NE.AND.EX P0, PT, RZ, UR7, PT, P0 ;  /* 0x00000007ff007c0c */ /* 0x000fe4000bf05300 */
[----:B--2---:R-:W-:Y:S01]  /*1610*/  SHF.R.S32.HI R224, RZ, 0x1f, R218 ;  /* 0x0000001fffe07819 */ /* 0x004fe200000114da */
[----:B------:R-:W-:-:S04]  /*1620*/  IMAD.SHL.U32 R222, R218, 0x4, RZ ;  /* 0x00000004dade7824 */ /* 0x000fc800078e00ff */
[C---:B---3--:R-:W-:Y:S02]  /*1630*/  @P1 LEA R4, P2, R218.reuse, UR4, 0x2 ;  /* 0x00000004da041c11 */ /* 0x048fe4000f8410ff */
[C-C-:B------:R-:W-:Y:S02]  /*1640*/  SHF.L.U64.HI R223, R218.reuse, 0x2, R224.reuse ;  /* 0x00000002dadf7819 */ /* 0x140fe400000102e0 */
[----:B------:R-:W-:Y:S02]  /*1650*/  @P1 LEA.HI.X R5, R218, UR5, R224, 0x2, P2 ;  /* 0x00000005da051c11 */ /* 0x000fe400090f14e0 */
[----:B------:R-:W-:Y:S01]  /*1660*/  ISETP.NE.U32.AND P2, PT, RZ, UR8, PT ;  /* 0x00000008ff007c0c */ /* 0x000fe2000bf45070 */
[----:B------:R-:W-:Y:S01]  /*1670*/  ULDC UR4, c[0x0][0x288] ;  /* 0x0000a20000047ab9 */ /* 0x000fe20000000800 */
[----:B------:R-:W-:Y:S01]  /*1680*/  IADD3 R8, P3, R222, UR6, RZ ;  /* 0x00000006de087c10 */ /* 0x000fe2000ff7e0ff */
[----:B------:R1:W5:Y:S01]  /*1690*/  @P1 LDG.E R3, desc[UR50][R4.64] ;  /* 0x0000003204031981 */ /* 0x000362000c1e1900 */
[----:B------:R-:W-:Y:S01]  /*16a0*/  ISETP.NE.AND.EX P2, PT, RZ, UR9, PT, P2 ;  /* 0x00000009ff007c0c */ /* 0x000fe2000bf45320 */
[----:B------:R-:W-:Y:S01]  /*16b0*/  IMAD.U32 R151, RZ, RZ, UR4 ;  /* 0x00000004ff977e24 */ /* 0x000fe2000f8e00ff */
[----:B------:R-:W-:Y:S01]  /*16c0*/  IADD3.X R9, R223, UR7, RZ, P3, !PT ;  /* 0x00000007df097c10 */ /* 0x000fe20009ffe4ff */
[----:B------:R-:W-:-:S04]  /*16d0*/  ULDC.64 UR4, c[0x0][0x418] ;  /* 0x0001060000047ab9 */ /* 0x000fc80000000a00 */
[----:B------:R1:W5:Y:S06]  /*16e0*/  @P0 LDG.E R27, desc[UR50][R8.64] ;  /* 0x00000032081b0981 */ /* 0x00036c000c1e1900 */
[----:B------:R-:W-:-:S04]  /*16f0*/  @P2 IADD3 R6, P1, R222, UR8, RZ ;  /* 0x00000008de062c10 */ /* 0x000fc8000ff3e0ff */
[----:B------:R-:W-:-:S05]  /*1700*/  @P2 IADD3.X R7, R223, UR9, RZ, P1, !PT ;  /* 0x00000009df072c10 */ /* 0x000fca0008ffe4ff */
[----:B------:R1:W5:Y:S01]  /*1710*/  @P2 LDG.E R151, desc[UR50][R6.64] ;  /* 0x0000003206972981 */ /* 0x000362000c1e1900 */
[----:B------:R-:W-:-:S03]  /*1720*/  UISETP.NE.U32.AND UP0, UPT, UR4, URZ, UPT ;  /* 0x0000003f0400728c */ /* 0x000fc6000bf05070 */
[----:B------:R-:W-:Y:S01]  /*1730*/  ULDC UR4, c[0x0][0x424] ;  /* 0x0001090000047ab9 */ /* 0x000fe20000000800 */
[----:B------:R-:W-:-:S03]  /*1740*/  UISETP.NE.AND.EX UP0, UPT, UR5, URZ, UPT, UP0 ;  /* 0x0000003f0500728c */ /* 0x000fc6000bf05300 */
[----:B------:R-:W-:Y:S01]  /*1750*/  ULDC UR5, c[0x0][0x2f0] ;  /* 0x0000bc0000057ab9 */ /* 0x000fe20000000800 */
[----:B------:R-:W-:-:S04]  /*1760*/  USEL UR4, UR4, 0x1, UP0 ;  /* 0x0000000104047887 */ /* 0x000fc80008000000 */
[----:B------:R-:W-:-:S03]  /*1770*/  UIMAD UR4, UR4, UR5, URZ ;  /* 0x00000005040472a4 */ /* 0x000fc6000f8e023f */
[----:B------:R-:W-:Y:S02]  /*1780*/  ULDC UR5, c[0x0][0x348] ;  /* 0x0000d20000057ab9 */ /* 0x000fe40000000800 */
[----:B------:R-:W-:Y:S01]  /*1790*/  IMAD.U32 R2, RZ, RZ, UR5 ;  /* 0x00000005ff027e24 */ /* 0x000fe2000f8e00ff */
[----:B------:R-:W-:Y:S01]  /*17a0*/  MOV R26, UR4 ;  /* 0x00000004001a7c02 */ /* 0x000fe20008000f00 */
[----:B------:R-:W-:Y:S01]  /*17b0*/  IMAD.MOV.U32 R24, RZ, RZ, R218 ;  /* 0x000000ffff187224 */ /* 0x000fe200078e00da */
[----:B-1----:R-:W-:Y:S06]  /*17c0*/  @P2 BRA `(.L_x_432) ;  /* 0x0000000000242947 */ /* 0x002fec0003800000 */
[----:B------:R-:W-:Y:S02]  /*17d0*/  ULDC.64 UR4, c[0x0][0xa00] ;  /* 0x0002800000047ab9 */ /* 0x000fe40000000a00 */
[----:B------:R-:W-:-:S04]  /*17e0*/  ISETP.NE.U32.AND P1, PT, RZ, UR4, PT ;  /* 0x00000004ff007c0c */ /* 0x000fc8000bf25070 */
[----:B------:R-:W-:-:S13]  /*17f0*/  ISETP.NE.AND.EX P1, PT, RZ, UR5, PT, P1 ;  /* 0x00000005ff007c0c */ /* 0x000fda000bf25310 */
[----:B------:R-:W-:Y:S05]  /*1800*/  @!P1 BRA `(.L_x_432) ;  /* 0x0000000000149947 */ /* 0x000fea0003800000 */
[----:B------:R-:W1:Y:S02]  /*1810*/  LDC.64 R4, c[0x0][0xa00] ;  /* 0x00028000ff047b82 */ /* 0x000e640000000a00 */
[----:B-1----:R-:W-:-:S05]  /*1820*/  IMAD.WIDE R4, R24, 0x4, R4 ;  /* 0x0000000418047825 */ /* 0x002fca00078e0204 */
[----:B-----5:R-:W2:Y:S04]  /*1830*/  LDG.E R151, desc[UR50][R4.64] ;  /* 0x0000003204977981 */ /* 0x020ea8000c1e1900 */
[----:B0-----:R-:W2:Y:S02]  /*1840*/  LDG.E R0, desc[UR50][R4.64+0x4] ;  /* 0x0000043204007981 */ /* 0x001ea4000c1e1900 */
[----:B--2---:R-:W-:-:S07]  /*1850*/  IMAD.IADD R151, R0, 0x1, -R151 ;  /* 0x0000000100977824 */ /* 0x004fce00078e0a97 */
.L_x_432:
[----:B------:R-:W-:Y:S01]  /*1860*/  ULDC.64 UR4, c[0x0][0xa20] ;  /* 0x0002880000047ab9 */ /* 0x000fe20000000a00 */
[----:B------:R-:W-:Y:S01]  /*1870*/  IMAD.MOV.U32 R225, RZ, RZ, R169 ;  /* 0x000000ffffe17224 */ /* 0x000fe200078e00a9 */
[----:B------:R-:W-:Y:S01]  /*1880*/  ISETP.NE.U32.AND P1, PT, RZ, UR4, PT ;  /* 0x00000004ff007c0c */ /* 0x000fe2000bf25070 */
[----:B------:R-:W-:-:S03]  /*1890*/  IMAD.MOV.U32 R221, RZ, RZ, R170 ;  /* 0x000000ffffdd7224 */ /* 0x000fc600078e00aa */
[----:B------:R-:W-:-:S13]  /*18a0*/  ISETP.NE.AND.EX P1, PT, RZ, UR5, PT, P1 ;  /* 0x00000005ff007c0c */ /* 0x000fda000bf25310 */
[----:B------:R-:W-:Y:S05]  /*18b0*/  @!P1 BRA `(.L_x_433) ;  /* 0x0000000000109947 */ /* 0x000fea0003800000 */
[----:B------:R-:W-:-:S04]  /*18c0*/  IADD3 R4, P0, R222, UR4, RZ ;  /* 0x00000004de047c10 */ /* 0x000fc8000ff1e0ff */
[----:B------:R-:W-:-:S05]  /*18d0*/  IADD3.X R5, R223, UR5, RZ, P0, !PT ;  /* 0x00000005df057c10 */ /* 0x000fca00087fe4ff */
[----:B------:R1:W5:Y:S01]  /*18e0*/  LDG.E R26, desc[UR50][R4.64] ;  /* 0x00000032041a7981 */ /* 0x000362000c1e1900 */
[----:B------:R-:W-:Y:S05]  /*18f0*/  BRA `(.L_x_434) ;  /* 0x0000000000107947 */ /* 0x000fea0003800000 */
.L_x_433:
[----:B------:R-:W-:Y:S05]  /*1900*/  @!P0 BRA `(.L_x_434) ;  /* 0x00000000000c8947 */ /* 0x000fea0003800000 */
[----:B------:R-:W2:Y:S04]  /*1910*/  LDG.E R5, desc[UR50][R8.64] ;  /* 0x0000003208057981 */ /* 0x000ea8000c1e1900 */
[----:B------:R-:W2:Y:S02]  /*1920*/  LDG.E R26, desc[UR50][R8.64+0x4] ;  /* 0x00000432081a7981 */ /* 0x000ea4000c1e1900 */
[----:B--2---:R-:W-:-:S07]  /*1930*/  IMAD.IADD R26, R26, 0x1, -R5 ;  /* 0x000000011a1a7824 */ /* 0x004fce00078e0a05 */
.L_x_434:
[----:B------:R-:W-:Y:S02]  /*1940*/  ULDC.64 UR4, c[0x0][0xa10] ;  /* 0x0002840000047ab9 */ /* 0x000fe40000000a00 */
[----:B------:R-:W-:-:S04]  /*1950*/  ISETP.NE.U32.AND P0, PT, RZ, UR4, PT ;  /* 0x00000004ff007c0c */ /* 0x000fc8000bf05070 */
[----:B------:R-:W-:Y:S01]  /*1960*/  ISETP.NE.AND.EX P0, PT, RZ, UR5, PT, P0 ;  /* 0x00000005ff007c0c */ /* 0x000fe2000bf05300 */
[----:B-----5:R-:W-:Y:S01]  /*1970*/  IMAD.IADD R11, R26, 0x1, -R3 ;  /* 0x000000011a0b7824 */ /* 0x020fe200078e0a03 */
[----:B------:R-:W-:-:S11]  /*1980*/  ULDC.64 UR4, c[0x0][0xa30] ;  /* 0x00028c0000047ab9 */ /* 0x000fd60000000a00 */
[----:B-1----:R-:W1:Y:S02]  /*1990*/  @P0 LDC.64 R4, c[0x0][0xa10] ;  /* 0x00028400ff040b82 */ /* 0x002e640000000a00 */
[----:B-1----:R-:W-:-:S05]  /*19a0*/  @P0 IMAD.WIDE R4, R24, 0x4, R4 ;  /* 0x0000000418040825 */ /* 0x002fca00078e0204 */
[----:B0-----:R-:W2:Y:S04]  /*19b0*/  @P0 LDG.E R0, desc[UR50][R4.64] ;  /* 0x0000003204000981 */ /* 0x001ea8000c1e1900 */
[----:B------:R-:W2:Y:S01]  /*19c0*/  @P0 LDG.E R9, desc[UR50][R4.64+0x4] ;  /* 0x0000043204090981 */ /* 0x000ea2000c1e1900 */
[----:B------:R-:W-:Y:S02]  /*19d0*/  IADD3 R122, -R11, RZ, RZ ;  /* 0x000000ff0b7a7210 */ /* 0x000fe40007ffe1ff */
[----:B------:R-:W-:Y:S02]  /*19e0*/  ISETP.NE.U32.AND P1, PT, RZ, UR4, PT ;  /* 0x00000004ff007c0c */ /* 0x000fe4000bf25070 */
[----:B------:R-:W-:Y:S02]  /*19f0*/  VIMNMX R122, RZ, R122, !PT ;  /* 0x0000007aff7a7248 */ /* 0x000fe40007fe0100 */
[----:B------:R-:W-:-:S02]  /*1a00*/  ISETP.NE.AND.EX P1, PT, RZ, UR5, PT, P1 ;  /* 0x00000005ff007c0c */ /* 0x000fc4000bf25310 */
[----:B------:R-:W-:-:S11]  /*1a10*/  MOV R136, R26 ;  /* 0x0000001a00887202 */ /* 0x000fd60000000f00 */
[----:B------:R-:W-:-:S04]  /*1a20*/  @P1 IADD3 R6, P2, R222, UR4, RZ ;  /* 0x00000004de061c10 */ /* 0x000fc8000ff5e0ff */
[----:B------:R-:W-:-:S05]  /*1a30*/  @P1 IADD3.X R7, R223, UR5, RZ, P2, !PT ;  /* 0x00000005df071c10 */ /* 0x000fca00097fe4ff */
[----:B------:R0:W5:Y:S01]  /*1a40*/  @P1 LDG.E R136, desc[UR50][R6.64] ;  /* 0x0000003206881981 */ /* 0x000162000c1e1900 */
[----:B--2---:R-:W-:-:S04]  /*1a50*/  @P0 IMAD.IADD R2, R9, 0x1, -R0 ;  /* 0x0000000109020824 */ /* 0x004fc800078e0a00 */
[----:B------:R-:W-:-:S04]  /*1a60*/  IMAD.IADD R152, R11, 0x1, R2 ;  /* 0x000000010b987824 */ /* 0x000fc800078e0202 */
[----:B------:R-:W-:-:S04]  /*1a70*/  VIADD R0, R152, 0x9f ;  /* 0x0000009f98007836 */ /* 0x000fc80000000000 */
[----:B------:R-:W-:-:S05]  /*1a80*/  IMAD.HI R0, R0, 0x66666667, RZ ;  /* 0x6666666700007827 */ /* 0x000fca00078e02ff */
[----:B------:R-:W-:-:S04]  /*1a90*/  SHF.R.U32.HI R3, RZ, 0x1f, R0 ;  /* 0x0000001fff037819 */ /* 0x000fc80000011600 */
[----:B------:R-:W-:-:S05]  /*1aa0*/  LEA.HI.SX32 R154, R0, R3, 0x1a ;  /* 0x00000003009a7211 */ /* 0x000fca00078fd2ff */
[----:B------:R-:W-:-:S05]  /*1ab0*/  IMAD R3, R154, 0xa0, -R11 ;  /* 0x000000a09a037824 */ /* 0x000fca00078e0a0b */
[----:B------:R-:W-:-:S04]  /*1ac0*/  VIMNMX R3, R3, R2, PT ;  /* 0x0000000203037248 */ /* 0x000fc80003fe0100 */
[----:B------:R-:W-:Y:S01]  /*1ad0*/  ISETP.GT.AND P0, PT, R3, R122, PT ;  /* 0x0000007a0300720c */ /* 0x000fe20003f04270 */
[----:B------:R-:W-:-:S05]  /*1ae0*/  IMAD.WIDE.U32 R122, R122, -0x33333333, RZ ;  /* 0xcccccccd7a7a7825 */ /* 0x000fca00078e00ff */
[----:B------:R-:W-:-:S05]  /*1af0*/  SHF.R.U32.HI R122, RZ, 0x7, R123 ;  /* 0x00000007ff7a7819 */ /* 0x000fca000001167b */
[----:B------:R-:W-:Y:S02]  /*1b00*/  IMAD.MOV.U32 R25, RZ, RZ, R122 ;  /* 0x000000ffff197224 */ /* 0x000fe400078e007a */
[----:B------:R-:W-:-:S04]  /*1b10*/  @P0 VIADD R0, R3, 0x9f ;  /* 0x0000009f03000836 */ /* 0x000fc80000000000 */
[----:B------:R-:W-:-:S05]  /*1b20*/  @P0 IMAD.HI R0, R0, 0x66666667, RZ ;  /* 0x6666666700000827 */ /* 0x000fca00078e02ff */
[----:B------:R-:W-:-:S04]  /*1b30*/  @P0 SHF.R.U32.HI R3, RZ, 0x1f, R0 ;  /* 0x0000001fff030819 */ /* 0x000fc80000011600 */
[----:B------:R-:W-:Y:S02]  /*1b40*/  @P0 LEA.HI.SX32 R25, R0, R3, 0x1a ;  /* 0x0000000300190211 */ /* 0x000fe400078fd2ff */
[----:B------:R-:W-:Y:S02]  /*1b50*/  PLOP3.LUT P0, PT, PT, PT, PT, 0x80, 0x0 ;  /* 0x000000000000781c */ /* 0x000fe40003f0f070 */
[----:B------:R-:W-:-:S13]  /*1b60*/  ISETP.GT.AND P1, PT, R25, R122, PT ;  /* 0x0000007a1900720c */ /* 0x000fda0003f24270 */
[----:B0-----:R-:W-:Y:S05]  /*1b70*/  @!P1 BRA `(.L_x_435) ;  /* 0x000000e400549947 */ /* 0x001fea0003800000 */
[----:B------:R-:W-:Y:S01]  /*1b80*/  VIADD R0, R18, 0x1a400 ;  /* 0x0001a40012007836 */ /* 0x000fe20000000000 */
[----:B------:R-:W-:Y:S04]  /*1b90*/  BSSY B6, `(.L_x_436) ;  /* 0x0000013000067945 */ /* 0x000fe80003800000 */
[----:B------:R-:W-:-:S13]  /*1ba0*/  LOP3.LUT P0, RZ, R0, 0x1bf, RZ, 0xc0, !PT ;  /* 0x000001bf00ff7812 */ /* 0x000fda000780c0ff */
[----:B------:R-:W-:Y:S05]  /*1bb0*/  @!P0 BRA `(.L_x_437) ;  /* 0x0000000000408947 */ /* 0x000fea0003800000 */
[----:B------:R-:W-:Y:S01]  /*1bc0*/  MOV R0, 0x0 ;  /* 0x0000000000007802 */ /* 0x000fe20000000f00 */
[----:B------:R-:W-:Y:S01]  /*1bd0*/  ULDC.64 UR4, c[0x4][0xc8] ;  /* 0x0100320000047ab9 */ /* 0x000fe20000000a00 */
[----:B------:R-:W-:Y:S01]  /*1be0*/  ULDC.64 UR6, c[0x4][0x30] ;  /* 0x01000c0000067ab9 */ /* 0x000fe20000000a00 */
[----:B------:R-:W-:Y:S01]  /*1bf0*/  IMAD.U32 R4, RZ, RZ, UR4 ;  /* 0x00000004ff047e24 */ /* 0x000fe2000f8e00ff */
[----:B------:R0:W1:Y:S01]  /*1c00*/  LDC.64 R14, c[0x4][R0] ;  /* 0x01000000000e7b82 */ /* 0x0000620000000a00 */
[----:B------:R-:W-:Y:S01]  /*1c10*/  MOV R5, UR5 ;  /* 0x0000000500057c02 */ /* 0x000fe20008000f00 */
[----:B------:R-:W-:Y:S01]  /*1c20*/  ULDC.64 UR4, c[0x4][0xd0] ;  /* 0x0100340000047ab9 */ /* 0x000fe20000000a00 */
[----:B------:R-:W-:Y:S01]  /*1c30*/  IMAD.U32 R10, RZ, RZ, UR6 ;  /* 0x00000006ff0a7e24 */ /* 0x000fe2000f8e00ff */
[----:B------:R-:W-:Y:S01]  /*1c40*/  MOV R8, 0x70 ;  /* 0x0000007000087802 */ /* 0x000fe20000000f00 */
[----:B------:R-:W-:Y:S02]  /*1c50*/  IMAD.U32 R6, RZ, RZ, UR4 ;  /* 0x00000004ff067e24 */ /* 0x000fe4000f8e00ff */
[----:B------:R-:W-:-:S02]  /*1c60*/  IMAD.U32 R7, RZ, RZ, UR5 ;  /* 0x00000005ff077e24 */ /* 0x000fc4000f8e00ff */
[----:B------:R-:W-:Y:S02]  /*1c70*/  IMAD.U32 R11, RZ, RZ, UR7 ;  /* 0x00000007ff0b7e24 */ /* 0x000fe4000f8e00ff */
[----:B------:R-:W-:Y:S02]  /*1c80*/  IMAD.MOV.U32 R12, RZ, RZ, 0x1 ;  /* 0x00000001ff0c7424 */ /* 0x000fe400078e00ff */
[----:B0-----:R-:W-:-:S07]  /*1c90*/  IMAD.MOV.U32 R13, RZ, RZ, RZ ;  /* 0x000000ffff0d7224 */ /* 0x001fce00078e00ff */
[----:B------:R-:W-:-:S07]  /*1ca0*/  LEPC R20, `(.L_x_437) ;  /* 0x000000001014794e */ /* 0x000fce0000000000 */
[----:B-1---5:R-:W-:Y:S05]  /*1cb0*/  CALL.ABS.NOINC R14 ;  /* 0x000000000e007343 */ /* 0x022fea0003c00000 */
.L_x_437:
[----:B------:R-:W-:Y:S05]  /*1cc0*/  BSYNC B6 ;  /* 0x0000000000067941 */ /* 0x000fea0003800000 */
.L_x_436:
        /* <DEDUP_REMOVED lines=20> */
.L_x_439:
[----:B------:R-:W-:Y:S05]  /*1e10*/  BSYNC B6 ;  /* 0x0000000000067941 */ /* 0x000fea0003800000 */
.L_x_438:
[----:B------:R-:W2:Y:S01]  /*1e20*/  LDL.LU R10, [R1] ;  /* 0x00000000010a7983 */ /* 0x000ea20000300800 */
[----:B------:R-:W-:Y:S01]  /*1e30*/  ULDC.64 UR4, c[0x0][0x9f8] ;  /* 0x00027e0000047ab9 */ /* 0x000fe20000000a00 */
[----:B------:R-:W0:Y:S01]  /*1e40*/  S2R R20, SR_TID.X ;  /* 0x0000000000147919 */ /* 0x000e220000002100 */
[----:B------:R-:W-:Y:S01]  /*1e50*/  ISETP.NE.U32.AND P0, PT, RZ, UR4, PT ;  /* 0x00000004ff007c0c */ /* 0x000fe2000bf05070 */
[C---:B------:R-:W-:Y:S01]  /*1e60*/  VIADD R0, R16.reuse, 0x20 ;  /* 0x0000002010007836 */ /* 0x040fe20000000000 */
[----:B------:R-:W1:Y:S01]  /*1e70*/  LDC.64 R100, c[0x0][0x3f8] ;  /* 0x0000fe00ff647b82 */ /* 0x000e620000000a00 */
[----:B------:R-:W3:Y:S01]  /*1e80*/  LDL R12, [R1+0x34] ;  /* 0x00003400010c7983 */ /* 0x000ee20000100800 */
[----:B------:R-:W-:Y:S01]  /*1e90*/  ISETP.NE.AND.EX P0, PT, RZ, UR5, PT, P0 ;  /* 0x00000005ff007c0c */ /* 0x000fe2000bf05300 */
[----:B------:R-:W-:-:S05]  /*1ea0*/  VIADD R3, R16, 0x40 ;  /* 0x0000004010037836 */ /* 0x000fca0000000000 */
[----:B------:R-:W4:Y:S07]  /*1eb0*/  LDC R121, c[0x0][0x3f4] ;  /* 0x0000fd00ff797b82 */ /* 0x000f2e0000000800 */
[----:B------:R-:W-:Y:S01]  /*1ec0*/  @P0 IADD3 R4, P1, R222, UR4, RZ ;  /* 0x00000004de040c10 */ /* 0x000fe2000ff3e0ff */
[----:B------:R-:W-:Y:S01]  /*1ed0*/  ULDC UR4, c[0x0][0x320] ;  /* 0x0000c80000047ab9 */ /* 0x000fe20000000800 */
[----:B------:R-:W4:Y:S02]  /*1ee0*/  LDC.64 R94, c[0x0][0x408] ;  /* 0x00010200ff5e7b82 */ /* 0x000f240000000a00 */
[----:B------:R-:W-:-:S05]  /*1ef0*/  @P0 IADD3.X R5, R223, UR5, RZ, P1, !PT ;  /* 0x00000005df050c10 */ /* 0x000fca0008ffe4ff */
[----:B------:R1:W3:Y:S01]  /*1f00*/  @P0 LDG.E R24, desc[UR50][R4.64] ;  /* 0x0000003204180981 */ /* 0x0002e2000c1e1900 */
[----:B0-----:R-:W-:-:S04]  /*1f10*/  SHF.R.U32.HI R20, RZ, 0x7, R20 ;  /* 0x00000007ff147819 */ /* 0x001fc80000011614 */
[----:B------:R-:W-:Y:S02]  /*1f20*/  ISETP.NE.AND P6, PT, R20, 0x1, PT ;  /* 0x000000011400780c */ /* 0x000fe40003fc5270 */
[----:B------:R-:W-:Y:S02]  /*1f30*/  ISETP.GE.AND P2, PT, R16, UR4, PT ;  /* 0x0000000410007c0c */ /* 0x000fe4000bf46270 */
[----:B------:R-:W-:Y:S02]  /*1f40*/  ISETP.GE.AND P3, PT, R0, UR4, PT ;  /* 0x0000000400007c0c */ /* 0x000fe4000bf66270 */
[----:B------:R-:W-:Y:S02]  /*1f50*/  ISETP.GE.AND P0, PT, R3, UR4, PT ;  /* 0x0000000403007c0c */ /* 0x000fe4000bf06270 */
[----:B------:R-:W-:-:S05]  /*1f60*/  ISETP.GE.AND P1, PT, R172, UR4, PT ;  /* 0x00000004ac007c0c */ /* 0x000fca000bf26270 */
[----:B------:R-:W-:Y:S05]  /*1f70*/  @!P6 WARPSYNC.ALL ;  /* 0x000000000000e948 */ /* 0x000fea0003800000 */
[----:B------:R-:W-:Y:S02]  /*1f80*/  ULDC UR4, c[0x0][0x2f4] ;  /* 0x0000bd0000047ab9 */ /* 0x000fe40000000800 */
[----:B------:R-:W-:Y:S02]  /*1f90*/  ISETP.GE.AND P5, PT, R0, UR4, PT ;  /* 0x0000000400007c0c */ /* 0x000fe4000bfa6270 */
[----:B------:R-:W-:Y:S02]  /*1fa0*/  ISETP.GE.AND P4, PT, R16, UR4, PT ;  /* 0x0000000410007c0c */ /* 0x000fe4000bf86270 */
[----:B-1----:R-:W-:-:S02]  /*1fb0*/  SEL R5, RZ, 0xffffffff, P5 ;  /* 0xffffffffff057807 */ /* 0x002fc40002800000 */
[----:B------:R-:W-:Y:S02]  /*1fc0*/  SEL R4, RZ, 0x1, P4 ;  /* 0x00000001ff047807 */ /* 0x000fe40002000000 */
[----:B------:R-:W-:-:S04]  /*1fd0*/  SHF.L.U32 R5, R5, 0x1, RZ ;  /* 0x0000000105057819 */ /* 0x000fc800000006ff */
[----:B------:R-:W-:Y:S02]  /*1fe0*/  LOP3.LUT R6, R5, 0x2, R4, 0xe2, !PT ;  /* 0x0000000205067812 */ /* 0x000fe400078ee204 */
[----:B------:R-:W-:Y:S02]  /*1ff0*/  SEL R5, RZ, 0xffffffff, P3 ;  /* 0xffffffffff057807 */ /* 0x000fe40001800000 */
[----:B------:R-:W-:Y:S02]  /*2000*/  ISETP.GE.AND P3, PT, R3, UR4, PT ;  /* 0x0000000403007c0c */ /* 0x000fe4000bf66270 */
[----:B------:R-:W-:Y:S02]  /*2010*/  ISETP.GE.AND P4, PT, R172, UR4, PT ;  /* 0x00000004ac007c0c */ /* 0x000fe4000bf86270 */
[----:B------:R-:W-:Y:S01]  /*2020*/  SHF.R.S32.HI R11, RZ, 0x1f, R198 ;  /* 0x0000001fff0b7819 */ /* 0x000fe200000114c6 */
[----:B------:R-:W-:Y:S01]  /*2030*/  IMAD.SHL.U32 R9, R5, 0x2, RZ ;  /* 0x0000000205097824 */ /* 0x000fe200078e00ff */
[----:B------:R-:W-:-:S02]  /*2040*/  SEL R5, RZ, 0x4, P3 ;  /* 0x00000004ff057807 */ /* 0x000fc40001800000 */
[----:B------:R-:W-:Y:S01]  /*2050*/  SEL R7, RZ, 0x8, P4 ;  /* 0x00000008ff077807 */ /* 0x000fe20002000000 */
[----:B------:R-:W-:Y:S01]  /*2060*/  IMAD R8, R11, R100, RZ ;  /* 0x000000640b087224 */ /* 0x000fe200078e02ff */
[----:B------:R-:W-:Y:S02]  /*2070*/  SEL R4, RZ, 0x1, P2 ;  /* 0x00000001ff047807 */ /* 0x000fe40001000000 */
[----:B----4-:R-:W-:Y:S02]  /*2080*/  ISETP.GE.AND P5, PT, R3, R121, PT ;  /* 0x000000790300720c */ /* 0x010fe40003fa6270 */
[----:B------:R-:W-:Y:S02]  /*2090*/  ISETP.GE.AND P2, PT, R175, UR4, PT ;  /* 0x00000004af007c0c */ /* 0x000fe4000bf46270 */
[----:B------:R-:W-:Y:S01]  /*20a0*/  LOP3.LUT R7, R7, R6, R5, 0xfe, !PT ;  /* 0x0000000607077212 */ /* 0x000fe200078efe05 */
[----:B------:R-:W-:Y:S01]  /*20b0*/  IMAD R13, R198, R101, R8 ;  /* 0x00000065c60d7224 */ /* 0x000fe200078e0208 */
[----:B------:R-:W-:-:S02]  /*20c0*/  LOP3.LUT R4, R9, 0x2, R4, 0xe2, !PT ;  /* 0x0000000209047812 */ /* 0x000fc400078ee204 */
[----:B------:R-:W-:Y:S02]  /*20d0*/  SEL R5, RZ, 0x4, P0 ;  /* 0x00000004ff057807 */ /* 0x000fe40000000000 */
[----:B------:R-:W-:Y:S02]  /*20e0*/  SEL R6, RZ, 0x8, P1 ;  /* 0x00000008ff067807 */ /* 0x000fe40000800000 */
[-C--:B------:R-:W-:Y:S02]  /*20f0*/  ISETP.GE.AND P0, PT, R16, R121.reuse, PT ;  /* 0x000000791000720c */ /* 0x080fe40003f06270 */
[----:B------:R-:W-:Y:S02]  /*2100*/  SEL R8, RZ, 0x10, P2 ;  /* 0x00000010ff087807 */ /* 0x000fe40001000000 */
[----:B------:R-:W-:Y:S02]  /*2110*/  ISETP.GE.AND P3, PT, R0, R121, PT ;  /* 0x000000790000720c */ /* 0x000fe40003f66270 */
[----:B------:R-:W-:-:S02]  /*2120*/  LOP3.LUT R9, R6, R4, R5, 0xfe, !PT ;  /* 0x0000000406097212 */ /* 0x000fc400078efe05 */
[----:B------:R-:W-:Y:S02]  /*2130*/  SEL R5, R121, RZ, P0 ;  /* 0x000000ff79057207 */ /* 0x000fe40000000000 */
[----:B------:R-:W-:Y:S02]  /*2140*/  LOP3.LUT R28, R7, R8, RZ, 0xfc, !PT ;  /* 0x00000008071c7212 */ /* 0x000fe400078efcff */
[----:B------:R-:W-:Y:S01]  /*2150*/  SEL R7, R121, RZ, P3 ;  /* 0x000000ff79077207 */ /* 0x000fe20001800000 */
[----:B------:R-:W-:Y:S01]  /*2160*/  IMAD.IADD R5, R16, 0x1, R5 ;  /* 0x0000000110057824 */ /* 0x000fe200078e0205 */
[--C-:B------:R-:W-:Y:S01]  /*2170*/  SHF.R.S32.HI R23, RZ, 0x1f, R22.reuse ;  /* 0x0000001fff177819 */ /* 0x100fe20000011416 */
[-C--:B------:R-:W-:Y:S01]  /*2180*/  IMAD R11, R11, R94.reuse, RZ ;  /* 0x0000005e0b0b7224 */ /* 0x080fe200078e02ff */
[----:B------:R-:W-:Y:S01]  /*2190*/  SEL R6, R121, RZ, P5 ;  /* 0x000000ff79067207 */ /* 0x000fe20002800000 */
[----:B------:R-:W-:Y:S01]  /*21a0*/  IMAD.IADD R7, R0, 0x1, R7 ;  /* 0x0000000100077824 */ /* 0x000fe200078e0207 */
[----:B------:R-:W-:Y:S01]  /*21b0*/  SHF.R.S32.HI R4, RZ, 0x1f, R5 ;  /* 0x0000001fff047819 */ /* 0x000fe20000011405 */
[----:B------:R-:W-:-:S04]  /*21c0*/  IMAD.WIDE.U32 R98, R198, R94, R22 ;  /* 0x0000005ec6627225 */ /* 0x000fc800078e0016 */
[C---:B------:R-:W-:Y:S02]  /*21d0*/  IMAD R11, R198.reuse, R95, R11 ;  /* 0x0000005fc60b7224 */ /* 0x040fe400078e020b */
[----:B------:R-:W-:Y:S01]  /*21e0*/  IMAD.WIDE.U32 R96, R198, R94, R16 ;  /* 0x0000005ec6607225 */ /* 0x000fe200078e0010 */
[C---:B------:R-:W-:Y:S02]  /*21f0*/  LEA.HI R21, R4.reuse, R5, RZ, 0x4 ;  /* 0x0000000504157211 */ /* 0x040fe400078f20ff */
[----:B------:R-:W-:Y:S01]  /*2200*/  IADD3 R99, R99, R11, RZ ;  /* 0x0000000b63637210 */ /* 0x000fe20007ffe0ff */
[----:B------:R-:W-:Y:S01]  /*2210*/  IMAD.IADD R97, R11, 0x1, R97 ;  /* 0x000000010b617824 */ /* 0x000fe200078e0261 */
[----:B------:R-:W-:Y:S01]  /*2220*/  LEA.HI R5, R4, R5, RZ, 0x6 ;  /* 0x0000000504057211 */ /* 0x000fe200078f30ff */
[----:B------:R-:W-:-:S03]  /*2230*/  IMAD.WIDE.U32 R104, R198, R100, R22 ;  /* 0x00000064c6687225 */ /* 0x000fc600078e0016 */
[----:B------:R-:W-:Y:S01]  /*2240*/  SHF.R.S32.HI R5, RZ, 0x6, R5 ;  /* 0x00000006ff057819 */ /* 0x000fe20000011405 */
[----:B------:R-:W-:Y:S01]  /*2250*/  IMAD.WIDE.U32 R102, R198, R100, R16 ;  /* 0x00000064c6667225 */ /* 0x000fe200078e0010 */
[----:B------:R-:W-:-:S03]  /*2260*/  SHF.R.U32.HI R4, RZ, 0x3, R212 ;  /* 0x00000003ff047819 */ /* 0x000fc600000116d4 */
[----:B------:R-:W-:Y:S02]  /*2270*/  IMAD.IADD R105, R105, 0x1, R13 ;  /* 0x0000000169697824 */ /* 0x000fe400078e020d */
[----:B------:R-:W-:Y:S01]  /*2280*/  IMAD.IADD R103, R13, 0x1, R103 ;  /* 0x000000010d677824 */ /* 0x000fe200078e0267 */
[----:B------:R-:W-:Y:S01]  /*2290*/  LOP3.LUT R13, R212, 0x30, R21, 0xf8, !PT ;  /* 0x00000030d40d7812 */ /* 0x000fe200078ef815 */
[C---:B------:R-:W-:Y:S02]  /*22a0*/  IMAD R135, R5.reuse, 0x2800, R210 ;  /* 0x0000280005877824 */ /* 0x040fe400078e02d2 */
[----:B------:R-:W-:Y:S02]  /*22b0*/  IMAD R133, R5, 0x2800, R213 ;  /* 0x0000280005857824 */ /* 0x000fe400078e02d5 */
[----:B------:R-:W-:Y:S02]  /*22c0*/  IMAD.IADD R126, R27, 0x1, R26 ;  /* 0x000000011b7e7824 */ /* 0x000fe400078e021a */
[----:B------:R-:W-:-:S02]  /*22d0*/  IMAD.MOV.U32 R123, RZ, RZ, 0x20 ;  /* 0x00000020ff7b7424 */ /* 0x000fc400078e00ff */
[----:B------:R-:W-:Y:S01]  /*22e0*/  IMAD.MOV.U32 R124, RZ, RZ, 0x40 ;  /* 0x00000040ff7c7424 */ /* 0x000fe200078e00ff */
[C---:B------:R-:W-:Y:S01]  /*22f0*/  SHF.L.U64.HI R109, R94.reuse, 0x7, R95 ;  /* 0x000000075e6d7819 */ /* 0x040fe2000001025f */
[----:B------:R-:W-:Y:S02]  /*2300*/  IMAD.SHL.U32 R110, R94, 0x80, RZ ;  /* 0x000000805e6e7824 */ /* 0x000fe400078e00ff */
[----:B-----5:R-:W-:Y:S01]  /*2310*/  IMAD.WIDE.U32 R98, R136, R94, R98 ;  /* 0x0000005e88627225 */ /* 0x020fe200078e0062 */
[----:B------:R-:W-:-:S03]  /*2320*/  SHF.L.U64.HI R107, R100, 0x7, R101 ;  /* 0x00000007646b7819 */ /* 0x000fc60000010265 */
[----:B------:R-:W-:Y:S01]  /*2330*/  IMAD.WIDE.U32 R96, R136, R94, R96 ;  /* 0x0000005e88607225 */ /* 0x000fe200078e0060 */
[----:B------:R-:W-:-:S03]  /*2340*/  SHF.R.S32.HI R117, RZ, 0x4, R21 ;  /* 0x00000004ff757819 */ /* 0x000fc60000011415 */
[----:B------:R-:W-:Y:S02]  /*2350*/  IMAD R127, R101, 0xa0, RZ ;  /* 0x000000a0657f7824 */ /* 0x000fe400078e02ff */
[----:B------:R-:W-:Y:S02]  /*2360*/  IMAD.SHL.U32 R108, R100, 0x80, RZ ;  /* 0x00000080646c7824 */ /* 0x000fe400078e00ff */
[----:B------:R-:W-:-:S04]  /*2370*/  IMAD.WIDE.U32 R104, R136, R100, R104 ;  /* 0x0000006488687225 */ /* 0x000fc800078e0068 */
[----:B------:R-:W-:Y:S01]  /*2380*/  IMAD.WIDE.U32 R102, R136, R100, R102 ;  /* 0x0000006488667225 */ /* 0x000fe200078e0066 */
[----:B------:R-:W-:-:S03]  /*2390*/  LEA R114, R228, R198, 0x7 ;  /* 0x000000c6e4727211 */ /* 0x000fc600078e38ff */
[----:B------:R-:W-:Y:S02]  /*23a0*/  VIADD R153, R20, 0x8 ;  /* 0x0000000814997836 */ /* 0x000fe40000000000 */
[----:B------:R-:W-:Y:S01]  /*23b0*/  IMAD.SHL.U32 R121, R121, 0x2, RZ ;  /* 0x0000000279797824 */ /* 0x000fe200078e00ff */
[----:B--2---:R-:W-:-:S04]  /*23c0*/  LOP3.LUT R10, R10, 0xfffffffe, RZ, 0xc0, !PT ;  /* 0xfffffffe0a0a7812 */ /* 0x004fc800078ec0ff */
[----:B------:R-:W-:-:S05]  /*23d0*/  @P5 LOP3.LUT R10, R10, 0x1, RZ, 0xfc, !PT ;  /* 0x000000010a0a5812 */ /* 0x000fca00078efcff */
[----:B------:R0:W-:Y:S02]  /*23e0*/  STL [R1], R10 ;  /* 0x0000000a01007387 */ /* 0x0001e40000100800 */
[----:B0-----:R-:W-:Y:S01]  /*23f0*/  IMAD.IADD R10, R3, 0x1, R6 ;  /* 0x00000001030a7824 */ /* 0x001fe200078e0206 */
[----:B------:R-:W-:-:S04]  /*2400*/  SHF.R.S32.HI R6, RZ, 0x1f, R7 ;  /* 0x0000001fff067819 */ /* 0x000fc80000011407 */
[CC--:B------:R-:W-:Y:S02]  /*2410*/  LEA.HI R11, R6.reuse, R7.reuse, RZ, 0x4 ;  /* 0x00000007060b7211 */ /* 0x0c0fe400078f20ff */
[----:B------:R-:W-:Y:S02]  /*2420*/  LEA.HI R6, R6, R7, RZ, 0x6 ;  /* 0x0000000706067211 */ /* 0x000fe400078f30ff */
[C---:B------:R-:W-:Y:S02]  /*2430*/  LOP3.LUT R8, R208.reuse, 0x30, R11, 0xf8, !PT ;  /* 0x00000030d0087812 */ /* 0x040fe400078ef80b */
[----:B------:R-:W-:Y:S02]  /*2440*/  SHF.R.S32.HI R7, RZ, 0x6, R6 ;  /* 0x00000006ff077819 */ /* 0x000fe40000011406 */
[----:B------:R-:W-:Y:S02]  /*2450*/  LOP3.LUT R6, R208, 0x30, R21, 0xf8, !PT ;  /* 0x00000030d0067812 */ /* 0x000fe400078ef815 */
[----:B------:R-:W-:Y:S01]  /*2460*/  SHF.R.S32.HI R15, RZ, 0x1f, R10 ;  /* 0x0000001fff0f7819 */ /* 0x000fe2000001140a */
[----:B------:R-:W-:Y:S01]  /*2470*/  IMAD R134, R7, 0x2800, R210 ;  /* 0x0000280007867824 */ /* 0x000fe200078e02d2 */
[----:B------:R-:W-:-:S02]  /*2480*/  LOP3.LUT R5, R8, R209, RZ, 0x3c, !PT ;  /* 0x000000d108057212 */ /* 0x000fc400078e3cff */
[----:B------:R-:W-:Y:S02]  /*2490*/  LOP3.LUT R6, R6, R209, RZ, 0x3c, !PT ;  /* 0x000000d106067212 */ /* 0x000fe400078e3cff */
[----:B------:R-:W-:Y:S01]  /*24a0*/  LEA.HI R27, R15, R10, RZ, 0x4 ;  /* 0x0000000a0f1b7211 */ /* 0x000fe200078f20ff */
[----:B------:R-:W-:Y:S01]  /*24b0*/  IMAD.IADD R134, R134, 0x1, R5 ;  /* 0x0000000186867824 */ /* 0x000fe200078e0205 */
[----:B------:R-:W-:Y:S02]  /*24c0*/  LOP3.LUT R8, R13, R4, RZ, 0x3c, !PT ;  /* 0x000000040d087212 */ /* 0x000fe400078e3cff */
[----:B------:R-:W-:Y:S02]  /*24d0*/  LEA.HI R10, R15, R10, RZ, 0x6 ;  /* 0x0000000a0f0a7211 */ /* 0x000fe400078f30ff */
[----:B------:R-:W-:Y:S02]  /*24e0*/  IADD3 R135, R135, R6, RZ ;  /* 0x0000000687877210 */ /* 0x000fe40007ffe0ff */
[----:B------:R-:W-:-:S02]  /*24f0*/  LOP3.LUT R5, R212, 0x30, R11, 0xf8, !PT ;  /* 0x00000030d4057812 */ /* 0x000fc400078ef80b */
[----:B------:R-:W-:Y:S02]  /*2500*/  SHF.R.S32.HI R15, RZ, 0x1f, R136 ;  /* 0x0000001fff0f7819 */ /* 0x000fe40000011488 */
[--C-:B------:R-:W-:Y:S02]  /*2510*/  LOP3.LUT R6, R208, 0x30, R27.reuse, 0xf8, !PT ;  /* 0x00000030d0067812 */ /* 0x100fe400078ef81b */
[----:B---3--:R-:W-:Y:S01]  /*2520*/  R2P PR, R12, 0x6 ;  /* 0x000000060c007804 */ /* 0x008fe20000000000 */
[----:B------:R-:W-:Y:S01]  /*2530*/  IMAD.IADD R133, R133, 0x1, R8 ;  /* 0x0000000185857824 */ /* 0x000fe200078e0208 */
[----:B------:R-:W-:Y:S02]  /*2540*/  SHF.R.S32.HI R10, RZ, 0x6, R10 ;  /* 0x00000006ff0a7819 */ /* 0x000fe4000001140a */
[----:B------:R-:W-:Y:S02]  /*2550*/  LOP3.LUT R8, R5, R4, RZ, 0x3c, !PT ;  /* 0x0000000405087212 */ /* 0x000fe400078e3cff */
[----:B------:R-:W-:-:S02]  /*2560*/  LOP3.LUT R13, R212, 0x30, R27, 0xf8, !PT ;  /* 0x00000030d40d7812 */ /* 0x000fc400078ef81b */
[----:B------:R-:W-:Y:S01]  /*2570*/  LOP3.LUT R5, R6, R209, RZ, 0x3c, !PT ;  /* 0x000000d106057212 */ /* 0x000fe200078e3cff */
[----:B------:R-:W-:Y:S01]  /*2580*/  IMAD R6, R15, R100, RZ ;  /* 0x000000640f067224 */ /* 0x000fe200078e02ff */
[----:B------:R-:W-:Y:S01]  /*2590*/  SEL R123, R123, 0xffffffe0, !P1 ;  /* 0xffffffe07b7b7807 */ /* 0x000fe20004800000 */
[----:B------:R-:W-:Y:S01]  /*25a0*/  IMAD R15, R15, R94, RZ ;  /* 0x0000005e0f0f7224 */ /* 0x000fe200078e02ff */
[----:B------:R-:W-:Y:S01]  /*25b0*/  ISETP.GE.AND P1, PT, R196, UR4, PT ;  /* 0x00000004c4007c0c */ /* 0x000fe2000bf26270 */
[--C-:B------:R-:W-:Y:S01]  /*25c0*/  IMAD R130, R10, 0x2800, R213.reuse ;  /* 0x000028000a827824 */ /* 0x100fe200078e02d5 */
[----:B------:R-:W-:Y:S01]  /*25d0*/  LOP3.LUT R13, R13, R4, RZ, 0x3c, !PT ;  /* 0x000000040d0d7212 */ /* 0x000fe200078e3cff */
[----:B------:R-:W-:Y:S01]  /*25e0*/  IMAD R131, R7, 0x2800, R213 ;  /* 0x0000280007837824 */ /* 0x000fe200078e02d5 */
[----:B------:R-:W-:Y:S01]  /*25f0*/  SHF.R.S32.HI R116, RZ, 0x4, R11 ;  /* 0x00000004ff747819 */ /* 0x000fe2000001140b */
[----:B------:R-:W-:Y:S01]  /*2600*/  IMAD R7, R95, 0xa0, RZ ;  /* 0x000000a05f077824 */ /* 0x000fe200078e02ff */
[----:B------:R-:W-:Y:S01]  /*2610*/  LOP3.LUT R26, R11, 0xfffffff0, RZ, 0xc0, !PT ;  /* 0xfffffff00b1a7812 */ /* 0x000fe200078ec0ff */
[----:B------:R-:W-:Y:S01]  /*2620*/  IMAD R15, R136, R95, R15 ;  /* 0x0000005f880f7224 */ /* 0x000fe200078e020f */
[----:B------:R-:W-:Y:S01]  /*2630*/  SEL R11, RZ, 0x20, P1 ;  /* 0x00000020ff0b7807 */ /* 0x000fe20000800000 */
[----:B------:R-:W-:Y:S01]  /*2640*/  IMAD.WIDE.U32 R94, R94, 0xa0, RZ ;  /* 0x000000a05e5e7825 */ /* 0x000fe200078e00ff */
[----:B------:R-:W-:-:S02]  /*2650*/  IADD3 R130, R130, R13, RZ ;  /* 0x0000000d82827210 */ /* 0x000fc40007ffe0ff */
[----:B------:R-:W-:Y:S01]  /*2660*/  SEL R124, R124, 0xffffffc0, !P2 ;  /* 0xffffffc07c7c7807 */ /* 0x000fe20005000000 */
[----:B------:R-:W-:Y:S01]  /*2670*/  IMAD R132, R10, 0x2800, R210 ;  /* 0x000028000a847824 */ /* 0x000fe200078e02d2 */
[----:B------:R-:W-:Y:S01]  /*2680*/  SHF.R.S32.HI R115, RZ, 0x4, R27 ;  /* 0x00000004ff737819 */ /* 0x000fe2000001141b */
[----:B------:R-:W-:Y:S01]  /*2690*/  IMAD R13, R136, R101, R6 ;  /* 0x00000065880d7224 */ /* 0x000fe200078e0206 */
[----:B------:R-:W-:Y:S01]  /*26a0*/  LOP3.LUT R21, R21, 0xfffffff0, RZ, 0xc0, !PT ;  /* 0xfffffff015157812 */ /* 0x000fe200078ec0ff */
[----:B------:R-:W-:Y:S01]  /*26b0*/  IMAD.WIDE.U32 R100, R100, 0xa0, RZ ;  /* 0x000000a064647825 */ /* 0x000fe200078e00ff */
[----:B------:R-:W-:Y:S02]  /*26c0*/  LOP3.LUT R27, R27, 0xfffffff0, RZ, 0xc0, !PT ;  /* 0xfffffff01b1b7812 */ /* 0x000fe400078ec0ff */
[----:B------:R-:W-:Y:S01]  /*26d0*/  LOP3.LUT R11, R28, R11, RZ, 0xfc, !PT ;  /* 0x0000000b1c0b7212 */ /* 0x000fe200078efcff */
[----:B------:R-:W-:Y:S01]  /*26e0*/  IMAD.IADD R131, R131, 0x1, R8 ;  /* 0x0000000183837824 */ /* 0x000fe200078e0208 */
[----:B------:R-:W-:Y:S01]  /*26f0*/  IADD3 R128, R95, R7, RZ ;  /* 0x000000075f807210 */ /* 0x000fe20007ffe0ff */
[----:B------:R-:W-:Y:S01]  /*2700*/  IMAD.IADD R132, R132, 0x1, R5 ;  /* 0x0000000184847824 */ /* 0x000fe200078e0205 */
[C---:B------:R-:W-:Y:S01]  /*2710*/  LOP3.LUT R6, R9.reuse, 0x1, RZ, 0xc0, !PT ;  /* 0x0000000109067812 */ /* 0x040fe200078ec0ff */
[----:B------:R-:W-:Y:S01]  /*2720*/  IMAD.IADD R129, R124, 0x1, R123 ;  /* 0x000000017c817824 */ /* 0x000fe200078e027b */
[----:B------:R-:W-:Y:S01]  /*2730*/  LOP3.LUT R7, R9, 0x2, RZ, 0xc0, !PT ;  /* 0x0000000209077812 */ /* 0x000fe200078ec0ff */
[----:B------:R-:W-:Y:S01]  /*2740*/  IMAD.IADD R127, R101, 0x1, R127 ;  /* 0x00000001657f7824 */ /* 0x000fe200078e027f */
[----:B------:R-:W-:Y:S01]  /*2750*/  LOP3.LUT R8, R9, 0x4, RZ, 0xc0, !PT ;  /* 0x0000000409087812 */ /* 0x000fe200078ec0ff */
[----:B------:R-:W-:Y:S01]  /*2760*/  IMAD.IADD R106, R105, 0x1, R13 ;  /* 0x00000001696a7824 */ /* 0x000fe200078e020d */
[----:B------:R-:W-:Y:S01]  /*2770*/  SHF.R.S32.HI R5, RZ, 0x1f, R170 ;  /* 0x0000001fff057819 */ /* 0x000fe200000114aa */
[----:B------:R-:W-:Y:S01]  /*2780*/  IMAD.IADD R10, R13, 0x1, R103 ;  /* 0x000000010d0a7824 */ /* 0x000fe200078e0267 */
[----:B------:R-:W-:Y:S01]  /*2790*/  LOP3.LUT R9, R9, 0x8, RZ, 0xc0, !PT ;  /* 0x0000000809097812 */ /* 0x000fe200078ec0ff */
[----:B------:R-:W-:Y:S01]  /*27a0*/  IMAD.IADD R93, R99, 0x1, R15 ;  /* 0x00000001635d7824 */ /* 0x000fe200078e020f */
[----:B------:R-:W-:Y:S01]  /*27b0*/  SHF.R.S32.HI R125, RZ, 0x1f, R24 ;  /* 0x0000001fff7d7819 */ /* 0x000fe20000011418 */
[----:B------:R-:W-:Y:S01]  /*27c0*/  IMAD.IADD R20, R15, 0x1, R97 ;  /* 0x000000010f147824 */ /* 0x000fe200078e0261 */
[----:B------:R-:W-:-:S02]  /*27d0*/  SHF.R.S32.HI R113, RZ, 0x1f, R21 ;  /* 0x0000001fff717819 */ /* 0x000fc40000011415 */
[----:B------:R-:W-:Y:S02]  /*27e0*/  SHF.R.S32.HI R112, RZ, 0x1f, R26 ;  /* 0x0000001fff707819 */ /* 0x000fe4000001141a */
[----:B------:R-:W-:Y:S02]  /*27f0*/  SHF.R.S32.HI R111, RZ, 0x1f, R27 ;  /* 0x0000001fff6f7819 */ /* 0x000fe4000001141b */
[----:B------:R-:W-:Y:S02]  /*2800*/  LOP3.LUT R28, R28, 0x1, RZ, 0xc0, !PT ;  /* 0x000000011c1c7812 */ /* 0x000fe400078ec0ff */
[C---:B------:R-:W-:Y:S02]  /*2810*/  LOP3.LUT R29, R11.reuse, 0x2, RZ, 0xc0, !PT ;  /* 0x000000020b1d7812 */ /* 0x040fe400078ec0ff */
[C---:B------:R-:W-:Y:S02]  /*2820*/  LOP3.LUT R30, R11.reuse, 0x4, RZ, 0xc0, !PT ;  /* 0x000000040b1e7812 */ /* 0x040fe400078ec0ff */
[----:B------:R-:W-:-:S02]  /*2830*/  LOP3.LUT R31, R11, 0x8, RZ, 0xc0, !PT ;  /* 0x000000080b1f7812 */ /* 0x000fc400078ec0ff */
[C---:B------:R-:W-:Y:S02]  /*2840*/  LOP3.LUT R32, R11.reuse, 0x10, RZ, 0xc0, !PT ;  /* 0x000000100b207812 */ /* 0x040fe400078ec0ff */
[----:B------:R-:W-:Y:S01]  /*2850*/  LOP3.LUT R33, R11, 0x20, RZ, 0xc0, !PT ;  /* 0x000000200b217812 */ /* 0x000fe200078ec0ff */
[----:B------:R-:W-:Y:S06]  /*2860*/  @!P6 BAR.SYNC.DEFER_BLOCKING 0x9, 0x100 ;  /* 0x024400000000eb1d */ /* 0x000fec0000010000 */
.L_x_545:
[----:B------:R-:W2:Y:S01]  /*2870*/  LDL.LU R38, [R1] ;  /* 0x0000000001267983 */ /* 0x000ea20000300800 */
[----:B------:R-:W0:Y:S01]  /*2880*/  LDC R36, c[0x0][0x430] ;  /* 0x00010c00ff247b82 */ /* 0x000e220000000800 */
[----:B------:R-:W-:-:S05]  /*2890*/  IADD3 R25, R25, -0x1, RZ ;  /* 0xffffffff19197810 */ /* 0x000fca0007ffe0ff */
[----:B------:R-:W-:Y:S02]  /*28a0*/  IMAD R11, R25, 0xa0, R114 ;  /* 0x000000a0190b7824 */ /* 0x000fe400078e0272 */
[----:B-1----:R-:W1:Y:S02]  /*28b0*/  LDC R118, c[0x0][0x3f4] ;  /* 0x0000fd00ff767b82 */ /* 0x002e640000000800 */
[----:B------:R-:W-:Y:S01]  /*28c0*/  IMAD.IADD R39, R126, 0x1, R11 ;  /* 0x000000017e277824 */ /* 0x000fe200078e020b */
[----:B------:R-:W-:-:S03]  /*28d0*/  ISETP.GE.AND P1, PT, R11, R2, PT ;  /* 0x000000020b00720c */ /* 0x000fc60003f26270 */
[----:B------:R-:W-:Y:S01]  /*28e0*/  IMAD.MOV.U32 R11, RZ, RZ, R39 ;  /* 0x000000ffff0b7224 */ /* 0x000fe200078e0027 */
[----:B------:R-:W-:Y:S02]  /*28f0*/  ISETP.GT.OR P1, PT, R114, 0x9f, P1 ;  /* 0x0000009f7200780c */ /* 0x000fe40000f24670 */
[----:B0-----:R-:W-:-:S11]  /*2900*/  ISETP.NE.AND P2, PT, R36, 0x1, PT ;  /* 0x000000012400780c */ /* 0x001fd60003f45270 */
[----:B------:R-:W0:Y:S08]  /*2910*/  @!P1 LDC.64 R14, c[0x0][0x428] ;  /* 0x00010a00ff0e9b82 */ /* 0x000e300000000a00 */
[----:B------:R-:W3:Y:S08]  /*2920*/  @!P1 LDC.64 R12, c[0x0][0x418] ;  /* 0x00010600ff0c9b82 */ /* 0x000ef00000000a00 */
[----:B------:R-:W4:Y:S08]  /*2930*/  @P2 LDC R34, c[0x0][0x434] ;  /* 0x00010d00ff222b82 */ /* 0x000f300000000800 */
[----:B------:R-:W1:Y:S01]  /*2940*/  @P2 LDC R35, c[0x0][0x438] ;  /* 0x00010e00ff232b82 */ /* 0x000e620000000800 */
[----:B----4-:R-:W-:-:S05]  /*2950*/  @P2 IMAD.HI.U32 R34, R39, R34, RZ ;  /* 0x0000002227222227 */ /* 0x010fca00078e00ff */
[----:B-1----:R-:W-:Y:S01]  /*2960*/  @P2 SHF.R.U32.HI R11, RZ, R35, R34 ;  /* 0x00000023ff0b2219 */ /* 0x002fe20000011622 */
[----:B0-----:R-:W-:-:S03]  /*2970*/  @!P1 IMAD R34, R125, R14, RZ ;  /* 0x0000000e7d229224 */ /* 0x001fc600078e02ff */
[--C-:B------:R-:W-:Y:S01]  /*2980*/  @!P1 SHF.R.S32.HI R35, RZ, 0x1f, R11.reuse ;  /* 0x0000001fff239819 */ /* 0x100fe2000001140b */
[----:B------:R-:W-:Y:S02]  /*2990*/  @!P1 IMAD R37, R24, R15, R34 ;  /* 0x0000000f18259224 */ /* 0x000fe400078e0222 */
[----:B------:R-:W-:-:S04]  /*29a0*/  @!P1 IMAD.MOV.U32 R34, RZ, RZ, R11 ;  /* 0x000000ffff229224 */ /* 0x000fc800078e000b */
[----:B------:R-:W-:Y:S01]  /*29b0*/  @!P1 IMAD.WIDE.U32 R14, R24, R14, R34 ;  /* 0x0000000e180e9225 */ /* 0x000fe200078e0022 */
[----:B------:R-:W-:-:S03]  /*29c0*/  MOV R34, RZ ;  /* 0x000000ff00227202 */ /* 0x000fc60000000f00 */
[----:B------:R-:W-:Y:S01]  /*29d0*/  @!P1 IMAD.IADD R15, R15, 0x1, R37 ;  /* 0x000000010f0f9824 */ /* 0x000fe200078e0225 */
[----:B---3--:R-:W-:-:S04]  /*29e0*/  @!P1 LEA R12, P2, R14, R12, 0x2 ;  /* 0x0000000c0e0c9211 */ /* 0x008fc800078410ff */
[----:B------:R-:W-:Y:S02]  /*29f0*/  @!P1 LEA.HI.X R13, R14, R13, R15, 0x2, P2 ;  /* 0x0000000d0e0d9211 */ /* 0x000fe400010f140f */
[----:B------:R-:W-:-:S03]  /*2a00*/  ISETP.GT.AND P2, PT, R25, R122, PT ;  /* 0x0000007a1900720c */ /* 0x000fc60003f44270 */
[----:B------:R0:W5:Y:S01]  /*2a10*/  @!P1 LDG.E R34, desc[UR50][R12.64] ;  /* 0x000000320c229981 */ /* 0x000162000c1e1900 */
[----:B------:R-:W-:Y:S01]  /*2a20*/  ISETP.GE.AND P1, PT, R118, 0x1, PT ;  /* 0x000000017600780c */ /* 0x000fe20003f26270 */
[----:B------:R-:W-:Y:S01]  /*2a30*/  IMAD.MOV R35, RZ, RZ, -R11 ;  /* 0x000000ffff237224 */ /* 0x000fe200078e0a0b */
[----:B------:R-:W-:Y:S05]  /*2a40*/  YIELD ;  /* 0x0000000000007946 */ /* 0x000fea0003800000 */
[C---:B------:R-:W-:Y:S01]  /*2a50*/  IMAD R37, R19.reuse, 0x7800, R215 ;  /* 0x0000780013257824 */ /* 0x040fe200078e02d7 */
[----:B------:R-:W-:Y:S01]  /*2a60*/  BSSY B0, `(.L_x_440) ;  /* 0x0000ceb000007945 */ /* 0x000fe20003800000 */
[----:B------:R-:W-:-:S02]  /*2a70*/  IMAD R11, R19, 0x7800, R216 ;  /* 0x00007800130b7824 */ /* 0x000fc400078e02d8 */
[----:B------:R-:W-:Y:S02]  /*2a80*/  IMAD R35, R36, R35, R39 ;  /* 0x0000002324237224 */ /* 0x000fe400078e0227 */
[C---:B------:R-:W-:Y:S02]  /*2a90*/  IMAD.IADD R37, R18.reuse, 0x1, R37 ;  /* 0x0000000112257824 */ /* 0x040fe400078e0225 */
[----:B------:R-:W-:Y:S01]  /*2aa0*/  IMAD.IADD R36, R18, 0x1, R11 ;  /* 0x0000000112247824 */ /* 0x000fe200078e020b */
[----:B--2---:R-:W-:-:S04]  /*2ab0*/  LOP3.LUT R38, R38, 0xfffffffd, RZ, 0xc0, !PT ;  /* 0xfffffffd26267812 */ /* 0x004fc800078ec0ff */
[----:B------:R-:W-:-:S05]  /*2ac0*/  @P2 LOP3.LUT R38, R38, 0x2, RZ, 0xfc, !PT ;  /* 0x0000000226262812 */ /* 0x000fca00078efcff */
[----:B------:R0:W-:Y:S01]  /*2ad0*/  STL [R1], R38 ;  /* 0x0000002601007387 */ /* 0x0001e20000100800 */
[----:B------:R-:W-:Y:S05]  /*2ae0*/  @!P1 BRA `(.L_x_441) ;  /* 0x000000c400c89947 */ /* 0x000fea0003800000 */
[----:B------:R-:W-:Y:S01]  /*2af0*/  SHF.R.S32.HI R88, RZ, 0x1f, R35 ;  /* 0x0000001fff587819 */ /* 0x000fe20000011423 */
[----:B------:R-:W-:Y:S01]  /*2b00*/  ULDC.64 UR4, c[0x0][0x300] ;  /* 0x0000c00000047ab9 */ /* 0x000fe20000000a00 */
[----:B-----5:R-:W-:Y:S01]  /*2b10*/  SHF.R.S32.HI R89, RZ, 0x1f, R34 ;  /* 0x0000001fff597819 */ /* 0x020fe20000011422 */
[C---:B0-----:R-:W-:Y:S01]  /*2b20*/  IMAD.WIDE.U32 R12, R35.reuse, UR4, RZ ;  /* 0x00000004230c7c25 */ /* 0x041fe2000f8e00ff */
[----:B------:R-:W-:Y:S02]  /*2b30*/  ULDC.U8 UR6, c[0x0][0x410] ;  /* 0x0001040000067ab9 */ /* 0x000fe40000000000 */
[----:B------:R-:W-:Y:S01]  /*2b40*/  ISETP.NE.AND P1, PT, RZ, UR6, PT ;  /* 0x00000006ff007c0c */ /* 0x000fe2000bf25270 */
[----:B------:R-:W-:Y:S02]  /*2b50*/  IMAD R14, R88, UR4, RZ ;  /* 0x00000004580e7c24 */ /* 0x000fe4000f8e02ff */
[-C--:B------:R-:W-:Y:S02]  /*2b60*/  IMAD R38, R128, R25.reuse, RZ ;  /* 0x0000001980267224 */ /* 0x080fe400078e02ff */
[----:B------:R-:W-:Y:S01]  /*2b70*/  IMAD R11, R35, UR5, R14 ;  /* 0x00000005230b7c24 */ /* 0x000fe2000f8e020e */
[----:B------:R-:W-:Y:S01]  /*2b80*/  ULDC.64 UR4, c[0x0][0x310] ;  /* 0x0000c40000047ab9 */ /* 0x000fe20000000a00 */
[----:B------:R-:W-:-:S02]  /*2b90*/  IMAD R14, R127, R25, RZ ;  /* 0x000000197f0e7224 */ /* 0x000fc400078e02ff */
[----:B------:R-:W-:Y:S02]  /*2ba0*/  IMAD R15, R89, UR4, RZ ;  /* 0x00000004590f7c24 */ /* 0x000fe4000f8e02ff */
[----:B------:R-:W-:Y:S01]  /*2bb0*/  IMAD.IADD R13, R13, 0x1, R11 ;  /* 0x000000010d0d7824 */ /* 0x000fe200078e020b */
[----:B------:R-:W-:Y:S01]  /*2bc0*/  SHF.R.S32.HI R11, RZ, 0x1f, R25 ;  /* 0x0000001fff0b7819 */ /* 0x000fe20000011419 */
[C---:B------:R-:W-:Y:S02]  /*2bd0*/  IMAD R15, R34.reuse, UR5, R15 ;  /* 0x00000005220f7c24 */ /* 0x040fe4000f8e020f */
[----:B------:R-:W-:Y:S01]  /*2be0*/  IMAD.WIDE.U32 R12, R34, UR4, R12 ;  /* 0x00000004220c7c25 */ /* 0x000fe2000f8e000c */
[----:B------:R-:W-:-:S03]  /*2bf0*/  ULDC.64 UR4, c[0x0][0x308] ;  /* 0x0000c20000047ab9 */ /* 0x000fc60000000a00 */
[----:B------:R-:W-:Y:S01]  /*2c00*/  IMAD R43, R11, R94, R38 ;  /* 0x0000005e0b2b7224 */ /* 0x000fe200078e0226 */
[----:B------:R-:W-:Y:S01]  /*2c10*/  IADD3 R13, R13, R15, RZ ;  /* 0x0000000f0d0d7210 */ /* 0x000fe20007ffe0ff */
[----:B------:R-:W-:Y:S02]  /*2c20*/  IMAD R15, R5, UR4, RZ ;  /* 0x00000004050f7c24 */ /* 0x000fe4000f8e02ff */
[----:B------:R-:W-:Y:S02]  /*2c30*/  IMAD R41, R11, R100, R14 ;  /* 0x000000640b297224 */ /* 0x000fe400078e020e */
[----:B------:R-:W-:-:S04]  /*2c40*/  IMAD.WIDE.U32 R38, R170, UR4, R12 ;  /* 0x00000004aa267c25 */ /* 0x000fc8000f8e000c */
[----:B------:R-:W-:Y:S01]  /*2c50*/  IMAD R119, R170, UR5, R15 ;  /* 0x00000005aa777c24 */ /* 0x000fe2000f8e020f */
[----:B------:R-:W-:Y:S01]  /*2c60*/  ULDC.64 UR4, c[0x0][0x2e8] ;  /* 0x0000ba0000047ab9 */ /* 0x000fe20000000a00 */
[----:B------:R-:W-:Y:S01]  /*2c70*/  IMAD R90, R25, -0xa0, R2 ;  /* 0xffffff60195a7824 */ /* 0x000fe200078e0202 */
[----:B------:R-:W-:Y:S01]  /*2c80*/  IADD3 R120, P2, R38, UR4, RZ ;  /* 0x0000000426787c10 */ /* 0x000fe2000ff5e0ff */
[----:B------:R-:W-:-:S03]  /*2c90*/  IMAD.WIDE.U32 R14, R100, R25, RZ ;  /* 0x00000019640e7225 */ /* 0x000fc600078e00ff */
[----:B------:R-:W-:Y:S01]  /*2ca0*/  IADD3.X R119, R39, UR5, R119, P2, !PT ;  /* 0x0000000527777c10 */ /* 0x000fe200097fe477 */
[----:B------:R-:W-:Y:S01]  /*2cb0*/  IMAD.WIDE.U32 R12, R94, R25, RZ ;  /* 0x000000195e0c7225 */ /* 0x000fe200078e00ff */
[----:B------:R-:W-:-:S03]  /*2cc0*/  VIMNMX R90, R90, 0xa0, PT ;  /* 0x000000a05a5a7848 */ /* 0x000fc60003fe0100 */
[----:B------:R-:W-:Y:S02]  /*2cd0*/  IMAD.IADD R11, R15, 0x1, R41 ;  /* 0x000000010f0b7824 */ /* 0x000fe400078e0229 */
[----:B------:R-:W-:Y:S01]  /*2ce0*/  IMAD.IADD R86, R13, 0x1, R43 ;  /* 0x000000010d567824 */ /* 0x000fe200078e022b */
[----:B------:R-:W-:Y:S06]  /*2cf0*/  @!P1 BRA `(.L_x_442) ;  /* 0x0000006000449947 */ /* 0x000fec0003800000 */
[----:B------:R-:W-:Y:S01]  /*2d00*/  ISETP.GE.AND P2, PT, R198, R90, PT ;  /* 0x0000005ac600720c */ /* 0x000fe20003f46270 */
[----:B------:R-:W-:Y:S01]  /*2d10*/  BSSY B1, `(.L_x_443) ;  /* 0x0000033000017945 */ /* 0x000fe20003800000 */
        /* <DEDUP_REMOVED lines=13> */
[----:B------:R-:W-:Y:S06]  /*2df0*/  @P2 BRA `(.L_x_444) ;  /* 0x0000000000902947 */ /* 0x000fec0003800000 */
[----:B------:R-:W-:Y:S01]  /*2e00*/  ULDC.64 UR4, c[0x0][0x3e8] ;  /* 0x0000fa0000047ab9 */ /* 0x000fe20000000a00 */
[----:B------:R-:W-:Y:S02]  /*2e10*/  CS2R R82, SRZ ;  /* 0x0000000000527805 */ /* 0x000fe4000001ff00 */
[----:B------:R-:W-:Y:S02]  /*2e20*/  IADD3 R40, P1, P4, R104, UR4, R14 ;  /* 0x0000000468287c10 */ /* 0x000fe4000fc3e00e */
[----:B------:R-:W-:Y:S02]  /*2e30*/  CS2R R84, SRZ ;  /* 0x0000000000547805 */ /* 0x000fe4000001ff00 */
[----:B------:R-:W-:Y:S01]  /*2e40*/  IADD3.X R41, R106, UR5, R11, P1, P4 ;  /* 0x000000056a297c10 */ /* 0x000fe20008fe840b */
[----:B------:R-:W-:Y:S02]  /*2e50*/  ULDC.64 UR4, c[0x0][0x400] ;  /* 0x0001000000047ab9 */ /* 0x000fe40000000a00 */
[----:B------:R-:W-:-:S04]  /*2e60*/  IADD3 R42, P1, P4, R98, UR4, R12 ;  /* 0x00000004622a7c10 */ /* 0x000fc8000fc3e00c */
[----:B------:R-:W-:Y:S02]  /*2e70*/  IADD3.X R43, R93, UR5, R86, P1, P4 ;  /* 0x000000055d2b7c10 */ /* 0x000fe40008fe8456 */
[----:B------:R-:W-:Y:S02]  /*2e80*/  ISETP.GE.AND P1, PT, R22, R118, PT ;  /* 0x000000761600720c */ /* 0x000fe40003f26270 */
[----:B------:R-:W-:Y:S02]  /*2e90*/  CS2R R78, SRZ ;  /* 0x00000000004e7805 */ /* 0x000fe4000001ff00 */
[----:B------:R-:W-:-:S09]  /*2ea0*/  CS2R R80, SRZ ;  /* 0x0000000000507805 */ /* 0x000fd2000001ff00 */
[----:B------:R0:W5:Y:S04]  /*2eb0*/  @!P1 LDG.E.64 R82, desc[UR50][R40.64] ;  /* 0x0000003228529981 */ /* 0x000168000c1e1b00 */
[----:B------:R0:W5:Y:S01]  /*2ec0*/  @!P1 LDG.E.64 R84, desc[UR50][R42.64] ;  /* 0x000000322a549981 */ /* 0x000162000c1e1b00 */
        /* <DEDUP_REMOVED lines=20> */
[----:B------:R-:W-:-:S13]  /*3010*/  ISETP.GE.AND P1, PT, R204, R118, PT ;  /* 0x00000076cc00720c */ /* 0x000fda0003f26270 */
[----:B------:R0:W5:Y:S04]  /*3020*/  @!P1 LDG.E.64 R62, desc[UR50][R40.64+0x50] ;  /* 0x00005032283e9981 */ /* 0x000168000c1e1b00 */
[----:B------:R0:W5:Y:S02]  /*3030*/  @!P1 LDG.E.64 R64, desc[UR50][R42.64+0x50] ;  /* 0x000050322a409981 */ /* 0x000164000c1e1b00 */
.L_x_444:
[----:B------:R-:W-:Y:S05]  /*3040*/  BSYNC B1 ;  /* 0x0000000000017941 */ /* 0x000fea0003800000 */
.L_x_443:
[----:B0-----:R-:W-:Y:S01]  /*3050*/  VIADD R40, R198, 0x80 ;  /* 0x00000080c6287836 */ /* 0x001fe20000000000 */
[----:B------:R-:W-:Y:S01]  /*3060*/  BSSY B1, `(.L_x_445) ;  /* 0x0000038000017945 */ /* 0x000fe20003800000 */
[----:B------:R-:W-:Y:S02]  /*3070*/  CS2R R42, SRZ ;  /* 0x00000000002a7805 */ /* 0x000fe4000001ff00 */
[----:B------:R-:W-:Y:S02]  /*3080*/  CS2R R46, SRZ ;  /* 0x00000000002e7805 */ /* 0x000fe4000001ff00 */
[----:B------:R-:W-:Y:S02]  /*3090*/  CS2R R50, SRZ ;  /* 0x0000000000327805 */ /* 0x000fe4000001ff00 */
[----:B------:R-:W-:Y:S02]  /*30a0*/  ISETP.GE.AND P4, PT, R40, R90, PT ;  /* 0x0000005a2800720c */ /* 0x000fe40003f86270 */
[----:B------:R-:W-:-:S02]  /*30b0*/  CS2R R54, SRZ ;  /* 0x0000000000367805 */ /* 0x000fc4000001ff00 */
[----:B------:R-:W-:Y:S02]  /*30c0*/  CS2R R58, SRZ ;  /* 0x00000000003a7805 */ /* 0x000fe4000001ff00 */
[----:B------:R-:W-:Y:S02]  /*30d0*/  CS2R R40, SRZ ;  /* 0x0000000000287805 */ /* 0x000fe4000001ff00 */
[----:B------:R-:W-:Y:S02]  /*30e0*/  CS2R R44, SRZ ;  /* 0x00000000002c7805 */ /* 0x000fe4000001ff00 */
[----:B------:R-:W-:Y:S02]  /*30f0*/  CS2R R48, SRZ ;  /* 0x0000000000307805 */ /* 0x000fe4000001ff00 */
[----:B------:R-:W-:Y:S02]  /*3100*/  CS2R R52, SRZ ;  /* 0x0000000000347805 */ /* 0x000fe4000001ff00 */
[----:B------:R-:W-:Y:S01]  /*3110*/  CS2R R56, SRZ ;  /* 0x0000000000387805 */ /* 0x000fe2000001ff00 */
[----:B-----5:R-:W-:Y:S01]  /*3120*/  IMAD.MOV.U32 R145, RZ, RZ, R62 ;  /* 0x000000ffff917224 */ /* 0x020fe200078e003e */
[----:B------:R-:W-:-:S02]  /*3130*/  MOV R148, R66 ;  /* 0x0000004200947202 */ /* 0x000fc40000000f00 */
[----:B------:R-:W-:Y:S01]  /*3140*/  CS2R R60, SRZ ;  /* 0x00000000003c7805 */ /* 0x000fe2000001ff00 */
[----:B------:R-:W-:Y:S06]  /*3150*/  @P4 BRA `(.L_x_446) ;  /* 0x0000000000a04947 */ /* 0x000fec0003800000 */
[----:B------:R-:W-:Y:S01]  /*3160*/  IADD3 R13, P1, P5, R104, R14, R108 ;  /* 0x0000000e680d7210 */ /* 0x000fe20007d3e06c */
[----:B------:R-:W-:Y:S01]  /*3170*/  ULDC.64 UR4, c[0x0][0x3e8] ;  /* 0x0000fa0000047ab9 */ /* 0x000fe20000000a00 */
[----:B------:R-:W-:Y:S02]  /*3180*/  CS2R R58, SRZ ;  /* 0x00000000003a7805 */ /* 0x000fe4000001ff00 */
[----:B------:R-:W-:Y:S02]  /*3190*/  CS2R R60, SRZ ;  /* 0x00000000003c7805 */ /* 0x000fe4000001ff00 */
[----:B------:R-:W-:Y:S02]  /*31a0*/  IADD3.X R11, R106, R11, R107, P1, P5 ;  /* 0x0000000b6a0b7210 */ /* 0x000fe40000fea46b */
[----:B------:R-:W-:-:S04]  /*31b0*/  IADD3 R14, P1, P5, R98, R12, R110 ;  /* 0x0000000c620e7210 */ /* 0x000fc80007d3e06e */
[----:B------:R-:W-:Y:S02]  /*31c0*/  IADD3.X R86, R93, R86, R109, P1, P5 ;  /* 0x000000565d567210 */ /* 0x000fe40000fea46d */
[----:B------:R-:W-:-:S04]  /*31d0*/  IADD3 R12, P1, R13, UR4, RZ ;  /* 0x000000040d0c7c10 */ /* 0x000fc8000ff3e0ff */
[----:B------:R-:W-:Y:S01]  /*31e0*/  IADD3.X R13, R11, UR5, RZ, P1, !PT ;  /* 0x000000050b0d7c10 */ /* 0x000fe20008ffe4ff */
[----:B------:R-:W-:Y:S02]  /*31f0*/  ULDC.64 UR4, c[0x0][0x400] ;  /* 0x0001000000047ab9 */ /* 0x000fe40000000a00 */
[----:B------:R-:W-:-:S04]  /*3200*/  IADD3 R14, P1, R14, UR4, RZ ;  /* 0x000000040e0e7c10 */ /* 0x000fc8000ff3e0ff */
[----:B------:R-:W-:Y:S02]  /*3210*/  IADD3.X R15, R86, UR5, RZ, P1, !PT ;  /* 0x00000005560f7c10 */ /* 0x000fe40008ffe4ff */
        /* <DEDUP_REMOVED lines=28> */
.L_x_446:
[----:B------:R-:W-:Y:S05]  /*33e0*/  BSYNC B1 ;  /* 0x0000000000017941 */ /* 0x000fea0003800000 */
.L_x_445:
[----:B------:R-:W-:Y:S01]  /*33f0*/  UISETP.NE.AND UP0, UPT, UR48, 0x3, UPT ;  /* 0x000000033000788c */ /* 0x000fe2000bf05270 */
[----:B------:R-:W-:Y:S01]  /*3400*/  IMAD.MOV.U32 R156, RZ, RZ, R70 ;  /* 0x000000ffff9c7224 */ /* 0x000fe200078e0046 */
[----:B------:R-:W-:Y:S01]  /*3410*/  MOV R149, R64 ;  /* 0x0000004000957202 */ /* 0x000fe20000000f00 */
[----:B------:R-:W-:Y:S01]  /*3420*/  IMAD.MOV.U32 R158, RZ, RZ, R74 ;  /* 0x000000ffff9e7224 */ /* 0x000fe200078e004a */
[----:B------:R-:W-:Y:S01]  /*3430*/  MOV R163, R84 ;  /* 0x0000005400a37202 */ /* 0x000fe20000000f00 */
[----:B------:R-:W-:Y:S01]  /*3440*/  IMAD.MOV.U32 R161, RZ, RZ, R78 ;  /* 0x000000ffffa17224 */ /* 0x000fe200078e004e */
[----:B------:R-:W-:Y:S01]  /*3450*/  PLOP3.LUT P1, PT, PT, PT, UP0, 0x80, 0x0 ;  /* 0x000000000000781c */ /* 0x000fe20003f2f008 */
[----:B------:R-:W-:Y:S01]  /*3460*/  IMAD.MOV.U32 R162, RZ, RZ, R82 ;  /* 0x000000ffffa27224 */ /* 0x000fe200078e0052 */
[----:B-----5:R-:W-:Y:S01]  /*3470*/  MOV R143, R54 ;  /* 0x00000036008f7202 */ /* 0x020fe20000000f00 */
[----:B------:R-:W-:Y:S01]  /*3480*/  IMAD.MOV.U32 R155, RZ, RZ, R68 ;  /* 0x000000ffff9b7224 */ /* 0x000fe200078e0044 */
[----:B------:R-:W-:Y:S01]  /*3490*/  MOV R142, R52 ;  /* 0x00000034008e7202 */ /* 0x000fe20000000f00 */
[----:B------:R-:W-:-:S02]  /*34a0*/  IMAD.MOV.U32 R157, RZ, RZ, R72 ;  /* 0x000000ffff9d7224 */ /* 0x000fc400078e0048 */
[----:B------:R-:W-:Y:S02]  /*34b0*/  IMAD.MOV.U32 R159, RZ, RZ, R76 ;  /* 0x000000ffff9f7224 */ /* 0x000fe400078e004c */
[----:B------:R-:W-:Y:S02]  /*34c0*/  IMAD.MOV.U32 R160, RZ, RZ, R80 ;  /* 0x000000ffffa07224 */ /* 0x000fe400078e0050 */
[----:B------:R-:W-:Y:S02]  /*34d0*/  IMAD.MOV.U32 R86, RZ, RZ, R38 ;  /* 0x000000ffff567224 */ /* 0x000fe400078e0026 */
[----:B------:R-:W-:Y:S02]  /*34e0*/  IMAD.MOV.U32 R137, RZ, RZ, R42 ;  /* 0x000000ffff897224 */ /* 0x000fe400078e002a */
[----:B------:R-:W-:Y:S02]  /*34f0*/  IMAD.MOV.U32 R139, RZ, RZ, R46 ;  /* 0x000000ffff8b7224 */ /* 0x000fe400078e002e */
[----:B------:R-:W-:-:S02]  /*3500*/  IMAD.MOV.U32 R141, RZ, RZ, R50 ;  /* 0x000000ffff8d7224 */ /* 0x000fc400078e0032 */
[----:B------:R-:W-:Y:S02]  /*3510*/  IMAD.MOV.U32 R146, RZ, RZ, R58 ;  /* 0x000000ffff927224 */ /* 0x000fe400078e003a */
[----:B------:R-:W-:Y:S02]  /*3520*/  IMAD.MOV.U32 R87, RZ, RZ, R40 ;  /* 0x000000ffff577224 */ /* 0x000fe400078e0028 */
[----:B------:R-:W-:Y:S02]  /*3530*/  IMAD.MOV.U32 R138, RZ, RZ, R44 ;  /* 0x000000ffff8a7224 */ /* 0x000fe400078e002c */
[----:B------:R-:W-:Y:S02]  /*3540*/  IMAD.MOV.U32 R140, RZ, RZ, R48 ;  /* 0x000000ffff8c7224 */ /* 0x000fe400078e0030 */
[----:B------:R-:W-:Y:S02]  /*3550*/  IMAD.MOV.U32 R144, RZ, RZ, R56 ;  /* 0x000000ffff907224 */ /* 0x000fe400078e0038 */
[----:B------:R-:W-:Y:S01]  /*3560*/  IMAD.MOV.U32 R147, RZ, RZ, R60 ;  /* 0x000000ffff937224 */ /* 0x000fe200078e003c */
[----:B------:R-:W-:Y:S06]  /*3570*/  @!P1 BRA `(.L_x_447) ;  /* 0x0000000000049947 */ /* 0x000fec0003800000 */
[----:B------:R-:W-:Y:S01]  /*3580*/  BPT.TRAP 0x1 ;  /* 0x000000040000795c */ /* 0x000fe20000300000 */
.L_x_447:
[----:B------:R-:W-:Y:S01]  /*3590*/  IMAD R91, R19, 0x8, R18 ;  /* 0x00000008135b7824 */ /* 0x000fe200078e0212 */
[----:B------:R-:W-:Y:S01]  /*35a0*/  SHF.L.U32 R92, R199, 0x1f, RZ ;  /* 0x0000001fc75c7819 */ /* 0x000fe200000006ff */
[----:B------:R-:W-:Y:S03]  /*35b0*/  BSSY B1, `(.L_x_448) ;  /* 0x0000003000017945 */ /* 0x000fe60003800000 */
[----:B------:R-:W1:Y:S02]  /*35c0*/  SYNCS.PHASECHK.TRANS64.TRYWAIT P5, [R91+URZ+0x29890], R92 ;  /* 0x0298905c5b0075a7 */ /* 0x000e6400080a017f */
[----:B-1----:R-:W-:Y:S05]  /*35d0*/  @!P5 BRA `(.L_x_449) ;  /* 0x000002540090d947 */ /* 0x002fea0003800000 */
.L_x_771:
[----:B------:R-:W-:Y:S05]  /*35e0*/  BSYNC B1 ;  /* 0x0000000000017941 */ /* 0x000fea0003800000 */
.L_x_448:
[----:B------:R-:W-:-:S03]  /*35f0*/  UMOV UR4, 0xffffffff ;  /* 0xffffffff00047882 */ /* 0x000fc60000000000 */
[----:B------:R-:W-:Y:S05]  /*3600*/  BRA.DIV UR4, `(.L_x_450) ;  /* 0x0000025604987947 */ /* 0x000fea000b800000 */
[----:B------:R2:W3:Y:S04]  /*3610*/  SHFL.IDX PT, R150, R119, RZ, 0x1e1f ;  /* 0x001e1fff77967589 */ /* 0x0004e800000e0000 */
[----:B------:R2:W4:Y:S02]  /*3620*/  SHFL.IDX PT, R11, R120, RZ, 0x1e1f ;  /* 0x001e1fff780b7589 */ /* 0x00052400000e0000 */
.L_x_775:
[----:B------:R-:W-:Y:S04]  /*3630*/  BSSY B1, `(.L_x_451) ;  /* 0x00002c1000017945 */ /* 0x000fe80003800000 */
[----:B------:R-:W-:Y:S05]  /*3640*/  @P2 BRA `(.L_x_452) ;  /* 0x0000002800fc2947 */ /* 0x000fea0003800000 */
[----:B------:R-:W-:Y:S01]  /*3650*/  ISETP.NE.AND P2, PT, R28, RZ, PT ;  /* 0x000000ff1c00720c */ /* 0x000fe20003f45270 */
[----:B------:R-:W-:-:S12]  /*3660*/  BSSY B2, `(.L_x_453) ;  /* 0x0000072000027945 */ /* 0x000fd80003800000 */
[----:B------:R-:W-:Y:S05]  /*3670*/  @!P2 BRA `(.L_x_454) ;  /* 0x0000000400c0a947 */ /* 0x000fea0003800000 */
[----:B0-----:R0:W0:Y:S01]  /*3680*/  LDS.128 R12, [R37+0x1a400] ;  /* 0x01a40000250c7984 */ /* 0x0010220000000c00 */
[----:B------:R-:W-:Y:S01]  /*3690*/  ISETP.GE.AND P2, PT, R22, R118, PT ;  /* 0x000000761600720c */ /* 0x000fe20003f46270 */
[----:B------:R-:W-:-:S12]  /*36a0*/  BSSY B3, `(.L_x_455) ;  /* 0x000006a000037945 */ /* 0x000fd80003800000 */
[----:B------:R-:W-:Y:S05]  /*36b0*/  @P2 BRA `(.L_x_456) ;  /* 0x0000000400a02947 */ /* 0x000fea0003800000 */
[--C-:B------:R-:W-:Y:S02]  /*36c0*/  SHF.R.U32.HI R82, RZ, 0x8, R83.reuse ;  /* 0x00000008ff527819 */ /* 0x100fe40000011653 */
[----:B------:R-:W-:Y:S02]  /*36d0*/  SHF.R.U32.HI R84, RZ, 0x10, R83 ;  /* 0x00000010ff547819 */ /* 0x000fe40000011653 */
[----:B------:R-:W-:Y:S01]  /*36e0*/  LOP3.LUT R164, R83, 0xff0000ff, RZ, 0xc0, !PT ;  /* 0xff0000ff53a47812 */ /* 0x000fe200078ec0ff */
[----:B------:R-:W-:Y:S01]  /*36f0*/  IMAD.SHL.U32 R83, R82, 0x100, RZ ;  /* 0x0000010052537824 */ /* 0x000fe200078e00ff */
[--C-:B------:R-:W-:Y:S02]  /*3700*/  SHF.R.U32.HI R166, RZ, 0x8, R85.reuse ;  /* 0x00000008ffa67819 */ /* 0x100fe40000011655 */
[----:B------:R-:W-:Y:S02]  /*3710*/  SHF.R.U32.HI R82, RZ, 0x10, R85 ;  /* 0x00000010ff527819 */ /* 0x000fe40000011655 */
[----:B------:R-:W-:Y:S01]  /*3720*/  LOP3.LUT R164, R164, 0xff00, R83, 0xf8, !PT ;  /* 0x0000ff00a4a47812 */ /* 0x000fe200078ef853 */
[----:B------:R-:W-:Y:S01]  /*3730*/  IMAD.U32 R83, R84, 0x10000, RZ ;  /* 0x0001000054537824 */ /* 0x000fe200078e00ff */
[----:B------:R-:W-:-:S02]  /*3740*/  LOP3.LUT R85, R85, 0xff0000ff, RZ, 0xc0, !PT ;  /* 0xff0000ff55557812 */ /* 0x000fc400078ec0ff */
[----:B------:R-:W-:Y:S02]  /*3750*/  SHF.L.U32 R166, R166, 0x8, RZ ;  /* 0x00000008a6a67819 */ /* 0x000fe400000006ff */
[----:B------:R-:W-:Y:S02]  /*3760*/  LOP3.LUT R83, R164, 0xff0000, R83, 0xf8, !PT ;  /* 0x00ff0000a4537812 */ /* 0x000fe400078ef853 */
[----:B------:R-:W-:Y:S02]  /*3770*/  F2FP.F16.E4M3.UNPACK_B R84, R163.H1 ;  /* 0x000000a3ff54723e */ /* 0x000fe400030006ff */
[----:B0-----:R-:W-:Y:S02]  /*3780*/  F2FP.F16.E4M3.UNPACK_B R164, R13 ;  /* 0x0000000dffa4723e */ /* 0x001fe400020006ff */
[----:B------:R-:W-:Y:S01]  /*3790*/  LOP3.LUT R166, R85, 0xff00, R166, 0xf8, !PT ;  /* 0x0000ff0055a67812 */ /* 0x000fe200078ef8a6 */
[----:B------:R-:W-:Y:S01]  /*37a0*/  HADD2.F32 R168, -RZ, R84.H0_H0 ;  /* 0x20000054ffa87230 */ /* 0x000fe20000004100 */
[-C--:B------:R-:W-:Y:S01]  /*37b0*/  F2FP.F16.E4M3.UNPACK_B R165, R162.reuse.H1 ;  /* 0x000000a2ffa5723e */ /* 0x080fe200030006ff */
[--C-:B------:R-:W-:Y:S01]  /*37c0*/  HADD2.F32 R85, -RZ, R164.reuse.H1_H1 ;  /* 0x300000a4ff557230 */ /* 0x100fe20000004100 */
[----:B------:R-:W-:Y:S01]  /*37d0*/  F2FP.F16.E4M3.UNPACK_B R163, R163 ;  /* 0x000000a3ffa3723e */ /* 0x000fe200020006ff */
[----:B------:R-:W-:Y:S01]  /*37e0*/  HADD2.F32 R164, -RZ, R164.H0_H0 ;  /* 0x200000a4ffa47230 */ /* 0x000fe20000004100 */
[----:B------:R-:W-:Y:S01]  /*37f0*/  F2FP.F16.E4M3.UNPACK_B R162, R162 ;  /* 0x000000a2ffa2723e */ /* 0x000fe200020006ff */
[----:B------:R-:W-:-:S02]  /*3800*/  HADD2.F32 R167, -RZ, R165.H0_H0 ;  /* 0x200000a5ffa77230 */ /* 0x000fc40000004100 */
[-C--:B------:R-:W-:Y:S01]  /*3810*/  FMUL.FTZ R171, R85, R168.reuse ;  /* 0x000000a855ab7220 */ /* 0x080fe20000410000 */
[----:B------:R-:W-:Y:S02]  /*3820*/  HADD2.F32 R165, -RZ, R165.H1_H1 ;  /* 0x300000a5ffa57230 */ /* 0x000fe40000004100 */
[C---:B------:R-:W-:Y:S01]  /*3830*/  FMUL.FTZ R168, R164.reuse, R168 ;  /* 0x000000a8a4a87220 */ /* 0x040fe20000410000 */
[----:B------:R-:W-:-:S03]  /*3840*/  FFMA.FTZ R164, R164, R167, -R171 ;  /* 0x000000a7a4a47223 */ /* 0x000fc600000108ab */
[----:B------:R-:W-:Y:S01]  /*3850*/  FFMA.FTZ R85, R85, R167, R168 ;  /* 0x000000a755557223 */ /* 0x000fe200000100a8 */
[----:B------:R-:W-:Y:S01]  /*3860*/  F2FP.F16.E4M3.UNPACK_B R168, R13.H1 ;  /* 0x0000000dffa8723e */ /* 0x000fe200030006ff */
[----:B------:R-:W-:-:S04]  /*3870*/  HADD2.F32 R167, -RZ, R84.H1_H1 ;  /* 0x30000054ffa77230 */ /* 0x000fc80000004100 */
[--C-:B------:R-:W-:Y:S02]  /*3880*/  HADD2.F32 R13, -RZ, R168.reuse.H1_H1 ;  /* 0x300000a8ff0d7230 */ /* 0x100fe40000004100 */
[----:B------:R-:W-:-:S03]  /*3890*/  HADD2.F32 R84, -RZ, R168.H0_H0 ;  /* 0x200000a8ff547230 */ /* 0x000fc60000004100 */
[CC--:B------:R-:W-:Y:S02]  /*38a0*/  FMUL.FTZ R168, R13.reuse, R167.reuse ;  /* 0x000000a70da87220 */ /* 0x0c0fe40000410000 */
[C---:B------:R-:W-:Y:S02]  /*38b0*/  FMUL.FTZ R167, R84.reuse, R167 ;  /* 0x000000a754a77220 */ /* 0x040fe40000410000 */
[-C--:B------:R-:W-:Y:S02]  /*38c0*/  FFMA.FTZ R84, R84, R165.reuse, -R168 ;  /* 0x000000a554547223 */ /* 0x080fe400000108a8 */
[----:B------:R-:W-:Y:S01]  /*38d0*/  FFMA.FTZ R165, R13, R165, R167 ;  /* 0x000000a50da57223 */ /* 0x000fe200000100a7 */
[----:B------:R-:W-:Y:S02]  /*38e0*/  IMAD.U32 R13, R82, 0x10000, RZ ;  /* 0x00010000520d7824 */ /* 0x000fe400078e00ff */
[----:B------:R-:W-:Y:S01]  /*38f0*/  IMAD.MOV.U32 R82, RZ, RZ, R15 ;  /* 0x000000ffff527224 */ /* 0x000fe200078e000f */
[----:B------:R-:W-:-:S02]  /*3900*/  F2FP.F16.E4M3.UNPACK_B R15, R83.H1 ;  /* 0x00000053ff0f723e */ /* 0x000fc400030006ff */
[----:B------:R-:W-:Y:S02]  /*3910*/  LOP3.LUT R13, R166, 0xff0000, R13, 0xf8, !PT ;  /* 0x00ff0000a60d7812 */ /* 0x000fe400078ef80d */
[-C--:B------:R-:W-:Y:S01]  /*3920*/  F2FP.F16.E4M3.UNPACK_B R171, R82.reuse ;  /* 0x00000052ffab723e */ /* 0x080fe200020006ff */
[--C-:B------:R-:W-:Y:S01]  /*3930*/  HADD2.F32 R168, -RZ, R15.reuse.H0_H0 ;  /* 0x2000000fffa87230 */ /* 0x100fe20000004100 */
[-C--:B------:R-:W-:Y:S01]  /*3940*/  F2FP.F16.E4M3.UNPACK_B R166, R13.reuse.H1 ;  /* 0x0000000dffa6723e */ /* 0x080fe200030006ff */
[----:B------:R-:W-:Y:S01]  /*3950*/  HADD2.F32 R15, -RZ, R15.H1_H1 ;  /* 0x3000000fff0f7230 */ /* 0x000fe20000004100 */
[----:B------:R-:W-:Y:S01]  /*3960*/  F2FP.F16.E4M3.UNPACK_B R82, R82.H1 ;  /* 0x00000052ff52723e */ /* 0x000fe200030006ff */
[--C-:B------:R-:W-:Y:S01]  /*3970*/  HADD2.F32 R167, -RZ, R171.reuse.H1_H1 ;  /* 0x300000abffa77230 */ /* 0x100fe20000004100 */
[----:B------:R-:W-:Y:S01]  /*3980*/  F2FP.SATFINITE.E4M3.F32.PACK_AB_MERGE_C R84, R165, R84, RZ ;  /* 0x00000054a554723e */ /* 0x000fe200048070ff */
[--C-:B------:R-:W-:Y:S01]  /*3990*/  HADD2.F32 R176, -RZ, R166.reuse.H0_H0 ;  /* 0x200000a6ffb07230 */ /* 0x100fe20000004100 */
[----:B------:R-:W-:Y:S01]  /*39a0*/  F2FP.F16.E4M3.UNPACK_B R13, R13 ;  /* 0x0000000dff0d723e */ /* 0x000fe200020006ff */
[----:B------:R-:W-:Y:S01]  /*39b0*/  HADD2.F32 R171, -RZ, R171.H0_H0 ;  /* 0x200000abffab7230 */ /* 0x000fe20000004100 */
[----:B------:R-:W-:Y:S01]  /*39c0*/  F2FP.SATFINITE.E4M3.F32.PACK_AB_MERGE_C R85, R85, R164, R84 ;  /* 0x000000a45555723e */ /* 0x000fe20004807054 */
[----:B------:R-:W-:-:S02]  /*39d0*/  HADD2.F32 R166, -RZ, R166.H1_H1 ;  /* 0x300000a6ffa67230 */ /* 0x000fc40000004100 */
[----:B------:R-:W-:Y:S01]  /*39e0*/  FMUL.FTZ R177, R167, R176 ;  /* 0x000000b0a7b17220 */ /* 0x000fe20000410000 */
[----:B------:R-:W-:Y:S02]  /*39f0*/  F2FP.F16.E4M3.UNPACK_B R84, R14 ;  /* 0x0000000eff54723e */ /* 0x000fe400020006ff */
[----:B------:R-:W-:Y:S01]  /*3a00*/  F2FP.F16.E4M3.UNPACK_B R83, R83 ;  /* 0x00000053ff53723e */ /* 0x000fe200020006ff */
[C---:B------:R-:W-:Y:S01]  /*3a10*/  FFMA.FTZ R177, R171.reuse, R168, -R177 ;  /* 0x000000a8abb17223 */ /* 0x040fe200000108b1 */
[----:B------:R-:W-:Y:S01]  /*3a20*/  FMUL.FTZ R171, R171, R176 ;  /* 0x000000b0abab7220 */ /* 0x000fe20000410000 */
[----:B------:R-:W-:Y:S02]  /*3a30*/  F2FP.F16.E4M3.UNPACK_B R14, R14.H1 ;  /* 0x0000000eff0e723e */ /* 0x000fe400030006ff */
[----:B------:R-:W-:Y:S02]  /*3a40*/  HADD2.F32 R164, -RZ, R83.H0_H0 ;  /* 0x20000053ffa47230 */ /* 0x000fe40000004100 */
[----:B------:R-:W-:Y:S01]  /*3a50*/  FFMA.FTZ R171, R167, R168, R171 ;  /* 0x000000a8a7ab7223 */ /* 0x000fe200000100ab */
[----:B------:R-:W-:-:S02]  /*3a60*/  HADD2.F32 R167, -RZ, R82.H1_H1 ;  /* 0x30000052ffa77230 */ /* 0x000fc40000004100 */
[----:B------:R-:W-:Y:S02]  /*3a70*/  HADD2.F32 R82, -RZ, R82.H0_H0 ;  /* 0x20000052ff527230 */ /* 0x000fe40000004100 */
[----:B------:R-:W-:Y:S02]  /*3a80*/  HADD2.F32 R83, -RZ, R83.H1_H1 ;  /* 0x30000053ff537230 */ /* 0x000fe40000004100 */
[----:B------:R-:W-:-:S04]  /*3a90*/  FMUL.FTZ R168, R167, R166 ;  /* 0x000000a6a7a87220 */ /* 0x000fc80000410000 */
[CC--:B------:R-:W-:Y:S01]  /*3aa0*/  FFMA.FTZ R168, R82.reuse, R15.reuse, -R168 ;  /* 0x0000000f52a87223 */ /* 0x0c0fe200000108a8 */
[----:B------:R-:W-:Y:S01]  /*3ab0*/  FMUL.FTZ R82, R82, R166 ;  /* 0x000000a652527220 */ /* 0x000fe20000410000 */
[--C-:B------:R-:W-:Y:S02]  /*3ac0*/  HADD2.F32 R166, -RZ, R13.reuse.H0_H0 ;  /* 0x2000000dffa67230 */ /* 0x100fe40000004100 */
[----:B------:R-:W-:Y:S02]  /*3ad0*/  HADD2.F32 R13, -RZ, R13.H1_H1 ;  /* 0x3000000dff0d7230 */ /* 0x000fe40000004100 */
[----:B------:R-:W-:Y:S01]  /*3ae0*/  FFMA.FTZ R82, R167, R15, R82 ;  /* 0x0000000fa7527223 */ /* 0x000fe20000010052 */
[--C-:B------:R-:W-:Y:S02]  /*3af0*/  HADD2.F32 R15, -RZ, R84.reuse.H1_H1 ;  /* 0x30000054ff0f7230 */ /* 0x100fe40000004100 */
[----:B------:R-:W-:Y:S02]  /*3b00*/  HADD2.F32 R84, -RZ, R84.H0_H0 ;  /* 0x20000054ff547230 */ /* 0x000fe40000004100 */
[----:B------:R-:W-:-:S02]  /*3b10*/  HADD2.F32 R167, -RZ, R163.H1_H1 ;  /* 0x300000a3ffa77230 */ /* 0x000fc40000004100 */
[CC--:B------:R-:W-:Y:S01]  /*3b20*/  FMUL.FTZ R165, R15.reuse, R166.reuse ;  /* 0x000000a60fa57220 */ /* 0x0c0fe20000410000 */
[----:B------:R-:W-:Y:S02]  /*3b30*/  HADD2.F32 R163, -RZ, R163.H0_H0 ;  /* 0x200000a3ffa37230 */ /* 0x000fe40000004100 */
[----:B------:R-:W-:Y:S01]  /*3b40*/  FMUL.FTZ R166, R84, R166 ;  /* 0x000000a654a67220 */ /* 0x000fe20000410000 */
[----:B------:R-:W-:Y:S01]  /*3b50*/  F2FP.SATFINITE.E4M3.F32.PACK_AB_MERGE_C R82, R82, R168, RZ ;  /* 0x000000a85252723e */ /* 0x000fe200048070ff */
[-C--:B------:R-:W-:Y:S02]  /*3b60*/  FFMA.FTZ R165, R84, R164.reuse, -R165 ;  /* 0x000000a454a57223 */ /* 0x080fe400000108a5 */
[----:B------:R-:W-:Y:S01]  /*3b70*/  FFMA.FTZ R166, R15, R164, R166 ;  /* 0x000000a40fa67223 */ /* 0x000fe200000100a6 */
[--C-:B------:R-:W-:Y:S02]  /*3b80*/  HADD2.F32 R15, -RZ, R14.reuse.H1_H1 ;  /* 0x3000000eff0f7230 */ /* 0x100fe40000004100 */
[----:B------:R-:W-:-:S03]  /*3b90*/  HADD2.F32 R14, -RZ, R14.H0_H0 ;  /* 0x2000000eff0e7230 */ /* 0x000fc60000004100 */
[CC--:B------:R-:W-:Y:S02]  /*3ba0*/  FMUL.FTZ R84, R15.reuse, R13.reuse ;  /* 0x0000000d0f547220 */ /* 0x0c0fe40000410000 */
[C---:B------:R-:W-:Y:S02]  /*3bb0*/  FMUL.FTZ R164, R14.reuse, R13 ;  /* 0x0000000d0ea47220 */ /* 0x040fe40000410000 */
[-C--:B------:R-:W-:Y:S01]  /*3bc0*/  FFMA.FTZ R13, R14, R83.reuse, -R84 ;  /* 0x000000530e0d7223 */ /* 0x080fe20000010854 */
[----:B------:R-:W-:Y:S01]  /*3bd0*/  F2FP.F16.E4M3.UNPACK_B R84, R12.H1 ;  /* 0x0000000cff54723e */ /* 0x000fe200030006ff */
[----:B------:R-:W-:Y:S01]  /*3be0*/  FFMA.FTZ R14, R15, R83, R164 ;  /* 0x000000530f0e7223 */ /* 0x000fe200000100a4 */
[--C-:B------:R-:W-:Y:S02]  /*3bf0*/  HADD2.F32 R83, -RZ, R162.reuse.H1_H1 ;  /* 0x300000a2ff537230 */ /* 0x100fe40000004100 */
[----:B------:R-:W-:Y:S02]  /*3c00*/  HADD2.F32 R162, -RZ, R162.H0_H0 ;  /* 0x200000a2ffa27230 */ /* 0x000fe40000004100 */
[--C-:B------:R-:W-:Y:S01]  /*3c10*/  HADD2.F32 R15, -RZ, R84.reuse.H1_H1 ;  /* 0x30000054ff0f7230 */ /* 0x100fe20000004100 */
[----:B------:R-:W-:Y:S01]  /*3c20*/  F2FP.SATFINITE.E4M3.F32.PACK_AB_MERGE_C R13, R14, R13, RZ ;  /* 0x0000000d0e0d723e */ /* 0x000fe200048070ff */
[----:B------:R-:W-:-:S03]  /*3c30*/  HADD2.F32 R84, -RZ, R84.H0_H0 ;  /* 0x20000054ff547230 */ /* 0x000fc60000004100 */
[C---:B------:R-:W-:Y:S01]  /*3c40*/  FMUL.FTZ R164, R15.reuse, R167 ;  /* 0x000000a70fa47220 */ /* 0x040fe20000410000 */
[----:B------:R-:W-:Y:S01]  /*3c50*/  F2FP.SATFINITE.E4M3.F32.PACK_AB_MERGE_C R14, R166, R165, R13 ;  /* 0x000000a5a60e723e */ /* 0x000fe2000480700d */
[C---:B------:R-:W-:Y:S01]  /*3c60*/  FMUL.FTZ R167, R84.reuse, R167 ;  /* 0x000000a754a77220 */ /* 0x040fe20000410000 */
[----:B------:R-:W-:Y:S01]  /*3c70*/  MOV R13, R85 ;  /* 0x00000055000d7202 */ /* 0x000fe20000000f00 */
[-C--:B------:R-:W-:Y:S02]  /*3c80*/  FFMA.FTZ R164, R84, R83.reuse, -R164 ;  /* 0x0000005354a47223 */ /* 0x080fe400000108a4 */
[----:B------:R-:W-:Y:S01]  /*3c90*/  FFMA.FTZ R167, R15, R83, R167 ;  /* 0x000000530fa77223 */ /* 0x000fe200000100a7 */
[----:B------:R-:W-:-:S04]  /*3ca0*/  F2FP.F16.E4M3.UNPACK_B R15, R12 ;  /* 0x0000000cff0f723e */ /* 0x000fc800020006ff */
[----:B------:R-:W-:Y:S01]  /*3cb0*/  F2FP.SATFINITE.E4M3.F32.PACK_AB_MERGE_C R164, R167, R164, RZ ;  /* 0x000000a4a7a4723e */ /* 0x000fe200048070ff */
[--C-:B------:R-:W-:Y:S02]  /*3cc0*/  HADD2.F32 R12, -RZ, R15.reuse.H1_H1 ;  /* 0x3000000fff0c7230 */ /* 0x100fe40000004100 */
[----:B------:R-:W-:-:S03]  /*3cd0*/  HADD2.F32 R15, -RZ, R15.H0_H0 ;  /* 0x2000000fff0f7230 */ /* 0x000fc60000004100 */
[CC--:B------:R-:W-:Y:S02]  /*3ce0*/  FMUL.FTZ R83, R12.reuse, R163.reuse ;  /* 0x000000a30c537220 */ /* 0x0c0fe40000410000 */
[C---:B------:R-:W-:Y:S02]  /*3cf0*/  FMUL.FTZ R163, R15.reuse, R163 ;  /* 0x000000a30fa37220 */ /* 0x040fe40000410000 */
[-C--:B------:R-:W-:Y:S01]  /*3d00*/  FFMA.FTZ R83, R15, R162.reuse, -R83 ;  /* 0x000000a20f537223 */ /* 0x080fe20000010853 */
[----:B------:R-:W-:Y:S01]  /*3d10*/  F2FP.SATFINITE.E4M3.F32.PACK_AB_MERGE_C R15, R171, R177, R82 ;  /* 0x000000b1ab0f723e */ /* 0x000fe20004807052 */
[----:B------:R-:W-:-:S05]  /*3d20*/  FFMA.FTZ R12, R12, R162, R163 ;  /* 0x000000a20c0c7223 */ /* 0x000fca00000100a3 */
[----:B------:R-:W-:-:S07]  /*3d30*/  F2FP.SATFINITE.E4M3.F32.PACK_AB_MERGE_C R12, R12, R83, R164 ;  /* 0x000000530c0c723e */ /* 0x000fce00048070a4 */
.L_x_456:
[----:B------:R-:W-:Y:S05]  /*3d40*/  BSYNC B3 ;  /* 0x0000000000037941 */ /* 0x000fea0003800000 */
.L_x_455:
[----:B----4-:R-:W-:-:S05]  /*3d50*/  IADD3 R82, P2, R16, R11, RZ ;  /* 0x0000000b10527210 */ /* 0x010fca0007f5e0ff */
[----:B---3--:R-:W-:-:S05]  /*3d60*/  IMAD.X R83, R150, 0x1, R17, P2 ;  /* 0x0000000196537824 */ /* 0x008fca00010e0611 */
[----:B0-----:R0:W-:Y:S03]  /*3d70*/  ST.E.128 desc[UR50][R82.64], R12 ;  /* 0x0000000c52007985 */ /* 0x0011e6000c101d32 */
.L_x_454:
[----:B------:R-:W-:Y:S05]  /*3d80*/  BSYNC B2 ;  /* 0x0000000000027941 */ /* 0x000fea0003800000 */
.L_x_453:
[----:B------:R-:W-:Y:S01]  /*3d90*/  ISETP.NE.AND P2, PT, R29, RZ, PT ;  /* 0x000000ff1d00720c */ /* 0x000fe20003f45270 */
[----:B------:R-:W-:-:S12]  /*3da0*/  BSSY B2, `(.L_x_457) ;  /* 0x0000076000027945 */ /* 0x000fd80003800000 */
[----:B------:R-:W-:Y:S05]  /*3db0*/  @!P2 BRA `(.L_x_458) ;  /* 0x0000000400d0a947 */ /* 0x000fea0003800000 */
[----:B0-----:R0:W0:Y:S01]  /*3dc0*/  LDS.128 R12, [R36+0x1a400] ;  /* 0x01a40000240c7984 */ /* 0x0010220000000c00 */
[----:B------:R-:W-:Y:S01]  /*3dd0*/  ISETP.GE.AND P2, PT, R201, R118, PT ;  /* 0x00000076c900720c */ /* 0x000fe20003f46270 */
[----:B------:R-:W-:-:S12]  /*3de0*/  BSSY B3, `(.L_x_459) ;  /* 0x000006d000037945 */ /* 0x000fd80003800000 */
[----:B------:R-:W-:Y:S05]  /*3df0*/  @P2 BRA `(.L_x_460) ;  /* 0x0000000400ac2947 */ /* 0x000fea0003800000 */
[----:B0-----:R-:W-:Y:S01]  /*3e00*/  IMAD.MOV.U32 R80, RZ, RZ, R13 ;  /* 0x000000ffff507224 */ /* 0x001fe200078e000d */
[----:B------:R-:W-:Y:S02]  /*3e10*/  F2FP.F16.E4M3.UNPACK_B R82, R160.H1 ;  /* 0x000000a0ff52723e */ /* 0x000fe400030006ff */
[----:B------:R-:W-:Y:S02]  /*3e20*/  F2FP.F16.E4M3.UNPACK_B R13, R161.H1 ;  /* 0x000000a1ff0d723e */ /* 0x000fe400030006ff */
[----:B------:R-:W-:Y:S01]  /*3e30*/  F2FP.F16.E4M3.UNPACK_B R78, R80 ;  /* 0x00000050ff4e723e */ /* 0x000fe200020006ff */
[----:B------:R-:W-:Y:S01]  /*3e40*/  HADD2.F32 R83, -RZ, R82.H0_H0 ;  /* 0x20000052ff537230 */ /* 0x000fe20000004100 */
[----:B------:R-:W-:Y:S01]  /*3e50*/  F2FP.F16.E4M3.UNPACK_B R160, R160 ;  /* 0x000000a0ffa0723e */ /* 0x000fe200020006ff */
[----:B------:R-:W-:Y:S02]  /*3e60*/  HADD2.F32 R85, -RZ, R13.H0_H0 ;  /* 0x2000000dff557230 */ /* 0x000fe40000004100 */
[----:B------:R-:W-:-:S02]  /*3e70*/  HADD2.F32 R84, -RZ, R78.H1_H1 ;  /* 0x3000004eff547230 */ /* 0x000fc40000004100 */
[----:B------:R-:W-:Y:S02]  /*3e80*/  HADD2.F32 R78, -RZ, R78.H0_H0 ;  /* 0x2000004eff4e7230 */ /* 0x000fe40000004100 */
[----:B------:R-:W-:Y:S02]  /*3e90*/  HADD2.F32 R82, -RZ, R82.H1_H1 ;  /* 0x30000052ff527230 */ /* 0x000fe40000004100 */
[-C--:B------:R-:W-:Y:S01]  /*3ea0*/  FMUL.FTZ R163, R84, R83.reuse ;  /* 0x0000005354a37220 */ /* 0x080fe20000410000 */
[----:B------:R-:W-:Y:S02]  /*3eb0*/  HADD2.F32 R13, -RZ, R13.H1_H1 ;  /* 0x3000000dff0d7230 */ /* 0x000fe40000004100 */
[C---:B------:R-:W-:Y:S01]  /*3ec0*/  FMUL.FTZ R165, R78.reuse, R83 ;  /* 0x000000534ea57220 */ /* 0x040fe20000410000 */
[----:B------:R-:W-:Y:S02]  /*3ed0*/  HADD2.F32 R162, -RZ, R160.H1_H1 ;  /* 0x300000a0ffa27230 */ /* 0x000fe40000004100 */
[-C--:B------:R-:W-:Y:S01]  /*3ee0*/  FFMA.FTZ R83, R78, R85.reuse, -R163 ;  /* 0x000000554e537223 */ /* 0x080fe200000108a3 */
[----:B------:R-:W-:Y:S01]  /*3ef0*/  FFMA.FTZ R78, R84, R85, R165 ;  /* 0x00000055544e7223 */ /* 0x000fe200000100a5 */
[----:B------:R-:W-:Y:S01]  /*3f00*/  F2FP.F16.E4M3.UNPACK_B R84, R80.H1 ;  /* 0x00000050ff54723e */ /* 0x000fe200030006ff */
[----:B------:R-:W-:-:S04]  /*3f10*/  IMAD.MOV.U32 R80, RZ, RZ, R12 ;  /* 0x000000ffff507224 */ /* 0x000fc800078e000c */
[--C-:B------:R-:W-:Y:S01]  /*3f20*/  HADD2.F32 R85, -RZ, R84.reuse.H1_H1 ;  /* 0x30000054ff557230 */ /* 0x100fe20000004100 */
[-C--:B------:R-:W-:Y:S01]  /*3f30*/  F2FP.F16.E4M3.UNPACK_B R12, R80.reuse.H1 ;  /* 0x00000050ff0c723e */ /* 0x080fe200030006ff */
[----:B------:R-:W-:Y:S01]  /*3f40*/  HADD2.F32 R84, -RZ, R84.H0_H0 ;  /* 0x20000054ff547230 */ /* 0x000fe20000004100 */
[----:B------:R-:W-:Y:S02]  /*3f50*/  F2FP.F16.E4M3.UNPACK_B R80, R80 ;  /* 0x00000050ff50723e */ /* 0x000fe400020006ff */
[CC--:B------:R-:W-:Y:S02]  /*3f60*/  FMUL.FTZ R163, R85.reuse, R82.reuse ;  /* 0x0000005255a37220 */ /* 0x0c0fe40000410000 */
[C---:B------:R-:W-:Y:S02]  /*3f70*/  FMUL.FTZ R82, R84.reuse, R82 ;  /* 0x0000005254527220 */ /* 0x040fe40000410000 */
[-C--:B------:R-:W-:Y:S02]  /*3f80*/  FFMA.FTZ R84, R84, R13.reuse, -R163 ;  /* 0x0000000d54547223 */ /* 0x080fe400000108a3 */
[----:B------:R-:W-:Y:S01]  /*3f90*/  FFMA.FTZ R85, R85, R13, R82 ;  /* 0x0000000d55557223 */ /* 0x000fe20000010052 */
[----:B------:R-:W-:Y:S01]  /*3fa0*/  F2FP.F16.E4M3.UNPACK_B R82, R161 ;  /* 0x000000a1ff52723e */ /* 0x000fe200020006ff */
[----:B------:R-:W-:-:S02]  /*3fb0*/  HADD2.F32 R13, -RZ, R12.H1_H1 ;  /* 0x3000000cff0d7230 */ /* 0x000fc40000004100 */
[----:B------:R-:W-:Y:S01]  /*3fc0*/  HADD2.F32 R12, -RZ, R12.H0_H0 ;  /* 0x2000000cff0c7230 */ /* 0x000fe20000004100 */
[----:B------:R-:W-:Y:S01]  /*3fd0*/  F2FP.SATFINITE.E4M3.F32.PACK_AB_MERGE_C R84, R85, R84, RZ ;  /* 0x000000545554723e */ /* 0x000fe200048070ff */
[----:B------:R-:W-:Y:S02]  /*3fe0*/  HADD2.F32 R161, -RZ, R82.H1_H1 ;  /* 0x30000052ffa17230 */ /* 0x000fe40000004100 */
[-C--:B------:R-:W-:Y:S01]  /*3ff0*/  FMUL.FTZ R163, R13, R162.reuse ;  /* 0x000000a20da37220 */ /* 0x080fe20000410000 */
[----:B------:R-:W-:Y:S02]  /*4000*/  HADD2.F32 R85, -RZ, R160.H0_H0 ;  /* 0x200000a0ff557230 */ /* 0x000fe40000004100 */
[C---:B------:R-:W-:Y:S01]  /*4010*/  FMUL.FTZ R162, R12.reuse, R162 ;  /* 0x000000a20ca27220 */ /* 0x040fe20000410000 */
[--C-:B------:R-:W-:Y:S02]  /*4020*/  HADD2.F32 R160, -RZ, R80.reuse.H1_H1 ;  /* 0x30000050ffa07230 */ /* 0x100fe40000004100 */
[----:B------:R-:W-:Y:S01]  /*4030*/  FFMA.FTZ R12, R12, R161, -R163 ;  /* 0x000000a10c0c7223 */ /* 0x000fe200000108a3 */
[----:B------:R-:W-:-:S02]  /*4040*/  HADD2.F32 R80, -RZ, R80.H0_H0 ;  /* 0x20000050ff507230 */ /* 0x000fc40000004100 */
[----:B------:R-:W-:Y:S01]  /*4050*/  FFMA.FTZ R13, R13, R161, R162 ;  /* 0x000000a10d0d7223 */ /* 0x000fe200000100a2 */
[----:B------:R-:W-:Y:S02]  /*4060*/  HADD2.F32 R161, -RZ, R82.H0_H0 ;  /* 0x20000052ffa17230 */ /* 0x000fe40000004100 */
[----:B------:R-:W-:Y:S01]  /*4070*/  FMUL.FTZ R163, R160, R85 ;  /* 0x00000055a0a37220 */ /* 0x000fe20000410000 */
[----:B------:R-:W-:Y:S01]  /*4080*/  F2FP.SATFINITE.E4M3.F32.PACK_AB_MERGE_C R78, R78, R83, R84 ;  /* 0x000000534e4e723e */ /* 0x000fe20004807054 */
[C---:B------:R-:W-:Y:S01]  /*4090*/  FMUL.FTZ R165, R80.reuse, R85 ;  /* 0x0000005550a57220 */ /* 0x040fe20000410000 */
[----:B------:R-:W-:Y:S01]  /*40a0*/  SHF.R.U32.HI R84, RZ, 0x8, R81 ;  /* 0x00000008ff547819 */ /* 0x000fe20000011651 */
[-C--:B------:R-:W-:Y:S01]  /*40b0*/  FFMA.FTZ R85, R80, R161.reuse, -R163 ;  /* 0x000000a150557223 */ /* 0x080fe200000108a3 */
[----:B------:R-:W-:Y:S01]  /*40c0*/  LOP3.LUT R83, R81, 0xff0000ff, RZ, 0xc0, !PT ;  /* 0xff0000ff51537812 */ /* 0x000fe200078ec0ff */
[----:B------:R-:W-:Y:S01]  /*40d0*/  FFMA.FTZ R80, R160, R161, R165 ;  /* 0x000000a1a0507223 */ /* 0x000fe200000100a5 */
[----:B------:R-:W-:Y:S01]  /*40e0*/  SHF.R.U32.HI R81, RZ, 0x10, R81 ;  /* 0x00000010ff517819 */ /* 0x000fe20000011651 */
[----:B------:R-:W-:Y:S01]  /*40f0*/  IMAD.SHL.U32 R84, R84, 0x100, RZ ;  /* 0x0000010054547824 */ /* 0x000fe200078e00ff */
[----:B------:R-:W-:-:S02]  /*4100*/  SHF.R.U32.HI R161, RZ, 0x8, R79 ;  /* 0x00000008ffa17819 */ /* 0x000fc4000001164f */
[----:B------:R-:W-:Y:S01]  /*4110*/  LOP3.LUT R82, R79, 0xff0000ff, RZ, 0xc0, !PT ;  /* 0xff0000ff4f527812 */ /* 0x000fe200078ec0ff */
[----:B------:R-:W-:Y:S01]  /*4120*/  IMAD.U32 R81, R81, 0x10000, RZ ;  /* 0x0001000051517824 */ /* 0x000fe200078e00ff */
[----:B------:R-:W-:Y:S02]  /*4130*/  SHF.R.U32.HI R160, RZ, 0x10, R79 ;  /* 0x00000010ffa07819 */ /* 0x000fe4000001164f */
[----:B------:R-:W-:Y:S02]  /*4140*/  SHF.L.U32 R79, R161, 0x8, RZ ;  /* 0x00000008a14f7819 */ /* 0x000fe400000006ff */
[----:B------:R-:W-:Y:S02]  /*4150*/  LOP3.LUT R84, R83, 0xff00, R84, 0xf8, !PT ;  /* 0x0000ff0053547812 */ /* 0x000fe400078ef854 */
[----:B------:R-:W-:Y:S01]  /*4160*/  LOP3.LUT R79, R82, 0xff00, R79, 0xf8, !PT ;  /* 0x0000ff00524f7812 */ /* 0x000fe200078ef84f */
[----:B------:R-:W-:Y:S01]  /*4170*/  IMAD.U32 R82, R160, 0x10000, RZ ;  /* 0x00010000a0527824 */ /* 0x000fe200078e00ff */
[----:B------:R-:W-:-:S02]  /*4180*/  LOP3.LUT R84, R84, 0xff0000, R81, 0xf8, !PT ;  /* 0x00ff000054547812 */ /* 0x000fc400078ef851 */
[----:B------:R-:W-:Y:S02]  /*4190*/  MOV R81, R15 ;  /* 0x0000000f00517202 */ /* 0x000fe40000000f00 */
[----:B------:R-:W-:Y:S02]  /*41a0*/  LOP3.LUT R83, R79, 0xff0000, R82, 0xf8, !PT ;  /* 0x00ff00004f537812 */ /* 0x000fe400078ef852 */
[----:B------:R-:W-:Y:S02]  /*41b0*/  F2FP.F16.E4M3.UNPACK_B R15, R81 ;  /* 0x00000051ff0f723e */ /* 0x000fe400020006ff */
[----:B------:R-:W-:Y:S02]  /*41c0*/  F2FP.F16.E4M3.UNPACK_B R160, R84.H1 ;  /* 0x00000054ffa0723e */ /* 0x000fe400030006ff */
[-C--:B------:R-:W-:Y:S01]  /*41d0*/  F2FP.F16.E4M3.UNPACK_B R79, R83.reuse.H1 ;  /* 0x00000053ff4f723e */ /* 0x080fe200030006ff */
[--C-:B------:R-:W-:Y:S01]  /*41e0*/  HADD2.F32 R161, -RZ, R15.reuse.H1_H1 ;  /* 0x3000000fffa17230 */ /* 0x100fe20000004100 */
[----:B------:R-:W-:Y:S01]  /*41f0*/  F2FP.F16.E4M3.UNPACK_B R83, R83 ;  /* 0x00000053ff53723e */ /* 0x000fe200020006ff */
[----:B------:R-:W-:Y:S01]  /*4200*/  HADD2.F32 R82, -RZ, R160.H0_H0 ;  /* 0x200000a0ff527230 */ /* 0x000fe20000004100 */
[----:B------:R-:W-:Y:S01]  /*4210*/  F2FP.SATFINITE.E4M3.F32.PACK_AB_MERGE_C R12, R13, R12, RZ ;  /* 0x0000000c0d0c723e */ /* 0x000fe200048070ff */
[----:B------:R-:W-:-:S02]  /*4220*/  HADD2.F32 R15, -RZ, R15.H0_H0 ;  /* 0x2000000fff0f7230 */ /* 0x000fc40000004100 */
[--C-:B------:R-:W-:Y:S02]  /*4230*/  HADD2.F32 R162, -RZ, R79.reuse.H0_H0 ;  /* 0x2000004fffa27230 */ /* 0x100fe40000004100 */
[-C--:B------:R-:W-:Y:S01]  /*4240*/  FMUL.FTZ R164, R161, R82.reuse ;  /* 0x00000052a1a47220 */ /* 0x080fe20000410000 */
[----:B------:R-:W-:Y:S02]  /*4250*/  HADD2.F32 R79, -RZ, R79.H1_H1 ;  /* 0x3000004fff4f7230 */ /* 0x000fe40000004100 */
[C---:B------:R-:W-:Y:S01]  /*4260*/  FMUL.FTZ R166, R15.reuse, R82 ;  /* 0x000000520fa67220 */ /* 0x040fe20000410000 */
[----:B------:R-:W-:Y:S01]  /*4270*/  F2FP.SATFINITE.E4M3.F32.PACK_AB_MERGE_C R12, R80, R85, R12 ;  /* 0x00000055500c723e */ /* 0x000fe2000480700c */
[-C--:B------:R-:W-:Y:S01]  /*4280*/  FFMA.FTZ R82, R15, R162.reuse, -R164 ;  /* 0x000000a20f527223 */ /* 0x080fe200000108a4 */
[----:B------:R-:W-:Y:S02]  /*4290*/  IMAD.MOV.U32 R13, RZ, RZ, R78 ;  /* 0x000000ffff0d7224 */ /* 0x000fe400078e004e */
[----:B------:R-:W-:Y:S01]  /*42a0*/  FFMA.FTZ R15, R161, R162, R166 ;  /* 0x000000a2a10f7223 */ /* 0x000fe200000100a6 */
[----:B------:R-:W-:Y:S01]  /*42b0*/  F2FP.F16.E4M3.UNPACK_B R161, R81.H1 ;  /* 0x00000051ffa1723e */ /* 0x000fe200030006ff */
[----:B------:R-:W-:-:S02]  /*42c0*/  IMAD.MOV.U32 R81, RZ, RZ, R14 ;  /* 0x000000ffff517224 */ /* 0x000fc400078e000e */
[----:B------:R-:W-:Y:S02]  /*42d0*/  HADD2.F32 R14, -RZ, R160.H1_H1 ;  /* 0x300000a0ff0e7230 */ /* 0x000fe40000004100 */
[--C-:B------:R-:W-:Y:S02]  /*42e0*/  HADD2.F32 R160, -RZ, R161.reuse.H1_H1 ;  /* 0x300000a1ffa07230 */ /* 0x100fe40000004100 */
[----:B------:R-:W-:-:S03]  /*42f0*/  HADD2.F32 R161, -RZ, R161.H0_H0 ;  /* 0x200000a1ffa17230 */ /* 0x000fc60000004100 */
[CC--:B------:R-:W-:Y:S02]  /*4300*/  FMUL.FTZ R162, R160.reuse, R14.reuse ;  /* 0x0000000ea0a27220 */ /* 0x0c0fe40000410000 */
[C---:B------:R-:W-:Y:S02]  /*4310*/  FMUL.FTZ R163, R161.reuse, R14 ;  /* 0x0000000ea1a37220 */ /* 0x040fe40000410000 */
[-C--:B------:R-:W-:Y:S01]  /*4320*/  FFMA.FTZ R14, R161, R79.reuse, -R162 ;  /* 0x0000004fa10e7223 */ /* 0x080fe200000108a2 */
[--C-:B------:R-:W-:Y:S02]  /*4330*/  HADD2.F32 R162, -RZ, R83.reuse.H1_H1 ;  /* 0x30000053ffa27230 */ /* 0x100fe40000004100 */
[----:B------:R-:W-:Y:S01]  /*4340*/  FFMA.FTZ R79, R160, R79, R163 ;  /* 0x0000004fa04f7223 */ /* 0x000fe200000100a3 */
[----:B------:R-:W-:Y:S01]  /*4350*/  F2FP.F16.E4M3.UNPACK_B R160, R84 ;  /* 0x00000054ffa0723e */ /* 0x000fe200020006ff */
[----:B------:R-:W-:Y:S01]  /*4360*/  HADD2.F32 R83, -RZ, R83.H0_H0 ;  /* 0x20000053ff537230 */ /* 0x000fe20000004100 */
[----:B------:R-:W-:-:S02]  /*4370*/  F2FP.F16.E4M3.UNPACK_B R84, R81.H1 ;  /* 0x00000051ff54723e */ /* 0x000fc400030006ff */
[----:B------:R-:W-:Y:S01]  /*4380*/  F2FP.F16.E4M3.UNPACK_B R81, R81 ;  /* 0x00000051ff51723e */ /* 0x000fe200020006ff */
[----:B------:R-:W-:Y:S01]  /*4390*/  HADD2.F32 R163, -RZ, R160.H1_H1 ;  /* 0x300000a0ffa37230 */ /* 0x000fe20000004100 */
[----:B------:R-:W-:Y:S01]  /*43a0*/  F2FP.SATFINITE.E4M3.F32.PACK_AB_MERGE_C R79, R79, R14, RZ ;  /* 0x0000000e4f4f723e */ /* 0x000fe200048070ff */
[--C-:B------:R-:W-:Y:S02]  /*43b0*/  HADD2.F32 R161, -RZ, R84.reuse.H1_H1 ;  /* 0x30000054ffa17230 */ /* 0x100fe40000004100 */
[----:B------:R-:W-:Y:S01]  /*43c0*/  HADD2.F32 R84, -RZ, R84.H0_H0 ;  /* 0x20000054ff547230 */ /* 0x000fe20000004100 */
[----:B------:R-:W-:Y:S02]  /*43d0*/  F2FP.SATFINITE.E4M3.F32.PACK_AB_MERGE_C R15, R15, R82, R79 ;  /* 0x000000520f0f723e */ /* 0x000fe4000480704f */
[-C--:B------:R-:W-:Y:S02]  /*43e0*/  FMUL.FTZ R165, R161, R163.reuse ;  /* 0x000000a3a1a57220 */ /* 0x080fe40000410000 */
[----:B------:R-:W-:-:S02]  /*43f0*/  FMUL.FTZ R164, R84, R163 ;  /* 0x000000a354a47220 */ /* 0x000fc40000410000 */
[-C--:B------:R-:W-:Y:S02]  /*4400*/  FFMA.FTZ R84, R84, R162.reuse, -R165 ;  /* 0x000000a254547223 */ /* 0x080fe400000108a5 */
[----:B------:R-:W-:Y:S01]  /*4410*/  FFMA.FTZ R161, R161, R162, R164 ;  /* 0x000000a2a1a17223 */ /* 0x000fe200000100a4 */
[----:B------:R-:W-:Y:S02]  /*4420*/  HADD2.F32 R162, -RZ, R160.H0_H0 ;  /* 0x200000a0ffa27230 */ /* 0x000fe40000004100 */
[--C-:B------:R-:W-:Y:S02]  /*4430*/  HADD2.F32 R160, -RZ, R81.reuse.H1_H1 ;  /* 0x30000051ffa07230 */ /* 0x100fe40000004100 */
[----:B------:R-:W-:Y:S01]  /*4440*/  HADD2.F32 R81, -RZ, R81.H0_H0 ;  /* 0x20000051ff517230 */ /* 0x000fe20000004100 */
[----:B------:R-:W-:Y:S02]  /*4450*/  F2FP.SATFINITE.E4M3.F32.PACK_AB_MERGE_C R84, R161, R84, RZ ;  /* 0x00000054a154723e */ /* 0x000fe400048070ff */
[----:B------:R-:W-:-:S02]  /*4460*/  FMUL.FTZ R164, R160, R162 ;  /* 0x000000a2a0a47220 */ /* 0x000fc40000410000 */
[C---:B------:R-:W-:Y:S02]  /*4470*/  FMUL.FTZ R163, R81.reuse, R162 ;  /* 0x000000a251a37220 */ /* 0x040fe40000410000 */
[-C--:B------:R-:W-:Y:S02]  /*4480*/  FFMA.FTZ R164, R81, R83.reuse, -R164 ;  /* 0x0000005351a47223 */ /* 0x080fe400000108a4 */
[----:B------:R-:W-:-:S05]  /*4490*/  FFMA.FTZ R163, R160, R83, R163 ;  /* 0x00000053a0a37223 */ /* 0x000fca00000100a3 */
[----:B------:R-:W-:-:S07]  /*44a0*/  F2FP.SATFINITE.E4M3.F32.PACK_AB_MERGE_C R14, R163, R164, R84 ;  /* 0x000000a4a30e723e */ /* 0x000fce0004807054 */
.L_x_460:
[----:B------:R-:W-:Y:S05]  /*44b0*/  BSYNC B3 ;  /* 0x0000000000037941 */ /* 0x000fea0003800000 */
.L_x_459:
[----:B------:R-:W-:-:S05]  /*44c0*/  IMAD.SHL.U32 R79, R173, 0x10, RZ ;  /* 0x00000010ad4f7824 */ /* 0x000fca00078e00ff */
[----:B----4-:R-:W-:-:S04]  /*44d0*/  IADD3 R78, P2, R11, R79, RZ ;  /* 0x0000004f0b4e7210 */ /* 0x010fc80007f5e0ff */
[----:B---3--:R-:W-:-:S05]  /*44e0*/  LEA.HI.X.SX32 R79, R79, R150, 0x1, P2 ;  /* 0x000000964f4f7211 */ /* 0x008fca00010f0eff */
[----:B0-----:R0:W-:Y:S04]  /*44f0*/  ST.E.128 desc[UR50][R78.64], R12 ;  /* 0x0000000c4e007985 */ /* 0x0011e8000c101d32 */
.L_x_458:
[----:B------:R-:W-:Y:S05]  /*4500*/  BSYNC B2 ;  /* 0x0000000000027941 */ /* 0x000fea0003800000 */
.L_x_457:
[----:B------:R-:W-:Y:S01]  /*4510*/  ISETP.NE.AND P2, PT, R30, RZ, PT ;  /* 0x000000ff1e00720c */ /* 0x000fe20003f45270 */
[----:B------:R-:W-:-:S12]  /*4520*/  BSSY B2, `(.L_x_461) ;  /* 0x0000076000027945 */ /* 0x000fd80003800000 */
[----:B------:R-:W-:Y:S05]  /*4530*/  @!P2 BRA `(.L_x_462) ;  /* 0x0000000400d0a947 */ /* 0x000fea0003800000 */
[----:B0-----:R-:W-:Y:S01]  /*4540*/  SHF.L.U32 R12, R174, 0x4, RZ ;  /* 0x00000004ae0c7819 */ /* 0x001fe200000006ff */
[----:B------:R-:W-:Y:S03]  /*4550*/  BSSY B3, `(.L_x_463) ;  /* 0x0000071000037945 */ /* 0x000fe60003800000 */
[----:B----4-:R-:W-:-:S04]  /*4560*/  IADD3 R78, P2, R11, R12, RZ ;  /* 0x0000000c0b4e7210 */ /* 0x010fc80007f5e0ff */
[----:B---3--:R-:W-:Y:S02]  /*4570*/  LEA.HI.X.SX32 R79, R12, R150, 0x1, P2 ;  /* 0x000000960c4f7211 */ /* 0x008fe400010f0eff */
[----:B------:R0:W3:Y:S01]  /*4580*/  LDS.128 R12, [R37+0x1cc00] ;  /* 0x01cc0000250c7984 */ /* 0x0000e20000000c00 */
[----:B------:R-:W-:-:S13]  /*4590*/  ISETP.GE.AND P2, PT, R200, R118, PT ;  /* 0x00000076c800720c */ /* 0x000fda0003f46270 */
[----:B0-----:R-:W-:Y:S05]  /*45a0*/  @P2 BRA `(.L_x_464) ;  /* 0x0000000400ac2947 */ /* 0x001fea0003800000 */
[----:B---3--:R-:W-:Y:S01]  /*45b0*/  IMAD.MOV.U32 R76, RZ, RZ, R13 ;  /* 0x000000ffff4c7224 */ /* 0x008fe200078e000d */
[-C--:B------:R-:W-:Y:S02]  /*45c0*/  F2FP.F16.E4M3.UNPACK_B R82, R159.reuse.H1 ;  /* 0x0000009fff52723e */ /* 0x080fe400030006ff */
        /* <DEDUP_REMOVED lines=9> */
[----:B------:R-:W-:-:S03]  /*4660*/  FMUL.FTZ R161, R74, R81 ;  /* 0x000000514aa17220 */ /* 0x000fc60000410000 */
[-C--:B------:R-:W-:Y:S01]  /*4670*/  FFMA.FTZ R81, R74, R83.reuse, -R85 ;  /* 0x000000534a517223 */ /* 0x080fe20000010855 */
[----:B------:R-:W-:Y:S01]  /*4680*/  FFMA.FTZ R74, R80, R83, R161 ;  /* 0x00000053504a7223 */ /* 0x000fe200000100a1 */
[----:B------:R-:W-:Y:S01]  /*4690*/  F2FP.F16.E4M3.UNPACK_B R80, R76.H1 ;  /* 0x0000004cff50723e */ /* 0x000fe200030006ff */
[----:B------:R-:W-:Y:S02]  /*46a0*/  IMAD.MOV.U32 R76, RZ, RZ, R12 ;  /* 0x000000ffff4c7224 */ /* 0x000fe400078e000c */
[----:B------:R-:W-:Y:S01]  /*46b0*/  HADD2.F32 R83, -RZ, R82.H1_H1 ;  /* 0x30000052ff537230 */ /* 0x000fe20000004100 */
[----:B------:R-:W-:Y:S01]  /*46c0*/  F2FP.F16.E4M3.UNPACK_B R82, R158 ;  /* 0x0000009eff52723e */ /* 0x000fe200020006ff */
[--C-:B------:R-:W-:Y:S02]  /*46d0*/  HADD2.F32 R12, -RZ, R80.reuse.H1_H1 ;  /* 0x30000050ff0c7230 */ /* 0x100fe40000004100 */
[----:B------:R-:W-:-:S03]  /*46e0*/  HADD2.F32 R80, -RZ, R80.H0_H0 ;  /* 0x20000050ff507230 */ /* 0x000fc60000004100 */
[-C--:B------:R-:W-:Y:S02]  /*46f0*/  FMUL.FTZ R85, R12, R83.reuse ;  /* 0x000000530c557220 */ /* 0x080fe40000410000 */
[C---:B------:R-:W-:Y:S02]  /*4700*/  FMUL.FTZ R83, R80.reuse, R83 ;  /* 0x0000005350537220 */ /* 0x040fe40000410000 */
[-C--:B------:R-:W-:Y:S01]  /*4710*/  FFMA.FTZ R80, R80, R13.reuse, -R85 ;  /* 0x0000000d50507223 */ /* 0x080fe20000010855 */
[----:B------:R-:W-:Y:S02]  /*4720*/  HADD2.F32 R85, -RZ, R84.H1_H1 ;  /* 0x30000054ff557230 */ /* 0x000fe40000004100 */
[----:B------:R-:W-:Y:S01]  /*4730*/  FFMA.FTZ R161, R12, R13, R83 ;  /* 0x0000000d0ca17223 */ /* 0x000fe20000010053 */
[-C--:B------:R-:W-:Y:S01]  /*4740*/  F2FP.F16.E4M3.UNPACK_B R12, R76.reuse.H1 ;  /* 0x0000004cff0c723e */ /* 0x080fe200030006ff */
[----:B------:R-:W-:Y:S01]  /*4750*/  HADD2.F32 R83, -RZ, R82.H1_H1 ;  /* 0x30000052ff537230 */ /* 0x000fe20000004100 */
[----:B------:R-:W-:Y:S01]  /*4760*/  F2FP.F16.E4M3.UNPACK_B R76, R76 ;  /* 0x0000004cff4c723e */ /* 0x000fe200020006ff */
[----:B------:R-:W-:Y:S01]  /*4770*/  HADD2.F32 R84, -RZ, R84.H0_H0 ;  /* 0x20000054ff547230 */ /* 0x000fe20000004100 */
[----:B------:R-:W-:Y:S01]  /*4780*/  F2FP.SATFINITE.E4M3.F32.PACK_AB_MERGE_C R80, R161, R80, RZ ;  /* 0x00000050a150723e */ /* 0x000fe200048070ff */
[----:B------:R-:W-:-:S02]  /*4790*/  HADD2.F32 R13, -RZ, R12.H1_H1 ;  /* 0x3000000cff0d7230 */ /* 0x000fc40000004100 */
[----:B------:R-:W-:Y:S01]  /*47a0*/  HADD2.F32 R12, -RZ, R12.H0_H0 ;  /* 0x2000000cff0c7230 */ /* 0x000fe20000004100 */
[----:B------:R-:W-:Y:S01]  /*47b0*/  F2FP.SATFINITE.E4M3.F32.PACK_AB_MERGE_C R74, R74, R81, R80 ;  /* 0x000000514a4a723e */ /* 0x000fe20004807050 */
[----:B------:R-:W-:Y:S02]  /*47c0*/  HADD2.F32 R82, -RZ, R82.H0_H0 ;  /* 0x20000052ff527230 */ /* 0x000fe40000004100 */
[-C--:B------:R-:W-:Y:S01]  /*47d0*/  FMUL.FTZ R159, R13, R85.reuse ;  /* 0x000000550d9f7220 */ /* 0x080fe20000410000 */
[----:B------:R-:W-:Y:S01]  /*47e0*/  SHF.R.U32.HI R81, RZ, 0x8, R77 ;  /* 0x00000008ff517819 */ /* 0x000fe2000001164d */
[C---:B------:R-:W-:Y:S01]  /*47f0*/  FMUL.FTZ R158, R12.reuse, R85 ;  /* 0x000000550c9e7220 */ /* 0x040fe20000410000 */
[----:B------:R-:W-:Y:S01]  /*4800*/  LOP3.LUT R80, R75, 0xff0000ff, RZ, 0xc0, !PT ;  /* 0xff0000ff4b507812 */ /* 0x000fe200078ec0ff */
[-C--:B------:R-:W-:Y:S02]  /*4810*/  FFMA.FTZ R12, R12, R83.reuse, -R159 ;  /* 0x000000530c0c7223 */ /* 0x080fe4000001089f */
[----:B------:R-:W-:Y:S01]  /*4820*/  FFMA.FTZ R13, R13, R83, R158 ;  /* 0x000000530d0d7223 */ /* 0x000fe2000001009e */
[--C-:B------:R-:W-:Y:S01]  /*4830*/  HADD2.F32 R83, -RZ, R76.reuse.H1_H1 ;  /* 0x3000004cff537230 */ /* 0x100fe20000004100 */
[----:B------:R-:W-:Y:S01]  /*4840*/  SHF.R.U32.HI R158, RZ, 0x10, R75 ;  /* 0x00000010ff9e7819 */ /* 0x000fe2000001164b */
[----:B------:R-:W-:-:S02]  /*4850*/  HADD2.F32 R76, -RZ, R76.H0_H0 ;  /* 0x2000004cff4c7230 */ /* 0x000fc40000004100 */
[----:B------:R-:W-:Y:S01]  /*4860*/  F2FP.SATFINITE.E4M3.F32.PACK_AB_MERGE_C R12, R13, R12, RZ ;  /* 0x0000000c0d0c723e */ /* 0x000fe200048070ff */
[CC--:B------:R-:W-:Y:S01]  /*4870*/  FMUL.FTZ R85, R83.reuse, R84.reuse ;  /* 0x0000005453557220 */ /* 0x0c0fe20000410000 */
[----:B------:R-:W-:Y:S02]  /*4880*/  IMAD.MOV.U32 R13, RZ, RZ, R74 ;  /* 0x000000ffff0d7224 */ /* 0x000fe400078e004a */
[C---:B------:R-:W-:Y:S01]  /*4890*/  FMUL.FTZ R84, R76.reuse, R84 ;  /* 0x000000544c547220 */ /* 0x040fe20000410000 */
[-C--:B------:R-:W-:Y:S01]  /*48a0*/  FFMA.FTZ R76, R76, R82.reuse, -R85 ;  /* 0x000000524c4c7223 */ /* 0x080fe20000010855 */
[----:B------:R-:W-:Y:S02]  /*48b0*/  SHF.R.U32.HI R85, RZ, 0x8, R75 ;  /* 0x00000008ff557819 */ /* 0x000fe4000001164b */
[----:B------:R-:W-:Y:S01]  /*48c0*/  FFMA.FTZ R83, R83, R82, R84 ;  /* 0x0000005253537223 */ /* 0x000fe20000010054 */
[----:B------:R-:W-:Y:S02]  /*48d0*/  SHF.R.U32.HI R84, RZ, 0x10, R77 ;  /* 0x00000010ff547819 */ /* 0x000fe4000001164d */
[----:B------:R-:W-:Y:S01]  /*48e0*/  LOP3.LUT R82, R77, 0xff0000ff, RZ, 0xc0, !PT ;  /* 0xff0000ff4d527812 */ /* 0x000fe200078ec0ff */
[----:B------:R-:W-:Y:S01]  /*48f0*/  IMAD.SHL.U32 R75, R85, 0x100, RZ ;  /* 0x00000100554b7824 */ /* 0x000fe200078e00ff */
[----:B------:R-:W-:Y:S01]  /*4900*/  SHF.L.U32 R77, R81, 0x8, RZ ;  /* 0x00000008514d7819 */ /* 0x000fe200000006ff */
[----:B------:R-:W-:Y:S01]  /*4910*/  IMAD.U32 R81, R84, 0x10000, RZ ;  /* 0x0001000054517824 */ /* 0x000fe200078e00ff */
[----:B------:R-:W-:-:S02]  /*4920*/  F2FP.SATFINITE.E4M3.F32.PACK_AB_MERGE_C R12, R83, R76, R12 ;  /* 0x0000004c530c723e */ /* 0x000fc4000480700c */
[----:B------:R-:W-:Y:S01]  /*4930*/  LOP3.LUT R82, R82, 0xff00, R77, 0xf8, !PT ;  /* 0x0000ff0052527812 */ /* 0x000fe200078ef84d */
[----:B------:R-:W-:Y:S01]  /*4940*/  IMAD.MOV.U32 R77, RZ, RZ, R15 ;  /* 0x000000ffff4d7224 */ /* 0x000fe200078e000f */
[----:B------:R-:W-:Y:S01]  /*4950*/  LOP3.LUT R80, R80, 0xff00, R75, 0xf8, !PT ;  /* 0x0000ff0050507812 */ /* 0x000fe200078ef84b */
[----:B------:R-:W-:Y:S01]  /*4960*/  IMAD.U32 R75, R158, 0x10000, RZ ;  /* 0x000100009e4b7824 */ /* 0x000fe200078e00ff */
[----:B------:R-:W-:Y:S02]  /*4970*/  LOP3.LUT R81, R82, 0xff0000, R81, 0xf8, !PT ;  /* 0x00ff000052517812 */ /* 0x000fe400078ef851 */
[----:B------:R-:W-:Y:S02]  /*4980*/  F2FP.F16.E4M3.UNPACK_B R15, R77 ;  /* 0x0000004dff0f723e */ /* 0x000fe400020006ff */
[----:B------:R-:W-:Y:S02]  /*4990*/  LOP3.LUT R75, R80, 0xff0000, R75, 0xf8, !PT ;  /* 0x00ff0000504b7812 */ /* 0x000fe400078ef84b */
[----:B------:R-:W-:Y:S01]  /*49a0*/  F2FP.F16.E4M3.UNPACK_B R85, R81.H1 ;  /* 0x00000051ff55723e */ /* 0x000fe200030006ff */
[--C-:B------:R-:W-:Y:S01]  /*49b0*/  HADD2.F32 R80, -RZ, R15.reuse.H1_H1 ;  /* 0x3000000fff507230 */ /* 0x100fe20000004100 */
[----:B------:R-:W-:Y:S01]  /*49c0*/  F2FP.F16.E4M3.UNPACK_B R82, R75.H1 ;  /* 0x0000004bff52723e */ /* 0x000fe200030006ff */
[----:B------:R-:W-:-:S02]  /*49d0*/  HADD2.F32 R15, -RZ, R15.H0_H0 ;  /* 0x2000000fff0f7230 */ /* 0x000fc40000004100 */
[----:B------:R-:W-:Y:S02]  /*49e0*/  HADD2.F32 R158, -RZ, R85.H0_H0 ;  /* 0x20000055ff9e7230 */ /* 0x000fe40000004100 */
[--C-:B------:R-:W-:Y:S02]  /*49f0*/  HADD2.F32 R84, -RZ, R82.reuse.H0_H0 ;  /* 0x20000052ff547230 */ /* 0x100fe40000004100 */
[----:B------:R-:W-:Y:S02]  /*4a00*/  HADD2.F32 R82, -RZ, R82.H1_H1 ;  /* 0x30000052ff527230 */ /* 0x000fe40000004100 */
[-C--:B------:R-:W-:Y:S01]  /*4a10*/  FMUL.FTZ R160, R80, R158.reuse ;  /* 0x0000009e50a07220 */ /* 0x080fe20000410000 */
[----:B------:R-:W-:-:S03]  /*4a20*/  FMUL.FTZ R159, R15, R158 ;  /* 0x0000009e0f9f7220 */ /* 0x000fc60000410000 */
[-C--:B------:R-:W-:Y:S01]  /*4a30*/  FFMA.FTZ R15, R15, R84.reuse, -R160 ;  /* 0x000000540f0f7223 */ /* 0x080fe200000108a0 */
[----:B------:R-:W-:Y:S01]  /*4a40*/  FFMA.FTZ R80, R80, R84, R159 ;  /* 0x0000005450507223 */ /* 0x000fe2000001009f */
[----:B------:R-:W-:Y:S02]  /*4a50*/  F2FP.F16.E4M3.UNPACK_B R84, R77.H1 ;  /* 0x0000004dff54723e */ /* 0x000fe400030006ff */
[----:B------:R-:W-:Y:S01]  /*4a60*/  MOV R77, R14 ;  /* 0x0000000e004d7202 */ /* 0x000fe20000000f00 */
[----:B------:R-:W-:Y:S02]  /*4a70*/  HADD2.F32 R14, -RZ, R85.H1_H1 ;  /* 0x30000055ff0e7230 */ /* 0x000fe40000004100 */
[--C-:B------:R-:W-:Y:S02]  /*4a80*/  HADD2.F32 R85, -RZ, R84.reuse.H1_H1 ;  /* 0x30000054ff557230 */ /* 0x100fe40000004100 */
[----:B------:R-:W-:-:S03]  /*4a90*/  HADD2.F32 R84, -RZ, R84.H0_H0 ;  /* 0x20000054ff547230 */ /* 0x000fc60000004100 */
[CC--:B------:R-:W-:Y:S02]  /*4aa0*/  FMUL.FTZ R159, R85.reuse, R14.reuse ;  /* 0x0000000e559f7220 */ /* 0x0c0fe40000410000 */
[C---:B------:R-:W-:Y:S02]  /*4ab0*/  FMUL.FTZ R158, R84.reuse, R14 ;  /* 0x0000000e549e7220 */ /* 0x040fe40000410000 */
[-C--:B------:R-:W-:Y:S01]  /*4ac0*/  FFMA.FTZ R14, R84, R82.reuse, -R159 ;  /* 0x00000052540e7223 */ /* 0x080fe2000001089f */
[----:B------:R-:W-:Y:S01]  /*4ad0*/  F2FP.F16.E4M3.UNPACK_B R159, R81 ;  /* 0x00000051ff9f723e */ /* 0x000fe200020006ff */
[----:B------:R-:W-:Y:S01]  /*4ae0*/  FFMA.FTZ R85, R85, R82, R158 ;  /* 0x0000005255557223 */ /* 0x000fe2000001009e */
[----:B------:R-:W-:Y:S02]  /*4af0*/  F2FP.F16.E4M3.UNPACK_B R81, R77.H1 ;  /* 0x0000004dff51723e */ /* 0x000fe400030006ff */
[----:B------:R-:W-:Y:S01]  /*4b00*/  F2FP.F16.E4M3.UNPACK_B R84, R75 ;  /* 0x0000004bff54723e */ /* 0x000fe200020006ff */
[----:B------:R-:W-:Y:S01]  /*4b10*/  HADD2.F32 R75, -RZ, R159.H1_H1 ;  /* 0x3000009fff4b7230 */ /* 0x000fe20000004100 */
[----:B------:R-:W-:Y:S01]  /*4b20*/  F2FP.F16.E4M3.UNPACK_B R77, R77 ;  /* 0x0000004dff4d723e */ /* 0x000fe200020006ff */
[--C-:B------:R-:W-:Y:S01]  /*4b30*/  HADD2.F32 R82, -RZ, R81.reuse.H1_H1 ;  /* 0x30000051ff527230 */ /* 0x100fe20000004100 */
[----:B------:R-:W-:Y:S01]  /*4b40*/  F2FP.SATFINITE.E4M3.F32.PACK_AB_MERGE_C R85, R85, R14, RZ ;  /* 0x0000000e5555723e */ /* 0x000fe200048070ff */
[----:B------:R-:W-:-:S02]  /*4b50*/  HADD2.F32 R81, -RZ, R81.H0_H0 ;  /* 0x20000051ff517230 */ /* 0x000fc40000004100 */
[--C-:B------:R-:W-:Y:S02]  /*4b60*/  HADD2.F32 R158, -RZ, R84.reuse.H1_H1 ;  /* 0x30000054ff9e7230 */ /* 0x100fe40000004100 */
[-C--:B------:R-:W-:Y:S01]  /*4b70*/  FMUL.FTZ R160, R82, R75.reuse ;  /* 0x0000004b52a07220 */ /* 0x080fe20000410000 */
[----:B------:R-:W-:Y:S02]  /*4b80*/  HADD2.F32 R84, -RZ, R84.H0_H0 ;  /* 0x20000054ff547230 */ /* 0x000fe40000004100 */
[C---:B------:R-:W-:Y:S01]  /*4b90*/  FMUL.FTZ R161, R81.reuse, R75 ;  /* 0x0000004b51a17220 */ /* 0x040fe20000410000 */
[----:B------:R-:W-:Y:S01]  /*4ba0*/  F2FP.SATFINITE.E4M3.F32.PACK_AB_MERGE_C R15, R80, R15, R85 ;  /* 0x0000000f500f723e */ /* 0x000fe20004807055 */
[-C--:B------:R-:W-:Y:S01]  /*4bb0*/  FFMA.FTZ R75, R81, R158.reuse, -R160 ;  /* 0x0000009e514b7223 */ /* 0x080fe200000108a0 */
[----:B------:R-:W-:Y:S02]  /*4bc0*/  HADD2.F32 R81, -RZ, R77.H1_H1 ;  /* 0x3000004dff517230 */ /* 0x000fe40000004100 */
[----:B------:R-:W-:Y:S01]  /*4bd0*/  FFMA.FTZ R160, R82, R158, R161 ;  /* 0x0000009e52a07223 */ /* 0x000fe200000100a1 */
[----:B------:R-:W-:-:S02]  /*4be0*/  HADD2.F32 R82, -RZ, R159.H0_H0 ;  /* 0x2000009fff527230 */ /* 0x000fc40000004100 */
[----:B------:R-:W-:Y:S02]  /*4bf0*/  HADD2.F32 R77, -RZ, R77.H0_H0 ;  /* 0x2000004dff4d7230 */ /* 0x000fe40000004100 */
[----:B------:R-:W-:Y:S01]  /*4c00*/  F2FP.SATFINITE.E4M3.F32.PACK_AB_MERGE_C R75, R160, R75, RZ ;  /* 0x0000004ba04b723e */ /* 0x000fe200048070ff */
[-C--:B------:R-:W-:Y:S02]  /*4c10*/  FMUL.FTZ R158, R81, R82.reuse ;  /* 0x00000052519e7220 */ /* 0x080fe40000410000 */
[C---:B------:R-:W-:Y:S02]  /*4c20*/  FMUL.FTZ R82, R77.reuse, R82 ;  /* 0x000000524d527220 */ /* 0x040fe40000410000 */
[-C--:B------:R-:W-:Y:S02]  /*4c30*/  FFMA.FTZ R158, R77, R84.reuse, -R158 ;  /* 0x000000544d9e7223 */ /* 0x080fe4000001089e */
[----:B------:R-:W-:-:S05]  /*4c40*/  FFMA.FTZ R81, R81, R84, R82 ;  /* 0x0000005451517223 */ /* 0x000fca0000010052 */
[----:B------:R-:W-:-:S07]  /*4c50*/  F2FP.SATFINITE.E4M3.F32.PACK_AB_MERGE_C R14, R81, R158, R75 ;  /* 0x0000009e510e723e */ /* 0x000fce000480704b */
.L_x_464:
[----:B------:R-:W-:Y:S05]  /*4c60*/  BSYNC B3 ;  /* 0x0000000000037941 */ /* 0x000fea0003800000 */
.L_x_463:
[----:B---3--:R0:W-:Y:S02]  /*4c70*/  ST.E.128 desc[UR50][R78.64], R12 ;  /* 0x0000000c4e007985 */ /* 0x0081e4000c101d32 */
.L_x_462:
[----:B------:R-:W-:Y:S05]  /*4c80*/  BSYNC B2 ;  /* 0x0000000000027941 */ /* 0x000fea0003800000 */
.L_x_461:
[----:B------:R-:W-:Y:S01]  /*4c90*/  ISETP.NE.AND P2, PT, R31, RZ, PT ;  /* 0x000000ff1f00720c */ /* 0x000fe20003f45270 */
[----:B------:R-:W-:-:S12]  /*4ca0*/  BSSY B2, `(.L_x_465) ;  /* 0x0000074000027945 */ /* 0x000fd80003800000 */
[----:B------:R-:W-:Y:S05]  /*4cb0*/  @!P2 BRA `(.L_x_466) ;  /* 0x0000000400c8a947 */ /* 0x000fea0003800000 */
[----:B0-----:R0:W0:Y:S01]  /*4cc0*/  LDS.128 R12, [R36+0x1cc00] ;  /* 0x01cc0000240c7984 */ /* 0x0010220000000c00 */
[----:B----4-:R-:W-:Y:S01]  /*4cd0*/  IADD3 R74, P2, R172, R11, RZ ;  /* 0x0000000bac4a7210 */ /* 0x010fe20007f5e0ff */
[----:B------:R-:W-:Y:S04]  /*4ce0*/  BSSY B3, `(.L_x_467) ;  /* 0x000006e000037945 */ /* 0x000fe80003800000 */
[----:B---3--:R-:W-:Y:S01]  /*4cf0*/  IMAD.X R75, R150, 0x1, R197, P2 ;  /* 0x00000001964b7824 */ /* 0x008fe200010e06c5 */
[----:B------:R-:W-:-:S13]  /*4d00*/  ISETP.GE.AND P2, PT, R203, R118, PT ;  /* 0x00000076cb00720c */ /* 0x000fda0003f46270 */
[----:B------:R-:W-:Y:S05]  /*4d10*/  @P2 BRA `(.L_x_468) ;  /* 0x0000000400a82947 */ /* 0x000fea0003800000 */
[----:B0-----:R-:W-:Y:S01]  /*4d20*/  IMAD.MOV.U32 R70, RZ, RZ, R13 ;  /* 0x000000ffff467224 */ /* 0x001fe200078e000d */
[----:B------:R-:W-:Y:S02]  /*4d30*/  F2FP.F16.E4M3.UNPACK_B R79, R157.H1 ;  /* 0x0000009dff4f723e */ /* 0x000fe400030006ff */
[----:B------:R-:W-:Y:S02]  /*4d40*/  F2FP.F16.E4M3.UNPACK_B R78, R156.H1 ;  /* 0x0000009cff4e723e */ /* 0x000fe400030006ff */
[----:B------:R-:W-:Y:S01]  /*4d50*/  F2FP.F16.E4M3.UNPACK_B R13, R70 ;  /* 0x00000046ff0d723e */ /* 0x000fe200020006ff */
[----:B------:R-:W-:Y:S02]  /*4d60*/  HADD2.F32 R72, -RZ, R79.H0_H0 ;  /* 0x2000004fff487230 */ /* 0x000fe40000004100 */
[----:B------:R-:W-:Y:S02]  /*4d70*/  HADD2.F32 R77, -RZ, R78.H0_H0 ;  /* 0x2000004eff4d7230 */ /* 0x000fe40000004100 */
[----:B------:R-:W-:-:S02]  /*4d80*/  HADD2.F32 R76, -RZ, R13.H1_H1 ;  /* 0x3000000dff4c7230 */ /* 0x000fc40000004100 */
[----:B------:R-:W-:Y:S02]  /*4d90*/  HADD2.F32 R13, -RZ, R13.H0_H0 ;  /* 0x2000000dff0d7230 */ /* 0x000fe40000004100 */
[----:B------:R-:W-:Y:S02]  /*4da0*/  HADD2.F32 R79, -RZ, R79.H1_H1 ;  /* 0x3000004fff4f7230 */ /* 0x000fe40000004100 */
[CC--:B------:R-:W-:Y:S01]  /*4db0*/  FMUL.FTZ R80, R76.reuse, R72.reuse ;  /* 0x000000484c507220 */ /* 0x0c0fe20000410000 */
[----:B------:R-:W-:Y:S02]  /*4dc0*/  HADD2.F32 R78, -RZ, R78.H1_H1 ;  /* 0x3000004eff4e7230 */ /* 0x000fe40000004100 */
[C---:B------:R-:W-:Y:S01]  /*4dd0*/  FMUL.FTZ R81, R13.reuse, R72 ;  /* 0x000000480d517220 */ /* 0x040fe20000410000 */
[----:B------:R-:W-:Y:S01]  /*4de0*/  F2FP.F16.E4M3.UNPACK_B R72, R70.H1 ;  /* 0x00000046ff48723e */ /* 0x000fe200030006ff */
[-C--:B------:R-:W-:Y:S02]  /*4df0*/  FFMA.FTZ R13, R13, R77.reuse, -R80 ;  /* 0x0000004d0d0d7223 */ /* 0x080fe40000010850 */
[----:B------:R-:W-:Y:S01]  /*4e00*/  FFMA.FTZ R70, R76, R77, R81 ;  /* 0x0000004d4c467223 */ /* 0x000fe20000010051 */
[----:B------:R-:W-:Y:S01]  /*4e10*/  MOV R76, R12 ;  /* 0x0000000c004c7202 */ /* 0x000fe20000000f00 */
[----:B------:R-:W-:-:S02]  /*4e20*/  HADD2.F32 R77, -RZ, R72.H1_H1 ;  /* 0x30000048ff4d7230 */ /* 0x000fc40000004100 */
        /* <DEDUP_REMOVED lines=14> */
[CC--:B------:R-:W-:Y:S01]  /*4f10*/  FMUL.FTZ R83, R79.reuse, R82.reuse ;  /* 0x000000524f537220 */ /* 0x0c0fe20000410000 */
[----:B------:R-:W-:Y:S02]  /*4f20*/  HADD2.F32 R78, -RZ, R78.H0_H0 ;  /* 0x2000004eff4e7230 */ /* 0x000fe40000004100 */
[----:B------:R-:W-:Y:S01]  /*4f30*/  FMUL.FTZ R82, R72, R82 ;  /* 0x0000005248527220 */ /* 0x000fe20000410000 */
[----:B------:R-:W-:Y:S01]  /*4f40*/  F2FP.SATFINITE.E4M3.F32.PACK_AB_MERGE_C R13, R70, R13, R12 ;  /* 0x0000000d460d723e */ /* 0x000fe2000480700c */
[-C--:B------:R-:W-:Y:S02]  /*4f50*/  FFMA.FTZ R72, R72, R80.reuse, -R83 ;  /* 0x0000005048487223 */ /* 0x080fe40000010853 */
[----:B------:R-:W-:Y:S01]  /*4f60*/  FFMA.FTZ R79, R79, R80, R82 ;  /* 0x000000504f4f7223 */ /* 0x000fe20000010052 */
[----:B------:R-:W-:Y:S01]  /*4f70*/  HADD2.F32 R80, -RZ, R81.H0_H0 ;  /* 0x20000051ff507230 */ /* 0x000fe20000004100 */
[----:B------:R-:W-:Y:S01]  /*4f80*/  SHF.R.U32.HI R82, RZ, 0x10, R71 ;  /* 0x00000010ff527819 */ /* 0x000fe20000011647 */
[----:B------:R-:W-:-:S02]  /*4f90*/  HADD2.F32 R81, -RZ, R76.H1_H1 ;  /* 0x3000004cff517230 */ /* 0x000fc40000004100 */
[----:B------:R-:W-:Y:S01]  /*4fa0*/  HADD2.F32 R76, -RZ, R76.H0_H0 ;  /* 0x2000004cff4c7230 */ /* 0x000fe20000004100 */
[----:B------:R-:W-:Y:S02]  /*4fb0*/  F2FP.SATFINITE.E4M3.F32.PACK_AB_MERGE_C R72, R79, R72, RZ ;  /* 0x000000484f48723e */ /* 0x000fe400048070ff */
[CC--:B------:R-:W-:Y:S02]  /*4fc0*/  FMUL.FTZ R83, R81.reuse, R80.reuse ;  /* 0x0000005051537220 */ /* 0x0c0fe40000410000 */
[C---:B------:R-:W-:Y:S02]  /*4fd0*/  FMUL.FTZ R80, R76.reuse, R80 ;  /* 0x000000504c507220 */ /* 0x040fe40000410000 */
[-C--:B------:R-:W-:Y:S01]  /*4fe0*/  FFMA.FTZ R76, R76, R78.reuse, -R83 ;  /* 0x0000004e4c4c7223 */ /* 0x080fe20000010853 */
[----:B------:R-:W-:Y:S01]  /*4ff0*/  SHF.R.U32.HI R83, RZ, 0x8, R73 ;  /* 0x00000008ff537819 */ /* 0x000fe20000011649 */
[----:B------:R-:W-:Y:S01]  /*5000*/  FFMA.FTZ R81, R81, R78, R80 ;  /* 0x0000004e51517223 */ /* 0x000fe20000010050 */
[----:B------:R-:W-:-:S02]  /*5010*/  LOP3.LUT R78, R73, 0xff0000ff, RZ, 0xc0, !PT ;  /* 0xff0000ff494e7812 */ /* 0x000fc400078ec0ff */
[----:B------:R-:W-:Y:S01]  /*5020*/  SHF.R.U32.HI R80, RZ, 0x10, R73 ;  /* 0x00000010ff507819 */ /* 0x000fe20000011649 */
[----:B------:R-:W-:Y:S01]  /*5030*/  IMAD.SHL.U32 R83, R83, 0x100, RZ ;  /* 0x0000010053537824 */ /* 0x000fe200078e00ff */
[----:B------:R-:W-:Y:S02]  /*5040*/  LOP3.LUT R73, R71, 0xff0000ff, RZ, 0xc0, !PT ;  /* 0xff0000ff47497812 */ /* 0x000fe400078ec0ff */
[----:B------:R-:W-:Y:S01]  /*5050*/  F2FP.SATFINITE.E4M3.F32.PACK_AB_MERGE_C R12, R81, R76, R72 ;  /* 0x0000004c510c723e */ /* 0x000fe20004807048 */
[----:B------:R-:W-:Y:S01]  /*5060*/  IMAD.U32 R80, R80, 0x10000, RZ ;  /* 0x0001000050507824 */ /* 0x000fe200078e00ff */
[----:B------:R-:W-:Y:S02]  /*5070*/  LOP3.LUT R83, R78, 0xff00, R83, 0xf8, !PT ;  /* 0x0000ff004e537812 */ /* 0x000fe400078ef853 */
[----:B------:R-:W-:Y:S02]  /*5080*/  SHF.R.U32.HI R78, RZ, 0x8, R71 ;  /* 0x00000008ff4e7819 */ /* 0x000fe40000011647 */
[----:B------:R-:W-:-:S02]  /*5090*/  LOP3.LUT R71, R83, 0xff0000, R80, 0xf8, !PT ;  /* 0x00ff000053477812 */ /* 0x000fc400078ef850 */
[----:B------:R-:W-:Y:S01]  /*50a0*/  MOV R80, R15 ;  /* 0x0000000f00507202 */ /* 0x000fe20000000f00 */
[----:B------:R-:W-:Y:S01]  /*50b0*/  IMAD.SHL.U32 R78, R78, 0x100, RZ ;  /* 0x000001004e4e7824 */ /* 0x000fe200078e00ff */
[----:B------:R-:W-:Y:S02]  /*50c0*/  F2FP.F16.E4M3.UNPACK_B R83, R71.H1 ;  /* 0x00000047ff53723e */ /* 0x000fe400030006ff */
[----:B------:R-:W-:Y:S02]  /*50d0*/  F2FP.F16.E4M3.UNPACK_B R15, R80 ;  /* 0x00000050ff0f723e */ /* 0x000fe400020006ff */
[----:B------:R-:W-:Y:S01]  /*50e0*/  LOP3.LUT R73, R73, 0xff00, R78, 0xf8, !PT ;  /* 0x0000ff0049497812 */ /* 0x000fe200078ef84e */
[----:B------:R-:W-:Y:S02]  /*50f0*/  IMAD.U32 R78, R82, 0x10000, RZ ;  /* 0x00010000524e7824 */ /* 0x000fe400078e00ff */
[----:B------:R-:W-:-:S03]  /*5100*/  HADD2.F32 R85, -RZ, R83.H0_H0 ;  /* 0x20000053ff557230 */ /* 0x000fc60000004100 */
[----:B------:R-:W-:Y:S01]  /*5110*/  LOP3.LUT R73, R73, 0xff0000, R78, 0xf8, !PT ;  /* 0x00ff000049497812 */ /* 0x000fe200078ef84e */
[--C-:B------:R-:W-:Y:S02]  /*5120*/  HADD2.F32 R78, -RZ, R15.reuse.H1_H1 ;  /* 0x3000000fff4e7230 */ /* 0x100fe40000004100 */
[----:B------:R-:W-:Y:S01]  /*5130*/  HADD2.F32 R15, -RZ, R15.H0_H0 ;  /* 0x2000000fff0f7230 */ /* 0x000fe20000004100 */
[----:B------:R-:W-:Y:S02]  /*5140*/  F2FP.F16.E4M3.UNPACK_B R84, R73.H1 ;  /* 0x00000049ff54723e */ /* 0x000fe400030006ff */
[----:B------:R-:W-:Y:S01]  /*5150*/  FMUL.FTZ R156, R78, R85 ;  /* 0x000000554e9c7220 */ /* 0x000fe20000410000 */
[----:B------:R-:W-:Y:S01]  /*5160*/  F2FP.F16.E4M3.UNPACK_B R73, R73 ;  /* 0x00000049ff49723e */ /* 0x000fe200020006ff */
[----:B------:R-:W-:Y:S01]  /*5170*/  FMUL.FTZ R85, R15, R85 ;  /* 0x000000550f557220 */ /* 0x000fe20000410000 */
[--C-:B------:R-:W-:Y:S02]  /*5180*/  HADD2.F32 R82, -RZ, R84.reuse.H0_H0 ;  /* 0x20000054ff527230 */ /* 0x100fe40000004100 */
[----:B------:R-:W-:-:S03]  /*5190*/  HADD2.F32 R84, -RZ, R84.H1_H1 ;  /* 0x30000054ff547230 */ /* 0x000fc60000004100 */
[-C--:B------:R-:W-:Y:S01]  /*51a0*/  FFMA.FTZ R15, R15, R82.reuse, -R156 ;  /* 0x000000520f0f7223 */ /* 0x080fe2000001089c */
[----:B------:R-:W-:Y:S01]  /*51b0*/  FFMA.FTZ R78, R78, R82, R85 ;  /* 0x000000524e4e7223 */ /* 0x000fe20000010055 */
[----:B------:R-:W-:Y:S01]  /*51c0*/  F2FP.F16.E4M3.UNPACK_B R82, R80.H1 ;  /* 0x00000050ff52723e */ /* 0x000fe200030006ff */
[----:B------:R-:W-:Y:S02]  /*51d0*/  IMAD.MOV.U32 R80, RZ, RZ, R14 ;  /* 0x000000ffff507224 */ /* 0x000fe400078e000e */
[----:B------:R-:W-:Y:S02]  /*51e0*/  HADD2.F32 R14, -RZ, R83.H1_H1 ;  /* 0x30000053ff0e7230 */ /* 0x000fe40000004100 */
[--C-:B------:R-:W-:Y:S02]  /*51f0*/  HADD2.F32 R83, -RZ, R82.reuse.H1_H1 ;  /* 0x30000052ff537230 */ /* 0x100fe40000004100 */
[----:B------:R-:W-:-:S03]  /*5200*/  HADD2.F32 R82, -RZ, R82.H0_H0 ;  /* 0x20000052ff527230 */ /* 0x000fc60000004100 */
[CC--:B------:R-:W-:Y:S02]  /*5210*/  FMUL.FTZ R85, R83.reuse, R14.reuse ;  /* 0x0000000e53557220 */ /* 0x0c0fe40000410000 */
[C---:B------:R-:W-:Y:S02]  /*5220*/  FMUL.FTZ R156, R82.reuse, R14 ;  /* 0x0000000e529c7220 */ /* 0x040fe40000410000 */
[----:B------:R-:W-:Y:S01]  /*5230*/  FFMA.FTZ R14, R82, R84, -R85 ;  /* 0x00000054520e7223 */ /* 0x000fe20000010855 */
[----:B------:R-:W-:Y:S01]  /*5240*/  F2FP.F16.E4M3.UNPACK_B R82, R80.H1 ;  /* 0x00000050ff52723e */ /* 0x000fe200030006ff */
[----:B------:R-:W-:Y:S01]  /*5250*/  FFMA.FTZ R83, R83, R84, R156 ;  /* 0x0000005453537223 */ /* 0x000fe2000001009c */
[----:B------:R-:W-:Y:S01]  /*5260*/  F2FP.F16.E4M3.UNPACK_B R85, R71 ;  /* 0x00000047ff55723e */ /* 0x000fe200020006ff */
[----:B------:R-:W-:Y:S01]  /*5270*/  HADD2.F32 R84, -RZ, R73.H1_H1 ;  /* 0x30000049ff547230 */ /* 0x000fe20000004100 */
[----:B------:R-:W-:Y:S01]  /*5280*/  F2FP.F16.E4M3.UNPACK_B R80, R80 ;  /* 0x00000050ff50723e */ /* 0x000fe200020006ff */
[----:B------:R-:W-:Y:S01]  /*5290*/  HADD2.F32 R71, -RZ, R82.H1_H1 ;  /* 0x30000052ff477230 */ /* 0x000fe20000004100 */
[----:B------:R-:W-:Y:S01]  /*52a0*/  F2FP.SATFINITE.E4M3.F32.PACK_AB_MERGE_C R83, R83, R14, RZ ;  /* 0x0000000e5353723e */ /* 0x000fe200048070ff */
[----:B------:R-:W-:-:S02]  /*52b0*/  HADD2.F32 R156, -RZ, R85.H1_H1 ;  /* 0x30000055ff9c7230 */ /* 0x000fc40000004100 */
[----:B------:R-:W-:Y:S01]  /*52c0*/  HADD2.F32 R82, -RZ, R82.H0_H0 ;  /* 0x20000052ff527230 */ /* 0x000fe20000004100 */
[----:B------:R-:W-:Y:S01]  /*52d0*/  F2FP.SATFINITE.E4M3.F32.PACK_AB_MERGE_C R15, R78, R15, R83 ;  /* 0x0000000f4e0f723e */ /* 0x000fe20004807053 */
[----:B------:R-:W-:Y:S02]  /*52e0*/  HADD2.F32 R85, -RZ, R85.H0_H0 ;  /* 0x20000055ff557230 */ /* 0x000fe40000004100 */
[-C--:B------:R-:W-:Y:S01]  /*52f0*/  FMUL.FTZ R157, R71, R156.reuse ;  /* 0x0000009c479d7220 */ /* 0x080fe20000410000 */
[----:B------:R-:W-:Y:S02]  /*5300*/  HADD2.F32 R73, -RZ, R73.H0_H0 ;  /* 0x20000049ff497230 */ /* 0x000fe40000004100 */
[C---:B------:R-:W-:Y:S01]  /*5310*/  FMUL.FTZ R158, R82.reuse, R156 ;  /* 0x0000009c529e7220 */ /* 0x040fe20000410000 */
[----:B------:R-:W-:-:S03]  /*5320*/  FFMA.FTZ R156, R82, R84, -R157 ;  /* 0x00000054529c7223 */ /* 0x000fc6000001089d */
[----:B------:R-:W-:Y:S01]  /*5330*/  FFMA.FTZ R159, R71, R84, R158 ;  /* 0x00000054479f7223 */ /* 0x000fe2000001009e */
[--C-:B------:R-:W-:Y:S02]  /*5340*/  HADD2.F32 R71, -RZ, R80.reuse.H1_H1 ;  /* 0x30000050ff477230 */ /* 0x100fe40000004100 */
[----:B------:R-:W-:Y:S02]  /*5350*/  HADD2.F32 R80, -RZ, R80.H0_H0 ;  /* 0x20000050ff507230 */ /* 0x000fe40000004100 */
[----:B------:R-:W-:Y:S01]  /*5360*/  F2FP.SATFINITE.E4M3.F32.PACK_AB_MERGE_C R156, R159, R156, RZ ;  /* 0x0000009c9f9c723e */ /* 0x000fe200048070ff */
[-C--:B------:R-:W-:Y:S02]  /*5370*/  FMUL.FTZ R157, R71, R85.reuse ;  /* 0x00000055479d7220 */ /* 0x080fe40000410000 */
[C---:B------:R-:W-:Y:S02]  /*5380*/  FMUL.FTZ R82, R80.reuse, R85 ;  /* 0x0000005550527220 */ /* 0x040fe40000410000 */
[----:B------:R-:W-:-:S02]  /*5390*/  FFMA.FTZ R157, R80, R73, -R157 ;  /* 0x00000049509d7223 */ /* 0x000fc4000001089d */
[----:B------:R-:W-:-:S05]  /*53a0*/  FFMA.FTZ R82, R71, R73, R82 ;  /* 0x0000004947527223 */ /* 0x000fca0000010052 */
[----:B------:R-:W-:-:S07]  /*53b0*/  F2FP.SATFINITE.E4M3.F32.PACK_AB_MERGE_C R14, R82, R157, R156 ;  /* 0x0000009d520e723e */ /* 0x000fce000480709c */
.L_x_468:
[----:B------:R-:W-:Y:S05]  /*53c0*/  BSYNC B3 ;  /* 0x0000000000037941 */ /* 0x000fea0003800000 */
.L_x_467:
[----:B0-----:R0:W-:Y:S02]  /*53d0*/  ST.E.128 desc[UR50][R74.64], R12 ;  /* 0x0000000c4a007985 */ /* 0x0011e4000c101d32 */
.L_x_466:
[----:B------:R-:W-:Y:S05]  /*53e0*/  BSYNC B2 ;  /* 0x0000000000027941 */ /* 0x000fea0003800000 */
.L_x_465:
        /* <DEDUP_REMOVED lines=9> */
[----:B------:R-:W-:Y:S02]  /*5480*/  SHF.R.U32.HI R66, RZ, 0x8, R67 ;  /* 0x00000008ff427819 */ /* 0x000fe40000011643 */
[----:B------:R-:W-:Y:S02]  /*5490*/  SHF.R.U32.HI R68, RZ, 0x8, R69 ;  /* 0x00000008ff447819 */ /* 0x000fe40000011645 */
[----:B------:R-:W-:Y:S02]  /*54a0*/  SHF.R.U32.HI R75, RZ, 0x10, R67 ;  /* 0x00000010ff4b7819 */ /* 0x000fe40000011643 */
[----:B------:R-:W-:Y:S02]  /*54b0*/  LOP3.LUT R67, R67, 0xff0000ff, RZ, 0xc0, !PT ;  /* 0xff0000ff43437812 */ /* 0x000fe400078ec0ff */
[----:B------:R-:W-:Y:S02]  /*54c0*/  SHF.R.U32.HI R73, RZ, 0x10, R69 ;  /* 0x00000010ff497819 */ /* 0x000fe40000011645 */
[----:B------:R-:W-:Y:S01]  /*54d0*/  LOP3.LUT R72, R69, 0xff0000ff, RZ, 0xc0, !PT ;  /* 0xff0000ff45487812 */ /* 0x000fe200078ec0ff */
[----:B------:R-:W-:Y:S01]  /*54e0*/  IMAD.SHL.U32 R69, R68, 0x100, RZ ;  /* 0x0000010044457824 */ /* 0x000fe200078e00ff */
[----:B------:R-:W-:Y:S01]  /*54f0*/  SHF.L.U32 R66, R66, 0x8, RZ ;  /* 0x0000000842427819 */ /* 0x000fe200000006ff */
[----:B0-----:R-:W-:Y:S01]  /*5500*/  IMAD.MOV.U32 R68, RZ, RZ, R12 ;  /* 0x000000ffff447224 */ /* 0x001fe200078e000c */
[----:B------:R-:W-:-:S02]  /*5510*/  F2FP.F16.E4M3.UNPACK_B R12, R13 ;  /* 0x0000000dff0c723e */ /* 0x000fc400020006ff */
[----:B------:R-:W-:Y:S01]  /*5520*/  LOP3.LUT R67, R67, 0xff00, R66, 0xf8, !PT ;  /* 0x0000ff0043437812 */ /* 0x000fe200078ef842 */
[----:B------:R-:W-:Y:S01]  /*5530*/  IMAD.U32 R66, R75, 0x10000, RZ ;  /* 0x000100004b427824 */ /* 0x000fe200078e00ff */
[----:B------:R-:W-:Y:S02]  /*5540*/  LOP3.LUT R74, R72, 0xff00, R69, 0xf8, !PT ;  /* 0x0000ff00484a7812 */ /* 0x000fe400078ef845 */
[----:B------:R-:W-:Y:S02]  /*5550*/  SHF.L.U32 R69, R73, 0x10, RZ ;  /* 0x0000001049457819 */ /* 0x000fe400000006ff */
[----:B------:R-:W-:Y:S02]  /*5560*/  F2FP.F16.E4M3.UNPACK_B R72, R155.H1 ;  /* 0x0000009bff48723e */ /* 0x000fe400030006ff */
[----:B------:R-:W-:Y:S02]  /*5570*/  LOP3.LUT R66, R67, 0xff0000, R66, 0xf8, !PT ;  /* 0x00ff000043427812 */ /* 0x000fe400078ef842 */
[----:B------:R-:W-:Y:S01]  /*5580*/  LOP3.LUT R67, R74, 0xff0000, R69, 0xf8, !PT ;  /* 0x00ff00004a437812 */ /* 0x000fe200078ef845 */
[----:B------:R-:W-:Y:S01]  /*5590*/  HADD2.F32 R76, -RZ, R72.H0_H0 ;  /* 0x20000048ff4c7230 */ /* 0x000fe20000004100 */
[----:B------:R-:W-:Y:S01]  /*55a0*/  F2FP.F16.E4M3.UNPACK_B R74, R148.H1 ;  /* 0x00000094ff4a723e */ /* 0x000fe200030006ff */
[--C-:B------:R-:W-:Y:S01]  /*55b0*/  HADD2.F32 R69, -RZ, R12.reuse.H1_H1 ;  /* 0x3000000cff457230 */ /* 0x100fe20000004100 */
[----:B------:R-:W-:Y:S01]  /*55c0*/  F2FP.F16.E4M3.UNPACK_B R13, R13.H1 ;  /* 0x0000000dff0d723e */ /* 0x000fe200030006ff */
[----:B------:R-:W-:Y:S01]  /*55d0*/  HADD2.F32 R12, -RZ, R12.H0_H0 ;  /* 0x2000000cff0c7230 */ /* 0x000fe20000004100 */
[----:B------:R-:W-:Y:S01]  /*55e0*/  F2FP.F16.E4M3.UNPACK_B R155, R155 ;  /* 0x0000009bff9b723e */ /* 0x000fe200020006ff */
[----:B------:R-:W-:-:S02]  /*55f0*/  HADD2.F32 R77, -RZ, R72.H1_H1 ;  /* 0x30000048ff4d7230 */ /* 0x000fc40000004100 */
[CC--:B------:R-:W-:Y:S01]  /*5600*/  FMUL.FTZ R79, R69.reuse, R76.reuse ;  /* 0x0000004c454f7220 */ /* 0x0c0fe20000410000 */
[--C-:B------:R-:W-:Y:S02]  /*5610*/  HADD2.F32 R75, -RZ, R74.reuse.H0_H0 ;  /* 0x2000004aff4b7230 */ /* 0x100fe40000004100 */
[C---:B------:R-:W-:Y:S01]  /*5620*/  FMUL.FTZ R76, R12.reuse, R76 ;  /* 0x0000004c0c4c7220 */ /* 0x040fe20000410000 */
[--C-:B------:R-:W-:Y:S01]  /*5630*/  HADD2.F32 R73, -RZ, R13.reuse.H1_H1 ;  /* 0x3000000dff497230 */ /* 0x100fe20000004100 */
[----:B------:R-:W-:Y:S01]  /*5640*/  F2FP.F16.E4M3.UNPACK_B R148, R148 ;  /* 0x00000094ff94723e */ /* 0x000fe200020006ff */
[----:B------:R-:W-:Y:S02]  /*5650*/  HADD2.F32 R72, -RZ, R13.H0_H0 ;  /* 0x2000000dff487230 */ /* 0x000fe40000004100 */
[-C--:B------:R-:W-:Y:S01]  /*5660*/  FFMA.FTZ R12, R12, R75.reuse, -R79 ;  /* 0x0000004b0c0c7223 */ /* 0x080fe2000001084f */
[----:B------:R-:W-:Y:S02]  /*5670*/  HADD2.F32 R74, -RZ, R74.H1_H1 ;  /* 0x3000004aff4a7230 */ /* 0x000fe40000004100 */
[----:B------:R-:W-:Y:S01]  /*5680*/  FFMA.FTZ R13, R69, R75, R76 ;  /* 0x0000004b450d7223 */ /* 0x000fe2000001004c */
[CC--:B------:R-:W-:Y:S01]  /*5690*/  FMUL.FTZ R79, R73.reuse, R77.reuse ;  /* 0x0000004d494f7220 */ /* 0x0c0fe20000410000 */
[C---:B------:R-:W-:Y:S01]  /*56a0*/  FMUL.FTZ R78, R72.reuse, R77 ;  /* 0x0000004d484e7220 */ /* 0x040fe20000410000 */
[-C--:B------:R-:W-:Y:S01]  /*56b0*/  F2FP.F16.E4M3.UNPACK_B R69, R68.reuse.H1 ;  /* 0x00000044ff45723e */ /* 0x080fe200030006ff */
[----:B------:R-:W-:Y:S01]  /*56c0*/  HADD2.F32 R75, -RZ, R155.H1_H1 ;  /* 0x3000009bff4b7230 */ /* 0x000fe20000004100 */
[----:B------:R-:W-:Y:S01]  /*56d0*/  F2FP.F16.E4M3.UNPACK_B R68, R68 ;  /* 0x00000044ff44723e */ /* 0x000fe200020006ff */
[-C--:B------:R-:W-:Y:S01]  /*56e0*/  FFMA.FTZ R79, R72, R74.reuse, -R79 ;  /* 0x0000004a484f7223 */ /* 0x080fe2000001084f */
[----:B------:R-:W-:Y:S01]  /*56f0*/  FFMA.FTZ R80, R73, R74, R78 ;  /* 0x0000004a49507223 */ /* 0x000fe2000001004e */
[--C-:B------:R-:W-:Y:S01]  /*5700*/  HADD2.F32 R74, -RZ, R69.reuse.H1_H1 ;  /* 0x30000045ff4a7230 */ /* 0x100fe20000004100 */
[-C--:B------:R-:W-:Y:S01]  /*5710*/  F2FP.F16.E4M3.UNPACK_B R82, R67.reuse.H1 ;  /* 0x00000043ff52723e */ /* 0x080fe200030006ff */
[----:B------:R-:W-:Y:S01]  /*5720*/  HADD2.F32 R73, -RZ, R69.H0_H0 ;  /* 0x20000045ff497230 */ /* 0x000fe20000004100 */
[----:B------:R-:W-:Y:S01]  /*5730*/  F2FP.F16.E4M3.UNPACK_B R81, R67 ;  /* 0x00000043ff51723e */ /* 0x000fe200020006ff */
[----:B------:R-:W-:-:S02]  /*5740*/  HADD2.F32 R69, -RZ, R68.H0_H0 ;  /* 0x20000044ff457230 */ /* 0x000fc40000004100 */
[CC--:B------:R-:W-:Y:S01]  /*5750*/  FMUL.FTZ R78, R74.reuse, R75.reuse ;  /* 0x0000004b4a4e7220 */ /* 0x0c0fe20000410000 */
[----:B------:R-:W-:Y:S02]  /*5760*/  HADD2.F32 R72, -RZ, R68.H1_H1 ;  /* 0x30000044ff487230 */ /* 0x000fe40000004100 */
[C---:B------:R-:W-:Y:S01]  /*5770*/  FMUL.FTZ R75, R73.reuse, R75 ;  /* 0x0000004b494b7220 */ /* 0x040fe20000410000 */
[--C-:B------:R-:W-:Y:S01]  /*5780*/  HADD2.F32 R68, -RZ, R148.reuse.H1_H1 ;  /* 0x30000094ff447230 */ /* 0x100fe20000004100 */
[----:B------:R-:W-:Y:S01]  /*5790*/  F2FP.F16.E4M3.UNPACK_B R67, R66 ;  /* 0x00000042ff43723e */ /* 0x000fe200020006ff */
[----:B------:R-:W-:Y:S02]  /*57a0*/  HADD2.F32 R155, -RZ, R155.H0_H0 ;  /* 0x2000009bff9b7230 */ /* 0x000fe40000004100 */
[----:B------:R-:W-:Y:S02]  /*57b0*/  HADD2.F32 R148, -RZ, R148.H0_H0 ;  /* 0x20000094ff947230 */ /* 0x000fe40000004100 */
[-C--:B------:R-:W-:Y:S01]  /*57c0*/  FFMA.FTZ R73, R73, R68.reuse, -R78 ;  /* 0x0000004449497223 */ /* 0x080fe2000001084e */
[----:B------:R-:W-:Y:S01]  /*57d0*/  FFMA.FTZ R78, R74, R68, R75 ;  /* 0x000000444a4e7223 */ /* 0x000fe2000001004b */
[----:B------:R-:W-:Y:S01]  /*57e0*/  FMUL.FTZ R76, R72, R155 ;  /* 0x0000009b484c7220 */ /* 0x000fe20000410000 */
[----:B------:R-:W-:Y:S01]  /*57f0*/  F2FP.F16.E4M3.UNPACK_B R74, R15.H1 ;  /* 0x0000000fff4a723e */ /* 0x000fe200030006ff */
[C---:B------:R-:W-:Y:S01]  /*5800*/  FMUL.FTZ R155, R69.reuse, R155 ;  /* 0x0000009b459b7220 */ /* 0x040fe20000410000 */
[----:B------:R-:W-:Y:S01]  /*5810*/  F2FP.F16.E4M3.UNPACK_B R75, R14.H1 ;  /* 0x0000000eff4b723e */ /* 0x000fe200030006ff */
[-C--:B------:R-:W-:Y:S01]  /*5820*/  FFMA.FTZ R68, R69, R148.reuse, -R76 ;  /* 0x0000009445447223 */ /* 0x080fe2000001084c */
[----:B------:R-:W-:Y:S01]  /*5830*/  F2FP.SATFINITE.E4M3.F32.PACK_AB_MERGE_C R73, R78, R73, RZ ;  /* 0x000000494e49723e */ /* 0x000fe200048070ff */
[----:B------:R-:W-:Y:S01]  /*5840*/  FFMA.FTZ R69, R72, R148, R155 ;  /* 0x0000009448457223 */ /* 0x000fe2000001009b */
[--C-:B------:R-:W-:Y:S01]  /*5850*/  HADD2.F32 R77, -RZ, R74.reuse.H0_H0 ;  /* 0x2000004aff4d7230 */ /* 0x100fe20000004100 */
[----:B------:R-:W-:Y:S01]  /*5860*/  F2FP.SATFINITE.E4M3.F32.PACK_AB_MERGE_C R72, R80, R79, RZ ;  /* 0x0000004f5048723e */ /* 0x000fe200048070ff */
[----:B------:R-:W-:Y:S01]  /*5870*/  HADD2.F32 R78, -RZ, R74.H1_H1 ;  /* 0x3000004aff4e7230 */ /* 0x000fe20000004100 */
[----:B------:R-:W-:Y:S01]  /*5880*/  F2FP.F16.E4M3.UNPACK_B R74, R66.H1 ;  /* 0x00000042ff4a723e */ /* 0x000fe200030006ff */
[----:B------:R-:W-:Y:S01]  /*5890*/  HADD2.F32 R79, -RZ, R82.H1_H1 ;  /* 0x30000052ff4f7230 */ /* 0x000fe20000004100 */
[----:B------:R-:W-:Y:S01]  /*58a0*/  F2FP.F16.E4M3.UNPACK_B R14, R14 ;  /* 0x0000000eff0e723e */ /* 0x000fe200020006ff */
[----:B------:R-:W-:Y:S01]  /*58b0*/  HADD2.F32 R76, -RZ, R75.H1_H1 ;  /* 0x3000004bff4c7230 */ /* 0x000fe20000004100 */
[----:B------:R-:W-:Y:S01]  /*58c0*/  F2FP.SATFINITE.E4M3.F32.PACK_AB_MERGE_C R13, R13, R12, R72 ;  /* 0x0000000c0d0d723e */ /* 0x000fe20004807048 */
[----:B------:R-:W-:-:S02]  /*58d0*/  HADD2.F32 R80, -RZ, R74.H1_H1 ;  /* 0x3000004aff507230 */ /* 0x000fc40000004100 */
[-C--:B------:R-:W-:Y:S01]  /*58e0*/  FMUL.FTZ R66, R78, R79.reuse ;  /* 0x0000004f4e427220 */ /* 0x080fe20000410000 */
[----:B------:R-:W-:Y:S02]  /*58f0*/  HADD2.F32 R83, -RZ, R81.H1_H1 ;  /* 0x30000051ff537230 */ /* 0x000fe40000004100 */
[C---:B------:R-:W-:Y:S01]  /*5900*/  FMUL.FTZ R85, R77.reuse, R79 ;  /* 0x0000004f4d557220 */ /* 0x040fe20000410000 */
[----:B------:R-:W-:Y:S02]  /*5910*/  HADD2.F32 R75, -RZ, R75.H0_H0 ;  /* 0x2000004bff4b7230 */ /* 0x000fe40000004100 */
[----:B------:R-:W-:Y:S01]  /*5920*/  FFMA.FTZ R66, R77, R80, -R66 ;  /* 0x000000504d427223 */ /* 0x000fe20000010842 */
[----:B------:R-:W-:Y:S02]  /*5930*/  HADD2.F32 R79, -RZ, R67.H1_H1 ;  /* 0x30000043ff4f7230 */ /* 0x000fe40000004100 */
[----:B------:R-:W-:Y:S01]  /*5940*/  FMUL.FTZ R84, R76, R83 ;  /* 0x000000534c547220 */ /* 0x000fe20000410000 */
[----:B------:R-:W-:Y:S01]  /*5950*/  F2FP.F16.E4M3.UNPACK_B R77, R15 ;  /* 0x0000000fff4d723e */ /* 0x000fe200020006ff */
[----:B------:R-:W-:Y:S01]  /*5960*/  FMUL.FTZ R83, R75, R83 ;  /* 0x000000534b537220 */ /* 0x000fe20000410000 */
[----:B------:R-:W-:-:S02]  /*5970*/  HADD2.F32 R82, -RZ, R82.H0_H0 ;  /* 0x20000052ff527230 */ /* 0x000fc40000004100 */
[-C--:B------:R-:W-:Y:S01]  /*5980*/  FFMA.FTZ R84, R75, R79.reuse, -R84 ;  /* 0x0000004f4b547223 */ /* 0x080fe20000010854 */
[--C-:B------:R-:W-:Y:S02]  /*5990*/  HADD2.F32 R75, -RZ, R14.reuse.H0_H0 ;  /* 0x2000000eff4b7230 */ /* 0x100fe40000004100 */
[----:B------:R-:W-:Y:S01]  /*59a0*/  FFMA.FTZ R83, R76, R79, R83 ;  /* 0x0000004f4c537223 */ /* 0x000fe20000010053 */
[--C-:B------:R-:W-:Y:S02]  /*59b0*/  HADD2.F32 R76, -RZ, R77.reuse.H0_H0 ;  /* 0x2000004dff4c7230 */ /* 0x100fe40000004100 */
[----:B------:R-:W-:Y:S01]  /*59c0*/  FFMA.FTZ R15, R78, R80, R85 ;  /* 0x000000504e0f7223 */ /* 0x000fe20000010055 */
[----:B------:R-:W-:Y:S01]  /*59d0*/  HADD2.F32 R77, -RZ, R77.H1_H1 ;  /* 0x3000004dff4d7230 */ /* 0x000fe20000004100 */
[----:B------:R-:W-:Y:S01]  /*59e0*/  F2FP.SATFINITE.E4M3.F32.PACK_AB_MERGE_C R12, R69, R68, R73 ;  /* 0x00000044450c723e */ /* 0x000fe20004807049 */
[----:B------:R-:W-:Y:S01]  /*59f0*/  HADD2.F32 R14, -RZ, R14.H1_H1 ;  /* 0x3000000eff0e7230 */ /* 0x000fe20000004100 */
[----:B------:R-:W-:Y:S01]  /*5a00*/  F2FP.SATFINITE.E4M3.F32.PACK_AB_MERGE_C R83, R83, R84, RZ ;  /* 0x000000545353723e */ /* 0x000fe200048070ff */
[----:B------:R-:W-:-:S02]  /*5a10*/  HADD2.F32 R81, -RZ, R81.H0_H0 ;  /* 0x20000051ff517230 */ /* 0x000fc40000004100 */
[-C--:B------:R-:W-:Y:S01]  /*5a20*/  FMUL.FTZ R79, R77, R82.reuse ;  /* 0x000000524d4f7220 */ /* 0x080fe20000410000 */
[----:B------:R-:W-:Y:S02]  /*5a30*/  HADD2.F32 R74, -RZ, R74.H0_H0 ;  /* 0x2000004aff4a7230 */ /* 0x000fe40000004100 */
[----:B------:R-:W-:Y:S01]  /*5a40*/  FMUL.FTZ R82, R76, R82 ;  /* 0x000000524c527220 */ /* 0x000fe20000410000 */
[----:B------:R-:W-:Y:S02]  /*5a50*/  HADD2.F32 R67, -RZ, R67.H0_H0 ;  /* 0x20000043ff437230 */ /* 0x000fe40000004100 */
[-C--:B------:R-:W-:Y:S01]  /*5a60*/  FMUL.FTZ R78, R14, R81.reuse ;  /* 0x000000510e4e7220 */ /* 0x080fe20000410000 */
[----:B------:R-:W-:Y:S01]  /*5a70*/  FMUL.FTZ R81, R75, R81 ;  /* 0x000000514b517220 */ /* 0x000fe20000410000 */
[-C--:B------:R-:W-:Y:S01]  /*5a80*/  FFMA.FTZ R79, R76, R74.reuse, -R79 ;  /* 0x0000004a4c4f7223 */ /* 0x080fe2000001084f */
[----:B------:R-:W-:Y:S01]  /*5a90*/  FFMA.FTZ R82, R77, R74, R82 ;  /* 0x0000004a4d527223 */ /* 0x000fe20000010052 */
[-C--:B------:R-:W-:Y:S01]  /*5aa0*/  FFMA.FTZ R78, R75, R67.reuse, -R78 ;  /* 0x000000434b4e7223 */ /* 0x080fe2000001084e */
[----:B------:R-:W-:Y:S01]  /*5ab0*/  FFMA.FTZ R81, R14, R67, R81 ;  /* 0x000000430e517223 */ /* 0x000fe20000010051 */
[----:B------:R-:W-:-:S04]  /*5ac0*/  F2FP.SATFINITE.E4M3.F32.PACK_AB_MERGE_C R15, R15, R66, RZ ;  /* 0x000000420f0f723e */ /* 0x000fc800048070ff */
[----:B------:R-:W-:Y:S02]  /*5ad0*/  F2FP.SATFINITE.E4M3.F32.PACK_AB_MERGE_C R14, R81, R78, R83 ;  /* 0x0000004e510e723e */ /* 0x000fe40004807053 */
[----:B------:R-:W-:-:S07]  /*5ae0*/  F2FP.SATFINITE.E4M3.F32.PACK_AB_MERGE_C R15, R82, R79, R15 ;  /* 0x0000004f520f723e */ /* 0x000fce000480700f */
.L_x_472:
[----:B------:R-:W-:Y:S05]  /*5af0*/  BSYNC B3 ;  /* 0x0000000000037941 */ /* 0x000fea0003800000 */
.L_x_471:
[----:B0-----:R0:W-:Y:S02]  /*5b00*/  ST.E.128 desc[UR50][R70.64], R12 ;  /* 0x0000000c46007985 */ /* 0x0011e4000c101d32 */
.L_x_470:
[----:B------:R-:W-:Y:S05]  /*5b10*/  BSYNC B2 ;  /* 0x0000000000027941 */ /* 0x000fea0003800000 */
.L_x_469:
[----:B------:R-:W-:-:S13]  /*5b20*/  ISETP.NE.AND P2, PT, R33, RZ, PT ;  /* 0x000000ff2100720c */ /* 0x000fda0003f45270 */
        /* <DEDUP_REMOVED lines=8> */
[--C-:B------:R-:W-:Y:S02]  /*5bb0*/  SHF.R.U32.HI R11, RZ, 0x8, R63.reuse ;  /* 0x00000008ff0b7819 */ /* 0x100fe4000001163f */
[----:B------:R-:W-:Y:S01]  /*5bc0*/  SHF.R.U32.HI R70, RZ, 0x10, R63 ;  /* 0x00000010ff467819 */ /* 0x000fe2000001163f */
[----:B------:R-:W-:Y:S01]  /*5bd0*/  IMAD.SHL.U32 R69, R69, 0x100, RZ ;  /* 0x0000010045457824 */ /* 0x000fe200078e00ff */
[----:B------:R-:W-:Y:S02]  /*5be0*/  LOP3.LUT R64, R65, 0xff0000ff, RZ, 0xc0, !PT ;  /* 0xff0000ff41407812 */ /* 0x000fe400078ec0ff */
[----:B------:R-:W-:Y:S01]  /*5bf0*/  SHF.R.U32.HI R68, RZ, 0x10, R65 ;  /* 0x00000010ff447819 */ /* 0x000fe20000011641 */
[----:B------:R-:W-:Y:S01]  /*5c00*/  IMAD.SHL.U32 R65, R11, 0x100, RZ ;  /* 0x000001000b417824 */ /* 0x000fe200078e00ff */
[----:B------:R-:W-:Y:S01]  /*5c10*/  LOP3.LUT R62, R63, 0xff0000ff, RZ, 0xc0, !PT ;  /* 0xff0000ff3f3e7812 */ /* 0x000fe200078ec0ff */
[----:B0-----:R-:W-:Y:S01]  /*5c20*/  IMAD.MOV.U32 R63, RZ, RZ, R12 ;  /* 0x000000ffff3f7224 */ /* 0x001fe200078e000c */
[----:B------:R-:W-:Y:S01]  /*5c30*/  MOV R11, R13 ;  /* 0x0000000d000b7202 */ /* 0x000fe20000000f00 */
[----:B------:R-:W-:Y:S01]  /*5c40*/  IMAD.U32 R13, R70, 0x10000, RZ ;  /* 0x00010000460d7824 */ /* 0x000fe200078e00ff */
[----:B------:R-:W-:Y:S01]  /*5c50*/  LOP3.LUT R64, R64, 0xff00, R69, 0xf8, !PT ;  /* 0x0000ff0040407812 */ /* 0x000fe200078ef845 */
[----:B------:R-:W-:Y:S01]  /*5c60*/  IMAD.U32 R69, R68, 0x10000, RZ ;  /* 0x0001000044457824 */ /* 0x000fe200078e00ff */
[----:B------:R-:W-:-:S02]  /*5c70*/  LOP3.LUT R12, R62, 0xff00, R65, 0xf8, !PT ;  /* 0x0000ff003e0c7812 */ /* 0x000fc400078ef841 */
[----:B------:R-:W-:Y:S02]  /*5c80*/  F2FP.F16.E4M3.UNPACK_B R65, R149.H1 ;  /* 0x00000095ff41723e */ /* 0x000fe400030006ff */
[----:B------:R-:W-:Y:S02]  /*5c90*/  F2FP.F16.E4M3.UNPACK_B R62, R11 ;  /* 0x0000000bff3e723e */ /* 0x000fe400020006ff */
[----:B------:R-:W-:Y:S01]  /*5ca0*/  LOP3.LUT R12, R12, 0xff0000, R13, 0xf8, !PT ;  /* 0x00ff00000c0c7812 */ /* 0x000fe200078ef80d */
[--C-:B------:R-:W-:Y:S01]  /*5cb0*/  HADD2.F32 R73, -RZ, R65.reuse.H0_H0 ;  /* 0x20000041ff497230 */ /* 0x100fe20000004100 */
[----:B------:R-:W-:Y:S01]  /*5cc0*/  LOP3.LUT R13, R64, 0xff0000, R69, 0xf8, !PT ;  /* 0x00ff0000400d7812 */ /* 0x000fe200078ef845 */
[--C-:B------:R-:W-:Y:S01]  /*5cd0*/  HADD2.F32 R64, -RZ, R62.reuse.H1_H1 ;  /* 0x3000003eff407230 */ /* 0x100fe20000004100 */
[----:B------:R-:W-:Y:S01]  /*5ce0*/  F2FP.F16.E4M3.UNPACK_B R69, R145.H1 ;  /* 0x00000091ff45723e */ /* 0x000fe200030006ff */
[----:B------:R-:W-:Y:S01]  /*5cf0*/  HADD2.F32 R62, -RZ, R62.H0_H0 ;  /* 0x2000003eff3e7230 */ /* 0x000fe20000004100 */
[----:B------:R-:W-:Y:S01]  /*5d00*/  F2FP.F16.E4M3.UNPACK_B R11, R11.H1 ;  /* 0x0000000bff0b723e */ /* 0x000fe200030006ff */
[----:B------:R-:W-:-:S02]  /*5d10*/  HADD2.F32 R70, -RZ, R65.H1_H1 ;  /* 0x30000041ff467230 */ /* 0x000fc40000004100 */
[-C--:B------:R-:W-:Y:S01]  /*5d20*/  FMUL.FTZ R75, R64, R73.reuse ;  /* 0x00000049404b7220 */ /* 0x080fe20000410000 */
[----:B------:R-:W-:Y:S02]  /*5d30*/  HADD2.F32 R71, -RZ, R69.H0_H0 ;  /* 0x20000045ff477230 */ /* 0x000fe40000004100 */
        /* <DEDUP_REMOVED lines=14> */
[----:B------:R-:W-:Y:S01]  /*5e20*/  F2FP.F16.E4M3.UNPACK_B R145, R145 ;  /* 0x00000091ff91723e */ /* 0x000fe200020006ff */
[--C-:B------:R-:W-:Y:S01]  /*5e30*/  HADD2.F32 R68, -RZ, R64.reuse.H0_H0 ;  /* 0x20000040ff447230 */ /* 0x100fe20000004100 */
[----:B------:R-:W-:Y:S01]  /*5e40*/  F2FP.F16.E4M3.UNPACK_B R76, R13.H1 ;  /* 0x0000000dff4c723e */ /* 0x000fe200030006ff */
[----:B------:R-:W-:-:S02]  /*5e50*/  HADD2.F32 R69, -RZ, R64.H1_H1 ;  /* 0x30000040ff457230 */ /* 0x000fc40000004100 */
[----:B------:R-:W-:Y:S02]  /*5e60*/  HADD2.F32 R149, -RZ, R149.H0_H0 ;  /* 0x20000095ff957230 */ /* 0x000fe40000004100 */
[-C--:B------:R-:W-:Y:S01]  /*5e70*/  FMUL.FTZ R72, R68, R70.reuse ;  /* 0x0000004644487220 */ /* 0x080fe20000410000 */
[--C-:B------:R-:W-:Y:S02]  /*5e80*/  HADD2.F32 R65, -RZ, R63.reuse.H1_H1 ;  /* 0x3000003fff417230 */ /* 0x100fe40000004100 */
[----:B------:R-:W-:Y:S01]  /*5e90*/  FMUL.FTZ R73, R69, R70 ;  /* 0x0000004645497220 */ /* 0x000fe20000410000 */
[----:B------:R-:W-:Y:S02]  /*5ea0*/  HADD2.F32 R64, -RZ, R63.H0_H0 ;  /* 0x2000003fff407230 */ /* 0x000fe40000004100 */
[--C-:B------:R-:W-:Y:S02]  /*5eb0*/  HADD2.F32 R63, -RZ, R145.reuse.H1_H1 ;  /* 0x30000091ff3f7230 */ /* 0x100fe40000004100 */
[----:B------:R-:W-:Y:S01]  /*5ec0*/  FMUL.FTZ R71, R65, R149 ;  /* 0x0000009541477220 */ /* 0x000fe20000410000 */
[----:B------:R-:W-:-:S02]  /*5ed0*/  HADD2.F32 R145, -RZ, R145.H0_H0 ;  /* 0x20000091ff917230 */ /* 0x000fc40000004100 */
[----:B------:R-:W-:Y:S01]  /*5ee0*/  FMUL.FTZ R70, R64, R149 ;  /* 0x0000009540467220 */ /* 0x000fe20000410000 */
[--C-:B------:R-:W-:Y:S02]  /*5ef0*/  HADD2.F32 R77, -RZ, R76.reuse.H1_H1 ;  /* 0x3000004cff4d7230 */ /* 0x100fe40000004100 */
[-C--:B------:R-:W-:Y:S01]  /*5f00*/  FFMA.FTZ R68, R68, R63.reuse, -R73 ;  /* 0x0000003f44447223 */ /* 0x080fe20000010849 */
[----:B------:R-:W-:Y:S01]  /*5f10*/  FFMA.FTZ R69, R69, R63, R72 ;  /* 0x0000003f45457223 */ /* 0x000fe20000010048 */
[-C--:B------:R-:W-:Y:S01]  /*5f20*/  FFMA.FTZ R63, R64, R145.reuse, -R71 ;  /* 0x00000091403f7223 */ /* 0x080fe20000010847 */
[----:B------:R-:W-:Y:S01]  /*5f30*/  FFMA.FTZ R64, R65, R145, R70 ;  /* 0x0000009141407223 */ /* 0x000fe20000010046 */
[----:B------:R-:W-:Y:S01]  /*5f40*/  F2FP.F16.E4M3.UNPACK_B R70, R15.H1 ;  /* 0x0000000fff46723e */ /* 0x000fe200030006ff */
[----:B------:R-:W-:Y:S01]  /*5f50*/  HADD2.F32 R76, -RZ, R76.H0_H0 ;  /* 0x2000004cff4c7230 */ /* 0x000fe20000004100 */
[----:B------:R-:W-:Y:S02]  /*5f60*/  F2FP.SATFINITE.E4M3.F32.PACK_AB_MERGE_C R65, R75, R74, RZ ;  /* 0x0000004a4b41723e */ /* 0x000fe400048070ff */
[----:B------:R-:W-:Y:S01]  /*5f70*/  F2FP.SATFINITE.E4M3.F32.PACK_AB_MERGE_C R68, R69, R68, RZ ;  /* 0x000000444544723e */ /* 0x000fe200048070ff */
[--C-:B------:R-:W-:Y:S01]  /*5f80*/  HADD2.F32 R71, -RZ, R70.reuse.H0_H0 ;  /* 0x20000046ff477230 */ /* 0x100fe20000004100 */
[----:B------:R-:W-:Y:S01]  /*5f90*/  F2FP.F16.E4M3.UNPACK_B R73, R12.H1 ;  /* 0x0000000cff49723e */ /* 0x000fe200030006ff */
[----:B------:R-:W-:Y:S01]  /*5fa0*/  HADD2.F32 R70, -RZ, R70.H1_H1 ;  /* 0x30000046ff467230 */ /* 0x000fe20000004100 */
[----:B------:R-:W-:-:S02]  /*5fb0*/  F2FP.F16.E4M3.UNPACK_B R69, R14.H1 ;  /* 0x0000000eff45723e */ /* 0x000fc400030006ff */
[----:B------:R-:W-:Y:S01]  /*5fc0*/  F2FP.F16.E4M3.UNPACK_B R75, R13 ;  /* 0x0000000dff4b723e */ /* 0x000fe200020006ff */
[----:B------:R-:W-:Y:S01]  /*5fd0*/  HADD2.F32 R74, -RZ, R73.H1_H1 ;  /* 0x30000049ff4a7230 */ /* 0x000fe20000004100 */
[----:B------:R-:W-:Y:S01]  /*5fe0*/  F2FP.F16.E4M3.UNPACK_B R72, R12 ;  /* 0x0000000cff48723e */ /* 0x000fe200020006ff */
[----:B------:R-:W-:Y:S02]  /*5ff0*/  HADD2.F32 R13, -RZ, R69.H1_H1 ;  /* 0x30000045ff0d7230 */ /* 0x000fe40000004100 */
[-C--:B------:R-:W-:Y:S01]  /*6000*/  FMUL.FTZ R12, R70, R77.reuse ;  /* 0x0000004d460c7220 */ /* 0x080fe20000410000 */
[----:B------:R-:W-:Y:S02]  /*6010*/  HADD2.F32 R78, -RZ, R75.H1_H1 ;  /* 0x3000004bff4e7230 */ /* 0x000fe40000004100 */
[C---:B------:R-:W-:Y:S01]  /*6020*/  FMUL.FTZ R77, R71.reuse, R77 ;  /* 0x0000004d474d7220 */ /* 0x040fe20000410000 */
[----:B------:R-:W-:Y:S02]  /*6030*/  HADD2.F32 R69, -RZ, R69.H0_H0 ;  /* 0x20000045ff457230 */ /* 0x000fe40000004100 */
[----:B------:R-:W-:Y:S01]  /*6040*/  FFMA.FTZ R79, R71, R74, -R12 ;  /* 0x0000004a474f7223 */ /* 0x000fe2000001080c */
[----:B------:R-:W-:-:S02]  /*6050*/  HADD2.F32 R12, -RZ, R72.H1_H1 ;  /* 0x30000048ff0c7230 */ /* 0x000fc40000004100 */
[-C--:B------:R-:W-:Y:S01]  /*6060*/  FMUL.FTZ R80, R13, R78.reuse ;  /* 0x0000004e0d507220 */ /* 0x080fe20000410000 */
[----:B------:R-:W-:Y:S01]  /*6070*/  F2FP.F16.E4M3.UNPACK_B R15, R15 ;  /* 0x0000000fff0f723e */ /* 0x000fe200020006ff */
[C---:B------:R-:W-:Y:S01]  /*6080*/  FMUL.FTZ R78, R69.reuse, R78 ;  /* 0x0000004e454e7220 */ /* 0x040fe20000410000 */
[----:B------:R-:W-:Y:S01]  /*6090*/  F2FP.F16.E4M3.UNPACK_B R14, R14 ;  /* 0x0000000eff0e723e */ /* 0x000fe200020006ff */
[----:B------:R-:W-:Y:S01]  /*60a0*/  FFMA.FTZ R74, R70, R74, R77 ;  /* 0x0000004a464a7223 */ /* 0x000fe2000001004d */
[-C--:B------:R-:W-:Y:S01]  /*60b0*/  FFMA.FTZ R80, R69, R12.reuse, -R80 ;  /* 0x0000000c45507223 */ /* 0x080fe20000010850 */
[----:B------:R-:W-:Y:S01]  /*60c0*/  FFMA.FTZ R77, R13, R12, R78 ;  /* 0x0000000c0d4d7223 */ /* 0x000fe2000001004e */
[--C-:B------:R-:W-:Y:S02]  /*60d0*/  HADD2.F32 R13, -RZ, R15.reuse.H0_H0 ;  /* 0x2000000fff0d7230 */ /* 0x100fe40000004100 */
[--C-:B------:R-:W-:Y:S01]  /*60e0*/  HADD2.F32 R12, -RZ, R14.reuse.H0_H0 ;  /* 0x2000000eff0c7230 */ /* 0x100fe20000004100 */
[----:B------:R-:W-:Y:S01]  /*60f0*/  F2FP.SATFINITE.E4M3.F32.PACK_AB_MERGE_C R74, R74, R79, RZ ;  /* 0x0000004f4a4a723e */ /* 0x000fe200048070ff */
[----:B------:R-:W-:Y:S01]  /*6100*/  HADD2.F32 R15, -RZ, R15.H1_H1 ;  /* 0x3000000fff0f7230 */ /* 0x000fe20000004100 */
[----:B------:R-:W-:Y:S01]  /*6110*/  F2FP.SATFINITE.E4M3.F32.PACK_AB_MERGE_C R77, R77, R80, RZ ;  /* 0x000000504d4d723e */ /* 0x000fe200048070ff */
[----:B------:R-:W-:-:S02]  /*6120*/  HADD2.F32 R14, -RZ, R14.H1_H1 ;  /* 0x3000000eff0e7230 */ /* 0x000fc40000004100 */
[----:B------:R-:W-:Y:S02]  /*6130*/  HADD2.F32 R75, -RZ, R75.H0_H0 ;  /* 0x2000004bff4b7230 */ /* 0x000fe40000004100 */
[----:B------:R-:W-:Y:S02]  /*6140*/  HADD2.F32 R69, -RZ, R72.H0_H0 ;  /* 0x20000048ff457230 */ /* 0x000fe40000004100 */
[-C--:B------:R-:W-:Y:S01]  /*6150*/  FMUL.FTZ R72, R15, R76.reuse ;  /* 0x0000004c0f487220 */ /* 0x080fe20000410000 */
[----:B------:R-:W-:Y:S02]  /*6160*/  HADD2.F32 R70, -RZ, R73.H0_H0 ;  /* 0x20000049ff467230 */ /* 0x000fe40000004100 */
[-C--:B------:R-:W-:Y:S01]  /*6170*/  FMUL.FTZ R71, R14, R75.reuse ;  /* 0x0000004b0e477220 */ /* 0x080fe20000410000 */
[C---:B------:R-:W-:Y:S01]  /*6180*/  FMUL.FTZ R76, R13.reuse, R76 ;  /* 0x0000004c0d4c7220 */ /* 0x040fe20000410000 */
[----:B------:R-:W-:Y:S01]  /*6190*/  FMUL.FTZ R75, R12, R75 ;  /* 0x0000004b0c4b7220 */ /* 0x000fe20000410000 */
[----:B------:R-:W-:-:S02]  /*61a0*/  FFMA.FTZ R72, R13, R70, -R72 ;  /* 0x000000460d487223 */ /* 0x000fc40000010848 */
[----:B------:R-:W-:Y:S01]  /*61b0*/  FFMA.FTZ R15, R15, R70, R76 ;  /* 0x000000460f0f7223 */ /* 0x000fe2000001004c */
[-C--:B------:R-:W-:Y:S01]  /*61c0*/  FFMA.FTZ R71, R12, R69.reuse, -R71 ;  /* 0x000000450c477223 */ /* 0x080fe20000010847 */
[----:B------:R-:W-:Y:S01]  /*61d0*/  FFMA.FTZ R14, R14, R69, R75 ;  /* 0x000000450e0e7223 */ /* 0x000fe2000001004b */
[----:B------:R-:W-:Y:S02]  /*61e0*/  F2FP.SATFINITE.E4M3.F32.PACK_AB_MERGE_C R13, R62, R11, R65 ;  /* 0x0000000b3e0d723e */ /* 0x000fe40004807041 */
[----:B------:R-:W-:Y:S02]  /*61f0*/  F2FP.SATFINITE.E4M3.F32.PACK_AB_MERGE_C R12, R64, R63, R68 ;  /* 0x0000003f400c723e */ /* 0x000fe40004807044 */
[----:B------:R-:W-:Y:S02]  /*6200*/  F2FP.SATFINITE.E4M3.F32.PACK_AB_MERGE_C R14, R14, R71, R77 ;  /* 0x000000470e0e723e */ /* 0x000fe4000480704d */
[----:B------:R-:W-:-:S07]  /*6210*/  F2FP.SATFINITE.E4M3.F32.PACK_AB_MERGE_C R15, R15, R72, R74 ;  /* 0x000000480f0f723e */ /* 0x000fce000480704a */
.L_x_474:
[----:B------:R-:W-:Y:S05]  /*6220*/  BSYNC B2 ;  /* 0x0000000000027941 */ /* 0x000fea0003800000 */
.L_x_473:
[----:B0-----:R0:W-:Y:S02]  /*6230*/  ST.E.128 desc[UR50][R66.64], R12 ;  /* 0x0000000c42007985 */ /* 0x0011e4000c101d32 */
.L_x_452:
[----:B------:R-:W-:Y:S05]  /*6240*/  BSYNC B1 ;  /* 0x0000000000017941 */ /* 0x000fea0003800000 */
.L_x_451:
[----:B------:R-:W-:-:S03]  /*6250*/  UMOV UR4, 0xffffffff ;  /* 0xffffffff00047882 */ /* 0x000fc60000000000 */
[----:B------:R-:W-:Y:S05]  /*6260*/  BRA.DIV UR4, `(.L_x_475) ;  /* 0x0000022a04cc7947 */ /* 0x000fea000b800000 */
[----:B--2---:R-:W2:Y:S04]  /*6270*/  SHFL.IDX PT, R119, R119, 0x1, 0x1e1f ;  /* 0x003e1f0077777f89 */ /* 0x004ea800000e0000 */
[----:B------:R0:W0:Y:S02]  /*6280*/  SHFL.IDX PT, R65, R120, 0x1, 0x1e1f ;  /* 0x003e1f0078417f89 */ /* 0x00002400000e0000 */
.L_x_779:
[----:B------:R-:W-:Y:S05]  /*6290*/  @P4 BRA `(.L_x_476) ;  /* 0x00000094009c4947 */ /* 0x000fea0003800000 */
[----:B------:R-:W-:Y:S01]  /*62a0*/  ISETP.NE.AND P2, PT, R28, RZ, PT ;  /* 0x000000ff1c00720c */ /* 0x000fe20003f45270 */
[----:B------:R-:W-:-:S12]  /*62b0*/  BSSY B1, `(.L_x_477) ;  /* 0x0000072000017945 */ /* 0x000fd80003800000 */
[----:B------:R-:W-:Y:S05]  /*62c0*/  @!P2 BRA `(.L_x_478) ;  /* 0x0000000400c0a947 */ /* 0x000fea0003800000 */
[----:B0-----:R0:W0:Y:S01]  /*62d0*/  LDS.128 R12, [R37+0x1c400] ;  /* 0x01c40000250c7984 */ /* 0x0010220000000c00 */
[----:B------:R-:W-:Y:S01]  /*62e0*/  IADD3 R62, P2, R16, R65, RZ ;  /* 0x00000041103e7210 */ /* 0x000fe20007f5e0ff */
[----:B------:R-:W-:Y:S03]  /*62f0*/  BSSY B2, `(.L_x_479) ;  /* 0x000006c000027945 */ /* 0x000fe60003800000 */
[----:B--2---:R-:W-:Y:S02]  /*6300*/  IADD3.X R63, R119, R17, RZ, P2, !PT ;  /* 0x00000011773f7210 */ /* 0x004fe400017fe4ff */
[----:B------:R-:W-:-:S13]  /*6310*/  ISETP.GE.AND P2, PT, R22, R118, PT ;  /* 0x000000761600720c */ /* 0x000fda0003f46270 */
[----:B------:R-:W-:Y:S05]  /*6320*/  @P2 BRA `(.L_x_480) ;  /* 0x0000000400a02947 */ /* 0x000fea0003800000 */
[----:B----4-:R-:W-:Y:S02]  /*6330*/  SHF.R.U32.HI R11, RZ, 0x8, R59 ;  /* 0x00000008ff0b7819 */ /* 0x010fe4000001163b */
[--C-:B------:R-:W-:Y:S02]  /*6340*/  SHF.R.U32.HI R67, RZ, 0x8, R61.reuse ;  /* 0x00000008ff437819 */ /* 0x100fe4000001163d */
[----:B------:R-:W-:Y:S02]  /*6350*/  LOP3.LUT R60, R61, 0xff0000ff, RZ, 0xc0, !PT ;  /* 0xff0000ff3d3c7812 */ /* 0x000fe400078ec0ff */
[----:B------:R-:W-:Y:S01]  /*6360*/  SHF.R.U32.HI R64, RZ, 0x10, R61 ;  /* 0x00000010ff407819 */ /* 0x000fe2000001163d */
[----:B------:R-:W-:Y:S01]  /*6370*/  IMAD.SHL.U32 R61, R11, 0x100, RZ ;  /* 0x000001000b3d7824 */ /* 0x000fe200078e00ff */
[----:B------:R-:W-:Y:S01]  /*6380*/  LOP3.LUT R58, R59, 0xff0000ff, RZ, 0xc0, !PT ;  /* 0xff0000ff3b3a7812 */ /* 0x000fe200078ec0ff */
[----:B------:R-:W-:Y:S01]  /*6390*/  IMAD.SHL.U32 R67, R67, 0x100, RZ ;  /* 0x0000010043437824 */ /* 0x000fe200078e00ff */
[----:B------:R-:W-:Y:S01]  /*63a0*/  SHF.R.U32.HI R66, RZ, 0x10, R59 ;  /* 0x00000010ff427819 */ /* 0x000fe2000001163b */
[----:B0-----:R-:W-:Y:S01]  /*63b0*/  IMAD.MOV.U32 R11, RZ, RZ, R13 ;  /* 0x000000ffff0b7224 */ /* 0x001fe200078e000d */
[----:B------:R-:W-:-:S02]  /*63c0*/  LOP3.LUT R13, R58, 0xff00, R61, 0xf8, !PT ;  /* 0x0000ff003a0d7812 */ /* 0x000fc400078ef83d */
[----:B------:R-:W-:Y:S01]  /*63d0*/  LOP3.LUT R60, R60, 0xff00, R67, 0xf8, !PT ;  /* 0x0000ff003c3c7812 */ /* 0x000fe200078ef843 */
[----:B------:R-:W-:Y:S01]  /*63e0*/  IMAD.U32 R58, R66, 0x10000, RZ ;  /* 0x00010000423a7824 */ /* 0x000fe200078e00ff */
[----:B------:R-:W-:Y:S01]  /*63f0*/  MOV R59, R12 ;  /* 0x0000000c003b7202 */ /* 0x000fe20000000f00 */
[----:B------:R-:W-:Y:S01]  /*6400*/  IMAD.U32 R67, R64, 0x10000, RZ ;  /* 0x0001000040437824 */ /* 0x000fe200078e00ff */
[----:B------:R-:W-:Y:S02]  /*6410*/  F2FP.F16.E4M3.UNPACK_B R61, R147.H1 ;  /* 0x00000093ff3d723e */ /* 0x000fe400030006ff */
[-C--:B------:R-:W-:Y:S02]  /*6420*/  F2FP.F16.E4M3.UNPACK_B R12, R11.reuse ;  /* 0x0000000bff0c723e */ /* 0x080fe400020006ff */
        /* <DEDUP_REMOVED lines=26> */
[----:B------:R-:W-:Y:S01]  /*65d0*/  F2FP.F16.E4M3.UNPACK_B R72, R58 ;  /* 0x0000003aff48723e */ /* 0x000fe200020006ff */
        /* <DEDUP_REMOVED lines=18> */
[----:B------:R-:W-:Y:S01]  /*6700*/  F2FP.F16.E4M3.UNPACK_B R73, R58.H1 ;  /* 0x0000003aff49723e */ /* 0x000fe200030006ff */
[--C-:B------:R-:W-:Y:S01]  /*6710*/  HADD2.F32 R68, -RZ, R67.reuse.H0_H0 ;  /* 0x20000043ff447230 */ /* 0x100fe20000004100 */
[-C--:B------:R-:W-:Y:S01]  /*6720*/  F2FP.F16.E4M3.UNPACK_B R70, R13.reuse.H1 ;  /* 0x0000000dff46723e */ /* 0x080fe200030006ff */
[----:B------:R-:W-:Y:S01]  /*6730*/  HADD2.F32 R67, -RZ, R67.H1_H1 ;  /* 0x30000043ff437230 */ /* 0x000fe20000004100 */
[----:B------:R-:W-:Y:S01]  /*6740*/  F2FP.F16.E4M3.UNPACK_B R66, R14.H1 ;  /* 0x0000000eff42723e */ /* 0x000fe200030006ff */
[----:B------:R-:W-:Y:S01]  /*6750*/  HADD2.F32 R74, -RZ, R73.H1_H1 ;  /* 0x30000049ff4a7230 */ /* 0x000fe20000004100 */
[----:B------:R-:W-:Y:S01]  /*6760*/  F2FP.SATFINITE.E4M3.F32.PACK_AB_MERGE_C R64, R71, R64, RZ ;  /* 0x000000404740723e */ /* 0x000fe200048070ff */
[----:B------:R-:W-:Y:S01]  /*6770*/  HADD2.F32 R71, -RZ, R70.H1_H1 ;  /* 0x30000046ff477230 */ /* 0x000fe20000004100 */
[----:B------:R-:W-:Y:S01]  /*6780*/  F2FP.F16.E4M3.UNPACK_B R69, R13 ;  /* 0x0000000dff45723e */ /* 0x000fe200020006ff */
[----:B------:R-:W-:-:S02]  /*6790*/  HADD2.F32 R58, -RZ, R66.H1_H1 ;  /* 0x30000042ff3a7230 */ /* 0x000fc40000004100 */
[-C--:B------:R-:W-:Y:S01]  /*67a0*/  FMUL.FTZ R13, R67, R74.reuse ;  /* 0x0000004a430d7220 */ /* 0x080fe20000410000 */
[----:B------:R-:W-:Y:S01]  /*67b0*/  HADD2.F32 R66, -RZ, R66.H0_H0 ;  /* 0x20000042ff427230 */ /* 0x000fe20000004100 */
[----:B------:R-:W-:Y:S01]  /*67c0*/  F2FP.F16.E4M3.UNPACK_B R15, R15 ;  /* 0x0000000fff0f723e */ /* 0x000fe200020006ff */
[C---:B------:R-:W-:Y:S01]  /*67d0*/  FMUL.FTZ R74, R68.reuse, R74 ;  /* 0x0000004a444a7220 */ /* 0x040fe20000410000 */
[----:B------:R-:W-:Y:S01]  /*67e0*/  FFMA.FTZ R76, R68, R71, -R13 ;  /* 0x00000047444c7223 */ /* 0x000fe2000001080d */
[----:B------:R-:W-:Y:S02]  /*67f0*/  HADD2.F32 R13, -RZ, R69.H1_H1 ;  /* 0x30000045ff0d7230 */ /* 0x000fe40000004100 */
[-C--:B------:R-:W-:Y:S01]  /*6800*/  FMUL.FTZ R77, R58, R75.reuse ;  /* 0x0000004b3a4d7220 */ /* 0x080fe20000410000 */
[----:B------:R-:W-:Y:S01]  /*6810*/  FMUL.FTZ R75, R66, R75 ;  /* 0x0000004b424b7220 */ /* 0x000fe20000410000 */
[----:B------:R-:W-:Y:S01]  /*6820*/  F2FP.F16.E4M3.UNPACK_B R14, R14 ;  /* 0x0000000eff0e723e */ /* 0x000fe200020006ff */
[----:B------:R-:W-:-:S02]  /*6830*/  HADD2.F32 R73, -RZ, R73.H0_H0 ;  /* 0x20000049ff497230 */ /* 0x000fc40000004100 */
[-C--:B------:R-:W-:Y:S01]  /*6840*/  FFMA.FTZ R77, R66, R13.reuse, -R77 ;  /* 0x0000000d424d7223 */ /* 0x080fe2000001084d */
[----:B------:R-:W-:Y:S01]  /*6850*/  FFMA.FTZ R68, R58, R13, R75 ;  /* 0x0000000d3a447223 */ /* 0x000fe2000001004b */
[--C-:B------:R-:W-:Y:S02]  /*6860*/  HADD2.F32 R58, -RZ, R15.reuse.H0_H0 ;  /* 0x2000000fff3a7230 */ /* 0x100fe40000004100 */
[----:B------:R-:W-:Y:S01]  /*6870*/  FFMA.FTZ R79, R67, R71, R74 ;  /* 0x00000047434f7223 */ /* 0x000fe2000001004a */
[--C-:B------:R-:W-:Y:S02]  /*6880*/  HADD2.F32 R13, -RZ, R14.reuse.H0_H0 ;  /* 0x2000000eff0d7230 */ /* 0x100fe40000004100 */
[----:B------:R-:W-:Y:S02]  /*6890*/  HADD2.F32 R15, -RZ, R15.H1_H1 ;  /* 0x3000000fff0f7230 */ /* 0x000fe40000004100 */
[----:B------:R-:W-:Y:S01]  /*68a0*/  FMUL.FTZ R74, R58, R73 ;  /* 0x000000493a4a7220 */ /* 0x000fe20000410000 */
[----:B------:R-:W-:-:S02]  /*68b0*/  HADD2.F32 R14, -RZ, R14.H1_H1 ;  /* 0x3000000eff0e7230 */ /* 0x000fc40000004100 */
[-C--:B------:R-:W-:Y:S01]  /*68c0*/  FMUL.FTZ R67, R13, R72.reuse ;  /* 0x000000480d437220 */ /* 0x080fe20000410000 */
[----:B------:R-:W-:Y:S02]  /*68d0*/  HADD2.F32 R70, -RZ, R70.H0_H0 ;  /* 0x20000046ff467230 */ /* 0x000fe40000004100 */
[C---:B------:R-:W-:Y:S01]  /*68e0*/  FMUL.FTZ R71, R15.reuse, R73 ;  /* 0x000000490f477220 */ /* 0x040fe20000410000 */
[----:B------:R-:W-:Y:S02]  /*68f0*/  HADD2.F32 R69, -RZ, R69.H0_H0 ;  /* 0x20000045ff457230 */ /* 0x000fe40000004100 */
[----:B------:R-:W-:Y:S01]  /*6900*/  FMUL.FTZ R66, R14, R72 ;  /* 0x000000480e427220 */ /* 0x000fe20000410000 */
[----:B------:R-:W-:Y:S01]  /*6910*/  F2FP.SATFINITE.E4M3.F32.PACK_AB_MERGE_C R68, R68, R77, RZ ;  /* 0x0000004d4444723e */ /* 0x000fe200048070ff */
[-C--:B------:R-:W-:Y:S01]  /*6920*/  FFMA.FTZ R71, R58, R70.reuse, -R71 ;  /* 0x000000463a477223 */ /* 0x080fe20000010847 */
[----:B------:R-:W-:Y:S01]  /*6930*/  FFMA.FTZ R74, R15, R70, R74 ;  /* 0x000000460f4a7223 */ /* 0x000fe2000001004a */
[-C--:B------:R-:W-:Y:S01]  /*6940*/  FFMA.FTZ R66, R13, R69.reuse, -R66 ;  /* 0x000000450d427223 */ /* 0x080fe20000010842 */
[----:B------:R-:W-:Y:S01]  /*6950*/  FFMA.FTZ R67, R14, R69, R67 ;  /* 0x000000450e437223 */ /* 0x000fe20000010043 */
[----:B------:R-:W-:-:S02]  /*6960*/  F2FP.SATFINITE.E4M3.F32.PACK_AB_MERGE_C R76, R79, R76, RZ ;  /* 0x0000004c4f4c723e */ /* 0x000fc400048070ff */
[----:B------:R-:W-:Y:S02]  /*6970*/  F2FP.SATFINITE.E4M3.F32.PACK_AB_MERGE_C R13, R12, R11, R61 ;  /* 0x0000000b0c0d723e */ /* 0x000fe4000480703d */
[----:B------:R-:W-:Y:S02]  /*6980*/  F2FP.SATFINITE.E4M3.F32.PACK_AB_MERGE_C R12, R60, R59, R64 ;  /* 0x0000003b3c0c723e */ /* 0x000fe40004807040 */
[----:B------:R-:W-:Y:S02]  /*6990*/  F2FP.SATFINITE.E4M3.F32.PACK_AB_MERGE_C R14, R67, R66, R68 ;  /* 0x00000042430e723e */ /* 0x000fe40004807044 */
[----:B------:R-:W-:-:S07]  /*69a0*/  F2FP.SATFINITE.E4M3.F32.PACK_AB_MERGE_C R15, R74, R71, R76 ;  /* 0x000000474a0f723e */ /* 0x000fce000480704c */
.L_x_480:
[----:B------:R-:W-:Y:S05]  /*69b0*/  BSYNC B2 ;  /* 0x0000000000027941 */ /* 0x000fea0003800000 */
.L_x_479:
[----:B0-----:R0:W-:Y:S02]  /*69c0*/  ST.E.128 desc[UR50][R62.64], R12 ;  /* 0x0000000c3e007985 */ /* 0x0011e4000c101d32 */
.L_x_478:
[----:B------:R-:W-:Y:S05]  /*69d0*/  BSYNC B1 ;  /* 0x0000000000017941 */ /* 0x000fea0003800000 */
.L_x_477:
[----:B------:R-:W-:Y:S01]  /*69e0*/  ISETP.NE.AND P2, PT, R29, RZ, PT ;  /* 0x000000ff1d00720c */ /* 0x000fe20003f45270 */
[----:B------:R-:W-:-:S12]  /*69f0*/  BSSY B1, `(.L_x_481) ;  /* 0x0000073000017945 */ /* 0x000fd80003800000 */
[----:B------:R-:W-:Y:S05]  /*6a00*/  @!P2 BRA `(.L_x_482) ;  /* 0x0000000400c4a947 */ /* 0x000fea0003800000 */
[----:B0-----:R-:W-:Y:S01]  /*6a10*/  IMAD.SHL.U32 R12, R173, 0x10, RZ ;  /* 0x00000010ad0c7824 */ /* 0x001fe200078e00ff */
[----:B------:R-:W-:Y:S04]  /*6a20*/  BSSY B2, `(.L_x_483) ;  /* 0x000006e000027945 */ /* 0x000fe80003800000 */
[----:B------:R-:W-:-:S04]  /*6a30*/  IADD3 R58, P2, R12, R65, RZ ;  /* 0x000000410c3a7210 */ /* 0x000fc80007f5e0ff */
[----:B--2---:R-:W-:Y:S02]  /*6a40*/  LEA.HI.X.SX32 R59, R12, R119, 0x1, P2 ;  /* 0x000000770c3b7211 */ /* 0x004fe400010f0eff */
[----:B------:R0:W2:Y:S01]  /*6a50*/  LDS.128 R12, [R36+0x1c400] ;  /* 0x01c40000240c7984 */ /* 0x0000a20000000c00 */
[----:B------:R-:W-:-:S13]  /*6a60*/  ISETP.GE.AND P2, PT, R201, R118, PT ;  /* 0x00000076c900720c */ /* 0x000fda0003f46270 */
[----:B0-----:R-:W-:Y:S05]  /*6a70*/  @P2 BRA `(.L_x_484) ;  /* 0x0000000400a02947 */ /* 0x001fea0003800000 */
[----:B------:R-:W-:Y:S02]  /*6a80*/  SHF.R.U32.HI R56, RZ, 0x8, R57 ;  /* 0x00000008ff387819 */ /* 0x000fe40000011639 */
[--C-:B----4-:R-:W-:Y:S02]  /*6a90*/  SHF.R.U32.HI R11, RZ, 0x8, R55.reuse ;  /* 0x00000008ff0b7819 */ /* 0x110fe40000011637 */
[----:B------:R-:W-:Y:S01]  /*6aa0*/  SHF.R.U32.HI R62, RZ, 0x10, R55 ;  /* 0x00000010ff3e7819 */ /* 0x000fe20000011637 */
[----:B------:R-:W-:Y:S01]  /*6ab0*/  IMAD.SHL.U32 R56, R56, 0x100, RZ ;  /* 0x0000010038387824 */ /* 0x000fe200078e00ff */
[----:B------:R-:W-:Y:S01]  /*6ac0*/  LOP3.LUT R54, R55, 0xff0000ff, RZ, 0xc0, !PT ;  /* 0xff0000ff37367812 */ /* 0x000fe200078ec0ff */
[----:B--2---:R-:W-:Y:S01]  /*6ad0*/  IMAD.MOV.U32 R55, RZ, RZ, R12 ;  /* 0x000000ffff377224 */ /* 0x004fe200078e000c */
[----:B------:R-:W-:Y:S01]  /*6ae0*/  LOP3.LUT R61, R57, 0xff0000ff, RZ, 0xc0, !PT ;  /* 0xff0000ff393d7812 */ /* 0x000fe200078ec0ff */
[----:B------:R-:W-:Y:S01]  /*6af0*/  IMAD.U32 R12, R62, 0x10000, RZ ;  /* 0x000100003e0c7824 */ /* 0x000fe200078e00ff */
[----:B------:R-:W-:-:S02]  /*6b00*/  SHF.L.U32 R11, R11, 0x8, RZ ;  /* 0x000000080b0b7819 */ /* 0x000fc400000006ff */
[----:B------:R-:W-:Y:S02]  /*6b10*/  SHF.R.U32.HI R60, RZ, 0x10, R57 ;  /* 0x00000010ff3c7819 */ /* 0x000fe40000011639 */
[----:B------:R-:W-:Y:S02]  /*6b20*/  LOP3.LUT R57, R54, 0xff00, R11, 0xf8, !PT ;  /* 0x0000ff0036397812 */ /* 0x000fe400078ef80b */
[----:B------:R-:W-:Y:S02]  /*6b30*/  LOP3.LUT R61, R61, 0xff00, R56, 0xf8, !PT ;  /* 0x0000ff003d3d7812 */ /* 0x000fe400078ef838 */
[----:B------:R-:W-:Y:S02]  /*6b40*/  SHF.L.U32 R54, R60, 0x10, RZ ;  /* 0x000000103c367819 */ /* 0x000fe400000006ff */
[----:B------:R-:W-:Y:S02]  /*6b50*/  F2FP.F16.E4M3.UNPACK_B R56, R144.H1 ;  /* 0x00000090ff38723e */ /* 0x000fe400030006ff */
[----:B------:R-:W-:-:S02]  /*6b60*/  F2FP.F16.E4M3.UNPACK_B R11, R13 ;  /* 0x0000000dff0b723e */ /* 0x000fc400020006ff */
[----:B------:R-:W-:Y:S01]  /*6b70*/  LOP3.LUT R12, R57, 0xff0000, R12, 0xf8, !PT ;  /* 0x00ff0000390c7812 */ /* 0x000fe200078ef80c */
[--C-:B------:R-:W-:Y:S01]  /*6b80*/  HADD2.F32 R62, -RZ, R56.reuse.H1_H1 ;  /* 0x30000038ff3e7230 */ /* 0x100fe20000004100 */
[----:B------:R-:W-:Y:S01]  /*6b90*/  LOP3.LUT R63, R61, 0xff0000, R54, 0xf8, !PT ;  /* 0x00ff00003d3f7812 */ /* 0x000fe200078ef836 */
[----:B------:R-:W-:Y:S01]  /*6ba0*/  HADD2.F32 R61, -RZ, R56.H0_H0 ;  /* 0x20000038ff3d7230 */ /* 0x000fe20000004100 */
[----:B------:R-:W-:Y:S01]  /*6bb0*/  F2FP.F16.E4M3.UNPACK_B R57, R143.H1 ;  /* 0x0000008fff39723e */ /* 0x000fe200030006ff */
[--C-:B------:R-:W-:Y:S01]  /*6bc0*/  HADD2.F32 R54, -RZ, R11.reuse.H1_H1 ;  /* 0x3000000bff367230 */ /* 0x100fe20000004100 */
[----:B------:R-:W-:Y:S01]  /*6bd0*/  F2FP.F16.E4M3.UNPACK_B R13, R13.H1 ;  /* 0x0000000dff0d723e */ /* 0x000fe200030006ff */
[----:B------:R-:W-:Y:S01]  /*6be0*/  HADD2.F32 R11, -RZ, R11.H0_H0 ;  /* 0x2000000bff0b7230 */ /* 0x000fe20000004100 */
[----:B------:R-:W-:Y:S01]  /*6bf0*/  F2FP.F16.E4M3.UNPACK_B R144, R144 ;  /* 0x00000090ff90723e */ /* 0x000fe200020006ff */
[----:B------:R-:W-:Y:S02]  /*6c00*/  HADD2.F32 R60, -RZ, R57.H0_H0 ;  /* 0x20000039ff3c7230 */ /* 0x000fe40000004100 */
[----:B------:R-:W-:Y:S01]  /*6c10*/  FMUL.FTZ R64, R54, R61 ;  /* 0x0000003d36407220 */ /* 0x000fe20000410000 */
[----:B------:R-:W-:-:S02]  /*6c20*/  HADD2.F32 R56, -RZ, R13.H1_H1 ;  /* 0x3000000dff387230 */ /* 0x000fc40000004100 */
[C---:B------:R-:W-:Y:S01]  /*6c30*/  FMUL.FTZ R61, R11.reuse, R61 ;  /* 0x0000003d0b3d7220 */ /* 0x040fe20000410000 */
[----:B------:R-:W-:Y:S02]  /*6c40*/  HADD2.F32 R13, -RZ, R13.H0_H0 ;  /* 0x2000000dff0d7230 */ /* 0x000fe40000004100 */
[----:B------:R-:W-:Y:S01]  /*6c50*/  FFMA.FTZ R11, R11, R60, -R64 ;  /* 0x0000003c0b0b7223 */ /* 0x000fe20000010840 */
[----:B------:R-:W-:Y:S02]  /*6c60*/  HADD2.F32 R57, -RZ, R57.H1_H1 ;  /* 0x30000039ff397230 */ /* 0x000fe40000004100 */
[CC--:B------:R-:W-:Y:S01]  /*6c70*/  FMUL.FTZ R64, R56.reuse, R62.reuse ;  /* 0x0000003e38407220 */ /* 0x0c0fe20000410000 */
[----:B------:R-:W-:Y:S01]  /*6c80*/  F2FP.F16.E4M3.UNPACK_B R143, R143 ;  /* 0x0000008fff8f723e */ /* 0x000fe200020006ff */
[C---:B------:R-:W-:Y:S01]  /*6c90*/  FMUL.FTZ R67, R13.reuse, R62 ;  /* 0x0000003e0d437220 */ /* 0x040fe20000410000 */
[--C-:B------:R-:W-:Y:S02]  /*6ca0*/  HADD2.F32 R62, -RZ, R144.reuse.H1_H1 ;  /* 0x30000090ff3e7230 */ /* 0x100fe40000004100 */
[----:B------:R-:W-:Y:S01]  /*6cb0*/  FFMA.FTZ R66, R13, R57, -R64 ;  /* 0x000000390d427223 */ /* 0x000fe20000010840 */
[----:B------:R-:W-:Y:S01]  /*6cc0*/  F2FP.F16.E4M3.UNPACK_B R13, R55.H1 ;  /* 0x00000037ff0d723e */ /* 0x000fe200030006ff */
[----:B------:R-:W-:Y:S01]  /*6cd0*/  FFMA.FTZ R69, R56, R57, R67 ;  /* 0x0000003938457223 */ /* 0x000fe20000010043 */
[----:B------:R-:W-:Y:S01]  /*6ce0*/  F2FP.F16.E4M3.UNPACK_B R55, R55 ;  /* 0x00000037ff37723e */ /* 0x000fe200020006ff */
[----:B------:R-:W-:Y:S01]  /*6cf0*/  FFMA.FTZ R54, R54, R60, R61 ;  /* 0x0000003c36367223 */ /* 0x000fe2000001003d */
[----:B------:R-:W-:-:S02]  /*6d00*/  HADD2.F32 R144, -RZ, R144.H0_H0 ;  /* 0x20000090ff907230 */ /* 0x000fc40000004100 */
[--C-:B------:R-:W-:Y:S01]  /*6d10*/  HADD2.F32 R56, -RZ, R13.reuse.H0_H0 ;  /* 0x2000000dff387230 */ /* 0x100fe20000004100 */
[----:B------:R-:W-:Y:S01]  /*6d20*/  F2FP.SATFINITE.E4M3.F32.PACK_AB_MERGE_C R72, R69, R66, RZ ;  /* 0x000000424548723e */ /* 0x000fe200048070ff */
[----:B------:R-:W-:Y:S01]  /*6d30*/  HADD2.F32 R57, -RZ, R13.H1_H1 ;  /* 0x3000000dff397230 */ /* 0x000fe20000004100 */
[----:B------:R-:W-:Y:S01]  /*6d40*/  F2FP.F16.E4M3.UNPACK_B R66, R63.H1 ;  /* 0x0000003fff42723e */ /* 0x000fe200030006ff */
[--C-:B------:R-:W-:Y:S02]  /*6d50*/  HADD2.F32 R13, -RZ, R55.reuse.H0_H0 ;  /* 0x20000037ff0d7230 */ /* 0x100fe40000004100 */
[-C--:B------:R-:W-:Y:S01]  /*6d60*/  FMUL.FTZ R64, R56, R62.reuse ;  /* 0x0000003e38407220 */ /* 0x080fe20000410000 */
[----:B------:R-:W-:Y:S02]  /*6d70*/  HADD2.F32 R55, -RZ, R55.H1_H1 ;  /* 0x30000037ff377230 */ /* 0x000fe40000004100 */
[----:B------:R-:W-:Y:S01]  /*6d80*/  FMUL.FTZ R67, R57, R62 ;  /* 0x0000003e39437220 */ /* 0x000fe20000410000 */
[--C-:B------:R-:W-:Y:S01]  /*6d90*/  HADD2.F32 R61, -RZ, R143.reuse.H1_H1 ;  /* 0x3000008fff3d7230 */ /* 0x100fe20000004100 */
[----:B------:R-:W-:Y:S01]  /*6da0*/  F2FP.SATFINITE.E4M3.F32.PACK_AB_MERGE_C R11, R54, R11, R72 ;  /* 0x0000000b360b723e */ /* 0x000fe20004807048 */
[----:B------:R-:W-:-:S02]  /*6db0*/  HADD2.F32 R60, -RZ, R143.H0_H0 ;  /* 0x2000008fff3c7230 */ /* 0x000fc40000004100 */
[-C--:B------:R-:W-:Y:S01]  /*6dc0*/  FMUL.FTZ R62, R55, R144.reuse ;  /* 0x00000090373e7220 */ /* 0x080fe20000410000 */
[----:B------:R-:W-:Y:S01]  /*6dd0*/  FMUL.FTZ R144, R13, R144 ;  /* 0x000000900d907220 */ /* 0x000fe20000410000 */
[-C--:B------:R-:W-:Y:S01]  /*6de0*/  FFMA.FTZ R67, R56, R61.reuse, -R67 ;  /* 0x0000003d38437223 */ /* 0x080fe20000010843 */
[----:B------:R-:W-:Y:S01]  /*6df0*/  FFMA.FTZ R64, R57, R61, R64 ;  /* 0x0000003d39407223 */ /* 0x000fe20000010040 */
[----:B------:R-:W-:Y:S01]  /*6e00*/  F2FP.F16.E4M3.UNPACK_B R56, R15.H1 ;  /* 0x0000000fff38723e */ /* 0x000fe200030006ff */
[-C--:B------:R-:W-:Y:S01]  /*6e10*/  FFMA.FTZ R13, R13, R60.reuse, -R62 ;  /* 0x0000003c0d0d7223 */ /* 0x080fe2000001083e */
[----:B------:R-:W-:Y:S01]  /*6e20*/  FFMA.FTZ R144, R55, R60, R144 ;  /* 0x0000003c37907223 */ /* 0x000fe20000010090 */
[----:B------:R-:W-:Y:S01]  /*6e30*/  F2FP.F16.E4M3.UNPACK_B R62, R12.H1 ;  /* 0x0000000cff3e723e */ /* 0x000fe200030006ff */
[----:B------:R-:W-:Y:S01]  /*6e40*/  HADD2.F32 R68, -RZ, R66.H1_H1 ;  /* 0x30000042ff447230 */ /* 0x000fe20000004100 */
[----:B------:R-:W-:Y:S01]  /*6e50*/  F2FP.SATFINITE.E4M3.F32.PACK_AB_MERGE_C R70, R64, R67, RZ ;  /* 0x000000434046723e */ /* 0x000fe200048070ff */
[--C-:B------:R-:W-:Y:S01]  /*6e60*/  HADD2.F32 R60, -RZ, R56.reuse.H1_H1 ;  /* 0x30000038ff3c7230 */ /* 0x100fe20000004100 */
[----:B------:R-:W-:Y:S01]  /*6e70*/  F2FP.F16.E4M3.UNPACK_B R55, R14.H1 ;  /* 0x0000000eff37723e */ /* 0x000fe200030006ff */
[----:B------:R-:W-:Y:S01]  /*6e80*/  HADD2.F32 R57, -RZ, R56.H0_H0 ;  /* 0x20000038ff397230 */ /* 0x000fe20000004100 */
[----:B------:R-:W-:Y:S01]  /*6e90*/  F2FP.F16.E4M3.UNPACK_B R64, R63 ;  /* 0x0000003fff40723e */ /* 0x000fe200020006ff */
[----:B------:R-:W-:Y:S01]  /*6ea0*/  HADD2.F32 R63, -RZ, R62.H1_H1 ;  /* 0x3000003eff3f7230 */ /* 0x000fe20000004100 */
[----:B------:R-:W-:Y:S01]  /*6eb0*/  F2FP.F16.E4M3.UNPACK_B R61, R12 ;  /* 0x0000000cff3d723e */ /* 0x000fe200020006ff */
        /* <DEDUP_REMOVED lines=9> */
[C---:B------:R-:W-:Y:S01]  /*6f50*/  FMUL.FTZ R67, R55.reuse, R67 ;  /* 0x0000004337437220 */ /* 0x040fe20000410000 */
[----:B------:R-:W-:Y:S01]  /*6f60*/  F2FP.F16.E4M3.UNPACK_B R14, R14 ;  /* 0x0000000eff0e723e */ /* 0x000fe200020006ff */
[----:B------:R-:W-:Y:S01]  /*6f70*/  FFMA.FTZ R68, R55, R12, -R68 ;  /* 0x0000000c37447223 */ /* 0x000fe20000010844 */
[----:B------:R-:W-:-:S02]  /*6f80*/  HADD2.F32 R66, -RZ, R66.H0_H0 ;  /* 0x20000042ff427230 */ /* 0x000fc40000004100 */
[----:B------:R-:W-:Y:S01]  /*6f90*/  FFMA.FTZ R67, R56, R12, R67 ;  /* 0x0000000c38437223 */ /* 0x000fe20000010043 */
[--C-:B------:R-:W-:Y:S02]  /*6fa0*/  HADD2.F32 R55, -RZ, R15.reuse.H0_H0 ;  /* 0x2000000fff377230 */ /* 0x100fe40000004100 */
[----:B------:R-:W-:Y:S01]  /*6fb0*/  FFMA.FTZ R60, R60, R63, R71 ;  /* 0x0000003f3c3c7223 */ /* 0x000fe20000010047 */
[--C-:B------:R-:W-:Y:S02]  /*6fc0*/  HADD2.F32 R12, -RZ, R14.reuse.H0_H0 ;  /* 0x2000000eff0c7230 */ /* 0x100fe40000004100 */
[----:B------:R-:W-:Y:S01]  /*6fd0*/  HADD2.F32 R15, -RZ, R15.H1_H1 ;  /* 0x3000000fff0f7230 */ /* 0x000fe20000004100 */
[----:B------:R-:W-:Y:S01]  /*6fe0*/  F2FP.SATFINITE.E4M3.F32.PACK_AB_MERGE_C R67, R67, R68, RZ ;  /* 0x000000444343723e */ /* 0x000fe200048070ff */
[----:B------:R-:W-:Y:S01]  /*6ff0*/  HADD2.F32 R14, -RZ, R14.H1_H1 ;  /* 0x3000000eff0e7230 */ /* 0x000fe20000004100 */
[----:B------:R-:W-:Y:S01]  /*7000*/  F2FP.SATFINITE.E4M3.F32.PACK_AB_MERGE_C R60, R60, R69, RZ ;  /* 0x000000453c3c723e */ /* 0x000fe200048070ff */
[----:B------:R-:W-:-:S02]  /*7010*/  HADD2.F32 R57, -RZ, R64.H0_H0 ;  /* 0x20000040ff397230 */ /* 0x000fc40000004100 */
[-C--:B------:R-:W-:Y:S01]  /*7020*/  FMUL.FTZ R56, R15, R66.reuse ;  /* 0x000000420f387220 */ /* 0x080fe20000410000 */
[----:B------:R-:W-:Y:S02]  /*7030*/  HADD2.F32 R62, -RZ, R62.H0_H0 ;  /* 0x2000003eff3e7230 */ /* 0x000fe40000004100 */
[C---:B------:R-:W-:Y:S01]  /*7040*/  FMUL.FTZ R66, R55.reuse, R66 ;  /* 0x0000004237427220 */ /* 0x040fe20000410000 */
[----:B------:R-:W-:Y:S02]  /*7050*/  HADD2.F32 R61, -RZ, R61.H0_H0 ;  /* 0x2000003dff3d7230 */ /* 0x000fe40000004100 */
[-C--:B------:R-:W-:Y:S01]  /*7060*/  FMUL.FTZ R63, R14, R57.reuse ;  /* 0x000000390e3f7220 */ /* 0x080fe20000410000 */
[C---:B------:R-:W-:Y:S01]  /*7070*/  FMUL.FTZ R57, R12.reuse, R57 ;  /* 0x000000390c397220 */ /* 0x040fe20000410000 */
[-C--:B------:R-:W-:Y:S01]  /*7080*/  FFMA.FTZ R56, R55, R62.reuse, -R56 ;  /* 0x0000003e37387223 */ /* 0x080fe20000010838 */
[----:B------:R-:W-:Y:S01]  /*7090*/  FFMA.FTZ R15, R15, R62, R66 ;  /* 0x0000003e0f0f7223 */ /* 0x000fe20000010042 */
[-C--:B------:R-:W-:Y:S01]  /*70a0*/  FFMA.FTZ R63, R12, R61.reuse, -R63 ;  /* 0x0000003d0c3f7223 */ /* 0x080fe2000001083f */
[----:B------:R-:W-:Y:S01]  /*70b0*/  FFMA.FTZ R14, R14, R61, R57 ;  /* 0x0000003d0e0e7223 */ /* 0x000fe20000010039 */
[----:B------:R-:W-:Y:S01]  /*70c0*/  F2FP.SATFINITE.E4M3.F32.PACK_AB_MERGE_C R12, R144, R13, R70 ;  /* 0x0000000d900c723e */ /* 0x000fe20004807046 */
[----:B------:R-:W-:Y:S01]  /*70d0*/  IMAD.MOV.U32 R13, RZ, RZ, R11 ;  /* 0x000000ffff0d7224 */ /* 0x000fe200078e000b */
[----:B------:R-:W-:-:S02]  /*70e0*/  F2FP.SATFINITE.E4M3.F32.PACK_AB_MERGE_C R15, R15, R56, R60 ;  /* 0x000000380f0f723e */ /* 0x000fc4000480703c */
[----:B------:R-:W-:-:S07]  /*70f0*/  F2FP.SATFINITE.E4M3.F32.PACK_AB_MERGE_C R14, R14, R63, R67 ;  /* 0x0000003f0e0e723e */ /* 0x000fce0004807043 */
.L_x_484:
[----:B------:R-:W-:Y:S05]  /*7100*/  BSYNC B2 ;  /* 0x0000000000027941 */ /* 0x000fea0003800000 */
.L_x_483:
[----:B--2---:R0:W-:Y:S02]  /*7110*/  ST.E.128 desc[UR50][R58.64], R12 ;  /* 0x0000000c3a007985 */ /* 0x0041e4000c101d32 */
.L_x_482:
[----:B------:R-:W-:Y:S05]  /*7120*/  BSYNC B1 ;  /* 0x0000000000017941 */ /* 0x000fea0003800000 */
.L_x_481:
        /* <DEDUP_REMOVED lines=10> */
[----:B------:R-:W-:Y:S01]  /*71d0*/  SHF.R.U32.HI R52, RZ, 0x8, R51 ;  /* 0x00000008ff347819 */ /* 0x000fe20000011633 */
[----:B--2---:R-:W-:Y:S01]  /*71e0*/  IMAD.MOV.U32 R50, RZ, RZ, R12 ;  /* 0x000000ffff327224 */ /* 0x004fe200078e000c */
[----:B------:R-:W-:Y:S02]  /*71f0*/  SHF.R.U32.HI R56, RZ, 0x8, R53 ;  /* 0x00000008ff387819 */ /* 0x000fe40000011635 */
[----:B----4-:R-:W-:Y:S01]  /*7200*/  LOP3.LUT R11, R51, 0xff0000ff, RZ, 0xc0, !PT ;  /* 0xff0000ff330b7812 */ /* 0x010fe200078ec0ff */
[----:B------:R-:W-:Y:S01]  /*7210*/  IMAD.SHL.U32 R52, R52, 0x100, RZ ;  /* 0x0000010034347824 */ /* 0x000fe200078e00ff */
[----:B------:R-:W-:Y:S02]  /*7220*/  SHF.R.U32.HI R58, RZ, 0x10, R51 ;  /* 0x00000010ff3a7819 */ /* 0x000fe40000011633 */
[----:B------:R-:W-:Y:S02]  /*7230*/  LOP3.LUT R51, R53, 0xff0000ff, RZ, 0xc0, !PT ;  /* 0xff0000ff35337812 */ /* 0x000fe400078ec0ff */
[----:B------:R-:W-:-:S02]  /*7240*/  SHF.L.U32 R56, R56, 0x8, RZ ;  /* 0x0000000838387819 */ /* 0x000fc400000006ff */
[----:B------:R-:W-:Y:S02]  /*7250*/  SHF.R.U32.HI R57, RZ, 0x10, R53 ;  /* 0x00000010ff397819 */ /* 0x000fe40000011635 */
[----:B------:R-:W-:Y:S01]  /*7260*/  LOP3.LUT R12, R51, 0xff00, R56, 0xf8, !PT ;  /* 0x0000ff00330c7812 */ /* 0x000fe200078ef838 */
[----:B------:R-:W-:Y:S01]  /*7270*/  IMAD.U32 R51, R58, 0x10000, RZ ;  /* 0x000100003a337824 */ /* 0x000fe200078e00ff */
[----:B------:R-:W-:Y:S01]  /*7280*/  LOP3.LUT R52, R11, 0xff00, R52, 0xf8, !PT ;  /* 0x0000ff000b347812 */ /* 0x000fe200078ef834 */
[----:B------:R-:W-:Y:S01]  /*7290*/  IMAD.U32 R57, R57, 0x10000, RZ ;  /* 0x0001000039397824 */ /* 0x000fe200078e00ff */
[-C--:B------:R-:W-:Y:S02]  /*72a0*/  F2FP.F16.E4M3.UNPACK_B R53, R142.reuse.H1 ;  /* 0x0000008eff35723e */ /* 0x080fe400030006ff */
[----:B------:R-:W-:Y:S02]  /*72b0*/  F2FP.F16.E4M3.UNPACK_B R11, R13 ;  /* 0x0000000dff0b723e */ /* 0x000fe400020006ff */
        /* <DEDUP_REMOVED lines=9> */
[----:B------:R-:W-:-:S02]  /*7350*/  HADD2.F32 R53, -RZ, R52.H0_H0 ;  /* 0x20000034ff357230 */ /* 0x000fc40000004100 */
[CC--:B------:R-:W-:Y:S01]  /*7360*/  FMUL.FTZ R60, R12.reuse, R57.reuse ;  /* 0x000000390c3c7220 */ /* 0x0c0fe20000410000 */
[--C-:B------:R-:W-:Y:S02]  /*7370*/  HADD2.F32 R51, -RZ, R13.reuse.H1_H1 ;  /* 0x3000000dff337230 */ /* 0x100fe40000004100 */
[C---:B------:R-:W-:Y:S01]  /*7380*/  FMUL.FTZ R57, R11.reuse, R57 ;  /* 0x000000390b397220 */ /* 0x040fe20000410000 */
[----:B------:R-:W-:Y:S02]  /*7390*/  HADD2.F32 R13, -RZ, R13.H0_H0 ;  /* 0x2000000dff0d7230 */ /* 0x000fe40000004100 */
[-C--:B------:R-:W-:Y:S01]  /*73a0*/  FFMA.FTZ R11, R11, R53.reuse, -R60 ;  /* 0x000000350b0b7223 */ /* 0x080fe2000001083c */
[----:B------:R-:W-:Y:S02]  /*73b0*/  HADD2.F32 R52, -RZ, R52.H1_H1 ;  /* 0x30000034ff347230 */ /* 0x000fe40000004100 */
[-C--:B------:R-:W-:Y:S01]  /*73c0*/  FMUL.FTZ R60, R51, R58.reuse ;  /* 0x0000003a333c7220 */ /* 0x080fe20000410000 */
[----:B------:R-:W-:Y:S01]  /*73d0*/  FFMA.FTZ R12, R12, R53, R57 ;  /* 0x000000350c0c7223 */ /* 0x000fe20000010039 */
[C---:B------:R-:W-:Y:S01]  /*73e0*/  FMUL.FTZ R58, R13.reuse, R58 ;  /* 0x0000003a0d3a7220 */ /* 0x040fe20000410000 */
[----:B------:R-:W-:Y:S01]  /*73f0*/  F2FP.F16.E4M3.UNPACK_B R141, R141 ;  /* 0x0000008dff8d723e */ /* 0x000fe200020006ff */
[----:B------:R-:W-:Y:S01]  /*7400*/  FFMA.FTZ R63, R13, R52, -R60 ;  /* 0x000000340d3f7223 */ /* 0x000fe2000001083c */
[----:B------:R-:W-:Y:S01]  /*7410*/  F2FP.F16.E4M3.UNPACK_B R13, R50.H1 ;  /* 0x00000032ff0d723e */ /* 0x000fe200030006ff */
[----:B------:R-:W-:Y:S01]  /*7420*/  FFMA.FTZ R64, R51, R52, R58 ;  /* 0x0000003433407223 */ /* 0x000fe2000001003a */
[----:B------:R-:W-:Y:S01]  /*7430*/  F2FP.F16.E4M3.UNPACK_B R50, R50 ;  /* 0x00000032ff32723e */ /* 0x000fe200020006ff */
[----:B------:R-:W-:-:S02]  /*7440*/  HADD2.F32 R57, -RZ, R142.H1_H1 ;  /* 0x3000008eff397230 */ /* 0x000fc40000004100 */
[--C-:B------:R-:W-:Y:S01]  /*7450*/  HADD2.F32 R51, -RZ, R13.reuse.H0_H0 ;  /* 0x2000000dff337230 */ /* 0x100fe20000004100 */
[----:B------:R-:W-:Y:S01]  /*7460*/  F2FP.SATFINITE.E4M3.F32.PACK_AB_MERGE_C R68, R64, R63, RZ ;  /* 0x0000003f4044723e */ /* 0x000fe200048070ff */
[----:B------:R-:W-:Y:S02]  /*7470*/  HADD2.F32 R52, -RZ, R13.H1_H1 ;  /* 0x3000000dff347230 */ /* 0x000fe40000004100 */
[----:B------:R-:W-:Y:S02]  /*7480*/  HADD2.F32 R13, -RZ, R50.H0_H0 ;  /* 0x20000032ff0d7230 */ /* 0x000fe40000004100 */
[-C--:B------:R-:W-:Y:S01]  /*7490*/  FMUL.FTZ R61, R51, R57.reuse ;  /* 0x00000039333d7220 */ /* 0x080fe20000410000 */
[----:B------:R-:W-:Y:S02]  /*74a0*/  HADD2.F32 R142, -RZ, R142.H0_H0 ;  /* 0x2000008eff8e7230 */ /* 0x000fe40000004100 */
[----:B------:R-:W-:Y:S01]  /*74b0*/  FMUL.FTZ R60, R52, R57 ;  /* 0x00000039343c7220 */ /* 0x000fe20000410000 */
[----:B------:R-:W-:-:S02]  /*74c0*/  HADD2.F32 R50, -RZ, R50.H1_H1 ;  /* 0x30000032ff327230 */ /* 0x000fc40000004100 */
[--C-:B------:R-:W-:Y:S02]  /*74d0*/  HADD2.F32 R53, -RZ, R141.reuse.H1_H1 ;  /* 0x3000008dff357230 */ /* 0x100fe40000004100 */
[-C--:B------:R-:W-:Y:S01]  /*74e0*/  FMUL.FTZ R57, R13, R142.reuse ;  /* 0x0000008e0d397220 */ /* 0x080fe20000410000 */
[----:B------:R-:W-:Y:S02]  /*74f0*/  HADD2.F32 R141, -RZ, R141.H0_H0 ;  /* 0x2000008dff8d7230 */ /* 0x000fe40000004100 */
[----:B------:R-:W-:Y:S01]  /*7500*/  FMUL.FTZ R58, R50, R142 ;  /* 0x0000008e323a7220 */ /* 0x000fe20000410000 */
[-C--:B------:R-:W-:Y:S01]  /*7510*/  FFMA.FTZ R60, R51, R53.reuse, -R60 ;  /* 0x00000035333c7223 */ /* 0x080fe2000001083c */
[----:B------:R-:W-:Y:S02]  /*7520*/  FFMA.FTZ R61, R52, R53, R61 ;  /* 0x00000035343d7223 */ /* 0x000fe4000001003d */
[-C--:B------:R-:W-:Y:S01]  /*7530*/  FFMA.FTZ R62, R13, R141.reuse, -R58 ;  /* 0x0000008d0d3e7223 */ /* 0x080fe2000001083a */
[----:B------:R-:W-:Y:S01]  /*7540*/  FFMA.FTZ R141, R50, R141, R57 ;  /* 0x0000008d328d7223 */ /* 0x000fe20000010039 */
[----:B------:R-:W-:-:S02]  /*7550*/  F2FP.F16.E4M3.UNPACK_B R50, R15.H1 ;  /* 0x0000000fff32723e */ /* 0x000fc400030006ff */
[-C--:B------:R-:W-:Y:S02]  /*7560*/  F2FP.F16.E4M3.UNPACK_B R58, R59.reuse.H1 ;  /* 0x0000003bff3a723e */ /* 0x080fe400030006ff */
[----:B------:R-:W-:Y:S01]  /*7570*/  F2FP.SATFINITE.E4M3.F32.PACK_AB_MERGE_C R66, R61, R60, RZ ;  /* 0x0000003c3d42723e */ /* 0x000fe200048070ff */
[----:B------:R-:W-:Y:S01]  /*7580*/  HADD2.F32 R52, -RZ, R50.H1_H1 ;  /* 0x30000032ff347230 */ /* 0x000fe20000004100 */
[----:B------:R-:W-:Y:S01]  /*7590*/  F2FP.F16.E4M3.UNPACK_B R53, R56.H1 ;  /* 0x00000038ff35723e */ /* 0x000fe200030006ff */
[----:B------:R-:W-:Y:S01]  /*75a0*/  HADD2.F32 R61, -RZ, R58.H1_H1 ;  /* 0x3000003aff3d7230 */ /* 0x000fe20000004100 */
        /* <DEDUP_REMOVED lines=12> */
[-C--:B------:R-:W-:Y:S01]  /*7670*/  FMUL.FTZ R64, R50, R60.reuse ;  /* 0x0000003c32407220 */ /* 0x080fe20000410000 */
        /* <DEDUP_REMOVED lines=24> */
[----:B------:R-:W-:-:S02]  /*7800*/  F2FP.SATFINITE.E4M3.F32.PACK_AB_MERGE_C R13, R12, R11, R68 ;  /* 0x0000000b0c0d723e */ /* 0x000fc40004807044 */
[----:B------:R-:W-:Y:S02]  /*7810*/  F2FP.SATFINITE.E4M3.F32.PACK_AB_MERGE_C R12, R141, R62, R66 ;  /* 0x0000003e8d0c723e */ /* 0x000fe40004807042 */
[----:B------:R-:W-:Y:S02]  /*7820*/  F2FP.SATFINITE.E4M3.F32.PACK_AB_MERGE_C R14, R59, R52, R61 ;  /* 0x000000343b0e723e */ /* 0x000fe4000480703d */
[----:B------:R-:W-:-:S07]  /*7830*/  F2FP.SATFINITE.E4M3.F32.PACK_AB_MERGE_C R15, R58, R51, R60 ;  /* 0x000000333a0f723e */ /* 0x000fce000480703c */
.L_x_488:
[----:B------:R-:W-:Y:S05]  /*7840*/  BSYNC B2 ;  /* 0x0000000000027941 */ /* 0x000fea0003800000 */
.L_x_487:
[----:B--2---:R0:W-:Y:S02]  /*7850*/  ST.E.128 desc[UR50][R54.64], R12 ;  /* 0x0000000c36007985 */ /* 0x0041e4000c101d32 */
.L_x_486:
[----:B------:R-:W-:Y:S05]  /*7860*/  BSYNC B1 ;  /* 0x0000000000017941 */ /* 0x000fea0003800000 */
.L_x_485:
        /* <DEDUP_REMOVED lines=11> */
[----:B------:R-:W-:Y:S01]  /*7920*/  LOP3.LUT R48, R47, 0xff0000ff, RZ, 0xc0, !PT ;  /* 0xff0000ff2f307812 */ /* 0x000fe200078ec0ff */
[----:B------:R-:W-:Y:S01]  /*7930*/  IMAD.SHL.U32 R11, R11, 0x100, RZ ;  /* 0x000001000b0b7824 */ /* 0x000fe200078e00ff */
[----:B------:R-:W-:Y:S02]  /*7940*/  SHF.R.U32.HI R54, RZ, 0x10, R49 ;  /* 0x00000010ff367819 */ /* 0x000fe40000011631 */
[----:B------:R-:W-:Y:S01]  /*7950*/  LOP3.LUT R52, R49, 0xff0000ff, RZ, 0xc0, !PT ;  /* 0xff0000ff31347812 */ /* 0x000fe200078ec0ff */
[----:B------:R-:W-:Y:S01]  /*7960*/  IMAD.SHL.U32 R49, R46, 0x100, RZ ;  /* 0x000001002e317824 */ /* 0x000fe200078e00ff */
[----:B------:R-:W-:Y:S01]  /*7970*/  SHF.R.U32.HI R55, RZ, 0x10, R47 ;  /* 0x00000010ff377819 */ /* 0x000fe2000001162f */
[----:B0-----:R-:W-:Y:S01]  /*7980*/  IMAD.MOV.U32 R46, RZ, RZ, R12 ;  /* 0x000000ffff2e7224 */ /* 0x001fe200078e000c */
[----:B------:R-:W-:Y:S01]  /*7990*/  LOP3.LUT R47, R48, 0xff00, R11, 0xf8, !PT ;  /* 0x0000ff00302f7812 */ /* 0x000fe200078ef80b */
[----:B------:R-:W-:Y:S01]  /*79a0*/  IMAD.U32 R48, R54, 0x10000, RZ ;  /* 0x0001000036307824 */ /* 0x000fe200078e00ff */
[----:B------:R-:W-:-:S02]  /*79b0*/  LOP3.LUT R53, R52, 0xff00, R49, 0xf8, !PT ;  /* 0x0000ff0034357812 */ /* 0x000fc400078ef831 */
[----:B------:R-:W-:Y:S02]  /*79c0*/  SHF.L.U32 R12, R55, 0x10, RZ ;  /* 0x00000010370c7819 */ /* 0x000fe400000006ff */
[----:B------:R-:W-:Y:S02]  /*79d0*/  F2FP.F16.E4M3.UNPACK_B R49, R140.H1 ;  /* 0x0000008cff31723e */ /* 0x000fe400030006ff */
[----:B------:R-:W-:Y:S02]  /*79e0*/  F2FP.F16.E4M3.UNPACK_B R11, R13 ;  /* 0x0000000dff0b723e */ /* 0x000fe400020006ff */
[----:B------:R-:W-:Y:S01]  /*79f0*/  LOP3.LUT R55, R53, 0xff0000, R48, 0xf8, !PT ;  /* 0x00ff000035377812 */ /* 0x000fe200078ef830 */
[----:B------:R-:W-:Y:S01]  /*7a00*/  HADD2.F32 R53, -RZ, R49.H0_H0 ;  /* 0x20000031ff357230 */ /* 0x000fe20000004100 */
[----:B------:R-:W-:Y:S01]  /*7a10*/  LOP3.LUT R52, R47, 0xff0000, R12, 0xf8, !PT ;  /* 0x00ff00002f347812 */ /* 0x000fe200078ef80c */
[----:B------:R-:W-:Y:S01]  /*7a20*/  HADD2.F32 R12, -RZ, R11.H1_H1 ;  /* 0x3000000bff0c7230 */ /* 0x000fe20000004100 */
[----:B------:R-:W-:Y:S01]  /*7a30*/  F2FP.F16.E4M3.UNPACK_B R48, R139.H1 ;  /* 0x0000008bff30723e */ /* 0x000fe200030006ff */
[----:B------:R-:W-:Y:S01]  /*7a40*/  HADD2.F32 R54, -RZ, R49.H1_H1 ;  /* 0x30000031ff367230 */ /* 0x000fe20000004100 */
[----:B------:R-:W-:Y:S01]  /*7a50*/  F2FP.F16.E4M3.UNPACK_B R13, R13.H1 ;  /* 0x0000000dff0d723e */ /* 0x000fe200030006ff */
[----:B------:R-:W-:-:S02]  /*7a60*/  HADD2.F32 R11, -RZ, R11.H0_H0 ;  /* 0x2000000bff0b7230 */ /* 0x000fc40000004100 */
[CC--:B------:R-:W-:Y:S01]  /*7a70*/  FMUL.FTZ R56, R12.reuse, R53.reuse ;  /* 0x000000350c387220 */ /* 0x0c0fe20000410000 */
[--C-:B------:R-:W-:Y:S01]  /*7a80*/  HADD2.F32 R49, -RZ, R48.reuse.H0_H0 ;  /* 0x20000030ff317230 */ /* 0x100fe20000004100 */
[----:B------:R-:W-:Y:S01]  /*7a90*/  F2FP.F16.E4M3.UNPACK_B R140, R140 ;  /* 0x0000008cff8c723e */ /* 0x000fe200020006ff */
        /* <DEDUP_REMOVED lines=77> */
.L_x_492:
[----:B------:R-:W-:Y:S05]  /*7f70*/  BSYNC B2 ;  /* 0x0000000000027941 */ /* 0x000fea0003800000 */
.L_x_491:
[----:B0-----:R0:W-:Y:S02]  /*7f80*/  ST.E.128 desc[UR50][R50.64], R12 ;  /* 0x0000000c32007985 */ /* 0x0011e4000c101d32 */
.L_x_490:
[----:B------:R-:W-:Y:S05]  /*7f90*/  BSYNC B1 ;  /* 0x0000000000017941 */ /* 0x000fea0003800000 */
.L_x_489:
[----:B------:R-:W-:Y:S01]  /*7fa0*/  ISETP.NE.AND P2, PT, R32, RZ, PT ;  /* 0x000000ff2000720c */ /* 0x000fe20003f45270 */
[----:B------:R-:W-:-:S12]  /*7fb0*/  BSSY B1, `(.L_x_493) ;  /* 0x0000071000017945 */ /* 0x000fd80003800000 */
[----:B------:R-:W-:Y:S05]  /*7fc0*/  @!P2 BRA `(.L_x_494) ;  /* 0x0000000400bca947 */ /* 0x000fea0003800000 */
[----:B0-----:R0:W0:Y:S01]  /*7fd0*/  LDS.128 R12, [R37+0x21400] ;  /* 0x02140000250c7984 */ /* 0x0010220000000c00 */
[----:B------:R-:W-:Y:S01]  /*7fe0*/  IADD3 R46, P2, R175, R65, RZ ;  /* 0x00000041af2e7210 */ /* 0x000fe20007f5e0ff */
[----:B------:R-:W-:Y:S04]  /*7ff0*/  BSSY B2, `(.L_x_495) ;  /* 0x000006b000027945 */ /* 0x000fe80003800000 */
[----:B--2---:R-:W-:Y:S01]  /*8000*/  IMAD.X R47, R119, 0x1, R207, P2 ;  /* 0x00000001772f7824 */ /* 0x004fe200010e06cf */
[----:B------:R-:W-:-:S13]  /*8010*/  ISETP.GE.AND P2, PT, R202, R118, PT ;  /* 0x00000076ca00720c */ /* 0x000fda0003f46270 */
[----:B------:R-:W-:Y:S05]  /*8020*/  @P2 BRA `(.L_x_496) ;  /* 0x00000004009c2947 */ /* 0x000fea0003800000 */
[----:B------:R-:W-:Y:S01]  /*8030*/  SHF.R.U32.HI R42, RZ, 0x8, R43 ;  /* 0x00000008ff2a7819 */ /* 0x000fe2000001162b */
[----:B0-----:R-:W-:Y:S01]  /*8040*/  IMAD.MOV.U32 R37, RZ, RZ, R12 ;  /* 0x000000ffff257224 */ /* 0x001fe200078e000c */
        /* <DEDUP_REMOVED lines=23> */
[-C--:B------:R-:W-:Y:S01]  /*81c0*/  FMUL.FTZ R52, R12, R45.reuse ;  /* 0x0000002d0c347220 */ /* 0x080fe20000410000 */
[--C-:B------:R-:W-:Y:S02]  /*81d0*/  HADD2.F32 R42, -RZ, R13.reuse.H1_H1 ;  /* 0x3000000dff2a7230 */ /* 0x100fe40000004100 */
[C---:B------:R-:W-:Y:S01]  /*81e0*/  FMUL.FTZ R45, R11.reuse, R45 ;  /* 0x0000002d0b2d7220 */ /* 0x040fe20000410000 */
[----:B------:R-:W-:Y:S02]  /*81f0*/  HADD2.F32 R13, -RZ, R13.H0_H0 ;  /* 0x2000000dff0d7230 */ /* 0x000fe40000004100 */
[-C--:B------:R-:W-:Y:S01]  /*8200*/  FFMA.FTZ R11, R11, R44.reuse, -R52 ;  /* 0x0000002c0b0b7223 */ /* 0x080fe20000010834 */
[----:B------:R-:W-:Y:S02]  /*8210*/  HADD2.F32 R43, -RZ, R43.H1_H1 ;  /* 0x3000002bff2b7230 */ /* 0x000fe40000004100 */
[----:B------:R-:W-:Y:S01]  /*8220*/  FMUL.FTZ R52, R42, R49 ;  /* 0x000000312a347220 */ /* 0x000fe20000410000 */
[----:B------:R-:W-:Y:S01]  /*8230*/  F2FP.F16.E4M3.UNPACK_B R137, R137 ;  /* 0x00000089ff89723e */ /* 0x000fe200020006ff */
[C---:B------:R-:W-:Y:S01]  /*8240*/  FMUL.FTZ R49, R13.reuse, R49 ;  /* 0x000000310d317220 */ /* 0x040fe20000410000 */
[----:B------:R-:W-:Y:S01]  /*8250*/  FFMA.FTZ R12, R12, R44, R45 ;  /* 0x0000002c0c0c7223 */ /* 0x000fe2000001002d */
        /* <DEDUP_REMOVED lines=8> */
[--C-:B------:R-:W-:Y:S02]  /*82e0*/  HADD2.F32 R13, -RZ, R37.reuse.H0_H0 ;  /* 0x20000025ff0d7230 */ /* 0x100fe40000004100 */
[-C--:B------:R-:W-:Y:S01]  /*82f0*/  FMUL.FTZ R54, R42, R49.reuse ;  /* 0x000000312a367220 */ /* 0x080fe20000410000 */
[----:B------:R-:W-:Y:S02]  /*8300*/  HADD2.F32 R138, -RZ, R138.H0_H0 ;  /* 0x2000008aff8a7230 */ /* 0x000fe40000004100 */
[----:B------:R-:W-:Y:S01]  /*8310*/  FMUL.FTZ R51, R43, R49 ;  /* 0x000000312b337220 */ /* 0x000fe20000410000 */
[----:B------:R-:W-:Y:S01]  /*8320*/  HADD2.F32 R37, -RZ, R37.H1_H1 ;  /* 0x30000025ff257230 */ /* 0x000fe20000004100 */
[-C--:B------:R-:W-:Y:S01]  /*8330*/  F2FP.F16.E4M3.UNPACK_B R49, R50.reuse.H1 ;  /* 0x00000032ff31723e */ /* 0x080fe200030006ff */
[--C-:B------:R-:W-:Y:S01]  /*8340*/  HADD2.F32 R45, -RZ, R137.reuse.H1_H1 ;  /* 0x30000089ff2d7230 */ /* 0x100fe20000004100 */
[----:B------:R-:W-:Y:S01]  /*8350*/  F2FP.F16.E4M3.UNPACK_B R50, R50 ;  /* 0x00000032ff32723e */ /* 0x000fe200020006ff */
[----:B------:R-:W-:-:S02]  /*8360*/  HADD2.F32 R44, -RZ, R137.H0_H0 ;  /* 0x20000089ff2c7230 */ /* 0x000fc40000004100 */
[-C--:B------:R-:W-:Y:S01]  /*8370*/  FMUL.FTZ R52, R37, R138.reuse ;  /* 0x0000008a25347220 */ /* 0x080fe20000410000 */
[----:B------:R-:W-:Y:S01]  /*8380*/  FMUL.FTZ R138, R13, R138 ;  /* 0x0000008a0d8a7220 */ /* 0x000fe20000410000 */
[-C--:B------:R-:W-:Y:S01]  /*8390*/  FFMA.FTZ R51, R42, R45.reuse, -R51 ;  /* 0x0000002d2a337223 */ /* 0x080fe20000010833 */
[----:B------:R-:W-:Y:S01]  /*83a0*/  FFMA.FTZ R54, R43, R45, R54 ;  /* 0x0000002d2b367223 */ /* 0x000fe20000010036 */
[-C--:B------:R-:W-:Y:S01]  /*83b0*/  FFMA.FTZ R53, R13, R44.reuse, -R52 ;  /* 0x0000002c0d357223 */ /* 0x080fe20000010834 */
[----:B------:R-:W-:Y:S01]  /*83c0*/  FFMA.FTZ R138, R37, R44, R138 ;  /* 0x0000002c258a7223 */ /* 0x000fe2000001008a */
[----:B------:R-:W-:Y:S01]  /*83d0*/  F2FP.F16.E4M3.UNPACK_B R37, R15.H1 ;  /* 0x0000000fff25723e */ /* 0x000fe200030006ff */
[----:B------:R-:W-:Y:S01]  /*83e0*/  HADD2.F32 R52, -RZ, R50.H1_H1 ;  /* 0x30000032ff347230 */ /* 0x000fe20000004100 */
[----:B------:R-:W-:Y:S01]  /*83f0*/  F2FP.SATFINITE.E4M3.F32.PACK_AB_MERGE_C R57, R54, R51, RZ ;  /* 0x000000333639723e */ /* 0x000fe200048070ff */
[----:B------:R-:W-:Y:S01]  /*8400*/  HADD2.F32 R51, -RZ, R49.H1_H1 ;  /* 0x30000031ff337230 */ /* 0x000fe20000004100 */
[----:B------:R-:W-:Y:S01]  /*8410*/  F2FP.F16.E4M3.UNPACK_B R44, R48.H1 ;  /* 0x00000030ff2c723e */ /* 0x000fe200030006ff */
[--C-:B------:R-:W-:Y:S01]  /*8420*/  HADD2.F32 R43, -RZ, R37.reuse.H1_H1 ;  /* 0x30000025ff2b7230 */ /* 0x100fe20000004100 */
[----:B------:R-:W-:Y:S01]  /*8430*/  F2FP.F16.E4M3.UNPACK_B R13, R14.H1 ;  /* 0x0000000eff0d723e */ /* 0x000fe200030006ff */
[----:B------:R-:W-:Y:S01]  /*8440*/  HADD2.F32 R42, -RZ, R37.H0_H0 ;  /* 0x20000025ff2a7230 */ /* 0x000fe20000004100 */
[----:B------:R-:W-:Y:S01]  /*8450*/  F2FP.F16.E4M3.UNPACK_B R48, R48 ;  /* 0x00000030ff30723e */ /* 0x000fe200020006ff */
[----:B------:R-:W-:-:S02]  /*8460*/  HADD2.F32 R45, -RZ, R44.H1_H1 ;  /* 0x3000002cff2d7230 */ /* 0x000fc40000004100 */
[-C--:B------:R-:W-:Y:S01]  /*8470*/  FMUL.FTZ R55, R43, R51.reuse ;  /* 0x000000332b377220 */ /* 0x080fe20000410000 */
[--C-:B------:R-:W-:Y:S02]  /*8480*/  HADD2.F32 R37, -RZ, R13.reuse.H1_H1 ;  /* 0x3000000dff257230 */ /* 0x100fe40000004100 */
[C---:B------:R-:W-:Y:S01]  /*8490*/  FMUL.FTZ R56, R42.reuse, R51 ;  /* 0x000000332a387220 */ /* 0x040fe20000410000 */
[----:B------:R-:W-:Y:S02]  /*84a0*/  HADD2.F32 R13, -RZ, R13.H0_H0 ;  /* 0x2000000dff0d7230 */ /* 0x000fe40000004100 */
[----:B------:R-:W-:Y:S01]  /*84b0*/  FFMA.FTZ R55, R42, R45, -R55 ;  /* 0x0000002d2a377223 */ /* 0x000fe20000010837 */
[----:B------:R-:W-:Y:S02]  /*84c0*/  HADD2.F32 R42, -RZ, R48.H1_H1 ;  /* 0x30000030ff2a7230 */ /* 0x000fe40000004100 */
[-C--:B------:R-:W-:Y:S01]  /*84d0*/  FMUL.FTZ R54, R37, R52.reuse ;  /* 0x0000003425367220 */ /* 0x080fe20000410000 */
[----:B------:R-:W-:Y:S01]  /*84e0*/  F2FP.F16.E4M3.UNPACK_B R15, R15 ;  /* 0x0000000fff0f723e */ /* 0x000fe200020006ff */
[----:B------:R-:W-:Y:S01]  /*84f0*/  FMUL.FTZ R52, R13, R52 ;  /* 0x000000340d347220 */ /* 0x000fe20000410000 */
[----:B------:R-:W-:Y:S01]  /*8500*/  F2FP.F16.E4M3.UNPACK_B R14, R14 ;  /* 0x0000000eff0e723e */ /* 0x000fe200020006ff */
[----:B------:R-:W-:Y:S01]  /*8510*/  FFMA.FTZ R58, R43, R45, R56 ;  /* 0x0000002d2b3a7223 */ /* 0x000fe20000010038 */
[-C--:B------:R-:W-:Y:S01]  /*8520*/  FFMA.FTZ R54, R13, R42.reuse, -R54 ;  /* 0x0000002a0d367223 */ /* 0x080fe20000010836 */
[----:B------:R-:W-:Y:S01]  /*8530*/  FFMA.FTZ R45, R37, R42, R52 ;  /* 0x0000002a252d7223 */ /* 0x000fe20000010034 */
[----:B------:R-:W-:-:S02]  /*8540*/  HADD2.F32 R37, -RZ, R15.H0_H0 ;  /* 0x2000000fff257230 */ /* 0x000fc40000004100 */
[----:B------:R-:W-:Y:S01]  /*8550*/  HADD2.F32 R15, -RZ, R15.H1_H1 ;  /* 0x3000000fff0f7230 */ /* 0x000fe20000004100 */
[----:B------:R-:W-:Y:S01]  /*8560*/  F2FP.SATFINITE.E4M3.F32.PACK_AB_MERGE_C R55, R58, R55, RZ ;  /* 0x000000373a37723e */ /* 0x000fe200048070ff */
[----:B------:R-:W-:Y:S01]  /*8570*/  HADD2.F32 R42, -RZ, R49.H0_H0 ;  /* 0x20000031ff2a7230 */ /* 0x000fe20000004100 */
[----:B------:R-:W-:Y:S01]  /*8580*/  F2FP.SATFINITE.E4M3.F32.PACK_AB_MERGE_C R45, R45, R54, RZ ;  /* 0x000000362d2d723e */ /* 0x000fe200048070ff */
[--C-:B------:R-:W-:Y:S02]  /*8590*/  HADD2.F32 R13, -RZ, R14.reuse.H0_H0 ;  /* 0x2000000eff0d7230 */ /* 0x100fe40000004100 */
[----:B------:R-:W-:Y:S02]  /*85a0*/  HADD2.F32 R14, -RZ, R14.H1_H1 ;  /* 0x3000000eff0e7230 */ /* 0x000fe40000004100 */
[-C--:B------:R-:W-:Y:S01]  /*85b0*/  FMUL.FTZ R52, R15, R42.reuse ;  /* 0x0000002a0f347220 */ /* 0x080fe20000410000 */
[----:B------:R-:W-:Y:S02]  /*85c0*/  HADD2.F32 R50, -RZ, R50.H0_H0 ;  /* 0x20000032ff327230 */ /* 0x000fe40000004100 */
[----:B------:R-:W-:Y:S01]  /*85d0*/  FMUL.FTZ R56, R37, R42 ;  /* 0x0000002a25387220 */ /* 0x000fe20000410000 */
[----:B------:R-:W-:-:S02]  /*85e0*/  HADD2.F32 R44, -RZ, R44.H0_H0 ;  /* 0x2000002cff2c7230 */ /* 0x000fc40000004100 */
[----:B------:R-:W-:Y:S02]  /*85f0*/  HADD2.F32 R48, -RZ, R48.H0_H0 ;  /* 0x20000030ff307230 */ /* 0x000fe40000004100 */
[CC--:B------:R-:W-:Y:S01]  /*8600*/  FMUL.FTZ R42, R14.reuse, R50.reuse ;  /* 0x000000320e2a7220 */ /* 0x0c0fe20000410000 */
[----:B------:R-:W-:Y:S01]  /*8610*/  FMUL.FTZ R43, R13, R50 ;  /* 0x000000320d2b7220 */ /* 0x000fe20000410000 */
[-C--:B------:R-:W-:Y:S01]  /*8620*/  FFMA.FTZ R52, R37, R44.reuse, -R52 ;  /* 0x0000002c25347223 */ /* 0x080fe20000010834 */
[----:B------:R-:W-:Y:S01]  /*8630*/  FFMA.FTZ R15, R15, R44, R56 ;  /* 0x0000002c0f0f7223 */ /* 0x000fe20000010038 */
[-C--:B------:R-:W-:Y:S01]  /*8640*/  FFMA.FTZ R42, R13, R48.reuse, -R42 ;  /* 0x000000300d2a7223 */ /* 0x080fe2000001082a */
[----:B------:R-:W-:Y:S01]  /*8650*/  FFMA.FTZ R43, R14, R48, R43 ;  /* 0x000000300e2b7223 */ /* 0x000fe2000001002b */
[----:B------:R-:W-:Y:S02]  /*8660*/  F2FP.SATFINITE.E4M3.F32.PACK_AB_MERGE_C R13, R12, R11, R59 ;  /* 0x0000000b0c0d723e */ /* 0x000fe4000480703b */
[----:B------:R-:W-:-:S02]  /*8670*/  F2FP.SATFINITE.E4M3.F32.PACK_AB_MERGE_C R12, R138, R53, R57 ;  /* 0x000000358a0c723e */ /* 0x000fc40004807039 */
[----:B------:R-:W-:Y:S02]  /*8680*/  F2FP.SATFINITE.E4M3.F32.PACK_AB_MERGE_C R14, R43, R42, R45 ;  /* 0x0000002a2b0e723e */ /* 0x000fe4000480702d */
[----:B------:R-:W-:-:S07]  /*8690*/  F2FP.SATFINITE.E4M3.F32.PACK_AB_MERGE_C R15, R15, R52, R55 ;  /* 0x000000340f0f723e */ /* 0x000fce0004807037 */
.L_x_496:
[----:B------:R-:W-:Y:S05]  /*86a0*/  BSYNC B2 ;  /* 0x0000000000027941 */ /* 0x000fea0003800000 */
.L_x_495:
[----:B0-----:R0:W-:Y:S02]  /*86b0*/  ST.E.128 desc[UR50][R46.64], R12 ;  /* 0x0000000c2e007985 */ /* 0x0011e4000c101d32 */
.L_x_494:
[----:B------:R-:W-:Y:S05]  /*86c0*/  BSYNC B1 ;  /* 0x0000000000017941 */ /* 0x000fea0003800000 */
.L_x_493:
[----:B------:R-:W-:-:S13]  /*86d0*/  ISETP.NE.AND P2, PT, R33, RZ, PT ;  /* 0x000000ff2100720c */ /* 0x000fda0003f45270 */
[----:B------:R-:W-:Y:S05]  /*86e0*/  @!P2 BRA `(.L_x_476) ;  /* 0x000000700088a947 */ /* 0x000fea0003800000 */
[----:B0-----:R0:W0:Y:S01]  /*86f0*/  LDS.128 R12, [R36+0x21400] ;  /* 0x02140000240c7984 */ /* 0x0010220000000c00 */
[----:B------:R-:W-:Y:S01]  /*8700*/  IADD3 R42, P2, R196, R65, RZ ;  /* 0x00000041c42a7210 */ /* 0x000fe20007f5e0ff */
[----:B------:R-:W-:Y:S03]  /*8710*/  BSSY B1, `(.L_x_497) ;  /* 0x000006d000017945 */ /* 0x000fe60003800000 */
[----:B--2---:R-:W-:Y:S02]  /*8720*/  IADD3.X R43, R119, R206, RZ, P2, !PT ;  /* 0x000000ce772b7210 */ /* 0x004fe400017fe4ff */
[----:B------:R-:W-:-:S13]  /*8730*/  ISETP.GE.AND P2, PT, R204, R118, PT ;  /* 0x00000076cc00720c */ /* 0x000fda0003f46270 */
[----:B------:R-:W-:Y:S05]  /*8740*/  @P2 BRA `(.L_x_498) ;  /* 0x0000000400a42947 */ /* 0x000fea0003800000 */
[----:B----4-:R-:W-:Y:S01]  /*8750*/  SHF.R.U32.HI R11, RZ, 0x8, R39 ;  /* 0x00000008ff0b7819 */ /* 0x010fe20000011627 */
[----:B0-----:R-:W-:Y:S01]  /*8760*/  IMAD.MOV.U32 R36, RZ, RZ, R14 ;  /* 0x000000ffff247224 */ /* 0x001fe200078e000e */
[----:B------:R-:W-:Y:S01]  /*8770*/  SHF.R.U32.HI R40, RZ, 0x8, R41 ;  /* 0x00000008ff287819 */ /* 0x000fe20000011629 */
[----:B------:R-:W-:Y:S01]  /*8780*/  IMAD.MOV.U32 R37, RZ, RZ, R15 ;  /* 0x000000ffff257224 */ /* 0x000fe200078e000f */
[----:B------:R-:W-:Y:S01]  /*8790*/  SHF.R.U32.HI R45, RZ, 0x10, R39 ;  /* 0x00000010ff2d7819 */ /* 0x000fe20000011627 */
[----:B------:R-:W-:Y:S01]  /*87a0*/  IMAD.SHL.U32 R11, R11, 0x100, RZ ;  /* 0x000001000b0b7824 */ /* 0x000fe200078e00ff */
[----:B------:R-:W-:Y:S02]  /*87b0*/  LOP3.LUT R38, R39, 0xff0000ff, RZ, 0xc0, !PT ;  /* 0xff0000ff27267812 */ /* 0x000fe400078ec0ff */
[----:B------:R-:W-:Y:S02]  /*87c0*/  SHF.R.U32.HI R44, RZ, 0x10, R41 ;  /* 0x00000010ff2c7819 */ /* 0x000fe40000011629 */
[----:B------:R-:W-:-:S02]  /*87d0*/  LOP3.LUT R39, R41, 0xff0000ff, RZ, 0xc0, !PT ;  /* 0xff0000ff29277812 */ /* 0x000fc400078ec0ff */
[----:B------:R-:W-:Y:S02]  /*87e0*/  SHF.L.U32 R14, R40, 0x8, RZ ;  /* 0x00000008280e7819 */ /* 0x000fe400000006ff */
[----:B------:R-:W-:Y:S01]  /*87f0*/  LOP3.LUT R15, R38, 0xff00, R11, 0xf8, !PT ;  /* 0x0000ff00260f7812 */ /* 0x000fe200078ef80b */
[----:B------:R-:W-:Y:S01]  /*8800*/  IMAD.U32 R38, R44, 0x10000, RZ ;  /* 0x000100002c267824 */ /* 0x000fe200078e00ff */
[----:B------:R-:W-:Y:S01]  /*8810*/  LOP3.LUT R41, R39, 0xff00, R14, 0xf8, !PT ;  /* 0x0000ff0027297812 */ /* 0x000fe200078ef80e */
[----:B------:R-:W-:Y:S01]  /*8820*/  IMAD.U32 R14, R45, 0x10000, RZ ;  /* 0x000100002d0e7824 */ /* 0x000fe200078e00ff */
[----:B------:R-:W-:Y:S02]  /*8830*/  F2FP.F16.E4M3.UNPACK_B R39, R87.H1 ;  /* 0x00000057ff27723e */ /* 0x000fe400030006ff */
[-C--:B------:R-:W-:Y:S02]  /*8840*/  F2FP.F16.E4M3.UNPACK_B R11, R13.reuse ;  /* 0x0000000dff0b723e */ /* 0x080fe400020006ff */
        /* <DEDUP_REMOVED lines=8> */
[C---:B------:R-:W-:Y:S01]  /*88d0*/  FMUL.FTZ R46, R14.reuse, R41 ;  /* 0x000000290e2e7220 */ /* 0x040fe20000410000 */
[--C-:B------:R-:W-:Y:S01]  /*88e0*/  HADD2.F32 R39, -RZ, R38.reuse.H0_H0 ;  /* 0x20000026ff277230 */ /* 0x100fe20000004100 */
[----:B------:R-:W-:Y:S01]  /*88f0*/  F2FP.F16.E4M3.UNPACK_B R87, R87 ;  /* 0x00000057ff57723e */ /* 0x000fe200020006ff */
[--C-:B------:R-:W-:Y:S02]  /*8900*/  HADD2.F32 R15, -RZ, R13.reuse.H1_H1 ;  /* 0x3000000dff0f7230 */ /* 0x100fe40000004100 */
[C---:B------:R-:W-:Y:S01]  /*8910*/  FMUL.FTZ R41, R11.reuse, R41 ;  /* 0x000000290b297220 */ /* 0x040fe20000410000 */
[----:B------:R-:W-:Y:S02]  /*8920*/  HADD2.F32 R13, -RZ, R13.H0_H0 ;  /* 0x2000000dff0d7230 */ /* 0x000fe40000004100 */
[-C--:B------:R-:W-:Y:S01]  /*8930*/  FFMA.FTZ R47, R11, R39.reuse, -R46 ;  /* 0x000000270b2f7223 */ /* 0x080fe2000001082e */
[----:B------:R-:W-:Y:S02]  /*8940*/  HADD2.F32 R38, -RZ, R38.H1_H1 ;  /* 0x30000026ff267230 */ /* 0x000fe40000004100 */
[----:B------:R-:W-:Y:S01]  /*8950*/  FMUL.FTZ R46, R15, R44 ;  /* 0x0000002c0f2e7220 */ /* 0x000fe20000410000 */
[----:B------:R-:W-:Y:S01]  /*8960*/  F2FP.F16.E4M3.UNPACK_B R11, R12.H1 ;  /* 0x0000000cff0b723e */ /* 0x000fe200030006ff */
[C---:B------:R-:W-:Y:S01]  /*8970*/  FMUL.FTZ R44, R13.reuse, R44 ;  /* 0x0000002c0d2c7220 */ /* 0x040fe20000410000 */
[----:B------:R-:W-:Y:S01]  /*8980*/  FFMA.FTZ R48, R14, R39, R41 ;  /* 0x000000270e307223 */ /* 0x000fe20000010029 */
[----:B------:R-:W-:Y:S01]  /*8990*/  F2FP.F16.E4M3.UNPACK_B R12, R12 ;  /* 0x0000000cff0c723e */ /* 0x000fe200020006ff */
[-C--:B------:R-:W-:Y:S01]  /*89a0*/  FFMA.FTZ R41, R13, R38.reuse, -R46 ;  /* 0x000000260d297223 */ /* 0x080fe2000001082e */
        /* <DEDUP_REMOVED lines=11> */
[----:B------:R-:W-:Y:S01]  /*8a60*/  F2FP.SATFINITE.E4M3.F32.PACK_AB_MERGE_C R47, R48, R47, R52 ;  /* 0x0000002f302f723e */ /* 0x000fe20004807034 */
[----:B------:R-:W-:-:S02]  /*8a70*/  HADD2.F32 R15, -RZ, R86.H1_H1 ;  /* 0x30000056ff0f7230 */ /* 0x000fc40000004100 */
[----:B------:R-:W-:Y:S02]  /*8a80*/  HADD2.F32 R86, -RZ, R86.H0_H0 ;  /* 0x20000056ff567230 */ /* 0x000fe40000004100 */
[-C--:B------:R-:W-:Y:S01]  /*8a90*/  FMUL.FTZ R38, R12, R87.reuse ;  /* 0x000000570c267220 */ /* 0x080fe20000410000 */
[----:B------:R-:W-:Y:S01]  /*8aa0*/  FMUL.FTZ R87, R11, R87 ;  /* 0x000000570b577220 */ /* 0x000fe20000410000 */
[-C--:B------:R-:W-:Y:S01]  /*8ab0*/  FFMA.FTZ R44, R13, R15.reuse, -R44 ;  /* 0x0000000f0d2c7223 */ /* 0x080fe2000001082c */
[----:B------:R-:W-:Y:S01]  /*8ac0*/  FFMA.FTZ R39, R14, R15, R39 ;  /* 0x0000000f0e277223 */ /* 0x000fe20000010027 */
[-C--:B------:R-:W-:Y:S01]  /*8ad0*/  FFMA.FTZ R46, R11, R86.reuse, -R38 ;  /* 0x000000560b2e7223 */ /* 0x080fe20000010826 */
[----:B------:R-:W-:Y:S01]  /*8ae0*/  FFMA.FTZ R87, R12, R86, R87 ;  /* 0x000000560c577223 */ /* 0x000fe20000010057 */
[----:B------:R-:W-:Y:S02]  /*8af0*/  F2FP.F16.E4M3.UNPACK_B R12, R37.H1 ;  /* 0x00000025ff0c723e */ /* 0x000fe400030006ff */
[----:B------:R-:W-:-:S02]  /*8b00*/  F2FP.SATFINITE.E4M3.F32.PACK_AB_MERGE_C R51, R39, R44, RZ ;  /* 0x0000002c2733723e */ /* 0x000fc400048070ff */
[-C--:B------:R-:W-:Y:S01]  /*8b10*/  F2FP.F16.E4M3.UNPACK_B R39, R45.reuse.H1 ;  /* 0x0000002dff27723e */ /* 0x080fe200030006ff */
[--C-:B------:R-:W-:Y:S01]  /*8b20*/  HADD2.F32 R14, -RZ, R12.reuse.H1_H1 ;  /* 0x3000000cff0e7230 */ /* 0x100fe20000004100 */
[----:B------:R-:W-:Y:S01]  /*8b30*/  F2FP.F16.E4M3.UNPACK_B R15, R40.H1 ;  /* 0x00000028ff0f723e */ /* 0x000fe200030006ff */
[----:B------:R-:W-:Y:S01]  /*8b40*/  HADD2.F32 R13, -RZ, R12.H0_H0 ;  /* 0x2000000cff0d7230 */ /* 0x000fe20000004100 */
[----:B------:R-:W-:Y:S01]  /*8b50*/  F2FP.F16.E4M3.UNPACK_B R11, R36.H1 ;  /* 0x00000024ff0b723e */ /* 0x000fe200030006ff */
[----:B------:R-:W-:Y:S01]  /*8b60*/  HADD2.F32 R44, -RZ, R39.H1_H1 ;  /* 0x30000027ff2c7230 */ /* 0x000fe20000004100 */
[----:B------:R-:W-:Y:S01]  /*8b70*/  F2FP.F16.E4M3.UNPACK_B R45, R45 ;  /* 0x0000002dff2d723e */ /* 0x000fe200020006ff */
[----:B------:R-:W-:Y:S01]  /*8b80*/  HADD2.F32 R38, -RZ, R15.H1_H1 ;  /* 0x3000000fff267230 */ /* 0x000fe20000004100 */
[----:B------:R-:W-:Y:S01]  /*8b90*/  F2FP.F16.E4M3.UNPACK_B R40, R40 ;  /* 0x00000028ff28723e */ /* 0x000fe200020006ff */
[----:B------:R-:W-:Y:S02]  /*8ba0*/  HADD2.F32 R12, -RZ, R11.H1_H1 ;  /* 0x3000000bff0c7230 */ /* 0x000fe40000004100 */
[----:B------:R-:W-:Y:S01]  /*8bb0*/  FMUL.FTZ R50, R14, R44 ;  /* 0x0000002c0e327220 */ /* 0x000fe20000410000 */
[----:B------:R-:W-:-:S02]  /*8bc0*/  HADD2.F32 R41, -RZ, R45.H1_H1 ;  /* 0x3000002dff297230 */ /* 0x000fc40000004100 */
        /* <DEDUP_REMOVED lines=14> */
[----:B------:R-:W-:Y:S02]  /*8cb0*/  HADD2.F32 R37, -RZ, R37.H1_H1 ;  /* 0x30000025ff257230 */ /* 0x000fe40000004100 */
[----:B------:R-:W-:Y:S01]  /*8cc0*/  FMUL.FTZ R38, R12, R39 ;  /* 0x000000270c267220 */ /* 0x000fe20000410000 */
[----:B------:R-:W-:Y:S01]  /*8cd0*/  HADD2.F32 R36, -RZ, R36.H1_H1 ;  /* 0x30000024ff247230 */ /* 0x000fe20000004100 */
[----:B------:R-:W-:Y:S01]  /*8ce0*/  F2FP.SATFINITE.E4M3.F32.PACK_AB_MERGE_C R49, R49, R50, RZ ;  /* 0x000000323131723e */ /* 0x000fe200048070ff */
[----:B------:R-:W-:-:S02]  /*8cf0*/  HADD2.F32 R45, -RZ, R45.H0_H0 ;  /* 0x2000002dff2d7230 */ /* 0x000fc40000004100 */
[----:B------:R-:W-:Y:S01]  /*8d00*/  FMUL.FTZ R13, R37, R39 ;  /* 0x00000027250d7220 */ /* 0x000fe20000410000 */
[----:B------:R-:W-:Y:S01]  /*8d10*/  HADD2.F32 R15, -RZ, R15.H0_H0 ;  /* 0x2000000fff0f7230 */ /* 0x000fe20000004100 */
[----:B------:R-:W-:Y:S01]  /*8d20*/  F2FP.SATFINITE.E4M3.F32.PACK_AB_MERGE_C R41, R41, R44, RZ ;  /* 0x0000002c2929723e */ /* 0x000fe200048070ff */
        /* <DEDUP_REMOVED lines=8> */
[----:B------:R-:W-:Y:S01]  /*8db0*/  F2FP.SATFINITE.E4M3.F32.PACK_AB_MERGE_C R15, R38, R13, R49 ;  /* 0x0000000d260f723e */ /* 0x000fe20004807031 */
[----:B------:R-:W-:Y:S01]  /*8dc0*/  IMAD.MOV.U32 R13, RZ, RZ, R47 ;  /* 0x000000ffff0d7224 */ /* 0x000fe200078e002f */
[----:B------:R-:W-:-:S07]  /*8dd0*/  F2FP.SATFINITE.E4M3.F32.PACK_AB_MERGE_C R14, R45, R14, R41 ;  /* 0x0000000e2d0e723e */ /* 0x000fce0004807029 */
.L_x_498:
[----:B------:R-:W-:Y:S05]  /*8de0*/  BSYNC B1 ;  /* 0x0000000000017941 */ /* 0x000fea0003800000 */
.L_x_497:
[----:B0-----:R0:W-:Y:S01]  /*8df0*/  ST.E.128 desc[UR50][R42.64], R12 ;  /* 0x0000000c2a007985 */ /* 0x0011e2000c101d32 */
[----:B------:R-:W-:Y:S05]  /*8e00*/  BRA `(.L_x_476) ;  /* 0x0000006800c07947 */ /* 0x000fea0003800000 */
.L_x_442:
        /* <DEDUP_REMOVED lines=20> */
[----:B------:R-:W-:Y:S02]  /*8f50*/  CS2R R36, SRZ ;  /* 0x0000000000247805 */ /* 0x000fe4000001ff00 */
[----:B------:R-:W-:Y:S02]  /*8f60*/  CS2R R38, SRZ ;  /* 0x0000000000267805 */ /* 0x000fe4000001ff00 */
[----:B------:R-:W-:Y:S01]  /*8f70*/  IADD3.X R63, R10, UR5, R11, P1, P4 ;  /* 0x000000050a3f7c10 */ /* 0x000fe20008fe840b */
[----:B------:R-:W-:-:S02]  /*8f80*/  ULDC.64 UR4, c[0x0][0x400] ;  /* 0x0001000000047ab9 */ /* 0x000fc40000000a00 */
[----:B------:R-:W-:-:S04]  /*8f90*/  IADD3 R64, P1, P4, R96, UR4, R12 ;  /* 0x0000000460407c10 */ /* 0x000fc8000fc3e00c */
[----:B------:R-:W-:Y:S02]  /*8fa0*/  IADD3.X R65, R20, UR5, R86, P1, P4 ;  /* 0x0000000514417c10 */ /* 0x000fe40008fe8456 */
[----:B------:R-:W-:Y:S02]  /*8fb0*/  ISETP.GE.AND P1, PT, R16, R118, PT ;  /* 0x000000761000720c */ /* 0x000fe40003f26270 */
[----:B------:R-:W-:Y:S02]  /*8fc0*/  CS2R R52, SRZ ;  /* 0x0000000000347805 */ /* 0x000fe4000001ff00 */
[----:B------:R-:W-:Y:S02]  /*8fd0*/  CS2R R54, SRZ ;  /* 0x0000000000367805 */ /* 0x000fe4000001ff00 */
[----:B------:R-:W-:Y:S02]  /*8fe0*/  CS2R R40, SRZ ;  /* 0x0000000000287805 */ /* 0x000fe4000001ff00 */
[----:B------:R-:W-:-:S05]  /*8ff0*/  CS2R R42, SRZ ;  /* 0x00000000002a7805 */ /* 0x000fca000001ff00 */
[----:B------:R0:W5:Y:S04]  /*9000*/  @!P1 LDG.E.128 R48, desc[UR50][R62.64] ;  /* 0x000000323e309981 */ /* 0x000168000c1e1d00 */
[----:B------:R0:W5:Y:S01]  /*9010*/  @!P1 LDG.E.128 R36, desc[UR50][R64.64] ;  /* 0x0000003240249981 */ /* 0x000162000c1e1d00 */
[----:B------:R-:W-:Y:S02]  /*9020*/  ISETP.GE.AND P1, PT, R0, R118, PT ;  /* 0x000000760000720c */ /* 0x000fe40003f26270 */
[----:B------:R-:W-:Y:S02]  /*9030*/  CS2R R56, SRZ ;  /* 0x0000000000387805 */ /* 0x000fe4000001ff00 */
[----:B------:R-:W-:Y:S02]  /*9040*/  CS2R R58, SRZ ;  /* 0x00000000003a7805 */ /* 0x000fe4000001ff00 */
[----:B------:R-:W-:-:S02]  /*9050*/  CS2R R44, SRZ ;  /* 0x00000000002c7805 */ /* 0x000fc4000001ff00 */
[----:B------:R-:W-:-:S05]  /*9060*/  CS2R R46, SRZ ;  /* 0x00000000002e7805 */ /* 0x000fca000001ff00 */
[----:B------:R0:W5:Y:S04]  /*9070*/  @!P1 LDG.E.128 R52, desc[UR50][R62.64+0x20] ;  /* 0x000020323e349981 */ /* 0x000168000c1e1d00 */
[----:B------:R0:W5:Y:S01]  /*9080*/  @!P1 LDG.E.128 R40, desc[UR50][R64.64+0x20] ;  /* 0x0000203240289981 */ /* 0x000162000c1e1d00 */
[----:B------:R-:W-:-:S13]  /*9090*/  ISETP.GE.AND P1, PT, R3, R118, PT ;  /* 0x000000760300720c */ /* 0x000fda0003f26270 */
[----:B------:R0:W5:Y:S04]  /*90a0*/  @!P1 LDG.E.128 R56, desc[UR50][R62.64+0x40] ;  /* 0x000040323e389981 */ /* 0x000168000c1e1d00 */
[----:B------:R0:W5:Y:S02]  /*90b0*/  @!P1 LDG.E.128 R44, desc[UR50][R64.64+0x40] ;  /* 0x00004032402c9981 */ /* 0x000164000c1e1d00 */
.L_x_500:
[----:B------:R-:W-:Y:S05]  /*90c0*/  BSYNC B1 ;  /* 0x0000000000017941 */ /* 0x000fea0003800000 */
.L_x_499:
[----:B0-----:R-:W-:Y:S01]  /*90d0*/  IADD3 R62, R198, 0x80, RZ ;  /* 0x00000080c63e7810 */ /* 0x001fe20007ffe0ff */
[----:B------:R-:W-:Y:S01]  /*90e0*/  BSSY B1, `(.L_x_501) ;  /* 0x000002f000017945 */ /* 0x000fe20003800000 */
[----:B------:R-:W-:Y:S02]  /*90f0*/  CS2R R64, SRZ ;  /* 0x0000000000407805 */ /* 0x000fe4000001ff00 */
[----:B------:R-:W-:Y:S02]  /*9100*/  CS2R R66, SRZ ;  /* 0x0000000000427805 */ /* 0x000fe4000001ff00 */
[----:B------:R-:W-:Y:S02]  /*9110*/  ISETP.GE.AND P4, PT, R62, R90, PT ;  /* 0x0000005a3e00720c */ /* 0x000fe40003f86270 */
[----:B------:R-:W-:Y:S02]  /*9120*/  CS2R R62, SRZ ;  /* 0x00000000003e7805 */ /* 0x000fe4000001ff00 */
        /* <DEDUP_REMOVED lines=8> */
[----:B------:R-:W-:Y:S01]  /*91b0*/  CS2R R82, SRZ ;  /* 0x0000000000527805 */ /* 0x000fe2000001ff00 */
[----:B------:R-:W-:Y:S01]  /*91c0*/  IMAD.MOV.U32 R164, RZ, RZ, R38 ;  /* 0x000000ffffa47224 */ /* 0x000fe200078e0026 */
[----:B------:R-:W-:Y:S06]  /*91d0*/  @P4 BRA `(.L_x_502) ;  /* 0x00000000007c4947 */ /* 0x000fec0003800000 */
[----:B------:R-:W-:Y:S01]  /*91e0*/  IADD3 R13, P1, P5, R102, R14, R108 ;  /* 0x0000000e660d7210 */ /* 0x000fe20007d3e06c */
[----:B------:R-:W-:Y:S01]  /*91f0*/  ULDC.64 UR4, c[0x0][0x3e8] ;  /* 0x0000fa0000047ab9 */ /* 0x000fe20000000a00 */
[----:B------:R-:W-:Y:S02]  /*9200*/  CS2R R72, SRZ ;  /* 0x0000000000487805 */ /* 0x000fe4000001ff00 */
[----:B------:R-:W-:Y:S02]  /*9210*/  CS2R R74, SRZ ;  /* 0x00000000004a7805 */ /* 0x000fe4000001ff00 */
[----:B------:R-:W-:Y:S02]  /*9220*/  IADD3.X R11, R10, R11, R107, P1, P5 ;  /* 0x0000000b0a0b7210 */ /* 0x000fe40000fea46b */
[----:B------:R-:W-:Y:S02]  /*9230*/  CS2R R60, SRZ ;  /* 0x00000000003c7805 */ /* 0x000fe4000001ff00 */
[----:B------:R-:W-:-:S02]  /*9240*/  IADD3 R14, P1, P5, R96, R12, R110 ;  /* 0x0000000c600e7210 */ /* 0x000fc40007d3e06e */
[----:B------:R-:W-:Y:S02]  /*9250*/  CS2R R62, SRZ ;  /* 0x00000000003e7805 */ /* 0x000fe4000001ff00 */
        /* <DEDUP_REMOVED lines=23> */
.L_x_502:
[----:B------:R-:W-:Y:S05]  /*93d0*/  BSYNC B1 ;  /* 0x0000000000017941 */ /* 0x000fea0003800000 */
.L_x_501:
        /* <DEDUP_REMOVED lines=8> */
[----:B------:R-:W-:Y:S01]  /*9460*/  MOV R159, R58 ;  /* 0x0000003a009f7202 */ /* 0x000fe20000000f00 */
[----:B------:R-:W-:Y:S01]  /*9470*/  IMAD.MOV.U32 R162, RZ, RZ, R52 ;  /* 0x000000ffffa27224 */ /* 0x000fe200078e0034 */
[----:B-----5:R-:W-:Y:S01]  /*9480*/  MOV R143, R66 ;  /* 0x00000042008f7202 */ /* 0x020fe20000000f00 */
[----:B------:R-:W-:Y:S01]  /*9490*/  IMAD.MOV.U32 R163, RZ, RZ, R54 ;  /* 0x000000ffffa37224 */ /* 0x000fe200078e0036 */
[----:B------:R-:W-:Y:S01]  /*94a0*/  MOV R150, R74 ;  /* 0x0000004a00967202 */ /* 0x000fe20000000f00 */
        /* <DEDUP_REMOVED lines=10> */
[----:B------:R-:W-:Y:S01]  /*9550*/  IMAD.MOV.U32 R139, RZ, RZ, R80 ;  /* 0x000000ffff8b7224 */ /* 0x000fe200078e0050 */
[----:B------:R-:W-:Y:S06]  /*9560*/  @!P1 BRA `(.L_x_503) ;  /* 0x0000000000049947 */ /* 0x000fec0003800000 */
[----:B------:R-:W-:Y:S01]  /*9570*/  BPT.TRAP 0x1 ;  /* 0x000000040000795c */ /* 0x000fe20000300000 */
.L_x_503:
[----:B------:R-:W-:Y:S01]  /*9580*/  IMAD R91, R19, 0x8, R18 ;  /* 0x00000008135b7824 */ /* 0x000fe200078e0212 */
[----:B------:R-:W-:Y:S01]  /*9590*/  SHF.L.U32 R92, R199, 0x1f, RZ ;  /* 0x0000001fc75c7819 */ /* 0x000fe200000006ff */
[----:B------:R-:W1:Y:S01]  /*95a0*/  LDC R137, c[0x0][0x2f4] ;  /* 0x0000bd00ff897b82 */ /* 0x000e620000000800 */
[----:B------:R-:W-:Y:S02]  /*95b0*/  BSSY B1, `(.L_x_504) ;  /* 0x0000003000017945 */ /* 0x000fe40003800000 */
[----:B------:R-:W2:Y:S02]  /*95c0*/  SYNCS.PHASECHK.TRANS64.TRYWAIT P5, [R91+URZ+0x29890], R92 ;  /* 0x0298905c5b0075a7 */ /* 0x000ea400080a017f */
[----:B--2---:R-:W-:Y:S05]  /*95d0*/  @!P5 BRA `(.L_x_505) ;  /* 0x000001f8003cd947 */ /* 0x004fea0003800000 */
.L_x_780:
[----:B------:R-:W-:Y:S05]  /*95e0*/  BSYNC B1 ;  /* 0x0000000000017941 */ /* 0x000fea0003800000 */
.L_x_504:
[----:B------:R-:W-:Y:S01]  /*95f0*/  UMOV UR4, 0xffffffff ;  /* 0xffffffff00047882 */ /* 0x000fe20000000000 */
[----:B-1----:R-:W-:Y:S02]  /*9600*/  IMAD.IADD R146, R137, 0x1, -R121 ;  /* 0x0000000189927824 */ /* 0x002fe400078e0a79 */
[----:B------:R-:W-:Y:S05]  /*9610*/  BRA.DIV UR4, `(.L_x_506) ;  /* 0x000001fa04407947 */ /* 0x000fea000b800000 */
[----:B------:R1:W3:Y:S04]  /*9620*/  SHFL.IDX PT, R155, R119, RZ, 0x1e1f ;  /* 0x001e1fff779b7589 */ /* 0x0002e800000e0000 */
[----:B------:R1:W4:Y:S02]  /*9630*/  SHFL.IDX PT, R11, R120, RZ, 0x1e1f ;  /* 0x001e1fff780b7589 */ /* 0x00032400000e0000 */
.L_x_784:
[----:B------:R-:W-:Y:S04]  /*9640*/  BSSY B1, `(.L_x_507) ;  /* 0x00002da000017945 */ /* 0x000fe80003800000 */
[----:B------:R-:W-:Y:S05]  /*9650*/  @P2 BRA `(.L_x_508) ;  /* 0x0000002c00602947 */ /* 0x000fea0003800000 */
[----:B------:R-:W-:Y:S01]  /*9660*/  ISETP.NE.AND P2, PT, R28, RZ, PT ;  /* 0x000000ff1c00720c */ /* 0x000fe20003f45270 */
[----:B------:R-:W-:-:S12]  /*9670*/  BSSY B2, `(.L_x_509) ;  /* 0x00000f4000027945 */ /* 0x000fd80003800000 */
[----:B------:R-:W-:Y:S05]  /*9680*/  @!P2 BRA `(.L_x_510) ;  /* 0x0000000c00c8a947 */ /* 0x000fea0003800000 */
[----:B0-----:R-:W-:Y:S01]  /*9690*/  SEL R12, R121, R146, !P0 ;  /* 0x00000092790c7207 */ /* 0x001fe20004000000 */
[----:B------:R-:W-:Y:S01]  /*96a0*/  BSSY B3, `(.L_x_511) ;  /* 0x00000e9000037945 */ /* 0x000fe20003800000 */
[----:B------:R-:W-:Y:S02]  /*96b0*/  ISETP.GE.AND P2, PT, R16, R118, PT ;  /* 0x000000761000720c */ /* 0x000fe40003f46270 */
[----:B------:R-:W-:-:S04]  /*96c0*/  SHF.R.S32.HI R13, RZ, 0x1f, R12 ;  /* 0x0000001fff0d7819 */ /* 0x000fc8000001140c */
[----:B------:R-:W-:-:S04]  /*96d0*/  LEA.HI R12, R13, R12, RZ, 0x5 ;  /* 0x0000000c0d0c7211 */ /* 0x000fc800078f28ff */
[----:B------:R-:W-:-:S04]  /*96e0*/  LEA.HI.SX32 R12, R12, R117, 0x1b ;  /* 0x000000750c0c7211 */ /* 0x000fc800078fdaff */
[----:B------:R-:W-:Y:S01]  /*96f0*/  SHF.R.S32.HI R13, RZ, 0x1f, R12 ;  /* 0x0000001fff0d7819 */ /* 0x000fe2000001140c */
[----:B------:R-:W-:-:S03]  /*9700*/  IMAD.SHL.U32 R168, R12, 0x10, RZ ;  /* 0x000000100ca87824 */ /* 0x000fc600078e00ff */
[----:B------:R-:W-:Y:S02]  /*9710*/  LEA.HI R13, R13, R12, RZ, 0x2 ;  /* 0x0000000c0d0d7211 */ /* 0x000fe400078f10ff */
[----:B------:R-:W-:Y:S02]  /*9720*/  LOP3.LUT R12, R208, 0x30, R168, 0xf8, !PT ;  /* 0x00000030d00c7812 */ /* 0x000fe400078ef8a8 */
[----:B------:R-:W-:Y:S02]  /*9730*/  SHF.R.S32.HI R13, RZ, 0x2, R13 ;  /* 0x00000002ff0d7819 */ /* 0x000fe4000001140d */
[----:B------:R-:W-:-:S03]  /*9740*/  LOP3.LUT R12, R12, R209, RZ, 0x3c, !PT ;  /* 0x000000d10c0c7212 */ /* 0x000fc600078e3cff */
[----:B------:R-:W-:-:S05]  /*9750*/  IMAD R13, R13, 0x2800, R210 ;  /* 0x000028000d0d7824 */ /* 0x000fca00078e02d2 */
[----:B------:R-:W-:Y:S01]  /*9760*/  IADD3 R12, R13, R12, RZ ;  /* 0x0000000c0d0c7210 */ /* 0x000fe20007ffe0ff */
[----:B------:R-:W-:-:S04]  /*9770*/  IMAD R13, R19, 0x7800, R135 ;  /* 0x00007800130d7824 */ /* 0x000fc800078e0287 */
[----:B------:R-:W-:Y:S02]  /*9780*/  IMAD R15, R19, 0x7800, R12 ;  /* 0x00007800130f7824 */ /* 0x000fe400078e020c */
[C---:B------:R-:W-:Y:S02]  /*9790*/  IMAD.IADD R13, R18.reuse, 0x1, R13 ;  /* 0x00000001120d7824 */ /* 0x040fe400078e020d */
[----:B------:R-:W-:-:S04]  /*97a0*/  IMAD.IADD R84, R18, 0x1, R15 ;  /* 0x0000000112547824 */ /* 0x000fc800078e020f */
[----:B------:R-:W0:Y:S04]  /*97b0*/  LDS.128 R12, [R13+0x1a400] ;  /* 0x01a400000d0c7984 */ /* 0x000e280000000c00 */
[----:B------:R-:W0:Y:S01]  /*97c0*/  LDS.128 R84, [R84+0x1a400] ;  /* 0x01a4000054547984 */ /* 0x000e220000000c00 */
[----:B------:R-:W-:Y:S05]  /*97d0*/  @P2 BRA `(.L_x_512) ;  /* 0x0000000c00542947 */ /* 0x000fea0003800000 */
[----:B------:R-:W-:Y:S02]  /*97e0*/  SHF.R.U32.HI R38, RZ, 0x8, R49 ;  /* 0x00000008ff267819 */ /* 0x000fe40000011631 */
[--C-:B------:R-:W-:Y:S02]  /*97f0*/  SHF.R.U32.HI R36, RZ, 0x10, R51.reuse ;  /* 0x00000010ff247819 */ /* 0x100fe40000011633 */
[----:B------:R-:W-:Y:S01]  /*9800*/  SHF.R.U32.HI R171, RZ, 0x8, R51 ;  /* 0x00000008ffab7819 */ /* 0x000fe20000011633 */
[----:B------:R-:W-:Y:S01]  /*9810*/  IMAD.SHL.U32 R179, R38, 0x100, RZ ;  /* 0x0000010026b37824 */ /* 0x000fe200078e00ff */
[----:B------:R-:W-:Y:S01]  /*9820*/  LOP3.LUT R177, R51, 0xff0000ff, RZ, 0xc0, !PT ;  /* 0xff0000ff33b17812 */ /* 0x000fe200078ec0ff */
[----:B------:R-:W-:Y:S01]  /*9830*/  IMAD.U32 R36, R36, 0x10000, RZ ;  /* 0x0001000024247824 */ /* 0x000fe200078e00ff */
[----:B------:R-:W-:Y:S02]  /*9840*/  SHF.R.U32.HI R51, RZ, 0x8, R37 ;  /* 0x00000008ff337819 */ /* 0x000fe40000011625 */
[----:B------:R-:W-:-:S02]  /*9850*/  SHF.R.U32.HI R48, RZ, 0x10, R49 ;  /* 0x00000010ff307819 */ /* 0x000fc40000011631 */
[----:B------:R-:W-:Y:S02]  /*9860*/  LOP3.LUT R50, R49, 0xff0000ff, RZ, 0xc0, !PT ;  /* 0xff0000ff31327812 */ /* 0x000fe400078ec0ff */
[----:B------:R-:W-:Y:S01]  /*9870*/  SHF.R.U32.HI R176, RZ, 0x10, R37 ;  /* 0x00000010ffb07819 */ /* 0x000fe20000011625 */
[----:B------:R-:W-:Y:S01]  /*9880*/  IMAD.U32 R48, R48, 0x10000, RZ ;  /* 0x0001000030307824 */ /* 0x000fe200078e00ff */
[----:B------:R-:W-:Y:S02]  /*9890*/  LOP3.LUT R178, R37, 0xff0000ff, RZ, 0xc0, !PT ;  /* 0xff0000ff25b27812 */ /* 0x000fe400078ec0ff */
[--C-:B------:R-:W-:Y:S01]  /*98a0*/  SHF.R.U32.HI R37, RZ, 0x10, R39.reuse ;  /* 0x00000010ff257819 */ /* 0x100fe20000011627 */
[----:B------:R-:W-:Y:S01]  /*98b0*/  IMAD.U32 R176, R176, 0x10000, RZ ;  /* 0x00010000b0b07824 */ /* 0x000fe200078e00ff */
[----:B------:R-:W-:Y:S02]  /*98c0*/  SHF.R.U32.HI R38, RZ, 0x8, R39 ;  /* 0x00000008ff267819 */ /* 0x000fe40000011627 */
[----:B------:R-:W-:Y:S01]  /*98d0*/  LOP3.LUT R49, R39, 0xff0000ff, RZ, 0xc0, !PT ;  /* 0xff0000ff27317812 */ /* 0x000fe200078ec0ff */
[----:B------:R-:W-:Y:S01]  /*98e0*/  IMAD.SHL.U32 R39, R51, 0x100, RZ ;  /* 0x0000010033277824 */ /* 0x000fe200078e00ff */
[----:B------:R-:W-:Y:S01]  /*98f0*/  SHF.L.U32 R171, R171, 0x8, RZ ;  /* 0x00000008abab7819 */ /* 0x000fe200000006ff */
[----:B------:R-:W-:Y:S01]  /*9900*/  IMAD.U32 R37, R37, 0x10000, RZ ;  /* 0x0001000025257824 */ /* 0x000fe200078e00ff */
[----:B------:R-:W-:-:S02]  /*9910*/  LOP3.LUT R50, R50, 0xff00, R179, 0xf8, !PT ;  /* 0x0000ff0032327812 */ /* 0x000fc400078ef8b3 */
[----:B------:R-:W-:Y:S02]  /*9920*/  LOP3.LUT R39, R178, 0xff00, R39, 0xf8, !PT ;  /* 0x0000ff00b2277812 */ /* 0x000fe400078ef827 */
[----:B------:R-:W-:Y:S02]  /*9930*/  LOP3.LUT R51, R177, 0xff00, R171, 0xf8, !PT ;  /* 0x0000ff00b1337812 */ /* 0x000fe400078ef8ab */
[----:B------:R-:W-:Y:S02]  /*9940*/  LOP3.LUT R177, R50, 0xff0000, R48, 0xf8, !PT ;  /* 0x00ff000032b17812 */ /* 0x000fe400078ef830 */
[----:B------:R-:W-:Y:S02]  /*9950*/  LOP3.LUT R50, R39, 0xff0000, R176, 0xf8, !PT ;  /* 0x00ff000027327812 */ /* 0x000fe400078ef8b0 */
[----:B0-----:R-:W-:Y:S02]  /*9960*/  F2FP.F16.E4M3.UNPACK_B R171, R85 ;  /* 0x00000055ffab723e */ /* 0x001fe400020006ff */
[----:B------:R-:W-:-:S02]  /*9970*/  F2FP.F16.E4M3.UNPACK_B R178, R50 ;  /* 0x00000032ffb2723e */ /* 0x000fc400020006ff */
[----:B------:R-:W-:Y:S01]  /*9980*/  F2FP.F16.E4M3.UNPACK_B R39, R13 ;  /* 0x0000000dff27723e */ /* 0x000fe200020006ff */
[----:B------:R-:W-:Y:S01]  /*9990*/  HADD2.F32 R48, -RZ, R171.H0_H0 ;  /* 0x200000abff307230 */ /* 0x000fe20000004100 */
[----:B------:R-:W-:Y:S01]  /*99a0*/  F2FP.F16.E4M3.UNPACK_B R179, R177 ;  /* 0x000000b1ffb3723e */ /* 0x000fe200020006ff */
[--C-:B------:R-:W-:Y:S01]  /*99b0*/  HADD2.F32 R181, -RZ, R178.reuse.H0_H0 ;  /* 0x200000b2ffb57230 */ /* 0x100fe20000004100 */
[----:B------:R-:W-:Y:S01]  /*99c0*/  F2FP.F16.E4M3.UNPACK_B R85, R85.H1 ;  /* 0x00000055ff55723e */ /* 0x000fe200030006ff */
[----:B------:R-:W-:Y:S01]  /*99d0*/  HADD2.F32 R176, -RZ, R39.H0_H0 ;  /* 0x20000027ffb07230 */ /* 0x000fe20000004100 */
[----:B------:R-:W-:Y:S01]  /*99e0*/  F2FP.F16.E4M3.UNPACK_B R177, R177.H1 ;  /* 0x000000b1ffb1723e */ /* 0x000fe200030006ff */
[----:B------:R-:W-:Y:S02]  /*99f0*/  HADD2.F32 R180, -RZ, R179.H0_H0 ;  /* 0x200000b3ffb47230 */ /* 0x000fe40000004100 */
[----:B------:R-:W-:Y:S01]  /*9a00*/  FMUL.FTZ R182, R48, R181 ;  /* 0x000000b530b67220 */ /* 0x000fe20000410000 */
[----:B------:R-:W-:-:S02]  /*9a10*/  HADD2.F32 R178, -RZ, R178.H1_H1 ;  /* 0x300000b2ffb27230 */ /* 0x000fc40000004100 */
[C---:B------:R-:W-:Y:S01]  /*9a20*/  FMUL.FTZ R181, R176.reuse, R181 ;  /* 0x000000b5b0b57220 */ /* 0x040fe20000410000 */
[----:B------:R-:W-:Y:S02]  /*9a30*/  HADD2.F32 R39, -RZ, R39.H1_H1 ;  /* 0x30000027ff277230 */ /* 0x000fe40000004100 */
[-C--:B------:R-:W-:Y:S01]  /*9a40*/  FFMA.FTZ R176, R176, R180.reuse, -R182 ;  /* 0x000000b4b0b07223 */ /* 0x080fe200000108b6 */
[----:B------:R-:W-:Y:S02]  /*9a50*/  HADD2.F32 R179, -RZ, R179.H1_H1 ;  /* 0x300000b3ffb37230 */ /* 0x000fe40000004100 */
[----:B------:R-:W-:Y:S01]  /*9a60*/  FFMA.FTZ R48, R48, R180, R181 ;  /* 0x000000b430307223 */ /* 0x000fe200000100b5 */
[----:B------:R-:W-:Y:S01]  /*9a70*/  HADD2.F32 R180, -RZ, R171.H1_H1 ;  /* 0x300000abffb47230 */ /* 0x000fe20000004100 */
[----:B------:R-:W-:Y:S02]  /*9a80*/  SHF.L.U32 R38, R38, 0x8, RZ ;  /* 0x0000000826267819 */ /* 0x000fe400000006ff */
[----:B------:R-:W-:-:S02]  /*9a90*/  LOP3.LUT R51, R51, 0xff0000, R36, 0xf8, !PT ;  /* 0x00ff000033337812 */ /* 0x000fc400078ef824 */
[CC--:B------:R-:W-:Y:S01]  /*9aa0*/  FMUL.FTZ R171, R180.reuse, R178.reuse ;  /* 0x000000b2b4ab7220 */ /* 0x0c0fe20000410000 */
[----:B------:R-:W-:Y:S01]  /*9ab0*/  FMUL.FTZ R178, R39, R178 ;  /* 0x000000b227b27220 */ /* 0x000fe20000410000 */
[----:B------:R-:W-:Y:S02]  /*9ac0*/  LOP3.LUT R49, R49, 0xff00, R38, 0xf8, !PT ;  /* 0x0000ff0031317812 */ /* 0x000fe400078ef826 */
[-C--:B------:R-:W-:Y:S01]  /*9ad0*/  FFMA.FTZ R171, R39, R179.reuse, -R171 ;  /* 0x000000b327ab7223 */ /* 0x080fe200000108ab */
[----:B------:R-:W-:Y:S01]  /*9ae0*/  FFMA.FTZ R39, R180, R179, R178 ;  /* 0x000000b3b4277223 */ /* 0x000fe200000100b2 */
[----:B------:R-:W-:Y:S01]  /*9af0*/  F2FP.F16.E4M3.UNPACK_B R178, R50.H1 ;  /* 0x00000032ffb2723e */ /* 0x000fe200030006ff */
[----:B------:R-:W-:Y:S01]  /*9b00*/  HADD2.F32 R180, -RZ, R177.H0_H0 ;  /* 0x200000b1ffb47230 */ /* 0x000fe20000004100 */
[----:B------:R-:W-:Y:S01]  /*9b10*/  F2FP.F16.E4M3.UNPACK_B R179, R13.H1 ;  /* 0x0000000dffb3723e */ /* 0x000fe200030006ff */
[----:B------:R-:W-:Y:S01]  /*9b20*/  HADD2.F32 R13, -RZ, R85.H0_H0 ;  /* 0x20000055ff0d7230 */ /* 0x000fe20000004100 */
[----:B------:R-:W-:Y:S01]  /*9b30*/  LOP3.LUT R36, R49, 0xff0000, R37, 0xf8, !PT ;  /* 0x00ff000031247812 */ /* 0x000fe200078ef825 */
[----:B------:R-:W-:-:S02]  /*9b40*/  HADD2.F32 R181, -RZ, R178.H0_H0 ;  /* 0x200000b2ffb57230 */ /* 0x000fc40000004100 */
[----:B------:R-:W-:Y:S02]  /*9b50*/  HADD2.F32 R50, -RZ, R179.H0_H0 ;  /* 0x200000b3ff327230 */ /* 0x000fe40000004100 */
[----:B------:R-:W-:Y:S02]  /*9b60*/  HADD2.F32 R85, -RZ, R85.H1_H1 ;  /* 0x30000055ff557230 */ /* 0x000fe40000004100 */
[CC--:B------:R-:W-:Y:S01]  /*9b70*/  FMUL.FTZ R182, R13.reuse, R181.reuse ;  /* 0x000000b50db67220 */ /* 0x0c0fe20000410000 */
[----:B------:R-:W-:Y:S02]  /*9b80*/  HADD2.F32 R178, -RZ, R178.H1_H1 ;  /* 0x300000b2ffb27230 */ /* 0x000fe40000004100 */
[C---:B------:R-:W-:Y:S01]  /*9b90*/  FMUL.FTZ R181, R50.reuse, R181 ;  /* 0x000000b532b57220 */ /* 0x040fe20000410000 */
[----:B------:R-:W-:Y:S02]  /*9ba0*/  IMAD.MOV.U32 R37, RZ, RZ, R87 ;  /* 0x000000ffff257224 */ /* 0x000fe400078e0057 */
[-C--:B------:R-:W-:Y:S01]  /*9bb0*/  FFMA.FTZ R50, R50, R180.reuse, -R182 ;  /* 0x000000b432327223 */ /* 0x080fe200000108b6 */
[----:B------:R-:W-:Y:S01]  /*9bc0*/  MOV R87, R15 ;  /* 0x0000000f00577202 */ /* 0x000fe20000000f00 */
[----:B------:R-:W-:Y:S01]  /*9bd0*/  FFMA.FTZ R13, R13, R180, R181 ;  /* 0x000000b40d0d7223 */ /* 0x000fe200000100b5 */
[----:B------:R-:W-:Y:S01]  /*9be0*/  HADD2.F32 R180, -RZ, R179.H1_H1 ;  /* 0x300000b3ffb47230 */ /* 0x000fe20000004100 */
[----:B------:R-:W-:Y:S01]  /*9bf0*/  F2FP.F16.E4M3.UNPACK_B R38, R37 ;  /* 0x00000025ff26723e */ /* 0x000fe200020006ff */
[----:B------:R-:W-:-:S02]  /*9c00*/  HADD2.F32 R179, -RZ, R177.H1_H1 ;  /* 0x300000b1ffb37230 */ /* 0x000fc40000004100 */
[CC--:B------:R-:W-:Y:S01]  /*9c10*/  FMUL.FTZ R177, R85.reuse, R178.reuse ;  /* 0x000000b255b17220 */ /* 0x0c0fe20000410000 */
[----:B------:R-:W-:Y:S01]  /*9c20*/  F2FP.F16.E4M3.UNPACK_B R15, R87 ;  /* 0x00000057ff0f723e */ /* 0x000fe200020006ff */
[C---:B------:R-:W-:Y:S01]  /*9c30*/  FMUL.FTZ R178, R180.reuse, R178 ;  /* 0x000000b2b4b27220 */ /* 0x040fe20000410000 */
[----:B------:R-:W-:Y:S01]  /*9c40*/  F2FP.F16.E4M3.UNPACK_B R37, R37.H1 ;  /* 0x00000025ff25723e */ /* 0x000fe200030006ff */
[-C--:B------:R-:W-:Y:S01]  /*9c50*/  FFMA.FTZ R177, R180, R179.reuse, -R177 ;  /* 0x000000b3b4b17223 */ /* 0x080fe200000108b1 */
[----:B------:R-:W-:Y:S02]  /*9c60*/  HADD2.F32 R180, -RZ, R38.H0_H0 ;  /* 0x20000026ffb47230 */ /* 0x000fe40000004100 */
[----:B------:R-:W-:Y:S01]  /*9c70*/  FFMA.FTZ R85, R85, R179, R178 ;  /* 0x000000b355557223 */ /* 0x000fe200000100b2 */
[-C--:B------:R-:W-:Y:S01]  /*9c80*/  F2FP.F16.E4M3.UNPACK_B R178, R36.reuse ;  /* 0x00000024ffb2723e */ /* 0x080fe200020006ff */
[--C-:B------:R-:W-:Y:S01]  /*9c90*/  HADD2.F32 R182, -RZ, R15.reuse.H0_H0 ;  /* 0x2000000fffb67230 */ /* 0x100fe20000004100 */
[-C--:B------:R-:W-:Y:S01]  /*9ca0*/  F2FP.F16.E4M3.UNPACK_B R179, R51.reuse ;  /* 0x00000033ffb3723e */ /* 0x080fe200020006ff */
[----:B------:R-:W-:Y:S01]  /*9cb0*/  HADD2.F32 R15, -RZ, R15.H1_H1 ;  /* 0x3000000fff0f7230 */ /* 0x000fe20000004100 */
[----:B------:R-:W-:Y:S01]  /*9cc0*/  F2FP.F16.E4M3.UNPACK_B R36, R36.H1 ;  /* 0x00000024ff24723e */ /* 0x000fe200030006ff */
[--C-:B------:R-:W-:Y:S01]  /*9cd0*/  HADD2.F32 R49, -RZ, R178.reuse.H0_H0 ;  /* 0x200000b2ff317230 */ /* 0x100fe20000004100 */
[----:B------:R-:W-:Y:S01]  /*9ce0*/  F2FP.F16.E4M3.UNPACK_B R51, R51.H1 ;  /* 0x00000033ff33723e */ /* 0x000fe200030006ff */
[----:B------:R-:W-:Y:S01]  /*9cf0*/  HADD2.F32 R181, -RZ, R179.H0_H0 ;  /* 0x200000b3ffb57230 */ /* 0x000fe20000004100 */
[----:B------:R-:W-:Y:S01]  /*9d00*/  F2FP.SATFINITE.E4M3.F32.PACK_AB_MERGE_C R50, R177, R50, RZ ;  /* 0x00000032b132723e */ /* 0x000fe200048070ff */
[----:B------:R-:W-:-:S02]  /*9d10*/  HADD2.F32 R178, -RZ, R178.H1_H1 ;  /* 0x300000b2ffb27230 */ /* 0x000fc40000004100 */
[-C--:B------:R-:W-:Y:S01]  /*9d20*/  FMUL.FTZ R183, R180, R49.reuse ;  /* 0x00000031b4b77220 */ /* 0x080fe20000410000 */
[C---:B------:R-:W-:Y:S01]  /*9d30*/  FMUL.FTZ R49, R182.reuse, R49 ;  /* 0x00000031b6317220 */ /* 0x040fe20000410000 */
[----:B------:R-:W-:Y:S01]  /*9d40*/  HADD2.F32 R179, -RZ, R179.H1_H1 ;  /* 0x300000b3ffb37230 */ /* 0x000fe20000004100 */
[----:B------:R-:W-:Y:S01]  /*9d50*/  F2FP.SATFINITE.E4M3.F32.PACK_AB_MERGE_C R171, R171, R176, R50 ;  /* 0x000000b0abab723e */ /* 0x000fe20004807032 */
[-C--:B------:R-:W-:Y:S01]  /*9d60*/  FFMA.FTZ R183, R182, R181.reuse, -R183 ;  /* 0x000000b5b6b77223 */ /* 0x080fe200000108b7 */
[----:B------:R-:W-:Y:S01]  /*9d70*/  FFMA.FTZ R180, R180, R181, R49 ;  /* 0x000000b5b4b47223 */ /* 0x000fe20000010031 */
[----:B------:R-:W-:Y:S01]  /*9d80*/  HADD2.F32 R49, -RZ, R38.H1_H1 ;  /* 0x30000026ff317230 */ /* 0x000fe20000004100 */
[----:B------:R-:W-:Y:S01]  /*9d90*/  F2FP.F16.E4M3.UNPACK_B R50, R84.H1 ;  /* 0x00000054ff32723e */ /* 0x000fe200030006ff */
[--C-:B------:R-:W-:Y:S01]  /*9da0*/  HADD2.F32 R181, -RZ, R36.reuse.H0_H0 ;  /* 0x20000024ffb57230 */ /* 0x100fe20000004100 */
[----:B------:R-:W-:Y:S01]  /*9db0*/  F2FP.SATFINITE.E4M3.F32.PACK_AB_MERGE_C R13, R85, R13, RZ ;  /* 0x0000000d550d723e */ /* 0x000fe200048070ff */
[----:B------:R-:W-:-:S02]  /*9dc0*/  HADD2.F32 R36, -RZ, R36.H1_H1 ;  /* 0x30000024ff247230 */ /* 0x000fc40000004100 */
[----:B------:R-:W-:Y:S01]  /*9dd0*/  FMUL.FTZ R38, R49, R178 ;  /* 0x000000b231267220 */ /* 0x000fe20000410000 */
[----:B------:R-:W-:Y:S02]  /*9de0*/  F2FP.F16.E4M3.UNPACK_B R85, R166.H1 ;  /* 0x000000a6ff55723e */ /* 0x000fe400030006ff */
[----:B------:R-:W-:Y:S01]  /*9df0*/  F2FP.F16.E4M3.UNPACK_B R84, R84 ;  /* 0x00000054ff54723e */ /* 0x000fe200020006ff */
[CC--:B------:R-:W-:Y:S01]  /*9e00*/  FFMA.FTZ R38, R15.reuse, R179.reuse, -R38 ;  /* 0x000000b30f267223 */ /* 0x0c0fe20000010826 */
[----:B------:R-:W-:Y:S01]  /*9e10*/  FMUL.FTZ R15, R15, R178 ;  /* 0x000000b20f0f7220 */ /* 0x000fe20000410000 */
[--C-:B------:R-:W-:Y:S01]  /*9e20*/  HADD2.F32 R178, -RZ, R51.reuse.H0_H0 ;  /* 0x20000033ffb27230 */ /* 0x100fe20000004100 */
[----:B------:R-:W-:Y:S01]  /*9e30*/  F2FP.F16.E4M3.UNPACK_B R166, R166 ;  /* 0x000000a6ffa6723e */ /* 0x000fe200020006ff */
[----:B------:R-:W-:Y:S02]  /*9e40*/  HADD2.F32 R51, -RZ, R51.H1_H1 ;  /* 0x30000033ff337230 */ /* 0x000fe40000004100 */
[----:B------:R-:W-:Y:S01]  /*9e50*/  FFMA.FTZ R15, R49, R179, R15 ;  /* 0x000000b3310f7223 */ /* 0x000fe2000001000f */
[----:B------:R-:W-:Y:S01]  /*9e60*/  F2FP.F16.E4M3.UNPACK_B R49, R87.H1 ;  /* 0x00000057ff31723e */ /* 0x000fe200030006ff */
[----:B------:R-:W-:-:S02]  /*9e70*/  HADD2.F32 R87, -RZ, R37.H0_H0 ;  /* 0x20000025ff577230 */ /* 0x000fc40000004100 */
[----:B------:R-:W-:Y:S02]  /*9e80*/  HADD2.F32 R37, -RZ, R37.H1_H1 ;  /* 0x30000025ff257230 */ /* 0x000fe40000004100 */
[--C-:B------:R-:W-:Y:S02]  /*9e90*/  HADD2.F32 R179, -RZ, R49.reuse.H0_H0 ;  /* 0x20000031ffb37230 */ /* 0x100fe40000004100 */
[-C--:B------:R-:W-:Y:S01]  /*9ea0*/  FMUL.FTZ R182, R87, R181.reuse ;  /* 0x000000b557b67220 */ /* 0x080fe20000410000 */
[----:B------:R-:W-:Y:S02]  /*9eb0*/  HADD2.F32 R49, -RZ, R49.H1_H1 ;  /* 0x30000031ff317230 */ /* 0x000fe40000004100 */
[--C-:B------:R-:W-:Y:S02]  /*9ec0*/  HADD2.F32 R177, -RZ, R85.reuse.H0_H0 ;  /* 0x20000055ffb17230 */ /* 0x100fe40000004100 */
[C---:B------:R-:W-:Y:S01]  /*9ed0*/  FFMA.FTZ R182, R179.reuse, R178, -R182 ;  /* 0x000000b2b3b67223 */ /* 0x040fe200000108b6 */
[----:B------:R-:W-:Y:S01]  /*9ee0*/  FMUL.FTZ R179, R179, R181 ;  /* 0x000000b5b3b37220 */ /* 0x000fe20000410000 */
[----:B------:R-:W-:-:S03]  /*9ef0*/  HADD2.F32 R85, -RZ, R85.H1_H1 ;  /* 0x30000055ff557230 */ /* 0x000fc60000004100 */
[----:B------:R-:W-:Y:S01]  /*9f00*/  FFMA.FTZ R179, R87, R178, R179 ;  /* 0x000000b257b37223 */ /* 0x000fe200000100b3 */
[-C--:B------:R-:W-:Y:S01]  /*9f10*/  FMUL.FTZ R87, R37, R36.reuse ;  /* 0x0000002425577220 */ /* 0x080fe20000410000 */
[----:B------:R-:W-:-:S03]  /*9f20*/  FMUL.FTZ R36, R49, R36 ;  /* 0x0000002431247220 */ /* 0x000fc60000410000 */
[-C--:B------:R-:W-:Y:S01]  /*9f30*/  FFMA.FTZ R87, R49, R51.reuse, -R87 ;  /* 0x0000003331577223 */ /* 0x080fe20000010857 */
[----:B------:R-:W-:Y:S01]  /*9f40*/  FFMA.FTZ R37, R37, R51, R36 ;  /* 0x0000003325257223 */ /* 0x000fe20000010024 */
[-C--:B------:R-:W-:Y:S01]  /*9f50*/  F2FP.F16.E4M3.UNPACK_B R36, R165.reuse.H1 ;  /* 0x000000a5ff24723e */ /* 0x080fe200030006ff */
[--C-:B------:R-:W-:Y:S01]  /*9f60*/  HADD2.F32 R51, -RZ, R50.reuse.H0_H0 ;  /* 0x20000032ff337230 */ /* 0x100fe20000004100 */
[-C--:B------:R-:W-:Y:S01]  /*9f70*/  F2FP.F16.E4M3.UNPACK_B R49, R12.reuse.H1 ;  /* 0x0000000cff31723e */ /* 0x080fe200030006ff */
[----:B------:R-:W-:Y:S01]  /*9f80*/  HADD2.F32 R50, -RZ, R50.H1_H1 ;  /* 0x30000032ff327230 */ /* 0x000fe20000004100 */
[----:B------:R-:W-:Y:S01]  /*9f90*/  F2FP.F16.E4M3.UNPACK_B R165, R165 ;  /* 0x000000a5ffa5723e */ /* 0x000fe200020006ff */
[--C-:B------:R-:W-:Y:S01]  /*9fa0*/  HADD2.F32 R181, -RZ, R36.reuse.H0_H0 ;  /* 0x20000024ffb57230 */ /* 0x100fe20000004100 */
[----:B------:R-:W-:Y:S01]  /*9fb0*/  F2FP.F16.E4M3.UNPACK_B R12, R12 ;  /* 0x0000000cff0c723e */ /* 0x000fe200020006ff */
[----:B------:R-:W-:Y:S01]  /*9fc0*/  HADD2.F32 R176, -RZ, R49.H0_H0 ;  /* 0x20000031ffb07230 */ /* 0x000fe20000004100 */
[----:B------:R-:W-:Y:S01]  /*9fd0*/  F2FP.SATFINITE.E4M3.F32.PACK_AB_MERGE_C R87, R87, R182, RZ ;  /* 0x000000b65757723e */ /* 0x000fe200048070ff */
[----:B------:R-:W-:-:S02]  /*9fe0*/  HADD2.F32 R36, -RZ, R36.H1_H1 ;  /* 0x30000024ff247230 */ /* 0x000fc40000004100 */
[-C--:B------:R-:W-:Y:S01]  /*9ff0*/  FMUL.FTZ R178, R51, R181.reuse ;  /* 0x000000b533b27220 */ /* 0x080fe20000410000 */
[----:B------:R-:W-:Y:S02]  /*a000*/  HADD2.F32 R49, -RZ, R49.H1_H1 ;  /* 0x30000031ff317230 */ /* 0x000fe40000004100 */
[C---:B------:R-:W-:Y:S01]  /*a010*/  FMUL.FTZ R181, R176.reuse, R181 ;  /* 0x000000b5b0b57220 */ /* 0x040fe20000410000 */
[----:B------:R-:W-:Y:S01]  /*a020*/  F2FP.SATFINITE.E4M3.F32.PACK_AB_MERGE_C R37, R37, R179, RZ ;  /* 0x000000b32525723e */ /* 0x000fe200048070ff */
[-C--:B------:R-:W-:Y:S02]  /*a030*/  FFMA.FTZ R178, R176, R177.reuse, -R178 ;  /* 0x000000b1b0b27223 */ /* 0x080fe400000108b2 */
[----:B------:R-:W-:Y:S01]  /*a040*/  FFMA.FTZ R181, R51, R177, R181 ;  /* 0x000000b133b57223 */ /* 0x000fe200000100b5 */
[-C--:B------:R-:W-:Y:S01]  /*a050*/  FMUL.FTZ R51, R50, R36.reuse ;  /* 0x0000002432337220 */ /* 0x080fe20000410000 */
[----:B------:R-:W-:Y:S01]  /*a060*/  FMUL.FTZ R36, R49, R36 ;  /* 0x0000002431247220 */ /* 0x000fe20000410000 */
[----:B------:R-:W-:-:S02]  /*a070*/  HADD2.F32 R177, -RZ, R165.H0_H0 ;  /* 0x200000a5ffb17230 */ /* 0x000fc40000004100 */
[-C--:B------:R-:W-:Y:S01]  /*a080*/  FFMA.FTZ R49, R49, R85.reuse, -R51 ;  /* 0x0000005531317223 */ /* 0x080fe20000010833 */
[----:B------:R-:W-:Y:S01]  /*a090*/  FFMA.FTZ R36, R50, R85, R36 ;  /* 0x0000005532247223 */ /* 0x000fe20000010024 */
[----:B------:R-:W-:Y:S02]  /*a0a0*/  HADD2.F32 R50, -RZ, R84.H0_H0 ;  /* 0x20000054ff327230 */ /* 0x000fe40000004100 */
[----:B------:R-:W-:Y:S01]  /*a0b0*/  HADD2.F32 R85, -RZ, R12.H0_H0 ;  /* 0x2000000cff557230 */ /* 0x000fe20000004100 */
[----:B------:R-:W-:Y:S01]  /*a0c0*/  F2FP.SATFINITE.E4M3.F32.PACK_AB_MERGE_C R49, R49, R178, RZ ;  /* 0x000000b23131723e */ /* 0x000fe200048070ff */
[----:B------:R-:W-:Y:S02]  /*a0d0*/  HADD2.F32 R51, -RZ, R166.H0_H0 ;  /* 0x200000a6ff337230 */ /* 0x000fe40000004100 */
[-C--:B------:R-:W-:Y:S01]  /*a0e0*/  FMUL.FTZ R176, R50, R177.reuse ;  /* 0x000000b132b07220 */ /* 0x080fe20000410000 */
[----:B------:R-:W-:Y:S02]  /*a0f0*/  HADD2.F32 R165, -RZ, R165.H1_H1 ;  /* 0x300000a5ffa57230 */ /* 0x000fe40000004100 */
[----:B------:R-:W-:Y:S01]  /*a100*/  FMUL.FTZ R177, R85, R177 ;  /* 0x000000b155b17220 */ /* 0x000fe20000410000 */
[----:B------:R-:W-:-:S02]  /*a110*/  HADD2.F32 R84, -RZ, R84.H1_H1 ;  /* 0x30000054ff547230 */ /* 0x000fc40000004100 */
[-C--:B------:R-:W-:Y:S01]  /*a120*/  FFMA.FTZ R176, R85, R51.reuse, -R176 ;  /* 0x0000003355b07223 */ /* 0x080fe200000108b0 */
[----:B------:R-:W-:Y:S02]  /*a130*/  HADD2.F32 R12, -RZ, R12.H1_H1 ;  /* 0x3000000cff0c7230 */ /* 0x000fe40000004100 */
[----:B------:R-:W-:Y:S01]  /*a140*/  FFMA.FTZ R177, R50, R51, R177 ;  /* 0x0000003332b17223 */ /* 0x000fe200000100b1 */
[----:B------:R-:W-:Y:S02]  /*a150*/  HADD2.F32 R166, -RZ, R166.H1_H1 ;  /* 0x300000a6ffa67230 */ /* 0x000fe40000004100 */
[-C--:B------:R-:W-:Y:S01]  /*a160*/  FMUL.FTZ R50, R84, R165.reuse ;  /* 0x000000a554327220 */ /* 0x080fe20000410000 */
[----:B------:R-:W-:Y:S01]  /*a170*/  F2FP.F16.E4M3.UNPACK_B R51, R86.H1 ;  /* 0x00000056ff33723e */ /* 0x000fe200030006ff */
[C---:B------:R-:W-:Y:S01]  /*a180*/  FMUL.FTZ R165, R12.reuse, R165 ;  /* 0x000000a50ca57220 */ /* 0x040fe20000410000 */
[-C--:B------:R-:W-:Y:S01]  /*a190*/  F2FP.F16.E4M3.UNPACK_B R85, R167.reuse.H1 ;  /* 0x000000a7ff55723e */ /* 0x080fe200030006ff */
[----:B------:R-:W-:Y:S01]  /*a1a0*/  FFMA.FTZ R50, R12, R166, -R50 ;  /* 0x000000a60c327223 */ /* 0x000fe20000010832 */
[----:B------:R-:W-:Y:S01]  /*a1b0*/  F2FP.F16.E4M3.UNPACK_B R86, R86 ;  /* 0x00000056ff56723e */ /* 0x000fe200020006ff */
[----:B------:R-:W-:Y:S01]  /*a1c0*/  FFMA.FTZ R12, R84, R166, R165 ;  /* 0x000000a6540c7223 */ /* 0x000fe200000100a5 */
[----:B------:R-:W-:Y:S01]  /*a1d0*/  HADD2.F32 R84, -RZ, R51.H0_H0 ;  /* 0x20000033ff547230 */ /* 0x000fe20000004100 */
[----:B------:R-:W-:Y:S01]  /*a1e0*/  F2FP.F16.E4M3.UNPACK_B R167, R167 ;  /* 0x000000a7ffa7723e */ /* 0x000fe200020006ff */
[----:B------:R-:W-:Y:S01]  /*a1f0*/  HADD2.F32 R166, -RZ, R85.H0_H0 ;  /* 0x20000055ffa67230 */ /* 0x000fe20000004100 */
[----:B------:R-:W-:Y:S01]  /*a200*/  F2FP.SATFINITE.E4M3.F32.PACK_AB_MERGE_C R176, R50, R176, R49 ;  /* 0x000000b032b0723e */ /* 0x000fe20004807031 */
[----:B------:R-:W-:Y:S01]  /*a210*/  IMAD.MOV.U32 R49, RZ, RZ, R14 ;  /* 0x000000ffff317224 */ /* 0x000fe200078e000e */
[-C--:B------:R-:W-:Y:S01]  /*a220*/  F2FP.F16.E4M3.UNPACK_B R14, R164.reuse.H1 ;  /* 0x000000a4ff0e723e */ /* 0x080fe200030006ff */
[----:B------:R-:W-:Y:S01]  /*a230*/  HADD2.F32 R51, -RZ, R51.H1_H1 ;  /* 0x30000033ff337230 */ /* 0x000fe20000004100 */
[----:B------:R-:W-:Y:S01]  /*a240*/  F2FP.F16.E4M3.UNPACK_B R164, R164 ;  /* 0x000000a4ffa4723e */ /* 0x000fe200020006ff */
[----:B------:R-:W-:Y:S01]  /*a250*/  HADD2.F32 R85, -RZ, R85.H1_H1 ;  /* 0x30000055ff557230 */ /* 0x000fe20000004100 */
[-C--:B------:R-:W-:Y:S01]  /*a260*/  F2FP.F16.E4M3.UNPACK_B R50, R49.reuse.H1 ;  /* 0x00000031ff32723e */ /* 0x080fe200030006ff */
[--C-:B------:R-:W-:Y:S01]  /*a270*/  HADD2.F32 R182, -RZ, R14.reuse.H0_H0 ;  /* 0x2000000effb67230 */ /* 0x100fe20000004100 */
[----:B------:R-:W-:Y:S01]  /*a280*/  F2FP.F16.E4M3.UNPACK_B R49, R49 ;  /* 0x00000031ff31723e */ /* 0x000fe200020006ff */
[----:B------:R-:W-:Y:S01]  /*a290*/  HADD2.F32 R14, -RZ, R14.H1_H1 ;  /* 0x3000000eff0e7230 */ /* 0x000fe20000004100 */
[----:B------:R-:W-:Y:S01]  /*a2a0*/  F2FP.SATFINITE.E4M3.F32.PACK_AB_MERGE_C R36, R36, R181, RZ ;  /* 0x000000b52424723e */ /* 0x000fe200048070ff */
[----:B------:R-:W-:-:S02]  /*a2b0*/  HADD2.F32 R165, -RZ, R50.H0_H0 ;  /* 0x20000032ffa57230 */ /* 0x000fc40000004100 */
[-C--:B------:R-:W-:Y:S01]  /*a2c0*/  FMUL.FTZ R178, R84, R182.reuse ;  /* 0x000000b654b27220 */ /* 0x080fe20000410000 */
[----:B------:R-:W-:Y:S01]  /*a2d0*/  HADD2.F32 R50, -RZ, R50.H1_H1 ;  /* 0x30000032ff327230 */ /* 0x000fe20000004100 */
[----:B------:R-:W-:Y:S01]  /*a2e0*/  F2FP.SATFINITE.E4M3.F32.PACK_AB_MERGE_C R36, R12, R177, R36 ;  /* 0x000000b10c24723e */ /* 0x000fe20004807024 */
[----:B------:R-:W-:Y:S02]  /*a2f0*/  IMAD.MOV.U32 R12, RZ, RZ, R176 ;  /* 0x000000ffff0c7224 */ /* 0x000fe400078e00b0 */
[C---:B------:R-:W-:Y:S01]  /*a300*/  FMUL.FTZ R182, R165.reuse, R182 ;  /* 0x000000b6a5b67220 */ /* 0x040fe20000410000 */
[----:B------:R-:W-:-:S03]  /*a310*/  FFMA.FTZ R178, R165, R166, -R178 ;  /* 0x000000a6a5b27223 */ /* 0x000fc600000108b2 */
[----:B------:R-:W-:Y:S01]  /*a320*/  FFMA.FTZ R182, R84, R166, R182 ;  /* 0x000000a654b67223 */ /* 0x000fe200000100b6 */
[CC--:B------:R-:W-:Y:S01]  /*a330*/  FMUL.FTZ R84, R51.reuse, R14.reuse ;  /* 0x0000000e33547220 */ /* 0x0c0fe20000410000 */
[C---:B------:R-:W-:Y:S01]  /*a340*/  FMUL.FTZ R14, R50.reuse, R14 ;  /* 0x0000000e320e7220 */ /* 0x040fe20000410000 */
[----:B------:R-:W-:Y:S02]  /*a350*/  HADD2.F32 R166, -RZ, R164.H0_H0 ;  /* 0x200000a4ffa67230 */ /* 0x000fe40000004100 */
[-C--:B------:R-:W-:Y:S01]  /*a360*/  FFMA.FTZ R50, R50, R85.reuse, -R84 ;  /* 0x0000005532327223 */ /* 0x080fe20000010854 */
[----:B------:R-:W-:Y:S01]  /*a370*/  FFMA.FTZ R14, R51, R85, R14 ;  /* 0x00000055330e7223 */ /* 0x000fe2000001000e */
[----:B------:R-:W-:Y:S02]  /*a380*/  HADD2.F32 R51, -RZ, R86.H0_H0 ;  /* 0x20000056ff337230 */ /* 0x000fe40000004100 */
[----:B------:R-:W-:Y:S01]  /*a390*/  HADD2.F32 R85, -RZ, R49.H0_H0 ;  /* 0x20000031ff557230 */ /* 0x000fe20000004100 */
[----:B------:R-:W-:Y:S01]  /*a3a0*/  F2FP.SATFINITE.E4M3.F32.PACK_AB_MERGE_C R50, R50, R178, RZ ;  /* 0x000000b23232723e */ /* 0x000fe200048070ff */
[----:B------:R-:W-:-:S02]  /*a3b0*/  HADD2.F32 R84, -RZ, R167.H0_H0 ;  /* 0x200000a7ff547230 */ /* 0x000fc40000004100 */
[-C--:B------:R-:W-:Y:S01]  /*a3c0*/  FMUL.FTZ R165, R51, R166.reuse ;  /* 0x000000a633a57220 */ /* 0x080fe20000410000 */
[----:B------:R-:W-:Y:S02]  /*a3d0*/  HADD2.F32 R164, -RZ, R164.H1_H1 ;  /* 0x300000a4ffa47230 */ /* 0x000fe40000004100 */
[C---:B------:R-:W-:Y:S01]  /*a3e0*/  FMUL.FTZ R166, R85.reuse, R166 ;  /* 0x000000a655a67220 */ /* 0x040fe20000410000 */
[----:B------:R-:W-:Y:S02]  /*a3f0*/  HADD2.F32 R86, -RZ, R86.H1_H1 ;  /* 0x30000056ff567230 */ /* 0x000fe40000004100 */
[-C--:B------:R-:W-:Y:S01]  /*a400*/  FFMA.FTZ R165, R85, R84.reuse, -R165 ;  /* 0x0000005455a57223 */ /* 0x080fe200000108a5 */
[----:B------:R-:W-:Y:S02]  /*a410*/  HADD2.F32 R49, -RZ, R49.H1_H1 ;  /* 0x30000031ff317230 */ /* 0x000fe40000004100 */
[----:B------:R-:W-:Y:S01]  /*a420*/  FFMA.FTZ R166, R51, R84, R166 ;  /* 0x0000005433a67223 */ /* 0x000fe200000100a6 */
[----:B------:R-:W-:-:S02]  /*a430*/  HADD2.F32 R167, -RZ, R167.H1_H1 ;  /* 0x300000a7ffa77230 */ /* 0x000fc40000004100 */
[----:B------:R-:W-:Y:S01]  /*a440*/  FMUL.FTZ R51, R86, R164 ;  /* 0x000000a456337220 */ /* 0x000fe20000410000 */
[----:B------:R-:W-:Y:S01]  /*a450*/  F2FP.SATFINITE.E4M3.F32.PACK_AB_MERGE_C R14, R14, R182, RZ ;  /* 0x000000b60e0e723e */ /* 0x000fe200048070ff */
[----:B------:R-:W-:Y:S01]  /*a460*/  FMUL.FTZ R164, R49, R164 ;  /* 0x000000a431a47220 */ /* 0x000fe20000410000 */
[----:B------:R-:W-:Y:S01]  /*a470*/  F2FP.SATFINITE.E4M3.F32.PACK_AB_MERGE_C R85, R39, R48, R13 ;  /* 0x000000302755723e */ /* 0x000fe2000480700d */
[-C--:B------:R-:W-:Y:S01]  /*a480*/  FFMA.FTZ R51, R49, R167.reuse, -R51 ;  /* 0x000000a731337223 */ /* 0x080fe20000010833 */
[----:B------:R-:W-:Y:S02]  /*a490*/  IMAD.MOV.U32 R13, RZ, RZ, R171 ;  /* 0x000000ffff0d7224 */ /* 0x000fe400078e00ab */
[----:B------:R-:W-:Y:S01]  /*a4a0*/  FFMA.FTZ R164, R86, R167, R164 ;  /* 0x000000a756a47223 */ /* 0x000fe200000100a4 */
[----:B------:R-:W-:Y:S02]  /*a4b0*/  MOV R84, R36 ;  /* 0x0000002400547202 */ /* 0x000fe40000000f00 */
[----:B------:R-:W-:-:S02]  /*a4c0*/  F2FP.SATFINITE.E4M3.F32.PACK_AB_MERGE_C R50, R51, R165, R50 ;  /* 0x000000a53332723e */ /* 0x000fc40004807032 */
[----:B------:R-:W-:Y:S02]  /*a4d0*/  F2FP.SATFINITE.E4M3.F32.PACK_AB_MERGE_C R164, R164, R166, R14 ;  /* 0x000000a6a4a4723e */ /* 0x000fe4000480700e */
[----:B------:R-:W-:Y:S01]  /*a4e0*/  F2FP.SATFINITE.E4M3.F32.PACK_AB_MERGE_C R51, R38, R183, R87 ;  /* 0x000000b72633723e */ /* 0x000fe20004807057 */
[----:B------:R-:W-:Y:S01]  /*a4f0*/  IMAD.MOV.U32 R14, RZ, RZ, R50 ;  /* 0x000000ffff0e7224 */ /* 0x000fe200078e0032 */
[----:B------:R-:W-:Y:S01]  /*a500*/  F2FP.SATFINITE.E4M3.F32.PACK_AB_MERGE_C R87, R15, R180, R37 ;  /* 0x000000b40f57723e */ /* 0x000fe20004807025 */
[----:B------:R-:W-:Y:S02]  /*a510*/  IMAD.MOV.U32 R86, RZ, RZ, R164 ;  /* 0x000000ffff567224 */ /* 0x000fe400078e00a4 */
[----:B------:R-:W-:-:S07]  /*a520*/  IMAD.MOV.U32 R15, RZ, RZ, R51 ;  /* 0x000000ffff0f7224 */ /* 0x000fce00078e0033 */
.L_x_512:
[----:B------:R-:W-:Y:S05]  /*a530*/  BSYNC B3 ;  /* 0x0000000000037941 */ /* 0x000fea0003800000 */
.L_x_511:
[----:B----4-:R-:W-:-:S04]  /*a540*/  IADD3 R36, P2, R21, R11, RZ ;  /* 0x0000000b15247210 */ /* 0x010fc80007f5e0ff */
[----:B---3--:R-:W-:Y:S02]  /*a550*/  IADD3.X R37, R155, R113, RZ, P2, !PT ;  /* 0x000000719b257210 */ /* 0x008fe400017fe4ff */
[----:B------:R-:W-:-:S03]  /*a560*/  ISETP.GE.AND P2, PT, R168, R137, PT ;  /* 0x00000089a800720c */ /* 0x000fc60003f46270 */
[----:B0-----:R0:W-:Y:S10]  /*a570*/  ST.E.128 desc[UR50][R36.64], R12 ;  /* 0x0000000c24007985 */ /* 0x0011f4000c101d32 */
[----:B------:R-:W-:-:S04]  /*a580*/  @!P2 IADD3 R38, P5, R11, R168, RZ ;  /* 0x000000a80b26a210 */ /* 0x000fc80007fbe0ff */
[----:B------:R-:W-:-:S05]  /*a590*/  @!P2 LEA.HI.X.SX32 R39, R168, R155, 0x1, P5 ;  /* 0x0000009ba827a211 */ /* 0x000fca00028f0eff */
[----:B------:R0:W-:Y:S04]  /*a5a0*/  @!P2 ST.E.128 desc[UR50][R38.64], R84 ;  /* 0x000000542600a985 */ /* 0x0001e8000c101d32 */
.L_x_510:
[----:B------:R-:W-:Y:S05]  /*a5b0*/  BSYNC B2 ;  /* 0x0000000000027941 */ /* 0x000fea0003800000 */
.L_x_509:
        /* <DEDUP_REMOVED lines=11> */
[----:B------:R-:W-:-:S04]  /*a670*/  LEA.HI R12, R12, R13, RZ, 0x2 ;  /* 0x0000000d0c0c7211 */ /* 0x000fc800078f10ff */
[----:B------:R-:W-:Y:S02]  /*a680*/  SHF.R.S32.HI R13, RZ, 0x2, R12 ;  /* 0x00000002ff0d7819 */ /* 0x000fe4000001140c */
[----:B------:R-:W-:-:S03]  /*a690*/  LOP3.LUT R12, R208, 0x30, R48, 0xf8, !PT ;  /* 0x00000030d00c7812 */ /* 0x000fc600078ef830 */
[----:B------:R-:W-:Y:S01]  /*a6a0*/  IMAD R13, R13, 0x2800, R210 ;  /* 0x000028000d0d7824 */ /* 0x000fe200078e02d2 */
[----:B------:R-:W-:-:S05]  /*a6b0*/  LOP3.LUT R12, R12, R209, RZ, 0x3c, !PT ;  /* 0x000000d10c0c7212 */ /* 0x000fca00078e3cff */
[----:B------:R-:W-:Y:S02]  /*a6c0*/  IMAD.IADD R12, R13, 0x1, R12 ;  /* 0x000000010d0c7824 */ /* 0x000fe400078e020c */
[C---:B------:R-:W-:Y:S02]  /*a6d0*/  IMAD R13, R19.reuse, 0x7800, R134 ;  /* 0x00007800130d7824 */ /* 0x040fe400078e0286 */
[----:B------:R-:W-:Y:S02]  /*a6e0*/  IMAD R15, R19, 0x7800, R12 ;  /* 0x00007800130f7824 */ /* 0x000fe400078e020c */
[----:B------:R-:W-:-:S03]  /*a6f0*/  IMAD.IADD R13, R18, 0x1, R13 ;  /* 0x00000001120d7824 */ /* 0x000fc600078e020d */
[----:B------:R-:W-:-:S03]  /*a700*/  IADD3 R36, R18, R15, RZ ;  /* 0x0000000f12247210 */ /* 0x000fc60007ffe0ff */
[----:B------:R-:W0:Y:S04]  /*a710*/  LDS.128 R12, [R13+0x1a400] ;  /* 0x01a400000d0c7984 */ /* 0x000e280000000c00 */
[----:B------:R-:W0:Y:S01]  /*a720*/  LDS.128 R36, [R36+0x1a400] ;  /* 0x01a4000024247984 */ /* 0x000e220000000c00 */
[----:B------:R-:W-:Y:S05]  /*a730*/  @P2 BRA `(.L_x_516) ;  /* 0x0000000c00402947 */ /* 0x000fea0003800000 */
[----:B------:R-:W-:Y:S02]  /*a740*/  SHF.R.U32.HI R52, RZ, 0x8, R53 ;  /* 0x00000008ff347819 */ /* 0x000fe40000011635 */
[--C-:B------:R-:W-:Y:S02]  /*a750*/  SHF.R.U32.HI R49, RZ, 0x8, R41.reuse ;  /* 0x00000008ff317819 */ /* 0x100fe40000011629 */
[----:B------:R-:W-:Y:S02]  /*a760*/  LOP3.LUT R42, R41, 0xff0000ff, RZ, 0xc0, !PT ;  /* 0xff0000ff292a7812 */ /* 0x000fe400078ec0ff */
[----:B------:R-:W-:Y:S01]  /*a770*/  SHF.R.U32.HI R50, RZ, 0x10, R41 ;  /* 0x00000010ff327819 */ /* 0x000fe20000011629 */
[----:B------:R-:W-:Y:S01]  /*a780*/  IMAD.SHL.U32 R41, R52, 0x100, RZ ;  /* 0x0000010034297824 */ /* 0x000fe200078e00ff */
[----:B------:R-:W-:Y:S01]  /*a790*/  LOP3.LUT R40, R53, 0xff0000ff, RZ, 0xc0, !PT ;  /* 0xff0000ff35287812 */ /* 0x000fe200078ec0ff */
[----:B------:R-:W-:Y:S01]  /*a7a0*/  IMAD.SHL.U32 R49, R49, 0x100, RZ ;  /* 0x0000010031317824 */ /* 0x000fe200078e00ff */
[----:B------:R-:W-:-:S02]  /*a7b0*/  SHF.R.U32.HI R51, RZ, 0x10, R53 ;  /* 0x00000010ff337819 */ /* 0x000fc40000011635 */
[----:B------:R-:W-:Y:S02]  /*a7c0*/  LOP3.LUT R40, R40, 0xff00, R41, 0xf8, !PT ;  /* 0x0000ff0028287812 */ /* 0x000fe400078ef829 */
[----:B------:R-:W-:Y:S01]  /*a7d0*/  LOP3.LUT R42, R42, 0xff00, R49, 0xf8, !PT ;  /* 0x0000ff002a2a7812 */ /* 0x000fe200078ef831 */
[----:B------:R-:W-:Y:S01]  /*a7e0*/  IMAD.U32 R49, R51, 0x10000, RZ ;  /* 0x0001000033317824 */ /* 0x000fe200078e00ff */
[----:B------:R-:W-:Y:S01]  /*a7f0*/  SHF.L.U32 R41, R50, 0x10, RZ ;  /* 0x0000001032297819 */ /* 0x000fe200000006ff */
[----:B0-----:R-:W-:-:S03]  /*a800*/  IMAD.MOV.U32 R51, RZ, RZ, R37 ;  /* 0x000000ffff337224 */ /* 0x001fc600078e0025 */
[----:B------:R-:W-:Y:S02]  /*a810*/  LOP3.LUT R50, R42, 0xff0000, R41, 0xf8, !PT ;  /* 0x00ff00002a327812 */ /* 0x000fe400078ef829 */
[----:B------:R-:W-:Y:S02]  /*a820*/  F2FP.F16.E4M3.UNPACK_B R53, R51 ;  /* 0x00000033ff35723e */ /* 0x000fe400020006ff */
[----:B------:R-:W-:Y:S02]  /*a830*/  F2FP.F16.E4M3.UNPACK_B R52, R50 ;  /* 0x00000032ff34723e */ /* 0x000fe400020006ff */
[----:B------:R-:W-:Y:S02]  /*a840*/  F2FP.F16.E4M3.UNPACK_B R41, R13 ;  /* 0x0000000dff29723e */ /* 0x000fe400020006ff */
[----:B------:R-:W-:Y:S01]  /*a850*/  LOP3.LUT R49, R40, 0xff0000, R49, 0xf8, !PT ;  /* 0x00ff000028317812 */ /* 0x000fe200078ef831 */
[----:B------:R-:W-:Y:S01]  /*a860*/  HADD2.F32 R40, -RZ, R53.H0_H0 ;  /* 0x20000035ff287230 */ /* 0x000fe20000004100 */
[----:B------:R-:W-:Y:S01]  /*a870*/  F2FP.F16.E4M3.UNPACK_B R51, R51.H1 ;  /* 0x00000033ff33723e */ /* 0x000fe200030006ff */
[----:B------:R-:W-:Y:S01]  /*a880*/  HADD2.F32 R42, -RZ, R41.H0_H0 ;  /* 0x20000029ff2a7230 */ /* 0x000fe20000004100 */
[-C--:B------:R-:W-:Y:S01]  /*a890*/  F2FP.F16.E4M3.UNPACK_B R37, R49.reuse ;  /* 0x00000031ff25723e */ /* 0x080fe200020006ff */
[----:B------:R-:W-:Y:S01]  /*a8a0*/  HADD2.F32 R53, -RZ, R53.H1_H1 ;  /* 0x30000035ff357230 */ /* 0x000fe20000004100 */
[----:B------:R-:W-:Y:S01]  /*a8b0*/  F2FP.F16.E4M3.UNPACK_B R49, R49.H1 ;  /* 0x00000031ff31723e */ /* 0x000fe200030006ff */
[----:B------:R-:W-:-:S02]  /*a8c0*/  HADD2.F32 R54, -RZ, R52.H1_H1 ;  /* 0x30000034ff367230 */ /* 0x000fc40000004100 */
[----:B------:R-:W-:Y:S02]  /*a8d0*/  HADD2.F32 R41, -RZ, R41.H1_H1 ;  /* 0x30000029ff297230 */ /* 0x000fe40000004100 */
[----:B------:R-:W-:Y:S02]  /*a8e0*/  HADD2.F32 R87, -RZ, R52.H0_H0 ;  /* 0x20000034ff577230 */ /* 0x000fe40000004100 */
[-C--:B------:R-:W-:Y:S01]  /*a8f0*/  FMUL.FTZ R84, R53, R54.reuse ;  /* 0x0000003635547220 */ /* 0x080fe20000410000 */
[--C-:B------:R-:W-:Y:S02]  /*a900*/  HADD2.F32 R52, -RZ, R37.reuse.H1_H1 ;  /* 0x30000025ff347230 */ /* 0x100fe40000004100 */
[C---:B------:R-:W-:Y:S01]  /*a910*/  FMUL.FTZ R54, R41.reuse, R54 ;  /* 0x0000003629367220 */ /* 0x040fe20000410000 */
[----:B------:R-:W-:Y:S02]  /*a920*/  HADD2.F32 R85, -RZ, R37.H0_H0 ;  /* 0x20000025ff557230 */ /* 0x000fe40000004100 */
[-C--:B------:R-:W-:Y:S01]  /*a930*/  FMUL.FTZ R165, R40, R87.reuse ;  /* 0x0000005728a57220 */ /* 0x080fe20000410000 */
[C---:B------:R-:W-:Y:S01]  /*a940*/  FMUL.FTZ R87, R42.reuse, R87 ;  /* 0x000000572a577220 */ /* 0x040fe20000410000 */
[-C--:B------:R-:W-:Y:S01]  /*a950*/  FFMA.FTZ R41, R41, R52.reuse, -R84 ;  /* 0x0000003429297223 */ /* 0x080fe20000010854 */
[----:B------:R-:W-:Y:S01]  /*a960*/  FFMA.FTZ R37, R53, R52, R54 ;  /* 0x0000003435257223 */ /* 0x000fe20000010036 */
[----:B------:R-:W-:Y:S01]  /*a970*/  F2FP.F16.E4M3.UNPACK_B R52, R50.H1 ;  /* 0x00000032ff34723e */ /* 0x000fe200030006ff */
[----:B------:R-:W-:Y:S01]  /*a980*/  FFMA.FTZ R42, R42, R85, -R165 ;  /* 0x000000552a2a7223 */ /* 0x000fe200000108a5 */
[----:B------:R-:W-:Y:S01]  /*a990*/  F2FP.F16.E4M3.UNPACK_B R53, R13.H1 ;  /* 0x0000000dff35723e */ /* 0x000fe200030006ff */
[----:B------:R-:W-:-:S02]  /*a9a0*/  HADD2.F32 R13, -RZ, R51.H0_H0 ;  /* 0x20000033ff0d7230 */ /* 0x000fc40000004100 */
[----:B------:R-:W-:Y:S01]  /*a9b0*/  FFMA.FTZ R40, R40, R85, R87 ;  /* 0x0000005528287223 */ /* 0x000fe20000010057 */
[--C-:B------:R-:W-:Y:S02]  /*a9c0*/  HADD2.F32 R84, -RZ, R52.reuse.H0_H0 ;  /* 0x20000034ff547230 */ /* 0x100fe40000004100 */
[----:B------:R-:W-:Y:S02]  /*a9d0*/  HADD2.F32 R50, -RZ, R53.H0_H0 ;  /* 0x20000035ff327230 */ /* 0x000fe40000004100 */
        /* <DEDUP_REMOVED lines=9> */
[----:B------:R-:W-:-:S03]  /*aa70*/  FMUL.FTZ R85, R53, R52 ;  /* 0x0000003435557220 */ /* 0x000fc60000410000 */
[----:B------:R-:W-:Y:S01]  /*aa80*/  FMUL.FTZ R84, R54, R52 ;  /* 0x0000003436547220 */ /* 0x000fe20000410000 */
[----:B------:R-:W-:-:S03]  /*aa90*/  LOP3.LUT R52, R55, 0xff0000ff, RZ, 0xc0, !PT ;  /* 0xff0000ff37347812 */ /* 0x000fc600078ec0ff */
[-C--:B------:R-:W-:Y:S01]  /*aaa0*/  FFMA.FTZ R51, R53, R49.reuse, -R84 ;  /* 0x0000003135337223 */ /* 0x080fe20000010854 */
[----:B------:R-:W-:Y:S01]  /*aab0*/  FFMA.FTZ R49, R54, R49, R85 ;  /* 0x0000003136317223 */ /* 0x000fe20000010055 */
[----:B------:R-:W-:Y:S02]  /*aac0*/  SHF.R.U32.HI R85, RZ, 0x8, R55 ;  /* 0x00000008ff557819 */ /* 0x000fe40000011637 */
[----:B------:R-:W-:Y:S02]  /*aad0*/  SHF.R.U32.HI R54, RZ, 0x8, R43 ;  /* 0x00000008ff367819 */ /* 0x000fe4000001162b */
[----:B------:R-:W-:Y:S02]  /*aae0*/  SHF.R.U32.HI R84, RZ, 0x10, R55 ;  /* 0x00000010ff547819 */ /* 0x000fe40000011637 */
[----:B------:R-:W-:Y:S01]  /*aaf0*/  LOP3.LUT R53, R43, 0xff0000ff, RZ, 0xc0, !PT ;  /* 0xff0000ff2b357812 */ /* 0x000fe200078ec0ff */
[----:B------:R-:W-:Y:S01]  /*ab00*/  IMAD.SHL.U32 R54, R54, 0x100, RZ ;  /* 0x0000010036367824 */ /* 0x000fe200078e00ff */
[----:B------:R-:W-:Y:S01]  /*ab10*/  SHF.R.U32.HI R55, RZ, 0x10, R43 ;  /* 0x00000010ff377819 */ /* 0x000fe2000001162b */
[----:B------:R-:W-:Y:S01]  /*ab20*/  IMAD.SHL.U32 R43, R85, 0x100, RZ ;  /* 0x00000100552b7824 */ /* 0x000fe200078e00ff */
[----:B------:R-:W-:-:S02]  /*ab30*/  F2FP.SATFINITE.E4M3.F32.PACK_AB_MERGE_C R50, R51, R50, RZ ;  /* 0x000000323332723e */ /* 0x000fc400048070ff */
[----:B------:R-:W-:Y:S01]  /*ab40*/  LOP3.LUT R53, R53, 0xff00, R54, 0xf8, !PT ;  /* 0x0000ff0035357812 */ /* 0x000fe200078ef836 */
[----:B------:R-:W-:Y:S01]  /*ab50*/  IMAD.U32 R54, R55, 0x10000, RZ ;  /* 0x0001000037367824 */ /* 0x000fe200078e00ff */
[----:B------:R-:W-:Y:S02]  /*ab60*/  LOP3.LUT R43, R52, 0xff00, R43, 0xf8, !PT ;  /* 0x0000ff00342b7812 */ /* 0x000fe400078ef82b */
[----:B------:R-:W-:Y:S02]  /*ab70*/  SHF.L.U32 R52, R84, 0x10, RZ ;  /* 0x0000001054347819 */ /* 0x000fe400000006ff */
[----:B------:R-:W-:Y:S02]  /*ab80*/  F2FP.F16.E4M3.UNPACK_B R51, R12.H1 ;  /* 0x0000000cff33723e */ /* 0x000fe400030006ff */
[----:B------:R-:W-:Y:S02]  /*ab90*/  LOP3.LUT R43, R43, 0xff0000, R52, 0xf8, !PT ;  /* 0x00ff00002b2b7812 */ /* 0x000fe400078ef834 */
[----:B------:R-:W-:Y:S01]  /*aba0*/  LOP3.LUT R52, R53, 0xff0000, R54, 0xf8, !PT ;  /* 0x00ff000035347812 */ /* 0x000fe200078ef836 */
[----:B------:R-:W-:Y:S01]  /*abb0*/  IMAD.MOV.U32 R54, RZ, RZ, R15 ;  /* 0x000000ffff367224 */ /* 0x000fe200078e000f */
[----:B------:R-:W-:-:S02]  /*abc0*/  F2FP.F16.E4M3.UNPACK_B R15, R39 ;  /* 0x00000027ff0f723e */ /* 0x000fc400020006ff */
[----:B------:R-:W-:Y:S02]  /*abd0*/  F2FP.F16.E4M3.UNPACK_B R55, R52 ;  /* 0x00000034ff37723e */ /* 0x000fe400020006ff */
[----:B------:R-:W-:Y:S01]  /*abe0*/  F2FP.F16.E4M3.UNPACK_B R53, R54 ;  /* 0x00000036ff35723e */ /* 0x000fe200020006ff */
[----:B------:R-:W-:Y:S01]  /*abf0*/  HADD2.F32 R85, -RZ, R15.H0_H0 ;  /* 0x2000000fff557230 */ /* 0x000fe20000004100 */
[----:B------:R-:W-:Y:S01]  /*ac00*/  F2FP.F16.E4M3.UNPACK_B R84, R43 ;  /* 0x0000002bff54723e */ /* 0x000fe200020006ff */
[----:B------:R-:W-:Y:S01]  /*ac10*/  HADD2.F32 R87, -RZ, R55.H0_H0 ;  /* 0x20000037ff577230 */ /* 0x000fe20000004100 */
        /* <DEDUP_REMOVED lines=12> */
[----:B------:R-:W-:Y:S01]  /*ace0*/  F2FP.F16.E4M3.UNPACK_B R54, R54.H1 ;  /* 0x00000036ff36723e */ /* 0x000fe200030006ff */
[----:B------:R-:W-:Y:S01]  /*acf0*/  HADD2.F32 R55, -RZ, R39.H0_H0 ;  /* 0x20000027ff377230 */ /* 0x000fe20000004100 */
[----:B------:R-:W-:Y:S01]  /*ad00*/  F2FP.F16.E4M3.UNPACK_B R43, R43.H1 ;  /* 0x0000002bff2b723e */ /* 0x000fe200030006ff */
[----:B------:R-:W-:-:S02]  /*ad10*/  HADD2.F32 R85, -RZ, R52.H0_H0 ;  /* 0x20000034ff557230 */ /* 0x000fc40000004100 */
[-C--:B------:R-:W-:Y:S01]  /*ad20*/  FMUL.FTZ R164, R15, R86.reuse ;  /* 0x000000560fa47220 */ /* 0x080fe20000410000 */
[C---:B------:R-:W-:Y:S01]  /*ad30*/  FMUL.FTZ R86, R53.reuse, R86 ;  /* 0x0000005635567220 */ /* 0x040fe20000410000 */
[----:B------:R-:W-:Y:S01]  /*ad40*/  HADD2.F32 R39, -RZ, R39.H1_H1 ;  /* 0x30000027ff277230 */ /* 0x000fe20000004100 */
[----:B------:R-:W-:Y:S01]  /*ad50*/  F2FP.F16.E4M3.UNPACK_B R12, R12 ;  /* 0x0000000cff0c723e */ /* 0x000fe200020006ff */
[-C--:B------:R-:W-:Y:S01]  /*ad60*/  FFMA.FTZ R53, R53, R84.reuse, -R164 ;  /* 0x0000005435357223 */ /* 0x080fe200000108a4 */
[----:B------:R-:W-:Y:S01]  /*ad70*/  FFMA.FTZ R15, R15, R84, R86 ;  /* 0x000000540f0f7223 */ /* 0x000fe20000010056 */
[----:B------:R-:W-:Y:S02]  /*ad80*/  HADD2.F32 R86, -RZ, R54.H0_H0 ;  /* 0x20000036ff567230 */ /* 0x000fe40000004100 */
[----:B------:R-:W-:Y:S01]  /*ad90*/  FMUL.FTZ R164, R55, R85 ;  /* 0x0000005537a47220 */ /* 0x000fe20000410000 */
[----:B------:R-:W-:Y:S01]  /*ada0*/  HADD2.F32 R84, -RZ, R43.H0_H0 ;  /* 0x2000002bff547230 */ /* 0x000fe20000004100 */
[----:B------:R-:W-:Y:S01]  /*adb0*/  F2FP.SATFINITE.E4M3.F32.PACK_AB_MERGE_C R49, R49, R13, RZ ;  /* 0x0000000d3131723e */ /* 0x000fe200048070ff */
[----:B------:R-:W-:-:S02]  /*adc0*/  HADD2.F32 R52, -RZ, R52.H1_H1 ;  /* 0x30000034ff347230 */ /* 0x000fc40000004100 */
[C---:B------:R-:W-:Y:S01]  /*add0*/  FMUL.FTZ R85, R86.reuse, R85 ;  /* 0x0000005556557220 */ /* 0x040fe20000410000 */
[----:B------:R-:W-:Y:S02]  /*ade0*/  HADD2.F32 R171, -RZ, R12.H1_H1 ;  /* 0x3000000cffab7230 */ /* 0x000fe40000004100 */
[----:B------:R-:W-:Y:S01]  /*adf0*/  FFMA.FTZ R164, R86, R84, -R164 ;  /* 0x0000005456a47223 */ /* 0x000fe200000108a4 */
[----:B------:R-:W-:Y:S01]  /*ae00*/  F2FP.SATFINITE.E4M3.F32.PACK_AB_MERGE_C R13, R41, R42, R50 ;  /* 0x0000002a290d723e */ /* 0x000fe20004807032 */
[----:B------:R-:W-:Y:S01]  /*ae10*/  FFMA.FTZ R85, R55, R84, R85 ;  /* 0x0000005437557223 */ /* 0x000fe20000010055 */
[----:B------:R-:W-:Y:S02]  /*ae20*/  HADD2.F32 R55, -RZ, R54.H1_H1 ;  /* 0x30000036ff377230 */ /* 0x000fe40000004100 */
[----:B------:R-:W-:Y:S01]  /*ae30*/  FMUL.FTZ R84, R39, R52 ;  /* 0x0000003427547220 */ /* 0x000fe20000410000 */
[----:B------:R-:W-:Y:S01]  /*ae40*/  HADD2.F32 R54, -RZ, R43.H1_H1 ;  /* 0x3000002bff367230 */ /* 0x000fe20000004100 */
[----:B------:R-:W-:Y:S01]  /*ae50*/  F2FP.SATFINITE.E4M3.F32.PACK_AB_MERGE_C R37, R37, R40, R49 ;  /* 0x000000282525723e */ /* 0x000fe20004807031 */
[----:B------:R-:W-:-:S03]  /*ae60*/  FMUL.FTZ R52, R55, R52 ;  /* 0x0000003437347220 */ /* 0x000fc60000410000 */
[----:B------:R-:W-:Y:S01]  /*ae70*/  FFMA.FTZ R43, R55, R54, -R84 ;  /* 0x00000036372b7223 */ /* 0x000fe20000010854 */
[----:B------:R-:W-:Y:S01]  /*ae80*/  F2FP.F16.E4M3.UNPACK_B R55, R162.H1 ;  /* 0x000000a2ff37723e */ /* 0x000fe200030006ff */
[----:B------:R-:W-:Y:S01]  /*ae90*/  FFMA.FTZ R39, R39, R54, R52 ;  /* 0x0000003627277223 */ /* 0x000fe20000010034 */
[----:B------:R-:W-:Y:S01]  /*aea0*/  F2FP.F16.E4M3.UNPACK_B R52, R36.H1 ;  /* 0x00000024ff34723e */ /* 0x000fe200030006ff */
[----:B------:R-:W-:Y:S01]  /*aeb0*/  HADD2.F32 R84, -RZ, R51.H0_H0 ;  /* 0x20000033ff547230 */ /* 0x000fe20000004100 */
[----:B------:R-:W-:Y:S01]  /*aec0*/  F2FP.SATFINITE.E4M3.F32.PACK_AB_MERGE_C R164, R43, R164, RZ ;  /* 0x000000a42ba4723e */ /* 0x000fe200048070ff */
[----:B------:R-:W-:Y:S01]  /*aed0*/  HADD2.F32 R86, -RZ, R55.H0_H0 ;  /* 0x20000037ff567230 */ /* 0x000fe20000004100 */
[-C--:B------:R-:W-:Y:S01]  /*aee0*/  F2FP.F16.E4M3.UNPACK_B R43, R160.reuse.H1 ;  /* 0x000000a0ff2b723e */ /* 0x080fe200030006ff */
[--C-:B------:R-:W-:Y:S01]  /*aef0*/  HADD2.F32 R54, -RZ, R52.reuse.H0_H0 ;  /* 0x20000034ff367230 */ /* 0x100fe20000004100 */
[----:B------:R-:W-:Y:S01]  /*af00*/  F2FP.F16.E4M3.UNPACK_B R160, R160 ;  /* 0x000000a0ffa0723e */ /* 0x000fe200020006ff */
[----:B------:R-:W-:Y:S01]  /*af10*/  HADD2.F32 R52, -RZ, R52.H1_H1 ;  /* 0x30000034ff347230 */ /* 0x000fe20000004100 */
[----:B------:R-:W-:Y:S01]  /*af20*/  F2FP.F16.E4M3.UNPACK_B R36, R36 ;  /* 0x00000024ff24723e */ /* 0x000fe200020006ff */
[--C-:B------:R-:W-:Y:S01]  /*af30*/  HADD2.F32 R167, -RZ, R43.reuse.H0_H0 ;  /* 0x2000002bffa77230 */ /* 0x100fe20000004100 */
[----:B------:R-:W-:Y:S01]  /*af40*/  F2FP.F16.E4M3.UNPACK_B R162, R162 ;  /* 0x000000a2ffa2723e */ /* 0x000fe200020006ff */
[----:B------:R-:W-:Y:S01]  /*af50*/  HADD2.F32 R43, -RZ, R43.H1_H1 ;  /* 0x3000002bff2b7230 */ /* 0x000fe20000004100 */
[----:B------:R-:W-:Y:S01]  /*af60*/  F2FP.SATFINITE.E4M3.F32.PACK_AB_MERGE_C R53, R53, R165, R164 ;  /* 0x000000a53535723e */ /* 0x000fe200048070a4 */
[----:B------:R-:W-:-:S02]  /*af70*/  HADD2.F32 R55, -RZ, R55.H1_H1 ;  /* 0x30000037ff377230 */ /* 0x000fc40000004100 */
[-C--:B------:R-:W-:Y:S01]  /*af80*/  FMUL.FTZ R166, R54, R167.reuse ;  /* 0x000000a736a67220 */ /* 0x080fe20000410000 */
[----:B------:R-:W-:-:S03]  /*af90*/  FMUL.FTZ R167, R84, R167 ;  /* 0x000000a754a77220 */ /* 0x000fc60000410000 */
[-C--:B------:R-:W-:Y:S01]  /*afa0*/  FFMA.FTZ R166, R84, R86.reuse, -R166 ;  /* 0x0000005654a67223 */ /* 0x080fe200000108a6 */
[----:B------:R-:W-:Y:S01]  /*afb0*/  FFMA.FTZ R167, R54, R86, R167 ;  /* 0x0000005636a77223 */ /* 0x000fe200000100a7 */
[----:B------:R-:W-:Y:S02]  /*afc0*/  HADD2.F32 R54, -RZ, R51.H1_H1 ;  /* 0x30000033ff367230 */ /* 0x000fe40000004100 */
[-C--:B------:R-:W-:Y:S01]  /*afd0*/  FMUL.FTZ R51, R52, R43.reuse ;  /* 0x0000002b34337220 */ /* 0x080fe20000410000 */
[--C-:B------:R-:W-:Y:S02]  /*afe0*/  HADD2.F32 R86, -RZ, R160.reuse.H0_H0 ;  /* 0x200000a0ff567230 */ /* 0x100fe40000004100 */
[----:B------:R-:W-:Y:S02]  /*aff0*/  HADD2.F32 R160, -RZ, R160.H1_H1 ;  /* 0x300000a0ffa07230 */ /* 0x000fe40000004100 */
[C---:B------:R-:W-:Y:S01]  /*b000*/  FMUL.FTZ R43, R54.reuse, R43 ;  /* 0x0000002b362b7220 */ /* 0x040fe20000410000 */
[----:B------:R-:W-:Y:S01]  /*b010*/  FFMA.FTZ R51, R54, R55, -R51 ;  /* 0x0000003736337223 */ /* 0x000fe20000010833 */
[----:B------:R-:W-:-:S02]  /*b020*/  HADD2.F32 R54, -RZ, R162.H0_H0 ;  /* 0x200000a2ff367230 */ /* 0x000fc40000004100 */
[----:B------:R-:W-:Y:S01]  /*b030*/  FFMA.FTZ R43, R52, R55, R43 ;  /* 0x00000037342b7223 */ /* 0x000fe2000001002b */
[----:B------:R-:W-:Y:S02]  /*b040*/  HADD2.F32 R52, -RZ, R36.H0_H0 ;  /* 0x20000024ff347230 */ /* 0x000fe40000004100 */
[----:B------:R-:W-:Y:S02]  /*b050*/  HADD2.F32 R55, -RZ, R12.H0_H0 ;  /* 0x2000000cff377230 */ /* 0x000fe40000004100 */
[----:B------:R-:W-:Y:S02]  /*b060*/  HADD2.F32 R162, -RZ, R162.H1_H1 ;  /* 0x300000a2ffa27230 */ /* 0x000fe40000004100 */
[-C--:B------:R-:W-:Y:S01]  /*b070*/  FMUL.FTZ R84, R52, R86.reuse ;  /* 0x0000005634547220 */ /* 0x080fe20000410000 */
[----:B------:R-:W-:Y:S01]  /*b080*/  F2FP.SATFINITE.E4M3.F32.PACK_AB_MERGE_C R43, R43, R167, RZ ;  /* 0x000000a72b2b723e */ /* 0x000fe200048070ff */
[C---:B------:R-:W-:Y:S02]  /*b090*/  FMUL.FTZ R86, R55.reuse, R86 ;  /* 0x0000005637567220 */ /* 0x040fe40000410000 */
[----:B------:R-:W-:Y:S01]  /*b0a0*/  FFMA.FTZ R84, R55, R54, -R84 ;  /* 0x0000003637547223 */ /* 0x000fe20000010854 */
[----:B------:R-:W-:-:S02]  /*b0b0*/  HADD2.F32 R55, -RZ, R36.H1_H1 ;  /* 0x30000024ff377230 */ /* 0x000fc40000004100 */
[----:B------:R-:W-:Y:S01]  /*b0c0*/  FFMA.FTZ R86, R52, R54, R86 ;  /* 0x0000003634567223 */ /* 0x000fe20000010056 */
[----:B------:R-:W-:Y:S01]  /*b0d0*/  IMAD.MOV.U32 R52, RZ, RZ, R14 ;  /* 0x000000ffff347224 */ /* 0x000fe200078e000e */
[-C--:B------:R-:W-:Y:S01]  /*b0e0*/  F2FP.F16.E4M3.UNPACK_B R54, R161.reuse.H1 ;  /* 0x000000a1ff36723e */ /* 0x080fe200030006ff */
[-C--:B------:R-:W-:Y:S01]  /*b0f0*/  FMUL.FTZ R12, R55, R160.reuse ;  /* 0x000000a0370c7220 */ /* 0x080fe20000410000 */
[C---:B------:R-:W-:Y:S01]  /*b100*/  FMUL.FTZ R160, R171.reuse, R160 ;  /* 0x000000a0aba07220 */ /* 0x040fe20000410000 */
[----:B------:R-:W-:Y:S02]  /*b110*/  F2FP.F16.E4M3.UNPACK_B R161, R161 ;  /* 0x000000a1ffa1723e */ /* 0x000fe400020006ff */
[--C-:B------:R-:W-:Y:S02]  /*b120*/  HADD2.F32 R177, -RZ, R54.reuse.H0_H0 ;  /* 0x20000036ffb17230 */ /* 0x100fe40000004100 */
[----:B------:R-:W-:Y:S01]  /*b130*/  FFMA.FTZ R171, R171, R162, -R12 ;  /* 0x000000a2abab7223 */ /* 0x000fe2000001080c */
[----:B------:R-:W-:Y:S01]  /*b140*/  F2FP.SATFINITE.E4M3.F32.PACK_AB_MERGE_C R12, R51, R166, RZ ;  /* 0x000000a6330c723e */ /* 0x000fe200048070ff */
[----:B------:R-:W-:Y:S01]  /*b150*/  FFMA.FTZ R51, R55, R162, R160 ;  /* 0x000000a237337223 */ /* 0x000fe200000100a0 */
[----:B------:R-:W-:Y:S01]  /*b160*/  F2FP.F16.E4M3.UNPACK_B R55, R38.H1 ;  /* 0x00000026ff37723e */ /* 0x000fe200030006ff */
[----:B------:R-:W-:Y:S01]  /*b170*/  HADD2.F32 R54, -RZ, R54.H1_H1 ;  /* 0x30000036ff367230 */ /* 0x000fe20000004100 */
[----:B------:R-:W-:-:S02]  /*b180*/  F2FP.SATFINITE.E4M3.F32.PACK_AB_MERGE_C R12, R171, R84, R12 ;  /* 0x00000054ab0c723e */ /* 0x000fc4000480700c */
[----:B------:R-:W-:Y:S01]  /*b190*/  F2FP.F16.E4M3.UNPACK_B R84, R52.H1 ;  /* 0x00000034ff54723e */ /* 0x000fe200030006ff */
[--C-:B------:R-:W-:Y:S01]  /*b1a0*/  HADD2.F32 R36, -RZ, R55.reuse.H0_H0 ;  /* 0x20000037ff247230 */ /* 0x100fe20000004100 */
[----:B------:R-:W-:Y:S01]  /*b1b0*/  F2FP.F16.E4M3.UNPACK_B R160, R163.H1 ;  /* 0x000000a3ffa0723e */ /* 0x000fe200030006ff */
[----:B------:R-:W-:Y:S01]  /*b1c0*/  HADD2.F32 R55, -RZ, R55.H1_H1 ;  /* 0x30000037ff377230 */ /* 0x000fe20000004100 */
[----:B------:R-:W-:Y:S01]  /*b1d0*/  F2FP.F16.E4M3.UNPACK_B R38, R38 ;  /* 0x00000026ff26723e */ /* 0x000fe200020006ff */
[----:B------:R-:W-:Y:S02]  /*b1e0*/  HADD2.F32 R14, -RZ, R84.H0_H0 ;  /* 0x20000054ff0e7230 */ /* 0x000fe40000004100 */
[----:B------:R-:W-:Y:S01]  /*b1f0*/  FMUL.FTZ R179, R36, R177 ;  /* 0x000000b124b37220 */ /* 0x000fe20000410000 */
[--C-:B------:R-:W-:Y:S01]  /*b200*/  HADD2.F32 R171, -RZ, R160.reuse.H0_H0 ;  /* 0x200000a0ffab7230 */ /* 0x100fe20000004100 */
[----:B------:R-:W-:Y:S01]  /*b210*/  F2FP.F16.E4M3.UNPACK_B R52, R52 ;  /* 0x00000034ff34723e */ /* 0x000fe200020006ff */
[----:B------:R-:W-:-:S02]  /*b220*/  HADD2.F32 R160, -RZ, R160.H1_H1 ;  /* 0x300000a0ffa07230 */ /* 0x000fc40000004100 */
[C---:B------:R-:W-:Y:S01]  /*b230*/  FMUL.FTZ R177, R14.reuse, R177 ;  /* 0x000000b10eb17220 */ /* 0x040fe20000410000 */
[----:B------:R-:W-:Y:S01]  /*b240*/  F2FP.F16.E4M3.UNPACK_B R163, R163 ;  /* 0x000000a3ffa3723e */ /* 0x000fe200020006ff */
[-C--:B------:R-:W-:Y:S01]  /*b250*/  FFMA.FTZ R14, R14, R171.reuse, -R179 ;  /* 0x000000ab0e0e7223 */ /* 0x080fe200000108b3 */
[----:B------:R-:W-:Y:S02]  /*b260*/  HADD2.F32 R179, -RZ, R161.H0_H0 ;  /* 0x200000a1ffb37230 */ /* 0x000fe40000004100 */
[----:B------:R-:W-:Y:S01]  /*b270*/  FFMA.FTZ R36, R36, R171, R177 ;  /* 0x000000ab24247223 */ /* 0x000fe200000100b1 */
[----:B------:R-:W-:Y:S02]  /*b280*/  HADD2.F32 R171, -RZ, R84.H1_H1 ;  /* 0x30000054ffab7230 */ /* 0x000fe40000004100 */
[----:B------:R-:W-:Y:S01]  /*b290*/  FMUL.FTZ R84, R55, R54 ;  /* 0x0000003637547220 */ /* 0x000fe20000410000 */
[----:B------:R-:W-:Y:S02]  /*b2a0*/  HADD2.F32 R177, -RZ, R163.H0_H0 ;  /* 0x200000a3ffb17230 */ /* 0x000fe40000004100 */
[----:B------:R-:W-:-:S02]  /*b2b0*/  HADD2.F32 R161, -RZ, R161.H1_H1 ;  /* 0x300000a1ffa17230 */ /* 0x000fc40000004100 */
[C---:B------:R-:W-:Y:S01]  /*b2c0*/  FMUL.FTZ R54, R171.reuse, R54 ;  /* 0x00000036ab367220 */ /* 0x040fe20000410000 */
[-C--:B------:R-:W-:Y:S01]  /*b2d0*/  FFMA.FTZ R171, R171, R160.reuse, -R84 ;  /* 0x000000a0abab7223 */ /* 0x080fe20000010854 */
[----:B------:R-:W-:Y:S02]  /*b2e0*/  HADD2.F32 R84, -RZ, R52.H0_H0 ;  /* 0x20000034ff547230 */ /* 0x000fe40000004100 */
[----:B------:R-:W-:Y:S01]  /*b2f0*/  FFMA.FTZ R55, R55, R160, R54 ;  /* 0x000000a037377223 */ /* 0x000fe20000010036 */
[--C-:B------:R-:W-:Y:S01]  /*b300*/  HADD2.F32 R54, -RZ, R38.reuse.H0_H0 ;  /* 0x20000026ff367230 */ /* 0x100fe20000004100 */
[----:B------:R-:W-:Y:S01]  /*b310*/  F2FP.SATFINITE.E4M3.F32.PACK_AB_MERGE_C R14, R171, R14, RZ ;  /* 0x0000000eab0e723e */ /* 0x000fe200048070ff */
[----:B------:R-:W-:Y:S02]  /*b320*/  HADD2.F32 R38, -RZ, R38.H1_H1 ;  /* 0x30000026ff267230 */ /* 0x000fe40000004100 */
[----:B------:R-:W-:Y:S02]  /*b330*/  HADD2.F32 R52, -RZ, R52.H1_H1 ;  /* 0x30000034ff347230 */ /* 0x000fe40000004100 */
[-C--:B------:R-:W-:Y:S01]  /*b340*/  FMUL.FTZ R181, R54, R179.reuse ;  /* 0x000000b336b57220 */ /* 0x080fe20000410000 */
[C---:B------:R-:W-:Y:S01]  /*b350*/  FMUL.FTZ R179, R84.reuse, R179 ;  /* 0x000000b354b37220 */ /* 0x040fe20000410000 */
[----:B------:R-:W-:Y:S01]  /*b360*/  HADD2.F32 R163, -RZ, R163.H1_H1 ;  /* 0x300000a3ffa37230 */ /* 0x000fe20000004100 */
[----:B------:R-:W-:Y:S01]  /*b370*/  F2FP.SATFINITE.E4M3.F32.PACK_AB_MERGE_C R55, R55, R36, RZ ;  /* 0x000000243737723e */ /* 0x000fe200048070ff */
[-C--:B------:R-:W-:Y:S01]  /*b380*/  FFMA.FTZ R84, R84, R177.reuse, -R181 ;  /* 0x000000b154547223 */ /* 0x080fe200000108b5 */
[----:B------:R-:W-:Y:S01]  /*b390*/  FFMA.FTZ R179, R54, R177, R179 ;  /* 0x000000b136b37223 */ /* 0x000fe200000100b3 */
[-C--:B------:R-:W-:Y:S01]  /*b3a0*/  FMUL.FTZ R177, R38, R161.reuse ;  /* 0x000000a126b17220 */ /* 0x080fe20000410000 */
[----:B------:R-:W-:Y:S01]  /*b3b0*/  FMUL.FTZ R181, R52, R161 ;  /* 0x000000a134b57220 */ /* 0x000fe20000410000 */
[----:B------:R-:W-:-:S02]  /*b3c0*/  F2FP.SATFINITE.E4M3.F32.PACK_AB_MERGE_C R36, R51, R86, R43 ;  /* 0x000000563324723e */ /* 0x000fc4000480702b */
[-C--:B------:R-:W-:Y:S01]  /*b3d0*/  FFMA.FTZ R161, R52, R163.reuse, -R177 ;  /* 0x000000a334a17223 */ /* 0x080fe200000108b1 */
[----:B------:R-:W-:Y:S01]  /*b3e0*/  FFMA.FTZ R38, R38, R163, R181 ;  /* 0x000000a326267223 */ /* 0x000fe200000100b5 */
[----:B------:R-:W-:-:S03]  /*b3f0*/  F2FP.SATFINITE.E4M3.F32.PACK_AB_MERGE_C R52, R39, R85, RZ ;  /* 0x000000552734723e */ /* 0x000fc600048070ff */
[----:B------:R-:W-:Y:S02]  /*b400*/  F2FP.SATFINITE.E4M3.F32.PACK_AB_MERGE_C R14, R161, R84, R14 ;  /* 0x00000054a10e723e */ /* 0x000fe4000480700e */
[----:B------:R-:W-:Y:S02]  /*b410*/  F2FP.SATFINITE.E4M3.F32.PACK_AB_MERGE_C R39, R15, R87, R52 ;  /* 0x000000570f27723e */ /* 0x000fe40004807034 */
[----:B------:R-:W-:Y:S02]  /*b420*/  F2FP.SATFINITE.E4M3.F32.PACK_AB_MERGE_C R38, R38, R179, R55 ;  /* 0x000000b32626723e */ /* 0x000fe40004807037 */
[----:B------:R-:W-:-:S07]  /*b430*/  MOV R15, R53 ;  /* 0x00000035000f7202 */ /* 0x000fce0000000f00 */
.L_x_516:
[----:B------:R-:W-:Y:S05]  /*b440*/  BSYNC B3 ;  /* 0x0000000000037941 */ /* 0x000fea0003800000 */
.L_x_515:
[----:B----4-:R-:W-:-:S05]  /*b450*/  IADD3 R40, P2, R26, R11, RZ ;  /* 0x0000000b1a287210 */ /* 0x010fca0007f5e0ff */
[----:B---3--:R-:W-:Y:S01]  /*b460*/  IMAD.X R41, R155, 0x1, R112, P2 ;  /* 0x000000019b297824 */ /* 0x008fe200010e0670 */
[----:B------:R-:W-:-:S04]  /*b470*/  ISETP.GE.AND P2, PT, R48, R137, PT ;  /* 0x000000893000720c */ /* 0x000fc80003f46270 */
[----:B0-----:R0:W-:Y:S09]  /*b480*/  ST.E.128 desc[UR50][R40.64], R12 ;  /* 0x0000000c28007985 */ /* 0x0011f2000c101d32 */
[----:B------:R-:W-:-:S04]  /*b490*/  @!P2 IADD3 R42, P5, R11, R48, RZ ;  /* 0x000000300b2aa210 */ /* 0x000fc80007fbe0ff */
[----:B------:R-:W-:-:S05]  /*b4a0*/  @!P2 LEA.HI.X.SX32 R43, R48, R155, 0x1, P5 ;  /* 0x0000009b302ba211 */ /* 0x000fca00028f0eff */
[----:B------:R0:W-:Y:S04]  /*b4b0*/  @!P2 ST.E.128 desc[UR50][R42.64], R36 ;  /* 0x000000242a00a985 */ /* 0x0001e8000c101d32 */
.L_x_514:
[----:B------:R-:W-:Y:S05]  /*b4c0*/  BSYNC B2 ;  /* 0x0000000000027941 */ /* 0x000fea0003800000 */
.L_x_513:
[----:B------:R-:W-:-:S13]  /*b4d0*/  ISETP.NE.AND P2, PT, R30, RZ, PT ;  /* 0x000000ff1e00720c */ /* 0x000fda0003f45270 */
[----:B------:R-:W-:Y:S05]  /*b4e0*/  @!P2 BRA `(.L_x_508) ;  /* 0x0000000c00bca947 */ /* 0x000fea0003800000 */
[----:B0-----:R-:W5:Y:S01]  /*b4f0*/  LDL R12, [R1] ;  /* 0x00000000010c7983 */ /* 0x001f620000100800 */
[----:B----4-:R-:W-:Y:S01]  /*b500*/  IADD3 R40, P2, R27, R11, RZ ;  /* 0x0000000b1b287210 */ /* 0x010fe20007f5e0ff */
[----:B------:R-:W-:Y:S04]  /*b510*/  BSSY B2, `(.L_x_517) ;  /* 0x00000e7000027945 */ /* 0x000fe80003800000 */
[----:B---3--:R-:W-:Y:S01]  /*b520*/  IMAD.X R41, R155, 0x1, R111, P2 ;  /* 0x000000019b297824 */ /* 0x008fe200010e066f */
[----:B------:R-:W-:Y:S02]  /*b530*/  ISETP.GE.AND P2, PT, R3, R118, PT ;  /* 0x000000760300720c */ /* 0x000fe40003f46270 */
[----:B-----5:R-:W-:-:S04]  /*b540*/  LOP3.LUT P5, RZ, R12, 0x1, RZ, 0xc0, !PT ;  /* 0x000000010cff7812 */ /* 0x020fc800078ac0ff */
[----:B------:R-:W-:-:S04]  /*b550*/  SEL R12, R121, R146, !P5 ;  /* 0x00000092790c7207 */ /* 0x000fc80006800000 */
        /* <DEDUP_REMOVED lines=16> */
[----:B------:R-:W3:Y:S01]  /*b660*/  LDS.128 R36, [R36+0x1a400] ;  /* 0x01a4000024247984 */ /* 0x000ee20000000c00 */
[----:B------:R-:W-:Y:S05]  /*b670*/  @P2 BRA `(.L_x_518) ;  /* 0x0000000c00402947 */ /* 0x000fea0003800000 */
[----:B---3--:R-:W-:Y:S01]  /*b680*/  IMAD.MOV.U32 R44, RZ, RZ, R36 ;  /* 0x000000ffff2c7224 */ /* 0x008fe200078e0024 */
[----:B0-----:R-:W-:Y:S02]  /*b690*/  MOV R42, R12 ;  /* 0x0000000c002a7202 */ /* 0x001fe40000000f00 */
[----:B------:R-:W-:Y:S02]  /*b6a0*/  F2FP.F16.E4M3.UNPACK_B R50, R156.H1 ;  /* 0x0000009cff32723e */ /* 0x000fe400030006ff */
[----:B------:R-:W-:Y:S02]  /*b6b0*/  F2FP.F16.E4M3.UNPACK_B R46, R44.H1 ;  /* 0x0000002cff2e723e */ /* 0x000fe400030006ff */
[----:B------:R-:W-:Y:S01]  /*b6c0*/  F2FP.F16.E4M3.UNPACK_B R43, R42.H1 ;  /* 0x0000002aff2b723e */ /* 0x000fe200030006ff */
[----:B------:R-:W-:Y:S01]  /*b6d0*/  HADD2.F32 R53, -RZ, R50.H0_H0 ;  /* 0x20000032ff357230 */ /* 0x000fe20000004100 */
[----:B------:R-:W-:Y:S01]  /*b6e0*/  F2FP.F16.E4M3.UNPACK_B R49, R158.H1 ;  /* 0x0000009eff31723e */ /* 0x000fe200030006ff */
[----:B------:R-:W-:Y:S01]  /*b6f0*/  HADD2.F32 R12, -RZ, R46.H0_H0 ;  /* 0x2000002eff0c7230 */ /* 0x000fe20000004100 */
[----:B------:R-:W-:Y:S01]  /*b700*/  F2FP.F16.E4M3.UNPACK_B R56, R157.H1 ;  /* 0x0000009dff38723e */ /* 0x000fe200030006ff */
[----:B------:R-:W-:Y:S01]  /*b710*/  HADD2.F32 R36, -RZ, R43.H0_H0 ;  /* 0x2000002bff247230 */ /* 0x000fe20000004100 */
[----:B------:R-:W-:Y:S01]  /*b720*/  F2FP.F16.E4M3.UNPACK_B R58, R159 ;  /* 0x0000009fff3a723e */ /* 0x000fe200020006ff */
[----:B------:R-:W-:-:S02]  /*b730*/  HADD2.F32 R51, -RZ, R49.H0_H0 ;  /* 0x20000031ff337230 */ /* 0x000fc40000004100 */
[-C--:B------:R-:W-:Y:S01]  /*b740*/  FMUL.FTZ R55, R12, R53.reuse ;  /* 0x000000350c377220 */ /* 0x080fe20000410000 */
[----:B------:R-:W-:Y:S02]  /*b750*/  HADD2.F32 R46, -RZ, R46.H1_H1 ;  /* 0x3000002eff2e7230 */ /* 0x000fe40000004100 */
[C---:B------:R-:W-:Y:S01]  /*b760*/  FMUL.FTZ R53, R36.reuse, R53 ;  /* 0x0000003524357220 */ /* 0x040fe20000410000 */
[----:B------:R-:W-:Y:S02]  /*b770*/  HADD2.F32 R43, -RZ, R43.H1_H1 ;  /* 0x3000002bff2b7230 */ /* 0x000fe40000004100 */
[-C--:B------:R-:W-:Y:S01]  /*b780*/  FFMA.FTZ R36, R36, R51.reuse, -R55 ;  /* 0x0000003324247223 */ /* 0x080fe20000010837 */
[----:B------:R-:W-:Y:S02]  /*b790*/  HADD2.F32 R87, -RZ, R56.H0_H0 ;  /* 0x20000038ff577230 */ /* 0x000fe40000004100 */
[----:B------:R-:W-:Y:S01]  /*b7a0*/  FFMA.FTZ R12, R12, R51, R53 ;  /* 0x000000330c0c7223 */ /* 0x000fe20000010035 */
[----:B------:R-:W-:Y:S01]  /*b7b0*/  HADD2.F32 R51, -RZ, R50.H1_H1 ;  /* 0x30000032ff337230 */ /* 0x000fe20000004100 */
[--C-:B------:R-:W-:Y:S01]  /*b7c0*/  SHF.R.U32.HI R86, RZ, 0x10, R57.reuse ;  /* 0x00000010ff567819 */ /* 0x100fe20000011639 */
[----:B------:R-:W-:Y:S01]  /*b7d0*/  HADD2.F32 R50, -RZ, R49.H1_H1 ;  /* 0x30000031ff327230 */ /* 0x000fe20000004100 */
[----:B------:R-:W-:Y:S01]  /*b7e0*/  SHF.R.U32.HI R84, RZ, 0x8, R57 ;  /* 0x00000008ff547819 */ /* 0x000fe20000011639 */
[----:B------:R-:W-:-:S02]  /*b7f0*/  HADD2.F32 R56, -RZ, R56.H1_H1 ;  /* 0x30000038ff387230 */ /* 0x000fc40000004100 */
[-C--:B------:R-:W-:Y:S01]  /*b800*/  FMUL.FTZ R52, R46, R51.reuse ;  /* 0x000000332e347220 */ /* 0x080fe20000410000 */
[----:B------:R-:W-:Y:S01]  /*b810*/  FMUL.FTZ R51, R43, R51 ;  /* 0x000000332b337220 */ /* 0x000fe20000410000 */
[----:B------:R-:W-:Y:S01]  /*b820*/  LOP3.LUT R160, R45, 0xff0000ff, RZ, 0xc0, !PT ;  /* 0xff0000ff2da07812 */ /* 0x000fe200078ec0ff */
[----:B------:R-:W-:Y:S02]  /*b830*/  IMAD.SHL.U32 R84, R84, 0x100, RZ ;  /* 0x0000010054547824 */ /* 0x000fe400078e00ff */
[-C--:B------:R-:W-:Y:S01]  /*b840*/  FFMA.FTZ R49, R43, R50.reuse, -R52 ;  /* 0x000000322b317223 */ /* 0x080fe20000010834 */
[----:B------:R-:W-:Y:S01]  /*b850*/  FFMA.FTZ R43, R46, R50, R51 ;  /* 0x000000322e2b7223 */ /* 0x000fe20000010033 */
[----:B------:R-:W-:Y:S02]  /*b860*/  F2FP.F16.E4M3.UNPACK_B R52, R156 ;  /* 0x0000009cff34723e */ /* 0x000fe400020006ff */
[----:B------:R-:W-:Y:S02]  /*b870*/  F2FP.F16.E4M3.UNPACK_B R50, R44 ;  /* 0x0000002cff32723e */ /* 0x000fe400020006ff */
[----:B------:R-:W-:Y:S01]  /*b880*/  F2FP.F16.E4M3.UNPACK_B R46, R42 ;  /* 0x0000002aff2e723e */ /* 0x000fe200020006ff */
[----:B------:R-:W-:Y:S01]  /*b890*/  HADD2.F32 R55, -RZ, R52.H0_H0 ;  /* 0x20000034ff377230 */ /* 0x000fe20000004100 */
[----:B------:R-:W-:Y:S01]  /*b8a0*/  F2FP.F16.E4M3.UNPACK_B R51, R158 ;  /* 0x0000009eff33723e */ /* 0x000fe200020006ff */
[----:B------:R-:W-:Y:S01]  /*b8b0*/  HADD2.F32 R42, -RZ, R50.H0_H0 ;  /* 0x20000032ff2a7230 */ /* 0x000fe20000004100 */
[----:B------:R-:W-:Y:S01]  /*b8c0*/  SHF.R.U32.HI R156, RZ, 0x8, R59 ;  /* 0x00000008ff9c7819 */ /* 0x000fe2000001163b */
[----:B------:R-:W-:Y:S01]  /*b8d0*/  HADD2.F32 R44, -RZ, R46.H0_H0 ;  /* 0x2000002eff2c7230 */ /* 0x000fe20000004100 */
[----:B------:R-:W-:Y:S01]  /*b8e0*/  LOP3.LUT R158, R59, 0xff0000ff, RZ, 0xc0, !PT ;  /* 0xff0000ff3b9e7812 */ /* 0x000fe200078ec0ff */
        /* <DEDUP_REMOVED lines=8> */
[----:B------:R-:W-:Y:S01]  /*b970*/  HADD2.F32 R53, -RZ, R52.H1_H1 ;  /* 0x30000034ff357230 */ /* 0x000fe20000004100 */
[----:B------:R-:W-:Y:S01]  /*b980*/  F2FP.SATFINITE.E4M3.F32.PACK_AB_MERGE_C R36, R49, R36, RZ ;  /* 0x000000243124723e */ /* 0x000fe200048070ff */
[----:B------:R-:W-:Y:S01]  /*b990*/  IMAD.MOV.U32 R52, RZ, RZ, R38 ;  /* 0x000000ffff347224 */ /* 0x000fe200078e0026 */
[----:B------:R-:W-:-:S02]  /*b9a0*/  F2FP.SATFINITE.E4M3.F32.PACK_AB_MERGE_C R43, R43, R12, RZ ;  /* 0x0000000c2b2b723e */ /* 0x000fc400048070ff */
[-C--:B------:R-:W-:Y:S01]  /*b9b0*/  FMUL.FTZ R55, R50, R53.reuse ;  /* 0x0000003532377220 */ /* 0x080fe20000410000 */
[----:B------:R-:W-:-:S03]  /*b9c0*/  FMUL.FTZ R85, R46, R53 ;  /* 0x000000352e557220 */ /* 0x000fc60000410000 */
[-C--:B------:R-:W-:Y:S01]  /*b9d0*/  FFMA.FTZ R53, R46, R51.reuse, -R55 ;  /* 0x000000332e357223 */ /* 0x080fe20000010837 */
[----:B------:R-:W-:Y:S01]  /*b9e0*/  FFMA.FTZ R51, R50, R51, R85 ;  /* 0x0000003332337223 */ /* 0x000fe20000010055 */
[----:B------:R-:W-:Y:S01]  /*b9f0*/  IMAD.MOV.U32 R50, RZ, RZ, R14 ;  /* 0x000000ffff327224 */ /* 0x000fe200078e000e */
[----:B------:R-:W-:Y:S02]  /*ba00*/  F2FP.F16.E4M3.UNPACK_B R55, R52.H1 ;  /* 0x00000034ff37723e */ /* 0x000fe400030006ff */
[----:B------:R-:W-:Y:S02]  /*ba10*/  F2FP.F16.E4M3.UNPACK_B R46, R159.H1 ;  /* 0x0000009fff2e723e */ /* 0x000fe400030006ff */
[----:B------:R-:W-:Y:S01]  /*ba20*/  F2FP.F16.E4M3.UNPACK_B R54, R50.H1 ;  /* 0x00000032ff36723e */ /* 0x000fe200030006ff */
[----:B------:R-:W-:Y:S01]  /*ba30*/  HADD2.F32 R38, -RZ, R55.H0_H0 ;  /* 0x20000037ff267230 */ /* 0x000fe20000004100 */
[----:B------:R-:W-:Y:S01]  /*ba40*/  F2FP.F16.E4M3.UNPACK_B R52, R52 ;  /* 0x00000034ff34723e */ /* 0x000fe200020006ff */
[----:B------:R-:W-:Y:S01]  /*ba50*/  HADD2.F32 R85, -RZ, R46.H0_H0 ;  /* 0x2000002eff557230 */ /* 0x000fe20000004100 */
[----:B------:R-:W-:Y:S01]  /*ba60*/  F2FP.F16.E4M3.UNPACK_B R50, R50 ;  /* 0x00000032ff32723e */ /* 0x000fe200020006ff */
[----:B------:R-:W-:-:S02]  /*ba70*/  HADD2.F32 R14, -RZ, R54.H0_H0 ;  /* 0x20000036ff0e7230 */ /* 0x000fc40000004100 */
[-C--:B------:R-:W-:Y:S01]  /*ba80*/  FMUL.FTZ R161, R38, R87.reuse ;  /* 0x0000005726a17220 */ /* 0x080fe20000410000 */
[----:B------:R-:W-:Y:S01]  /*ba90*/  HADD2.F32 R55, -RZ, R55.H1_H1 ;  /* 0x30000037ff377230 */ /* 0x000fe20000004100 */
[----:B------:R-:W-:Y:S01]  /*baa0*/  F2FP.SATFINITE.E4M3.F32.PACK_AB_MERGE_C R12, R53, R44, R36 ;  /* 0x0000002c350c723e */ /* 0x000fe20004807024 */
[----:B------:R-:W-:Y:S02]  /*bab0*/  HADD2.F32 R54, -RZ, R54.H1_H1 ;  /* 0x30000036ff367230 */ /* 0x000fe40000004100 */
[C---:B------:R-:W-:Y:S01]  /*bac0*/  FMUL.FTZ R87, R14.reuse, R87 ;  /* 0x000000570e577220 */ /* 0x040fe20000410000 */
[-C--:B------:R-:W-:Y:S01]  /*bad0*/  FFMA.FTZ R14, R14, R85.reuse, -R161 ;  /* 0x000000550e0e7223 */ /* 0x080fe200000108a1 */
[----:B------:R-:W-:Y:S01]  /*bae0*/  HADD2.F32 R46, -RZ, R46.H1_H1 ;  /* 0x3000002eff2e7230 */ /* 0x000fe20000004100 */
[----:B------:R-:W-:Y:S01]  /*baf0*/  SHF.L.U32 R161, R156, 0x8, RZ ;  /* 0x000000089ca17819 */ /* 0x000fe200000006ff */
[----:B------:R-:W-:Y:S01]  /*bb00*/  FFMA.FTZ R38, R38, R85, R87 ;  /* 0x0000005526267223 */ /* 0x000fe20000010057 */
[-C--:B------:R-:W-:Y:S01]  /*bb10*/  FMUL.FTZ R85, R55, R56.reuse ;  /* 0x0000003837557220 */ /* 0x080fe20000410000 */
[C---:B------:R-:W-:Y:S01]  /*bb20*/  FMUL.FTZ R56, R54.reuse, R56 ;  /* 0x0000003836387220 */ /* 0x040fe20000410000 */
[----:B------:R-:W-:Y:S01]  /*bb30*/  HADD2.F32 R87, -RZ, R58.H0_H0 ;  /* 0x2000003aff577230 */ /* 0x000fe20000004100 */
[----:B------:R-:W-:Y:S01]  /*bb40*/  F2FP.SATFINITE.E4M3.F32.PACK_AB_MERGE_C R36, R51, R42, R43 ;  /* 0x0000002a3324723e */ /* 0x000fe2000480702b */
[-C--:B------:R-:W-:Y:S01]  /*bb50*/  FFMA.FTZ R85, R54, R46.reuse, -R85 ;  /* 0x0000002e36557223 */ /* 0x080fe20000010855 */
[----:B------:R-:W-:Y:S01]  /*bb60*/  FFMA.FTZ R55, R55, R46, R56 ;  /* 0x0000002e37377223 */ /* 0x000fe20000010038 */
[----:B------:R-:W-:Y:S01]  /*bb70*/  F2FP.F16.E4M3.UNPACK_B R46, R157 ;  /* 0x0000009dff2e723e */ /* 0x000fe200020006ff */
[----:B------:R-:W-:Y:S01]  /*bb80*/  HADD2.F32 R56, -RZ, R52.H0_H0 ;  /* 0x20000034ff387230 */ /* 0x000fe20000004100 */
[----:B------:R-:W-:Y:S01]  /*bb90*/  F2FP.F16.E4M3.UNPACK_B R43, R13 ;  /* 0x0000000dff2b723e */ /* 0x000fe200020006ff */
[----:B------:R-:W-:Y:S01]  /*bba0*/  HADD2.F32 R54, -RZ, R50.H0_H0 ;  /* 0x20000032ff367230 */ /* 0x000fe20000004100 */
[----:B------:R-:W-:Y:S01]  /*bbb0*/  F2FP.SATFINITE.E4M3.F32.PACK_AB_MERGE_C R38, R55, R38, RZ ;  /* 0x000000263726723e */ /* 0x000fe200048070ff */
[----:B------:R-:W-:Y:S01]  /*bbc0*/  HADD2.F32 R157, -RZ, R46.H0_H0 ;  /* 0x2000002eff9d7230 */ /* 0x000fe20000004100 */
[----:B------:R-:W-:Y:S01]  /*bbd0*/  F2FP.SATFINITE.E4M3.F32.PACK_AB_MERGE_C R14, R85, R14, RZ ;  /* 0x0000000e550e723e */ /* 0x000fe200048070ff */
[----:B------:R-:W-:Y:S01]  /*bbe0*/  HADD2.F32 R52, -RZ, R52.H1_H1 ;  /* 0x30000034ff347230 */ /* 0x000fe20000004100 */
[----:B------:R-:W-:Y:S01]  /*bbf0*/  LOP3.LUT R158, R158, 0xff00, R161, 0xf8, !PT ;  /* 0x0000ff009e9e7812 */ /* 0x000fe200078ef8a1 */
[----:B------:R-:W-:-:S02]  /*bc00*/  HADD2.F32 R50, -RZ, R50.H1_H1 ;  /* 0x30000032ff327230 */ /* 0x000fc40000004100 */
[-C--:B------:R-:W-:Y:S01]  /*bc10*/  FMUL.FTZ R159, R56, R157.reuse ;  /* 0x0000009d389f7220 */ /* 0x080fe20000410000 */
[C---:B------:R-:W-:Y:S01]  /*bc20*/  FMUL.FTZ R157, R54.reuse, R157 ;  /* 0x0000009d369d7220 */ /* 0x040fe20000410000 */
[----:B------:R-:W-:Y:S02]  /*bc30*/  HADD2.F32 R42, -RZ, R43.H0_H0 ;  /* 0x2000002bff2a7230 */ /* 0x000fe40000004100 */
[-C--:B------:R-:W-:Y:S01]  /*bc40*/  FFMA.FTZ R54, R54, R87.reuse, -R159 ;  /* 0x0000005736367223 */ /* 0x080fe2000001089f */
[----:B------:R-:W-:Y:S01]  /*bc50*/  SHF.R.U32.HI R159, RZ, 0x8, R47 ;  /* 0x00000008ff9f7819 */ /* 0x000fe2000001162f */
[----:B------:R-:W-:Y:S01]  /*bc60*/  FFMA.FTZ R56, R56, R87, R157 ;  /* 0x0000005738387223 */ /* 0x000fe2000001009d */
[----:B------:R-:W-:Y:S02]  /*bc70*/  LOP3.LUT R87, R57, 0xff0000ff, RZ, 0xc0, !PT ;  /* 0xff0000ff39577812 */ /* 0x000fe400078ec0ff */
[----:B------:R-:W-:Y:S01]  /*bc80*/  SHF.R.U32.HI R57, RZ, 0x10, R59 ;  /* 0x00000010ff397819 */ /* 0x000fe2000001163b */
[----:B------:R-:W-:Y:S01]  /*bc90*/  IMAD.SHL.U32 R156, R159, 0x100, RZ ;  /* 0x000001009f9c7824 */ /* 0x000fe200078e00ff */
[----:B------:R-:W-:-:S02]  /*bca0*/  SHF.R.U32.HI R157, RZ, 0x8, R45 ;  /* 0x00000008ff9d7819 */ /* 0x000fc4000001162d */
[----:B------:R-:W-:Y:S02]  /*bcb0*/  SHF.R.U32.HI R59, RZ, 0x10, R45 ;  /* 0x00000010ff3b7819 */ /* 0x000fe4000001162d */
[----:B------:R-:W-:Y:S01]  /*bcc0*/  SHF.R.U32.HI R45, RZ, 0x10, R47 ;  /* 0x00000010ff2d7819 */ /* 0x000fe2000001162f */
[----:B------:R-:W-:Y:S01]  /*bcd0*/  IMAD.SHL.U32 R157, R157, 0x100, RZ ;  /* 0x000001009d9d7824 */ /* 0x000fe200078e00ff */
[----:B------:R-:W-:Y:S02]  /*bce0*/  LOP3.LUT R47, R47, 0xff0000ff, RZ, 0xc0, !PT ;  /* 0xff0000ff2f2f7812 */ /* 0x000fe400078ec0ff */
[----:B------:R-:W-:Y:S01]  /*bcf0*/  LOP3.LUT R87, R87, 0xff00, R84, 0xf8, !PT ;  /* 0x0000ff0057577812 */ /* 0x000fe200078ef854 */
[----:B------:R-:W-:Y:S01]  /*bd00*/  IMAD.U32 R84, R86, 0x10000, RZ ;  /* 0x0001000056547824 */ /* 0x000fe200078e00ff */
[----:B------:R-:W-:Y:S01]  /*bd10*/  LOP3.LUT R156, R47, 0xff00, R156, 0xf8, !PT ;  /* 0x0000ff002f9c7812 */ /* 0x000fe200078ef89c */
[----:B------:R-:W-:Y:S01]  /*bd20*/  IMAD.U32 R45, R45, 0x10000, RZ ;  /* 0x000100002d2d7824 */ /* 0x000fe200078e00ff */
[----:B------:R-:W-:Y:S01]  /*bd30*/  SHF.L.U32 R47, R57, 0x10, RZ ;  /* 0x00000010392f7819 */ /* 0x000fe200000006ff */
[----:B------:R-:W-:Y:S01]  /*bd40*/  IMAD.U32 R57, R59, 0x10000, RZ ;  /* 0x000100003b397824 */ /* 0x000fe200078e00ff */
[----:B------:R-:W-:Y:S01]  /*bd50*/  LOP3.LUT R160, R160, 0xff00, R157, 0xf8, !PT ;  /* 0x0000ff00a0a07812 */ /* 0x000fe200078ef89d */
[----:B------:R-:W-:Y:S01]  /*bd60*/  HADD2.F32 R59, -RZ, R58.H1_H1 ;  /* 0x3000003aff3b7230 */ /* 0x000fe20000004100 */
[----:B------:R-:W-:Y:S01]  /*bd70*/  LOP3.LUT R84, R87, 0xff0000, R84, 0xf8, !PT ;  /* 0x00ff000057547812 */ /* 0x000fe200078ef854 */
[----:B------:R-:W-:Y:S01]  /*bd80*/  HADD2.F32 R87, -RZ, R46.H1_H1 ;  /* 0x3000002eff577230 */ /* 0x000fe20000004100 */
[----:B------:R-:W-:-:S02]  /*bd90*/  LOP3.LUT R57, R160, 0xff0000, R57, 0xf8, !PT ;  /* 0x00ff0000a0397812 */ /* 0x000fc400078ef839 */
[----:B------:R-:W-:Y:S02]  /*bda0*/  F2FP.F16.E4M3.UNPACK_B R46, R37 ;  /* 0x00000025ff2e723e */ /* 0x000fe400020006ff */
[----:B------:R-:W-:Y:S01]  /*bdb0*/  F2FP.F16.E4M3.UNPACK_B R44, R57 ;  /* 0x00000039ff2c723e */ /* 0x000fe200020006ff */
[-C--:B------:R-:W-:Y:S01]  /*bdc0*/  FMUL.FTZ R157, R52, R87.reuse ;  /* 0x00000057349d7220 */ /* 0x080fe20000410000 */
[C---:B------:R-:W-:Y:S01]  /*bdd0*/  FMUL.FTZ R87, R50.reuse, R87 ;  /* 0x0000005732577220 */ /* 0x040fe20000410000 */
[----:B------:R-:W-:Y:S01]  /*bde0*/  HADD2.F32 R49, -RZ, R46.H0_H0 ;  /* 0x2000002eff317230 */ /* 0x000fe20000004100 */
[----:B------:R-:W-:Y:S01]  /*bdf0*/  F2FP.F16.E4M3.UNPACK_B R51, R84 ;  /* 0x00000054ff33723e */ /* 0x000fe200020006ff */
[----:B------:R-:W-:Y:S02]  /*be00*/  HADD2.F32 R53, -RZ, R44.H0_H0 ;  /* 0x2000002cff357230 */ /* 0x000fe40000004100 */
[-C--:B------:R-:W-:Y:S01]  /*be10*/  FFMA.FTZ R157, R50, R59.reuse, -R157 ;  /* 0x0000003b329d7223 */ /* 0x080fe2000001089d */
[----:B------:R-:W-:Y:S01]  /*be20*/  FFMA.FTZ R87, R52, R59, R87 ;  /* 0x0000003b34577223 */ /* 0x000fe20000010057 */
[----:B------:R-:W-:Y:S01]  /*be30*/  HADD2.F32 R50, -RZ, R46.H1_H1 ;  /* 0x3000002eff327230 */ /* 0x000fe20000004100 */
[----:B------:R-:W-:Y:S01]  /*be40*/  F2FP.F16.E4M3.UNPACK_B R57, R57.H1 ;  /* 0x00000039ff39723e */ /* 0x000fe200030006ff */
[----:B------:R-:W-:-:S02]  /*be50*/  HADD2.F32 R52, -RZ, R51.H0_H0 ;  /* 0x20000033ff347230 */ /* 0x000fc40000004100 */
[CC--:B------:R-:W-:Y:S01]  /*be60*/  FMUL.FTZ R55, R49.reuse, R53.reuse ;  /* 0x0000003531377220 */ /* 0x0c0fe20000410000 */
[C---:B------:R-:W-:Y:S01]  /*be70*/  FMUL.FTZ R46, R42.reuse, R53 ;  /* 0x000000352a2e7220 */ /* 0x040fe20000410000 */
[----:B------:R-:W-:Y:S01]  /*be80*/  HADD2.F32 R53, -RZ, R44.H1_H1 ;  /* 0x3000002cff357230 */ /* 0x000fe20000004100 */
[----:B------:R-:W-:Y:S01]  /*be90*/  F2FP.F16.E4M3.UNPACK_B R84, R84.H1 ;  /* 0x00000054ff54723e */ /* 0x000fe200030006ff */
[----:B------:R-:W-:Y:S02]  /*bea0*/  HADD2.F32 R44, -RZ, R43.H1_H1 ;  /* 0x3000002bff2c7230 */ /* 0x000fe40000004100 */
[-C--:B------:R-:W-:Y:S01]  /*beb0*/  FFMA.FTZ R42, R42, R52.reuse, -R55 ;  /* 0x000000342a2a7223 */ /* 0x080fe20000010837 */
[----:B------:R-:W-:Y:S02]  /*bec0*/  HADD2.F32 R51, -RZ, R51.H1_H1 ;  /* 0x30000033ff337230 */ /* 0x000fe40000004100 */
[----:B------:R-:W-:Y:S01]  /*bed0*/  FFMA.FTZ R43, R49, R52, R46 ;  /* 0x00000034312b7223 */ /* 0x000fe2000001002e */
[-C--:B------:R-:W-:Y:S01]  /*bee0*/  FMUL.FTZ R55, R50, R53.reuse ;  /* 0x0000003532377220 */ /* 0x080fe20000410000 */
[C---:B------:R-:W-:Y:S01]  /*bef0*/  FMUL.FTZ R53, R44.reuse, R53 ;  /* 0x000000352c357220 */ /* 0x040fe20000410000 */
[----:B------:R-:W-:Y:S01]  /*bf00*/  F2FP.F16.E4M3.UNPACK_B R49, R37.H1 ;  /* 0x00000025ff31723e */ /* 0x000fe200030006ff */
[----:B------:R-:W-:Y:S01]  /*bf10*/  HADD2.F32 R52, -RZ, R57.H0_H0 ;  /* 0x20000039ff347230 */ /* 0x000fe20000004100 */
[----:B------:R-:W-:Y:S01]  /*bf20*/  F2FP.F16.E4M3.UNPACK_B R46, R13.H1 ;  /* 0x0000000dff2e723e */ /* 0x000fe200030006ff */
[-C--:B------:R-:W-:Y:S01]  /*bf30*/  FFMA.FTZ R13, R44, R51.reuse, -R55 ;  /* 0x000000332c0d7223 */ /* 0x080fe20000010837 */
[----:B------:R-:W-:Y:S01]  /*bf40*/  FFMA.FTZ R44, R50, R51, R53 ;  /* 0x00000033322c7223 */ /* 0x000fe20000010035 */
[----:B------:R-:W-:Y:S01]  /*bf50*/  HADD2.F32 R51, -RZ, R49.H0_H0 ;  /* 0x20000031ff337230 */ /* 0x000fe20000004100 */
[----:B------:R-:W-:Y:S01]  /*bf60*/  F2FP.SATFINITE.E4M3.F32.PACK_AB_MERGE_C R14, R157, R54, R14 ;  /* 0x000000369d0e723e */ /* 0x000fe2000480700e */
[--C-:B------:R-:W-:Y:S01]  /*bf70*/  HADD2.F32 R37, -RZ, R46.reuse.H0_H0 ;  /* 0x2000002eff257230 */ /* 0x100fe20000004100 */
[----:B------:R-:W-:Y:S01]  /*bf80*/  LOP3.LUT R45, R156, 0xff0000, R45, 0xf8, !PT ;  /* 0x00ff00009c2d7812 */ /* 0x000fe200078ef82d */
[----:B------:R-:W-:-:S02]  /*bf90*/  HADD2.F32 R50, -RZ, R46.H1_H1 ;  /* 0x3000002eff327230 */ /* 0x000fc40000004100 */
[-C--:B------:R-:W-:Y:S01]  /*bfa0*/  FMUL.FTZ R54, R51, R52.reuse ;  /* 0x0000003433367220 */ /* 0x080fe20000410000 */
[--C-:B------:R-:W-:Y:S02]  /*bfb0*/  HADD2.F32 R46, -RZ, R84.reuse.H0_H0 ;  /* 0x20000054ff2e7230 */ /* 0x100fe40000004100 */
[C---:B------:R-:W-:Y:S01]  /*bfc0*/  FMUL.FTZ R52, R37.reuse, R52 ;  /* 0x0000003425347220 */ /* 0x040fe20000410000 */
[----:B------:R-:W-:Y:S01]  /*bfd0*/  HADD2.F32 R57, -RZ, R57.H1_H1 ;  /* 0x30000039ff397230 */ /* 0x000fe20000004100 */
[----:B------:R-:W-:Y:S01]  /*bfe0*/  LOP3.LUT R47, R158, 0xff0000, R47, 0xf8, !PT ;  /* 0x00ff00009e2f7812 */ /* 0x000fe200078ef82f */
[----:B------:R-:W-:Y:S02]  /*bff0*/  HADD2.F32 R49, -RZ, R49.H1_H1 ;  /* 0x30000031ff317230 */ /* 0x000fe40000004100 */
[-C--:B------:R-:W-:Y:S01]  /*c000*/  FFMA.FTZ R37, R37, R46.reuse, -R54 ;  /* 0x0000002e25257223 */ /* 0x080fe20000010836 */
[----:B------:R-:W-:Y:S02]  /*c010*/  HADD2.F32 R84, -RZ, R84.H1_H1 ;  /* 0x30000054ff547230 */ /* 0x000fe40000004100 */
[CC--:B------:R-:W-:Y:S01]  /*c020*/  FMUL.FTZ R54, R50.reuse, R57.reuse ;  /* 0x0000003932367220 */ /* 0x0c0fe20000410000 */
[----:B------:R-:W-:Y:S01]  /*c030*/  FFMA.FTZ R46, R51, R46, R52 ;  /* 0x0000002e332e7223 */ /* 0x000fe20000010034 */
[C---:B------:R-:W-:Y:S01]  /*c040*/  FMUL.FTZ R53, R49.reuse, R57 ;  /* 0x0000003931357220 */ /* 0x040fe20000410000 */
[----:B------:R-:W-:Y:S01]  /*c050*/  F2FP.F16.E4M3.UNPACK_B R51, R39 ;  /* 0x00000027ff33723e */ /* 0x000fe200020006ff */
[-C--:B------:R-:W-:Y:S01]  /*c060*/  FFMA.FTZ R49, R49, R84.reuse, R54 ;  /* 0x0000005431317223 */ /* 0x080fe20000010036 */
[----:B------:R-:W-:Y:S01]  /*c070*/  F2FP.F16.E4M3.UNPACK_B R54, R45 ;  /* 0x0000002dff36723e */ /* 0x000fe200020006ff */
[----:B------:R-:W-:Y:S01]  /*c080*/  FFMA.FTZ R50, R50, R84, -R53 ;  /* 0x0000005432327223 */ /* 0x000fe20000010835 */
[----:B------:R-:W-:-:S02]  /*c090*/  F2FP.F16.E4M3.UNPACK_B R52, R15 ;  /* 0x0000000fff34723e */ /* 0x000fc400020006ff */
[----:B------:R-:W-:Y:S01]  /*c0a0*/  F2FP.F16.E4M3.UNPACK_B R53, R15.H1 ;  /* 0x0000000fff35723e */ /* 0x000fe200030006ff */
[----:B------:R-:W-:Y:S01]  /*c0b0*/  HADD2.F32 R85, -RZ, R54.H0_H0 ;  /* 0x20000036ff557230 */ /* 0x000fe20000004100 */
[----:B------:R-:W-:Y:S01]  /*c0c0*/  F2FP.F16.E4M3.UNPACK_B R84, R45.H1 ;  /* 0x0000002dff54723e */ /* 0x000fe200030006ff */
[----:B------:R-:W-:Y:S01]  /*c0d0*/  HADD2.F32 R15, -RZ, R52.H0_H0 ;  /* 0x20000034ff0f7230 */ /* 0x000fe20000004100 */
[----:B------:R-:W-:Y:S01]  /*c0e0*/  F2FP.F16.E4M3.UNPACK_B R57, R39.H1 ;  /* 0x00000027ff39723e */ /* 0x000fe200030006ff */
[----:B------:R-:W-:Y:S01]  /*c0f0*/  HADD2.F32 R55, -RZ, R53.H0_H0 ;  /* 0x20000035ff377230 */ /* 0x000fe20000004100 */
[----:B------:R-:W-:Y:S01]  /*c100*/  F2FP.SATFINITE.E4M3.F32.PACK_AB_MERGE_C R38, R87, R56, R38 ;  /* 0x000000385726723e */ /* 0x000fe20004807026 */
[----:B------:R-:W-:Y:S01]  /*c110*/  HADD2.F32 R56, -RZ, R51.H0_H0 ;  /* 0x20000033ff387230 */ /* 0x000fe20000004100 */
[-C--:B------:R-:W-:Y:S01]  /*c120*/  F2FP.F16.E4M3.UNPACK_B R39, R47.reuse ;  /* 0x0000002fff27723e */ /* 0x080fe200020006ff */
[----:B------:R-:W-:Y:S01]  /*c130*/  HADD2.F32 R86, -RZ, R84.H0_H0 ;  /* 0x20000054ff567230 */ /* 0x000fe20000004100 */
[----:B------:R-:W-:Y:S01]  /*c140*/  F2FP.F16.E4M3.UNPACK_B R47, R47.H1 ;  /* 0x0000002fff2f723e */ /* 0x000fe200030006ff */
[----:B------:R-:W-:-:S02]  /*c150*/  HADD2.F32 R58, -RZ, R57.H0_H0 ;  /* 0x20000039ff3a7230 */ /* 0x000fc40000004100 */
[-C--:B------:R-:W-:Y:S01]  /*c160*/  FMUL.FTZ R156, R56, R85.reuse ;  /* 0x00000055389c7220 */ /* 0x080fe20000410000 */
[----:B------:R-:W-:Y:S02]  /*c170*/  HADD2.F32 R45, -RZ, R39.H0_H0 ;  /* 0x20000027ff2d7230 */ /* 0x000fe40000004100 */
[----:B------:R-:W-:Y:S01]  /*c180*/  FMUL.FTZ R85, R15, R85 ;  /* 0x000000550f557220 */ /* 0x000fe20000410000 */
[----:B------:R-:W-:Y:S02]  /*c190*/  HADD2.F32 R59, -RZ, R47.H0_H0 ;  /* 0x2000002fff3b7230 */ /* 0x000fe40000004100 */
[----:B------:R-:W-:Y:S01]  /*c1a0*/  FMUL.FTZ R87, R55, R86 ;  /* 0x0000005637577220 */ /* 0x000fe20000410000 */
[----:B------:R-:W-:Y:S02]  /*c1b0*/  HADD2.F32 R57, -RZ, R57.H1_H1 ;  /* 0x30000039ff397230 */ /* 0x000fe40000004100 */
[----:B------:R-:W-:Y:S01]  /*c1c0*/  FFMA.FTZ R15, R15, R45, -R156 ;  /* 0x0000002d0f0f7223 */ /* 0x000fe2000001089c */
[----:B------:R-:W-:-:S02]  /*c1d0*/  HADD2.F32 R84, -RZ, R84.H1_H1 ;  /* 0x30000054ff547230 */ /* 0x000fc40000004100 */
[----:B------:R-:W-:Y:S01]  /*c1e0*/  FFMA.FTZ R45, R56, R45, R85 ;  /* 0x0000002d382d7223 */ /* 0x000fe20000010055 */
[----:B------:R-:W-:Y:S02]  /*c1f0*/  HADD2.F32 R53, -RZ, R53.H1_H1 ;  /* 0x30000035ff357230 */ /* 0x000fe40000004100 */
[C---:B------:R-:W-:Y:S01]  /*c200*/  FMUL.FTZ R158, R58.reuse, R86 ;  /* 0x000000563a9e7220 */ /* 0x040fe20000410000 */
[----:B------:R-:W-:Y:S01]  /*c210*/  FFMA.FTZ R56, R58, R59, R87 ;  /* 0x0000003b3a387223 */ /* 0x000fe20000010057 */
[----:B------:R-:W-:Y:S02]  /*c220*/  HADD2.F32 R51, -RZ, R51.H1_H1 ;  /* 0x30000033ff337230 */ /* 0x000fe40000004100 */
[-C--:B------:R-:W-:Y:S01]  /*c230*/  FMUL.FTZ R86, R57, R84.reuse ;  /* 0x0000005439567220 */ /* 0x080fe20000410000 */
[----:B------:R-:W-:Y:S02]  /*c240*/  HADD2.F32 R58, -RZ, R54.H1_H1 ;  /* 0x30000036ff3a7230 */ /* 0x000fe40000004100 */
[----:B------:R-:W-:Y:S01]  /*c250*/  FMUL.FTZ R84, R53, R84 ;  /* 0x0000005435547220 */ /* 0x000fe20000410000 */
[----:B------:R-:W-:-:S02]  /*c260*/  HADD2.F32 R52, -RZ, R52.H1_H1 ;  /* 0x30000034ff347230 */ /* 0x000fc40000004100 */
[----:B------:R-:W-:Y:S01]  /*c270*/  FFMA.FTZ R55, R55, R59, -R158 ;  /* 0x0000003b37377223 */ /* 0x000fe2000001089e */
[----:B------:R-:W-:Y:S02]  /*c280*/  HADD2.F32 R54, -RZ, R47.H1_H1 ;  /* 0x3000002fff367230 */ /* 0x000fe40000004100 */
[-C--:B------:R-:W-:Y:S01]  /*c290*/  FMUL.FTZ R47, R51, R58.reuse ;  /* 0x0000003a332f7220 */ /* 0x080fe20000410000 */
[----:B------:R-:W-:Y:S02]  /*c2a0*/  HADD2.F32 R39, -RZ, R39.H1_H1 ;  /* 0x30000027ff277230 */ /* 0x000fe40000004100 */
[----:B------:R-:W-:Y:S01]  /*c2b0*/  FMUL.FTZ R58, R52, R58 ;  /* 0x0000003a343a7220 */ /* 0x000fe20000410000 */
[----:B------:R-:W-:Y:S01]  /*c2c0*/  F2FP.SATFINITE.E4M3.F32.PACK_AB_MERGE_C R37, R50, R37, RZ ;  /* 0x000000253225723e */ /* 0x000fe200048070ff */
[-C--:B------:R-:W-:Y:S01]  /*c2d0*/  FFMA.FTZ R86, R53, R54.reuse, -R86 ;  /* 0x0000003635567223 */ /* 0x080fe20000010856 */
[----:B------:R-:W-:Y:S01]  /*c2e0*/  FFMA.FTZ R57, R57, R54, R84 ;  /* 0x0000003639397223 */ /* 0x000fe20000010054 */
[-C--:B------:R-:W-:Y:S01]  /*c2f0*/  FFMA.FTZ R52, R52, R39.reuse, -R47 ;  /* 0x0000002734347223 */ /* 0x080fe2000001082f */
[----:B------:R-:W-:Y:S01]  /*c300*/  FFMA.FTZ R58, R51, R39, R58 ;  /* 0x00000027333a7223 */ /* 0x000fe2000001003a */
[----:B------:R-:W-:-:S02]  /*c310*/  F2FP.SATFINITE.E4M3.F32.PACK_AB_MERGE_C R46, R49, R46, RZ ;  /* 0x0000002e312e723e */ /* 0x000fc400048070ff */
[----:B------:R-:W-:Y:S02]  /*c320*/  F2FP.SATFINITE.E4M3.F32.PACK_AB_MERGE_C R55, R86, R55, RZ ;  /* 0x000000375637723e */ /* 0x000fe400048070ff */
[----:B------:R-:W-:Y:S02]  /*c330*/  F2FP.SATFINITE.E4M3.F32.PACK_AB_MERGE_C R56, R57, R56, RZ ;  /* 0x000000383938723e */ /* 0x000fe400048070ff */
[----:B------:R-:W-:Y:S02]  /*c340*/  F2FP.SATFINITE.E4M3.F32.PACK_AB_MERGE_C R13, R13, R42, R37 ;  /* 0x0000002a0d0d723e */ /* 0x000fe40004807025 */
[----:B------:R-:W-:Y:S02]  /*c350*/  F2FP.SATFINITE.E4M3.F32.PACK_AB_MERGE_C R15, R52, R15, R55 ;  /* 0x0000000f340f723e */ /* 0x000fe40004807037 */
[----:B------:R-:W-:Y:S02]  /*c360*/  F2FP.SATFINITE.E4M3.F32.PACK_AB_MERGE_C R37, R44, R43, R46 ;  /* 0x0000002b2c25723e */ /* 0x000fe4000480702e */
[----:B------:R-:W-:-:S07]  /*c370*/  F2FP.SATFINITE.E4M3.F32.PACK_AB_MERGE_C R39, R58, R45, R56 ;  /* 0x0000002d3a27723e */ /* 0x000fce0004807038 */
.L_x_518:
[----:B------:R-:W-:Y:S05]  /*c380*/  BSYNC B2 ;  /* 0x0000000000027941 */ /* 0x000fea0003800000 */
.L_x_517:
[----:B------:R-:W-:Y:S01]  /*c390*/  ISETP.GE.AND P2, PT, R48, R137, PT ;  /* 0x000000893000720c */ /* 0x000fe20003f46270 */
[----:B0-----:R0:W-:-:S12]  /*c3a0*/  ST.E.128 desc[UR50][R40.64], R12 ;  /* 0x0000000c28007985 */ /* 0x0011d8000c101d32 */
[----:B------:R-:W-:-:S04]  /*c3b0*/  @!P2 IADD3 R42, P5, R11, R48, RZ ;  /* 0x000000300b2aa210 */ /* 0x000fc80007fbe0ff */
[----:B------:R-:W-:-:S05]  /*c3c0*/  @!P2 LEA.HI.X.SX32 R43, R48, R155, 0x1, P5 ;  /* 0x0000009b302ba211 */ /* 0x000fca00028f0eff */
[----:B---3--:R0:W-:Y:S04]  /*c3d0*/  @!P2 ST.E.128 desc[UR50][R42.64], R36 ;  /* 0x000000242a00a985 */ /* 0x0081e8000c101d32 */
.L_x_508:
[----:B------:R-:W-:Y:S05]  /*c3e0*/  BSYNC B1 ;  /* 0x0000000000017941 */ /* 0x000fea0003800000 */
.L_x_507:
[----:B------:R-:W-:-:S03]  /*c3f0*/  UMOV UR4, 0xffffffff ;  /* 0xffffffff00047882 */ /* 0x000fc60000000000 */
[----:B------:R-:W-:Y:S05]  /*c400*/  BRA.DIV UR4, `(.L_x_519) ;  /* 0x000001ce04107947 */ /* 0x000fea000b800000 */
[----:B------:R0:W0:Y:S04]  /*c410*/  SHFL.IDX PT, R44, R119, 0x1, 0x1e1f ;  /* 0x003e1f00772c7f89 */ /* 0x00002800000e0000 */
[----:B-1----:R-:W1:Y:S02]  /*c420*/  SHFL.IDX PT, R120, R120, 0x1, 0x1e1f ;  /* 0x003e1f0078787f89 */ /* 0x002e6400000e0000 */
.L_x_788:
[----:B------:R-:W-:Y:S05]  /*c430*/  @P4 BRA `(.L_x_476) ;  /* 0x0000003400344947 */ /* 0x000fea0003800000 */
[----:B------:R-:W-:Y:S01]  /*c440*/  ISETP.NE.AND P2, PT, R28, RZ, PT ;  /* 0x000000ff1c00720c */ /* 0x000fe20003f45270 */
[----:B------:R-:W-:-:S12]  /*c450*/  BSSY B1, `(.L_x_520) ;  /* 0x00000f2000017945 */ /* 0x000fd80003800000 */
[----:B------:R-:W-:Y:S05]  /*c460*/  @!P2 BRA `(.L_x_521) ;  /* 0x0000000c00c0a947 */ /* 0x000fea0003800000 */
[----:B----4-:R-:W-:Y:S01]  /*c470*/  SEL R11, R121, R146, !P0 ;  /* 0x00000092790b7207 */ /* 0x010fe20004000000 */
[----:B------:R-:W-:Y:S01]  /*c480*/  BSSY B2, `(.L_x_522) ;  /* 0x00000ec000027945 */ /* 0x000fe20003800000 */
[----:B01----:R-:W-:Y:S02]  /*c490*/  IADD3 R40, P2, R21, R120, RZ ;  /* 0x0000007815287210 */ /* 0x003fe40007f5e0ff */
[----:B------:R-:W-:Y:S02]  /*c4a0*/  SHF.R.S32.HI R12, RZ, 0x1f, R11 ;  /* 0x0000001fff0c7819 */ /* 0x000fe4000001140b */
[----:B------:R-:W-:Y:S02]  /*c4b0*/  IADD3.X R41, R44, R113, RZ, P2, !PT ;  /* 0x000000712c297210 */ /* 0x000fe400017fe4ff */
[----:B------:R-:W-:-:S04]  /*c4c0*/  LEA.HI R12, R12, R11, RZ, 0x5 ;  /* 0x0000000b0c0c7211 */ /* 0x000fc800078f28ff */
[----:B------:R-:W-:-:S04]  /*c4d0*/  LEA.HI.SX32 R12, R12, R117, 0x1b ;  /* 0x000000750c0c7211 */ /* 0x000fc800078fdaff */
[----:B------:R-:W-:Y:S01]  /*c4e0*/  SHF.R.S32.HI R13, RZ, 0x1f, R12 ;  /* 0x0000001fff0d7819 */ /* 0x000fe2000001140c */
[----:B------:R-:W-:-:S03]  /*c4f0*/  IMAD.SHL.U32 R11, R12, 0x10, RZ ;  /* 0x000000100c0b7824 */ /* 0x000fc600078e00ff */
[----:B------:R-:W-:Y:S02]  /*c500*/  LEA.HI R13, R13, R12, RZ, 0x2 ;  /* 0x0000000c0d0d7211 */ /* 0x000fe400078f10ff */
[----:B------:R-:W-:Y:S02]  /*c510*/  ISETP.GE.AND P2, PT, R11, R137, PT ;  /* 0x000000890b00720c */ /* 0x000fe40003f46270 */
[----:B------:R-:W-:-:S05]  /*c520*/  SHF.R.S32.HI R12, RZ, 0x2, R13 ;  /* 0x00000002ff0c7819 */ /* 0x000fca000001140d */
[----:B------:R-:W-:-:S06]  /*c530*/  IMAD R12, R12, 0x2800, R213 ;  /* 0x000028000c0c7824 */ /* 0x000fcc00078e02d5 */
[----:B------:R-:W-:-:S04]  /*c540*/  @!P2 IADD3 R42, P4, R11, R120, RZ ;  /* 0x000000780b2aa210 */ /* 0x000fc80007f9e0ff */
[----:B------:R-:W-:Y:S02]  /*c550*/  @!P2 LEA.HI.X.SX32 R43, R11, R44, 0x1, P4 ;  /* 0x0000002c0b2ba211 */ /* 0x000fe400020f0eff */
[----:B------:R-:W-:Y:S02]  /*c560*/  LOP3.LUT R11, R212, 0x30, R11, 0xf8, !PT ;  /* 0x00000030d40b7812 */ /* 0x000fe400078ef80b */
[----:B------:R-:W-:Y:S02]  /*c570*/  ISETP.GE.AND P4, PT, R16, R118, PT ;  /* 0x000000761000720c */ /* 0x000fe40003f86270 */
[----:B------:R-:W-:-:S05]  /*c580*/  LOP3.LUT R11, R11, R4, RZ, 0x3c, !PT ;  /* 0x000000040b0b7212 */ /* 0x000fca00078e3cff */
[----:B------:R-:W-:Y:S02]  /*c590*/  IMAD.IADD R12, R12, 0x1, R11 ;  /* 0x000000010c0c7824 */ /* 0x000fe400078e020b */
[C---:B------:R-:W-:Y:S02]  /*c5a0*/  IMAD R11, R19.reuse, 0x7800, R133 ;  /* 0x00007800130b7824 */ /* 0x040fe400078e0285 */
[----:B------:R-:W-:Y:S02]  /*c5b0*/  IMAD R13, R19, 0x7800, R12 ;  /* 0x00007800130d7824 */ /* 0x000fe400078e020c */
[C---:B------:R-:W-:Y:S02]  /*c5c0*/  IMAD.IADD R11, R18.reuse, 0x1, R11 ;  /* 0x00000001120b7824 */ /* 0x040fe400078e020b */
[----:B------:R-:W-:-:S03]  /*c5d0*/  IMAD.IADD R36, R18, 0x1, R13 ;  /* 0x0000000112247824 */ /* 0x000fc600078e020d */
[----:B------:R0:W1:Y:S04]  /*c5e0*/  LDS.128 R12, [R11+0x1a400] ;  /* 0x01a400000b0c7984 */ /* 0x0000680000000c00 */
[----:B------:R-:W4:Y:S01]  /*c5f0*/  LDS.128 R36, [R36+0x1a400] ;  /* 0x01a4000024247984 */ /* 0x000f220000000c00 */
[----:B------:R-:W-:Y:S05]  /*c600*/  @P4 BRA `(.L_x_523) ;  /* 0x0000000c004c4947 */ /* 0x000fea0003800000 */
[----:B------:R-:W-:Y:S01]  /*c610*/  SHF.R.U32.HI R45, RZ, 0x8, R73 ;  /* 0x00000008ff2d7819 */ /* 0x000fe20000011649 */
[----:B----4-:R-:W-:Y:S01]  /*c620*/  IMAD.MOV.U32 R49, RZ, RZ, R36 ;  /* 0x000000ffff317224 */ /* 0x010fe200078e0024 */
[----:B-1----:R-:W-:Y:S02]  /*c630*/  MOV R48, R12 ;  /* 0x0000000c00307202 */ /* 0x002fe40000000f00 */
[----:B------:R-:W-:Y:S01]  /*c640*/  SHF.R.U32.HI R51, RZ, 0x8, R75 ;  /* 0x00000008ff337819 */ /* 0x000fe2000001164b */
[----:B------:R-:W-:Y:S01]  /*c650*/  IMAD.SHL.U32 R12, R45, 0x100, RZ ;  /* 0x000001002d0c7824 */ /* 0x000fe200078e00ff */
[----:B0-----:R-:W-:Y:S01]  /*c660*/  LOP3.LUT R11, R73, 0xff0000ff, RZ, 0xc0, !PT ;  /* 0xff0000ff490b7812 */ /* 0x001fe200078ec0ff */
[----:B------:R-:W-:Y:S01]  /*c670*/  IMAD.MOV.U32 R45, RZ, RZ, R14 ;  /* 0x000000ffff2d7224 */ /* 0x000fe200078e000e */
[----:B------:R-:W-:Y:S01]  /*c680*/  SHF.R.U32.HI R56, RZ, 0x10, R73 ;  /* 0x00000010ff387819 */ /* 0x000fe20000011649 */
[----:B------:R-:W-:Y:S01]  /*c690*/  IMAD.SHL.U32 R51, R51, 0x100, RZ ;  /* 0x0000010033337824 */ /* 0x000fe200078e00ff */
[----:B------:R-:W-:-:S02]  /*c6a0*/  SHF.R.U32.HI R53, RZ, 0x8, R61 ;  /* 0x00000008ff357819 */ /* 0x000fc4000001163d */
[----:B------:R-:W-:Y:S02]  /*c6b0*/  SHF.R.U32.HI R54, RZ, 0x10, R75 ;  /* 0x00000010ff367819 */ /* 0x000fe4000001164b */
[----:B------:R-:W-:Y:S01]  /*c6c0*/  SHF.R.U32.HI R55, RZ, 0x8, R63 ;  /* 0x00000008ff377819 */ /* 0x000fe2000001163f */
[----:B------:R-:W-:Y:S01]  /*c6d0*/  IMAD.SHL.U32 R53, R53, 0x100, RZ ;  /* 0x0000010035357824 */ /* 0x000fe200078e00ff */
[----:B------:R-:W-:Y:S02]  /*c6e0*/  LOP3.LUT R11, R11, 0xff00, R12, 0xf8, !PT ;  /* 0x0000ff000b0b7812 */ /* 0x000fe400078ef80c */
[----:B------:R-:W-:Y:S01]  /*c6f0*/  SHF.L.U32 R14, R56, 0x10, RZ ;  /* 0x00000010380e7819 */ /* 0x000fe200000006ff */
[----:B------:R-:W-:Y:S01]  /*c700*/  IMAD.SHL.U32 R55, R55, 0x100, RZ ;  /* 0x0000010037377824 */ /* 0x000fe200078e00ff */
[----:B------:R-:W-:Y:S02]  /*c710*/  LOP3.LUT R46, R75, 0xff0000ff, RZ, 0xc0, !PT ;  /* 0xff0000ff4b2e7812 */ /* 0x000fe400078ec0ff */
[----:B------:R-:W-:-:S02]  /*c720*/  LOP3.LUT R50, R61, 0xff0000ff, RZ, 0xc0, !PT ;  /* 0xff0000ff3d327812 */ /* 0x000fc400078ec0ff */
[----:B------:R-:W-:Y:S01]  /*c730*/  LOP3.LUT R14, R11, 0xff0000, R14, 0xf8, !PT ;  /* 0x00ff00000b0e7812 */ /* 0x000fe200078ef80e */
[----:B------:R-:W-:Y:S01]  /*c740*/  IMAD.U32 R11, R54, 0x10000, RZ ;  /* 0x00010000360b7824 */ /* 0x000fe200078e00ff */
[----:B------:R-:W-:Y:S02]  /*c750*/  LOP3.LUT R46, R46, 0xff00, R51, 0xf8, !PT ;  /* 0x0000ff002e2e7812 */ /* 0x000fe400078ef833 */
[----:B------:R-:W-:Y:S02]  /*c760*/  LOP3.LUT R52, R63, 0xff0000ff, RZ, 0xc0, !PT ;  /* 0xff0000ff3f347812 */ /* 0x000fe400078ec0ff */
[----:B------:R-:W-:Y:S02]  /*c770*/  LOP3.LUT R36, R50, 0xff00, R53, 0xf8, !PT ;  /* 0x0000ff0032247812 */ /* 0x000fe400078ef835 */
[----:B------:R-:W-:Y:S02]  /*c780*/  F2FP.F16.E4M3.UNPACK_B R54, R147.H1 ;  /* 0x00000093ff36723e */ /* 0x000fe400030006ff */
[----:B------:R-:W-:-:S02]  /*c790*/  F2FP.F16.E4M3.UNPACK_B R51, R49.H1 ;  /* 0x00000031ff33723e */ /* 0x000fc400030006ff */
[----:B------:R-:W-:Y:S02]  /*c7a0*/  F2FP.F16.E4M3.UNPACK_B R50, R48.H1 ;  /* 0x00000030ff32723e */ /* 0x000fe400030006ff */
[----:B------:R-:W-:Y:S01]  /*c7b0*/  LOP3.LUT R12, R52, 0xff00, R55, 0xf8, !PT ;  /* 0x0000ff00340c7812 */ /* 0x000fe200078ef837 */
[----:B------:R-:W-:Y:S01]  /*c7c0*/  HADD2.F32 R55, -RZ, R54.H0_H0 ;  /* 0x20000036ff377230 */ /* 0x000fe20000004100 */
[----:B------:R-:W-:Y:S01]  /*c7d0*/  LOP3.LUT R11, R46, 0xff0000, R11, 0xf8, !PT ;  /* 0x00ff00002e0b7812 */ /* 0x000fe200078ef80b */
[----:B------:R-:W-:Y:S01]  /*c7e0*/  HADD2.F32 R46, -RZ, R51.H0_H0 ;  /* 0x20000033ff2e7230 */ /* 0x000fe20000004100 */
[----:B------:R-:W-:Y:S01]  /*c7f0*/  MOV R47, R38 ;  /* 0x00000026002f7202 */ /* 0x000fe20000000f00 */
[----:B------:R-:W-:Y:S01]  /*c800*/  HADD2.F32 R38, -RZ, R50.H0_H0 ;  /* 0x20000032ff267230 */ /* 0x000fe20000004100 */
[----:B------:R-:W-:Y:S01]  /*c810*/  F2FP.F16.E4M3.UNPACK_B R52, R149.H1 ;  /* 0x00000095ff34723e */ /* 0x000fe200030006ff */
[----:B------:R-:W-:Y:S01]  /*c820*/  HADD2.F32 R54, -RZ, R54.H1_H1 ;  /* 0x30000036ff367230 */ /* 0x000fe20000004100 */
[----:B------:R-:W-:Y:S01]  /*c830*/  SHF.R.U32.HI R57, RZ, 0x10, R61 ;  /* 0x00000010ff397819 */ /* 0x000fe2000001163d */
[----:B------:R-:W-:Y:S01]  /*c840*/  FMUL.FTZ R61, R46, R55 ;  /* 0x000000372e3d7220 */ /* 0x000fe20000410000 */
[----:B------:R-:W-:Y:S01]  /*c850*/  SHF.R.U32.HI R59, RZ, 0x10, R63 ;  /* 0x00000010ff3b7819 */ /* 0x000fe2000001163f */
[----:B------:R-:W-:-:S02]  /*c860*/  HADD2.F32 R53, -RZ, R52.H0_H0 ;  /* 0x20000034ff357230 */ /* 0x000fc40000004100 */
[C---:B------:R-:W-:Y:S01]  /*c870*/  FMUL.FTZ R55, R38.reuse, R55 ;  /* 0x0000003726377220 */ /* 0x040fe20000410000 */
[----:B------:R-:W-:Y:S01]  /*c880*/  HADD2.F32 R50, -RZ, R50.H1_H1 ;  /* 0x30000032ff327230 */ /* 0x000fe20000004100 */
[----:B------:R-:W-:Y:S01]  /*c890*/  F2FP.F16.E4M3.UNPACK_B R147, R147 ;  /* 0x00000093ff93723e */ /* 0x000fe200020006ff */
[----:B------:R-:W-:Y:S02]  /*c8a0*/  IMAD.U32 R59, R59, 0x10000, RZ ;  /* 0x000100003b3b7824 */ /* 0x000fe400078e00ff */
[-C--:B------:R-:W-:Y:S01]  /*c8b0*/  FFMA.FTZ R38, R38, R53.reuse, -R61 ;  /* 0x0000003526267223 */ /* 0x080fe2000001083d */
[----:B------:R-:W-:Y:S01]  /*c8c0*/  FFMA.FTZ R46, R46, R53, R55 ;  /* 0x000000352e2e7223 */ /* 0x000fe20000010037 */
[----:B------:R-:W-:Y:S01]  /*c8d0*/  HADD2.F32 R51, -RZ, R51.H1_H1 ;  /* 0x30000033ff337230 */ /* 0x000fe20000004100 */
[----:B------:R-:W-:Y:S01]  /*c8e0*/  F2FP.F16.E4M3.UNPACK_B R53, R49 ;  /* 0x00000031ff35723e */ /* 0x000fe200020006ff */
[----:B------:R-:W-:Y:S01]  /*c8f0*/  HADD2.F32 R55, -RZ, R52.H1_H1 ;  /* 0x30000034ff377230 */ /* 0x000fe20000004100 */
[----:B------:R-:W-:Y:S01]  /*c900*/  F2FP.F16.E4M3.UNPACK_B R52, R48 ;  /* 0x00000030ff34723e */ /* 0x000fe200020006ff */
[----:B------:R-:W-:Y:S01]  /*c910*/  IMAD.U32 R57, R57, 0x10000, RZ ;  /* 0x0001000039397824 */ /* 0x000fe200078e00ff */
[----:B------:R-:W-:Y:S01]  /*c920*/  LOP3.LUT R12, R12, 0xff0000, R59, 0xf8, !PT ;  /* 0x00ff00000c0c7812 */ /* 0x000fe200078ef83b */
[-C--:B------:R-:W-:Y:S01]  /*c930*/  FMUL.FTZ R49, R51, R54.reuse ;  /* 0x0000003633317220 */ /* 0x080fe20000410000 */
[----:B------:R-:W-:Y:S01]  /*c940*/  FMUL.FTZ R56, R50, R54 ;  /* 0x0000003632387220 */ /* 0x000fe20000410000 */
[----:B------:R-:W-:Y:S01]  /*c950*/  F2FP.F16.E4M3.UNPACK_B R149, R149 ;  /* 0x00000095ff95723e */ /* 0x000fe200020006ff */
[----:B------:R-:W-:Y:S01]  /*c960*/  HADD2.F32 R59, -RZ, R147.H0_H0 ;  /* 0x20000093ff3b7230 */ /* 0x000fe20000004100 */
[----:B------:R-:W-:Y:S01]  /*c970*/  LOP3.LUT R36, R36, 0xff0000, R57, 0xf8, !PT ;  /* 0x00ff000024247812 */ /* 0x000fe200078ef839 */
[----:B------:R-:W-:-:S02]  /*c980*/  HADD2.F32 R54, -RZ, R53.H0_H0 ;  /* 0x20000035ff367230 */ /* 0x000fc40000004100 */
[-C--:B------:R-:W-:Y:S01]  /*c990*/  FFMA.FTZ R49, R50, R55.reuse, -R49 ;  /* 0x0000003732317223 */ /* 0x080fe20000010831 */
[--C-:B------:R-:W-:Y:S02]  /*c9a0*/  HADD2.F32 R48, -RZ, R52.reuse.H0_H0 ;  /* 0x20000034ff307230 */ /* 0x100fe40000004100 */
[----:B------:R-:W-:Y:S01]  /*c9b0*/  FFMA.FTZ R51, R51, R55, R56 ;  /* 0x0000003733337223 */ /* 0x000fe20000010038 */
[----:B------:R-:W-:Y:S02]  /*c9c0*/  HADD2.F32 R57, -RZ, R149.H0_H0 ;  /* 0x20000095ff397230 */ /* 0x000fe40000004100 */
[-C--:B------:R-:W-:Y:S01]  /*c9d0*/  FMUL.FTZ R61, R54, R59.reuse ;  /* 0x0000003b363d7220 */ /* 0x080fe20000410000 */
[----:B------:R-:W-:Y:S02]  /*c9e0*/  HADD2.F32 R147, -RZ, R147.H1_H1 ;  /* 0x30000093ff937230 */ /* 0x000fe40000004100 */
[----:B------:R-:W-:Y:S01]  /*c9f0*/  FMUL.FTZ R59, R48, R59 ;  /* 0x0000003b303b7220 */ /* 0x000fe20000410000 */
[----:B------:R-:W-:Y:S01]  /*ca00*/  HADD2.F32 R55, -RZ, R53.H1_H1 ;  /* 0x30000035ff377230 */ /* 0x000fe20000004100 */
[----:B------:R-:W-:Y:S01]  /*ca10*/  F2FP.F16.E4M3.UNPACK_B R56, R47.H1 ;  /* 0x0000002fff38723e */ /* 0x000fe200030006ff */
[----:B------:R-:W-:-:S02]  /*ca20*/  HADD2.F32 R52, -RZ, R52.H1_H1 ;  /* 0x30000034ff347230 */ /* 0x000fc40000004100 */
[----:B------:R-:W-:Y:S01]  /*ca30*/  FFMA.FTZ R50, R54, R57, R59 ;  /* 0x0000003936327223 */ /* 0x000fe2000001003b */
[----:B------:R-:W-:Y:S02]  /*ca40*/  HADD2.F32 R149, -RZ, R149.H1_H1 ;  /* 0x30000095ff957230 */ /* 0x000fe40000004100 */
[-C--:B------:R-:W-:Y:S01]  /*ca50*/  FMUL.FTZ R53, R55, R147.reuse ;  /* 0x0000009337357220 */ /* 0x080fe20000410000 */
[----:B------:R-:W-:Y:S01]  /*ca60*/  F2FP.F16.E4M3.UNPACK_B R54, R148.H1 ;  /* 0x00000094ff36723e */ /* 0x000fe200030006ff */
[----:B------:R-:W-:Y:S01]  /*ca70*/  FMUL.FTZ R58, R52, R147 ;  /* 0x00000093343a7220 */ /* 0x000fe20000410000 */
[----:B------:R-:W-:Y:S01]  /*ca80*/  FFMA.FTZ R48, R48, R57, -R61 ;  /* 0x0000003930307223 */ /* 0x000fe2000001083d */
[----:B------:R-:W-:Y:S01]  /*ca90*/  FFMA.FTZ R53, R52, R149, -R53 ;  /* 0x0000009534357223 */ /* 0x000fe20000010835 */
[----:B------:R-:W-:Y:S01]  /*caa0*/  F2FP.F16.E4M3.UNPACK_B R59, R150.H1 ;  /* 0x00000096ff3b723e */ /* 0x000fe200030006ff */
[----:B------:R-:W-:Y:S01]  /*cab0*/  HADD2.F32 R61, -RZ, R54.H0_H0 ;  /* 0x20000036ff3d7230 */ /* 0x000fe20000004100 */
[----:B------:R-:W-:Y:S01]  /*cac0*/  F2FP.F16.E4M3.UNPACK_B R52, R45.H1 ;  /* 0x0000002dff34723e */ /* 0x000fe200030006ff */
[----:B------:R-:W-:-:S02]  /*cad0*/  HADD2.F32 R57, -RZ, R56.H0_H0 ;  /* 0x20000038ff397230 */ /* 0x000fc40000004100 */
[----:B------:R-:W-:Y:S01]  /*cae0*/  FFMA.FTZ R55, R55, R149, R58 ;  /* 0x0000009537377223 */ /* 0x000fe2000001003a */
[----:B------:R-:W-:Y:S01]  /*caf0*/  HADD2.F32 R63, -RZ, R54.H1_H1 ;  /* 0x30000036ff3f7230 */ /* 0x000fe20000004100 */
[----:B------:R-:W-:Y:S01]  /*cb00*/  F2FP.F16.E4M3.UNPACK_B R148, R148 ;  /* 0x00000094ff94723e */ /* 0x000fe200020006ff */
[----:B------:R-:W-:Y:S02]  /*cb10*/  HADD2.F32 R54, -RZ, R52.H0_H0 ;  /* 0x20000034ff367230 */ /* 0x000fe40000004100 */
[----:B------:R-:W-:Y:S01]  /*cb20*/  FMUL.FTZ R73, R57, R61 ;  /* 0x0000003d39497220 */ /* 0x000fe20000410000 */
[----:B------:R-:W-:Y:S01]  /*cb30*/  HADD2.F32 R60, -RZ, R59.H0_H0 ;  /* 0x2000003bff3c7230 */ /* 0x000fe20000004100 */
[----:B------:R-:W-:Y:S01]  /*cb40*/  F2FP.F16.E4M3.UNPACK_B R45, R45 ;  /* 0x0000002dff2d723e */ /* 0x000fe200020006ff */
[----:B------:R-:W-:Y:S02]  /*cb50*/  HADD2.F32 R58, -RZ, R56.H1_H1 ;  /* 0x30000038ff3a7230 */ /* 0x000fe40000004100 */
[----:B------:R-:W-:Y:S01]  /*cb60*/  FMUL.FTZ R62, R54, R61 ;  /* 0x0000003d363e7220 */ /* 0x000fe20000410000 */
[----:B------:R-:W-:-:S02]  /*cb70*/  HADD2.F32 R56, -RZ, R52.H1_H1 ;  /* 0x30000034ff387230 */ /* 0x000fc40000004100 */
[----:B------:R-:W-:Y:S01]  /*cb80*/  FFMA.FTZ R52, R54, R60, -R73 ;  /* 0x0000003c36347223 */ /* 0x000fe20000010849 */
[----:B------:R-:W-:Y:S02]  /*cb90*/  HADD2.F32 R59, -RZ, R59.H1_H1 ;  /* 0x3000003bff3b7230 */ /* 0x000fe40000004100 */
[----:B------:R-:W-:Y:S01]  /*cba0*/  FMUL.FTZ R61, R58, R63 ;  /* 0x0000003f3a3d7220 */ /* 0x000fe20000410000 */
[----:B------:R-:W-:Y:S01]  /*cbb0*/  F2FP.F16.E4M3.UNPACK_B R54, R47 ;  /* 0x0000002fff36723e */ /* 0x000fe200020006ff */
[C---:B------:R-:W-:Y:S01]  /*cbc0*/  FMUL.FTZ R73, R56.reuse, R63 ;  /* 0x0000003f38497220 */ /* 0x040fe20000410000 */
[----:B------:R-:W-:Y:S01]  /*cbd0*/  F2FP.F16.E4M3.UNPACK_B R150, R150 ;  /* 0x00000096ff96723e */ /* 0x000fe200020006ff */
[-C--:B------:R-:W-:Y:S01]  /*cbe0*/  FFMA.FTZ R63, R56, R59.reuse, -R61 ;  /* 0x0000003b383f7223 */ /* 0x080fe2000001083d */
[----:B------:R-:W-:Y:S02]  /*cbf0*/  HADD2.F32 R47, -RZ, R45.H0_H0 ;  /* 0x2000002dff2f7230 */ /* 0x000fe40000004100 */
[----:B------:R-:W-:Y:S01]  /*cc00*/  FFMA.FTZ R73, R58, R59, R73 ;  /* 0x0000003b3a497223 */ /* 0x000fe20000010049 */
[----:B------:R-:W-:-:S02]  /*cc10*/  HADD2.F32 R58, -RZ, R148.H0_H0 ;  /* 0x20000094ff3a7230 */ /* 0x000fc40000004100 */
[----:B------:R-:W-:Y:S01]  /*cc20*/  FFMA.FTZ R62, R57, R60, R62 ;  /* 0x0000003c393e7223 */ /* 0x000fe2000001003e */
[----:B------:R-:W-:Y:S01]  /*cc30*/  HADD2.F32 R56, -RZ, R54.H0_H0 ;  /* 0x20000036ff387230 */ /* 0x000fe20000004100 */
[----:B------:R-:W-:Y:S01]  /*cc40*/  F2FP.SATFINITE.E4M3.F32.PACK_AB_MERGE_C R46, R51, R46, RZ ;  /* 0x0000002e332e723e */ /* 0x000fe200048070ff */
[----:B------:R-:W-:Y:S02]  /*cc50*/  HADD2.F32 R148, -RZ, R148.H1_H1 ;  /* 0x30000094ff947230 */ /* 0x000fe40000004100 */
[-C--:B------:R-:W-:Y:S01]  /*cc60*/  FMUL.FTZ R59, R47, R58.reuse ;  /* 0x0000003a2f3b7220 */ /* 0x080fe20000410000 */
[----:B------:R-:W-:Y:S02]  /*cc70*/  HADD2.F32 R54, -RZ, R54.H1_H1 ;  /* 0x30000036ff367230 */ /* 0x000fe40000004100 */
[----:B------:R-:W-:Y:S01]  /*cc80*/  FMUL.FTZ R60, R56, R58 ;  /* 0x0000003a383c7220 */ /* 0x000fe20000410000 */
[----:B------:R-:W-:Y:S01]  /*cc90*/  HADD2.F32 R45, -RZ, R45.H1_H1 ;  /* 0x3000002dff2d7230 */ /* 0x000fe20000004100 */
[----:B------:R-:W-:Y:S01]  /*cca0*/  F2FP.SATFINITE.E4M3.F32.PACK_AB_MERGE_C R38, R49, R38, RZ ;  /* 0x000000263126723e */ /* 0x000fe200048070ff */
[----:B------:R-:W-:-:S02]  /*ccb0*/  HADD2.F32 R57, -RZ, R150.H0_H0 ;  /* 0x20000096ff397230 */ /* 0x000fc40000004100 */
[CC--:B------:R-:W-:Y:S01]  /*ccc0*/  FMUL.FTZ R58, R54.reuse, R148.reuse ;  /* 0x00000094363a7220 */ /* 0x0c0fe20000410000 */
[----:B------:R-:W-:Y:S02]  /*ccd0*/  HADD2.F32 R150, -RZ, R150.H1_H1 ;  /* 0x30000096ff967230 */ /* 0x000fe40000004100 */
[----:B------:R-:W-:Y:S01]  /*cce0*/  FMUL.FTZ R61, R45, R148 ;  /* 0x000000942d3d7220 */ /* 0x000fe20000410000 */
[----:B------:R-:W-:Y:S01]  /*ccf0*/  F2FP.F16.E4M3.UNPACK_B R51, R37 ;  /* 0x00000025ff33723e */ /* 0x000fe200020006ff */
[----:B------:R-:W-:Y:S01]  /*cd00*/  FFMA.FTZ R60, R47, R57, -R60 ;  /* 0x000000392f3c7223 */ /* 0x000fe2000001083c */
[----:B------:R-:W-:Y:S01]  /*cd10*/  F2FP.F16.E4M3.UNPACK_B R49, R13 ;  /* 0x0000000dff31723e */ /* 0x000fe200020006ff */
[-C--:B------:R-:W-:Y:S01]  /*cd20*/  FFMA.FTZ R45, R45, R150.reuse, -R58 ;  /* 0x000000962d2d7223 */ /* 0x080fe2000001083a */
[----:B------:R-:W-:Y:S01]  /*cd30*/  FFMA.FTZ R150, R54, R150, R61 ;  /* 0x0000009636967223 */ /* 0x000fe2000001003d */
[----:B------:R-:W-:Y:S01]  /*cd40*/  F2FP.F16.E4M3.UNPACK_B R54, R36 ;  /* 0x00000024ff36723e */ /* 0x000fe200020006ff */
[----:B------:R-:W-:Y:S01]  /*cd50*/  FFMA.FTZ R59, R56, R57, R59 ;  /* 0x00000039383b7223 */ /* 0x000fe2000001003b */
[----:B------:R-:W-:-:S02]  /*cd60*/  F2FP.SATFINITE.E4M3.F32.PACK_AB_MERGE_C R63, R63, R52, RZ ;  /* 0x000000343f3f723e */ /* 0x000fc400048070ff */
[----:B------:R-:W-:Y:S01]  /*cd70*/  F2FP.SATFINITE.E4M3.F32.PACK_AB_MERGE_C R46, R55, R50, R46 ;  /* 0x00000032372e723e */ /* 0x000fe2000480702e */
[----:B------:R-:W-:Y:S01]  /*cd80*/  HADD2.F32 R50, -RZ, R51.H0_H0 ;  /* 0x20000033ff327230 */ /* 0x000fe20000004100 */
[----:B------:R-:W-:Y:S01]  /*cd90*/  F2FP.SATFINITE.E4M3.F32.PACK_AB_MERGE_C R62, R73, R62, RZ ;  /* 0x0000003e493e723e */ /* 0x000fe200048070ff */
[--C-:B------:R-:W-:Y:S01]  /*cda0*/  HADD2.F32 R57, -RZ, R54.reuse.H0_H0 ;  /* 0x20000036ff397230 */ /* 0x100fe20000004100 */
[----:B------:R-:W-:Y:S01]  /*cdb0*/  F2FP.SATFINITE.E4M3.F32.PACK_AB_MERGE_C R47, R53, R48, R38 ;  /* 0x00000030352f723e */ /* 0x000fe20004807026 */
[----:B------:R-:W-:Y:S01]  /*cdc0*/  HADD2.F32 R48, -RZ, R49.H0_H0 ;  /* 0x20000031ff307230 */ /* 0x000fe20000004100 */
[----:B------:R-:W-:Y:S01]  /*cdd0*/  F2FP.F16.E4M3.UNPACK_B R52, R14 ;  /* 0x0000000eff34723e */ /* 0x000fe200020006ff */
[----:B------:R-:W-:Y:S01]  /*cde0*/  HADD2.F32 R53, -RZ, R51.H1_H1 ;  /* 0x30000033ff357230 */ /* 0x000fe20000004100 */
[----:B------:R-:W-:Y:S01]  /*cdf0*/  F2FP.SATFINITE.E4M3.F32.PACK_AB_MERGE_C R38, R150, R59, R62 ;  /* 0x0000003b9626723e */ /* 0x000fe2000480703e */
[----:B------:R-:W-:Y:S01]  /*ce00*/  FMUL.FTZ R59, R50, R57 ;  /* 0x00000039323b7220 */ /* 0x000fe20000410000 */
[----:B------:R-:W-:-:S02]  /*ce10*/  HADD2.F32 R56, -RZ, R54.H1_H1 ;  /* 0x30000036ff387230 */ /* 0x000fc40000004100 */
[C---:B------:R-:W-:Y:S01]  /*ce20*/  FMUL.FTZ R57, R48.reuse, R57 ;  /* 0x0000003930397220 */ /* 0x040fe20000410000 */
[--C-:B------:R-:W-:Y:S01]  /*ce30*/  HADD2.F32 R55, -RZ, R52.reuse.H0_H0 ;  /* 0x20000034ff377230 */ /* 0x100fe20000004100 */
[----:B------:R-:W-:Y:S01]  /*ce40*/  F2FP.F16.E4M3.UNPACK_B R14, R14.H1 ;  /* 0x0000000eff0e723e */ /* 0x000fe200030006ff */
[----:B------:R-:W-:Y:S02]  /*ce50*/  HADD2.F32 R51, -RZ, R49.H1_H1 ;  /* 0x30000031ff337230 */ /* 0x000fe40000004100 */
[-C--:B------:R-:W-:Y:S01]  /*ce60*/  FMUL.FTZ R58, R53, R56.reuse ;  /* 0x00000038353a7220 */ /* 0x080fe20000410000 */
[----:B------:R-:W-:Y:S02]  /*ce70*/  HADD2.F32 R54, -RZ, R52.H1_H1 ;  /* 0x30000034ff367230 */ /* 0x000fe40000004100 */
[-C--:B------:R-:W-:Y:S01]  /*ce80*/  FFMA.FTZ R48, R48, R55.reuse, -R59 ;  /* 0x0000003730307223 */ /* 0x080fe2000001083b */
[----:B------:R-:W-:Y:S01]  /*ce90*/  FFMA.FTZ R49, R50, R55, R57 ;  /* 0x0000003732317223 */ /* 0x000fe20000010039 */
[----:B------:R-:W-:Y:S01]  /*cea0*/  FMUL.FTZ R56, R51, R56 ;  /* 0x0000003833387220 */ /* 0x000fe20000410000 */
[----:B------:R-:W-:-:S02]  /*ceb0*/  F2FP.F16.E4M3.UNPACK_B R52, R37.H1 ;  /* 0x00000025ff34723e */ /* 0x000fc400030006ff */
[----:B------:R-:W-:Y:S01]  /*cec0*/  F2FP.F16.E4M3.UNPACK_B R55, R36.H1 ;  /* 0x00000024ff37723e */ /* 0x000fe200030006ff */
[-C--:B------:R-:W-:Y:S01]  /*ced0*/  FFMA.FTZ R36, R53, R54.reuse, R56 ;  /* 0x0000003635247223 */ /* 0x080fe20000010038 */
[----:B------:R-:W-:Y:S01]  /*cee0*/  F2FP.F16.E4M3.UNPACK_B R50, R13.H1 ;  /* 0x0000000dff32723e */ /* 0x000fe200030006ff */
[----:B------:R-:W-:Y:S01]  /*cef0*/  FFMA.FTZ R13, R51, R54, -R58 ;  /* 0x00000036330d7223 */ /* 0x000fe2000001083a */
[----:B------:R-:W-:Y:S01]  /*cf00*/  HADD2.F32 R51, -RZ, R52.H0_H0 ;  /* 0x20000034ff337230 */ /* 0x000fe20000004100 */
[-C--:B------:R-:W-:Y:S01]  /*cf10*/  F2FP.F16.E4M3.UNPACK_B R59, R12.reuse ;  /* 0x0000000cff3b723e */ /* 0x080fe200020006ff */
[----:B------:R-:W-:Y:S01]  /*cf20*/  HADD2.F32 R54, -RZ, R55.H0_H0 ;  /* 0x20000037ff367230 */ /* 0x000fe20000004100 */
[----:B------:R-:W-:Y:S01]  /*cf30*/  F2FP.F16.E4M3.UNPACK_B R61, R12.H1 ;  /* 0x0000000cff3d723e */ /* 0x000fe200030006ff */
[----:B------:R-:W-:Y:S01]  /*cf40*/  HADD2.F32 R37, -RZ, R50.H0_H0 ;  /* 0x20000032ff257230 */ /* 0x000fe20000004100 */
[----:B------:R-:W-:Y:S01]  /*cf50*/  F2FP.F16.E4M3.UNPACK_B R12, R11 ;  /* 0x0000000bff0c723e */ /* 0x000fe200020006ff */
[----:B------:R-:W-:-:S02]  /*cf60*/  HADD2.F32 R53, -RZ, R52.H1_H1 ;  /* 0x30000034ff357230 */ /* 0x000fc40000004100 */
[-C--:B------:R-:W-:Y:S01]  /*cf70*/  FMUL.FTZ R58, R51, R54.reuse ;  /* 0x00000036333a7220 */ /* 0x080fe20000410000 */
[----:B------:R-:W-:Y:S02]  /*cf80*/  HADD2.F32 R56, -RZ, R55.H1_H1 ;  /* 0x30000037ff387230 */ /* 0x000fe40000004100 */
[----:B------:R-:W-:Y:S01]  /*cf90*/  FMUL.FTZ R54, R37, R54 ;  /* 0x0000003625367220 */ /* 0x000fe20000410000 */
[----:B------:R-:W-:Y:S01]  /*cfa0*/  HADD2.F32 R50, -RZ, R50.H1_H1 ;  /* 0x30000032ff327230 */ /* 0x000fe20000004100 */
[----:B------:R-:W-:Y:S01]  /*cfb0*/  F2FP.SATFINITE.E4M3.F32.PACK_AB_MERGE_C R45, R45, R60, R63 ;  /* 0x0000003c2d2d723e */ /* 0x000fe2000480703f */
[--C-:B------:R-:W-:Y:S02]  /*cfc0*/  HADD2.F32 R52, -RZ, R14.reuse.H0_H0 ;  /* 0x2000000eff347230 */ /* 0x100fe40000004100 */
[-C--:B------:R-:W-:Y:S01]  /*cfd0*/  FMUL.FTZ R57, R53, R56.reuse ;  /* 0x0000003835397220 */ /* 0x080fe20000410000 */
[----:B------:R-:W-:Y:S02]  /*cfe0*/  HADD2.F32 R55, -RZ, R14.H1_H1 ;  /* 0x3000000eff377230 */ /* 0x000fe40000004100 */
[----:B------:R-:W-:Y:S01]  /*cff0*/  FMUL.FTZ R56, R50, R56 ;  /* 0x0000003832387220 */ /* 0x000fe20000410000 */
[----:B------:R-:W-:-:S02]  /*d000*/  HADD2.F32 R62, -RZ, R59.H0_H0 ;  /* 0x2000003bff3e7230 */ /* 0x000fc40000004100 */
[-C--:B------:R-:W-:Y:S01]  /*d010*/  FFMA.FTZ R14, R37, R52.reuse, -R58 ;  /* 0x00000034250e7223 */ /* 0x080fe2000001083a */
[----:B------:R-:W-:Y:S01]  /*d020*/  FFMA.FTZ R37, R51, R52, R54 ;  /* 0x0000003433257223 */ /* 0x000fe20000010036 */
[----:B------:R-:W-:Y:S01]  /*d030*/  FFMA.FTZ R51, R50, R55, -R57 ;  /* 0x0000003732337223 */ /* 0x000fe20000010839 */
[----:B------:R-:W-:Y:S01]  /*d040*/  F2FP.F16.E4M3.UNPACK_B R52, R15 ;  /* 0x0000000fff34723e */ /* 0x000fe200020006ff */
[----:B------:R-:W-:Y:S01]  /*d050*/  FFMA.FTZ R50, R53, R55, R56 ;  /* 0x0000003735327223 */ /* 0x000fe20000010038 */
[-C--:B------:R-:W-:Y:S01]  /*d060*/  F2FP.F16.E4M3.UNPACK_B R54, R39.reuse ;  /* 0x00000027ff36723e */ /* 0x080fe200020006ff */
[----:B------:R-:W-:Y:S01]  /*d070*/  HADD2.F32 R72, -RZ, R61.H0_H0 ;  /* 0x2000003dff487230 */ /* 0x000fe20000004100 */
[----:B------:R-:W-:Y:S01]  /*d080*/  F2FP.F16.E4M3.UNPACK_B R55, R39.H1 ;  /* 0x00000027ff37723e */ /* 0x000fe200030006ff */
[----:B------:R-:W-:Y:S01]  /*d090*/  HADD2.F32 R39, -RZ, R52.H0_H0 ;  /* 0x20000034ff277230 */ /* 0x000fe20000004100 */
[----:B------:R-:W-:Y:S01]  /*d0a0*/  F2FP.F16.E4M3.UNPACK_B R15, R15.H1 ;  /* 0x0000000fff0f723e */ /* 0x000fe200030006ff */
[----:B------:R-:W-:Y:S01]  /*d0b0*/  HADD2.F32 R56, -RZ, R54.H0_H0 ;  /* 0x20000036ff387230 */ /* 0x000fe20000004100 */
[----:B------:R-:W-:Y:S01]  /*d0c0*/  F2FP.F16.E4M3.UNPACK_B R57, R11.H1 ;  /* 0x0000000bff39723e */ /* 0x000fe200030006ff */
[----:B------:R-:W-:-:S02]  /*d0d0*/  HADD2.F32 R11, -RZ, R55.H0_H0 ;  /* 0x20000037ff0b7230 */ /* 0x000fc40000004100 */
[-C--:B------:R-:W-:Y:S01]  /*d0e0*/  FMUL.FTZ R63, R39, R62.reuse ;  /* 0x0000003e273f7220 */ /* 0x080fe20000410000 */
[----:B------:R-:W-:Y:S02]  /*d0f0*/  HADD2.F32 R53, -RZ, R15.H0_H0 ;  /* 0x2000000fff357230 */ /* 0x000fe40000004100 */
[----:B------:R-:W-:Y:S01]  /*d100*/  FMUL.FTZ R74, R56, R62 ;  /* 0x0000003e384a7220 */ /* 0x000fe20000410000 */
[----:B------:R-:W-:Y:S02]  /*d110*/  HADD2.F32 R58, -RZ, R12.H0_H0 ;  /* 0x2000000cff3a7230 */ /* 0x000fe40000004100 */
[-C--:B------:R-:W-:Y:S01]  /*d120*/  FMUL.FTZ R62, R11, R72.reuse ;  /* 0x000000480b3e7220 */ /* 0x080fe20000410000 */
[----:B------:R-:W-:Y:S02]  /*d130*/  HADD2.F32 R60, -RZ, R57.H0_H0 ;  /* 0x20000039ff3c7230 */ /* 0x000fe40000004100 */
[----:B------:R-:W-:Y:S01]  /*d140*/  FMUL.FTZ R72, R53, R72 ;  /* 0x0000004835487220 */ /* 0x000fe20000410000 */
[----:B------:R-:W-:-:S02]  /*d150*/  HADD2.F32 R55, -RZ, R55.H1_H1 ;  /* 0x30000037ff377230 */ /* 0x000fc40000004100 */
[----:B------:R-:W-:Y:S01]  /*d160*/  FFMA.FTZ R63, R56, R58, R63 ;  /* 0x0000003a383f7223 */ /* 0x000fe2000001003f */
[----:B------:R-:W-:Y:S02]  /*d170*/  HADD2.F32 R56, -RZ, R61.H1_H1 ;  /* 0x3000003dff387230 */ /* 0x000fe40000004100 */
[----:B------:R-:W-:Y:S01]  /*d180*/  FFMA.FTZ R72, R11, R60, R72 ;  /* 0x0000003c0b487223 */ /* 0x000fe20000010048 */
[----:B------:R-:W-:Y:S02]  /*d190*/  HADD2.F32 R15, -RZ, R15.H1_H1 ;  /* 0x3000000fff0f7230 */ /* 0x000fe40000004100 */
[----:B------:R-:W-:Y:S01]  /*d1a0*/  FFMA.FTZ R74, R39, R58, -R74 ;  /* 0x0000003a274a7223 */ /* 0x000fe2000001084a */
[----:B------:R-:W-:Y:S02]  /*d1b0*/  HADD2.F32 R11, -RZ, R12.H1_H1 ;  /* 0x3000000cff0b7230 */ /* 0x000fe40000004100 */
[----:B------:R-:W-:Y:S01]  /*d1c0*/  FMUL.FTZ R58, R55, R56 ;  /* 0x00000038373a7220 */ /* 0x000fe20000410000 */
[----:B------:R-:W-:-:S02]  /*d1d0*/  HADD2.F32 R54, -RZ, R54.H1_H1 ;  /* 0x30000036ff367230 */ /* 0x000fc40000004100 */
[----:B------:R-:W-:Y:S01]  /*d1e0*/  FMUL.FTZ R56, R15, R56 ;  /* 0x000000380f387220 */ /* 0x000fe20000410000 */
[----:B------:R-:W-:Y:S02]  /*d1f0*/  HADD2.F32 R59, -RZ, R59.H1_H1 ;  /* 0x3000003bff3b7230 */ /* 0x000fe40000004100 */
[----:B------:R-:W-:Y:S01]  /*d200*/  FFMA.FTZ R62, R53, R60, -R62 ;  /* 0x0000003c353e7223 */ /* 0x000fe2000001083e */
[----:B------:R-:W-:Y:S01]  /*d210*/  HADD2.F32 R12, -RZ, R57.H1_H1 ;  /* 0x30000039ff0c7230 */ /* 0x000fe20000004100 */
[----:B------:R-:W-:Y:S01]  /*d220*/  F2FP.SATFINITE.E4M3.F32.PACK_AB_MERGE_C R14, R51, R14, RZ ;  /* 0x0000000e330e723e */ /* 0x000fe200048070ff */
[----:B------:R-:W-:Y:S02]  /*d230*/  HADD2.F32 R52, -RZ, R52.H1_H1 ;  /* 0x30000034ff347230 */ /* 0x000fe40000004100 */
[----:B------:R-:W-:Y:S01]  /*d240*/  FMUL.FTZ R39, R54, R59 ;  /* 0x0000003b36277220 */ /* 0x000fe20000410000 */
[----:B------:R-:W-:Y:S01]  /*d250*/  F2FP.SATFINITE.E4M3.F32.PACK_AB_MERGE_C R37, R50, R37, RZ ;  /* 0x000000253225723e */ /* 0x000fe200048070ff */
[-C--:B------:R-:W-:Y:S01]  /*d260*/  FFMA.FTZ R15, R15, R12.reuse, -R58 ;  /* 0x0000000c0f0f7223 */ /* 0x080fe2000001083a */
[----:B------:R-:W-:Y:S01]  /*d270*/  FFMA.FTZ R55, R55, R12, R56 ;  /* 0x0000000c37377223 */ /* 0x000fe20000010038 */
[C---:B------:R-:W-:Y:S01]  /*d280*/  FMUL.FTZ R59, R52.reuse, R59 ;  /* 0x0000003b343b7220 */ /* 0x040fe20000410000 */
[----:B------:R-:W-:Y:S01]  /*d290*/  FFMA.FTZ R39, R52, R11, -R39 ;  /* 0x0000000b34277223 */ /* 0x000fe20000010827 */
[----:B------:R-:W-:Y:S01]  /*d2a0*/  F2FP.SATFINITE.E4M3.F32.PACK_AB_MERGE_C R13, R13, R48, R14 ;  /* 0x000000300d0d723e */ /* 0x000fe2000480700e */
[----:B------:R-:W-:-:S02]  /*d2b0*/  IMAD.MOV.U32 R14, RZ, RZ, R45 ;  /* 0x000000ffff0e7224 */ /* 0x000fc400078e002d */
[----:B------:R-:W-:Y:S01]  /*d2c0*/  FFMA.FTZ R54, R54, R11, R59 ;  /* 0x0000000b36367223 */ /* 0x000fe2000001003b */
[----:B------:R-:W-:Y:S02]  /*d2d0*/  F2FP.SATFINITE.E4M3.F32.PACK_AB_MERGE_C R15, R15, R62, RZ ;  /* 0x0000003e0f0f723e */ /* 0x000fe400048070ff */
[----:B------:R-:W-:Y:S02]  /*d2e0*/  F2FP.SATFINITE.E4M3.F32.PACK_AB_MERGE_C R55, R55, R72, RZ ;  /* 0x000000483737723e */ /* 0x000fe400048070ff */
[----:B------:R-:W-:Y:S02]  /*d2f0*/  F2FP.SATFINITE.E4M3.F32.PACK_AB_MERGE_C R15, R39, R74, R15 ;  /* 0x0000004a270f723e */ /* 0x000fe4000480700f */
[----:B------:R-:W-:Y:S01]  /*d300*/  F2FP.SATFINITE.E4M3.F32.PACK_AB_MERGE_C R37, R36, R49, R37 ;  /* 0x000000312425723e */ /* 0x000fe20004807025 */
[----:B------:R-:W-:Y:S01]  /*d310*/  IMAD.MOV.U32 R36, RZ, RZ, R46 ;  /* 0x000000ffff247224 */ /* 0x000fe200078e002e */
[----:B------:R-:W-:Y:S02]  /*d320*/  F2FP.SATFINITE.E4M3.F32.PACK_AB_MERGE_C R39, R54, R63, R55 ;  /* 0x0000003f3627723e */ /* 0x000fe40004807037 */
[----:B------:R-:W-:-:S07]  /*d330*/  MOV R12, R47 ;  /* 0x0000002f000c7202 */ /* 0x000fce0000000f00 */
.L_x_523:
[----:B------:R-:W-:Y:S05]  /*d340*/  BSYNC B2 ;  /* 0x0000000000027941 */ /* 0x000fea0003800000 */
.L_x_522:
[----:B-1----:R1:W-:Y:S04]  /*d350*/  ST.E.128 desc[UR50][R40.64], R12 ;  /* 0x0000000c28007985 */ /* 0x0023e8000c101d32 */
[----:B----4-:R1:W-:Y:S02]  /*d360*/  @!P2 ST.E.128 desc[UR50][R42.64], R36 ;  /* 0x000000242a00a985 */ /* 0x0103e4000c101d32 */
.L_x_521:
[----:B------:R-:W-:Y:S05]  /*d370*/  BSYNC B1 ;  /* 0x0000000000017941 */ /* 0x000fea0003800000 */
.L_x_520:
[----:B------:R-:W-:Y:S01]  /*d380*/  ISETP.NE.AND P2, PT, R29, RZ, PT ;  /* 0x000000ff1d00720c */ /* 0x000fe20003f45270 */
[----:B------:R-:W-:-:S12]  /*d390*/  BSSY B1, `(.L_x_524) ;  /* 0x00000f1000017945 */ /* 0x000fd80003800000 */
[----:B------:R-:W-:Y:S05]  /*d3a0*/  @!P2 BRA `(.L_x_525) ;  /* 0x0000000c00bca947 */ /* 0x000fea0003800000 */
[----:B0---4-:R-:W-:Y:S01]  /*d3b0*/  SEL R11, R121, R146, !P3 ;  /* 0x00000092790b7207 */ /* 0x011fe20005800000 */
[----:B------:R-:W-:Y:S01]  /*d3c0*/  BSSY B2, `(.L_x_526) ;  /* 0x00000eb000027945 */ /* 0x000fe20003800000 */
[----:B-1----:R-:W-:Y:S02]  /*d3d0*/  IADD3 R40, P2, R26, R120, RZ ;  /* 0x000000781a287210 */ /* 0x002fe40007f5e0ff */
        /* <DEDUP_REMOVED lines=8> */
[----:B------:R-:W-:Y:S02]  /*d460*/  SHF.R.S32.HI R12, RZ, 0x2, R12 ;  /* 0x00000002ff0c7819 */ /* 0x000fe4000001140c */
[----:B------:R-:W-:-:S03]  /*d470*/  LOP3.LUT R11, R212, 0x30, R13, 0xf8, !PT ;  /* 0x00000030d40b7812 */ /* 0x000fc600078ef80d */
[----:B------:R-:W-:Y:S01]  /*d480*/  IMAD R12, R12, 0x2800, R213 ;  /* 0x000028000c0c7824 */ /* 0x000fe200078e02d5 */
[----:B------:R-:W-:-:S05]  /*d490*/  LOP3.LUT R11, R11, R4, RZ, 0x3c, !PT ;  /* 0x000000040b0b7212 */ /* 0x000fca00078e3cff */
[----:B------:R-:W-:Y:S01]  /*d4a0*/  @!P2 IADD3 R42, P4, R13, R120, RZ ;  /* 0x000000780d2aa210 */ /* 0x000fe20007f9e0ff */
[----:B------:R-:W-:Y:S02]  /*d4b0*/  IMAD.IADD R12, R12, 0x1, R11 ;  /* 0x000000010c0c7824 */ /* 0x000fe400078e020b */
[----:B------:R-:W-:Y:S01]  /*d4c0*/  IMAD R11, R19, 0x7800, R131 ;  /* 0x00007800130b7824 */ /* 0x000fe200078e0283 */
[----:B------:R-:W-:Y:S01]  /*d4d0*/  @!P2 LEA.HI.X.SX32 R43, R13, R44, 0x1, P4 ;  /* 0x0000002c0d2ba211 */ /* 0x000fe200020f0eff */
[----:B------:R-:W-:Y:S01]  /*d4e0*/  IMAD R13, R19, 0x7800, R12 ;  /* 0x00007800130d7824 */ /* 0x000fe200078e020c */
[----:B------:R-:W-:Y:S01]  /*d4f0*/  ISETP.GE.AND P4, PT, R0, R118, PT ;  /* 0x000000760000720c */ /* 0x000fe20003f86270 */
[C---:B------:R-:W-:Y:S02]  /*d500*/  IMAD.IADD R11, R18.reuse, 0x1, R11 ;  /* 0x00000001120b7824 */ /* 0x040fe400078e020b */
[----:B------:R-:W-:-:S03]  /*d510*/  IMAD.IADD R36, R18, 0x1, R13 ;  /* 0x0000000112247824 */ /* 0x000fc600078e020d */
[----:B------:R0:W1:Y:S04]  /*d520*/  LDS.128 R12, [R11+0x1a400] ;  /* 0x01a400000b0c7984 */ /* 0x0000680000000c00 */
[----:B------:R-:W4:Y:S03]  /*d530*/  LDS.128 R36, [R36+0x1a400] ;  /* 0x01a4000024247984 */ /* 0x000f260000000c00 */
[----:B------:R-:W-:Y:S05]  /*d540*/  @P4 BRA `(.L_x_527) ;  /* 0x0000000c00484947 */ /* 0x000fea0003800000 */
[--C-:B0-----:R-:W-:Y:S01]  /*d550*/  SHF.R.U32.HI R11, RZ, 0x8, R77.reuse ;  /* 0x00000008ff0b7819 */ /* 0x101fe2000001164d */
[----:B----4-:R-:W-:Y:S01]  /*d560*/  IMAD.MOV.U32 R50, RZ, RZ, R36 ;  /* 0x000000ffff327224 */ /* 0x010fe200078e0024 */
[----:B------:R-:W-:Y:S01]  /*d570*/  SHF.R.U32.HI R55, RZ, 0x10, R77 ;  /* 0x00000010ff377819 */ /* 0x000fe2000001164d */
[----:B-1----:R-:W-:Y:S01]  /*d580*/  IMAD.MOV.U32 R45, RZ, RZ, R14 ;  /* 0x000000ffff2d7224 */ /* 0x002fe200078e000e */
[----:B------:R-:W-:Y:S01]  /*d590*/  LOP3.LUT R46, R77, 0xff0000ff, RZ, 0xc0, !PT ;  /* 0xff0000ff4d2e7812 */ /* 0x000fe200078ec0ff */
[----:B------:R-:W-:Y:S01]  /*d5a0*/  IMAD.SHL.U32 R11, R11, 0x100, RZ ;  /* 0x000001000b0b7824 */ /* 0x000fe200078e00ff */
[----:B------:R-:W-:Y:S01]  /*d5b0*/  SHF.R.U32.HI R53, RZ, 0x8, R65 ;  /* 0x00000008ff357819 */ /* 0x000fe20000011641 */
[----:B------:R-:W-:Y:S01]  /*d5c0*/  IMAD.U32 R14, R55, 0x10000, RZ ;  /* 0x00010000370e7824 */ /* 0x000fe200078e00ff */
[----:B------:R-:W-:Y:S02]  /*d5d0*/  SHF.R.U32.HI R52, RZ, 0x8, R67 ;  /* 0x00000008ff347819 */ /* 0x000fe40000011643 */
[----:B------:R-:W-:Y:S01]  /*d5e0*/  SHF.R.U32.HI R54, RZ, 0x8, R79 ;  /* 0x00000008ff367819 */ /* 0x000fe2000001164f */
[----:B------:R-:W-:Y:S01]  /*d5f0*/  IMAD.SHL.U32 R36, R53, 0x100, RZ ;  /* 0x0000010035247824 */ /* 0x000fe200078e00ff */
[----:B------:R-:W-:Y:S01]  /*d600*/  LOP3.LUT R11, R46, 0xff00, R11, 0xf8, !PT ;  /* 0x0000ff002e0b7812 */ /* 0x000fe200078ef80b */
[----:B------:R-:W-:Y:S01]  /*d610*/  IMAD.SHL.U32 R46, R52, 0x100, RZ ;  /* 0x00000100342e7824 */ /* 0x000fe200078e00ff */
[----:B------:R-:W-:-:S02]  /*d620*/  LOP3.LUT R49, R65, 0xff0000ff, RZ, 0xc0, !PT ;  /* 0xff0000ff41317812 */ /* 0x000fc400078ec0ff */
[----:B------:R-:W-:Y:S02]  /*d630*/  LOP3.LUT R51, R67, 0xff0000ff, RZ, 0xc0, !PT ;  /* 0xff0000ff43337812 */ /* 0x000fe400078ec0ff */
[----:B------:R-:W-:Y:S02]  /*d640*/  MOV R48, R12 ;  /* 0x0000000c00307202 */ /* 0x000fe40000000f00 */
[----:B------:R-:W-:Y:S02]  /*d650*/  SHF.R.U32.HI R59, RZ, 0x10, R79 ;  /* 0x00000010ff3b7819 */ /* 0x000fe4000001164f */
[----:B------:R-:W-:Y:S02]  /*d660*/  LOP3.LUT R47, R79, 0xff0000ff, RZ, 0xc0, !PT ;  /* 0xff0000ff4f2f7812 */ /* 0x000fe400078ec0ff */
[----:B------:R-:W-:Y:S02]  /*d670*/  SHF.L.U32 R12, R54, 0x8, RZ ;  /* 0x00000008360c7819 */ /* 0x000fe400000006ff */
[----:B------:R-:W-:-:S02]  /*d680*/  LOP3.LUT R55, R49, 0xff00, R36, 0xf8, !PT ;  /* 0x0000ff0031377812 */ /* 0x000fc400078ef824 */
[----:B------:R-:W-:Y:S02]  /*d690*/  LOP3.LUT R57, R51, 0xff00, R46, 0xf8, !PT ;  /* 0x0000ff0033397812 */ /* 0x000fe400078ef82e */
[----:B------:R-:W-:Y:S02]  /*d6a0*/  LOP3.LUT R14, R11, 0xff0000, R14, 0xf8, !PT ;  /* 0x00ff00000b0e7812 */ /* 0x000fe400078ef80e */
[----:B------:R-:W-:Y:S02]  /*d6b0*/  LOP3.LUT R12, R47, 0xff00, R12, 0xf8, !PT ;  /* 0x0000ff002f0c7812 */ /* 0x000fe400078ef80c */
[----:B------:R-:W-:Y:S02]  /*d6c0*/  SHF.L.U32 R11, R59, 0x10, RZ ;  /* 0x000000103b0b7819 */ /* 0x000fe400000006ff */
[----:B------:R-:W-:Y:S02]  /*d6d0*/  F2FP.F16.E4M3.UNPACK_B R54, R142.H1 ;  /* 0x0000008eff36723e */ /* 0x000fe400030006ff */
[----:B------:R-:W-:-:S02]  /*d6e0*/  F2FP.F16.E4M3.UNPACK_B R51, R50.H1 ;  /* 0x00000032ff33723e */ /* 0x000fc400030006ff */
[----:B------:R-:W-:Y:S02]  /*d6f0*/  F2FP.F16.E4M3.UNPACK_B R49, R48.H1 ;  /* 0x00000030ff31723e */ /* 0x000fe400030006ff */
[----:B------:R-:W-:Y:S01]  /*d700*/  SHF.R.U32.HI R58, RZ, 0x10, R65 ;  /* 0x00000010ff3a7819 */ /* 0x000fe20000011641 */
[----:B------:R-:W-:Y:S01]  /*d710*/  HADD2.F32 R47, -RZ, R51.H0_H0 ;  /* 0x20000033ff2f7230 */ /* 0x000fe20000004100 */
[----:B------:R-:W-:Y:S01]  /*d720*/  LOP3.LUT R11, R12, 0xff0000, R11, 0xf8, !PT ;  /* 0x00ff00000c0b7812 */ /* 0x000fe200078ef80b */
[----:B------:R-:W-:Y:S01]  /*d730*/  HADD2.F32 R12, -RZ, R54.H0_H0 ;  /* 0x20000036ff0c7230 */ /* 0x000fe20000004100 */
[----:B------:R-:W-:Y:S01]  /*d740*/  F2FP.F16.E4M3.UNPACK_B R52, R144.H1 ;  /* 0x00000090ff34723e */ /* 0x000fe200030006ff */
[----:B------:R-:W-:Y:S01]  /*d750*/  HADD2.F32 R46, -RZ, R49.H0_H0 ;  /* 0x20000031ff2e7230 */ /* 0x000fe20000004100 */
[----:B------:R-:W-:Y:S01]  /*d760*/  SHF.R.U32.HI R56, RZ, 0x10, R67 ;  /* 0x00000010ff387819 */ /* 0x000fe20000011643 */
[----:B------:R-:W-:Y:S02]  /*d770*/  IMAD.U32 R36, R58, 0x10000, RZ ;  /* 0x000100003a247824 */ /* 0x000fe400078e00ff */
[----:B------:R-:W-:Y:S01]  /*d780*/  FMUL.FTZ R59, R47, R12 ;  /* 0x0000000c2f3b7220 */ /* 0x000fe20000410000 */
[----:B------:R-:W-:-:S02]  /*d790*/  HADD2.F32 R53, -RZ, R52.H0_H0 ;  /* 0x20000034ff357230 */ /* 0x000fc40000004100 */
[----:B------:R-:W-:Y:S01]  /*d7a0*/  FMUL.FTZ R58, R46, R12 ;  /* 0x0000000c2e3a7220 */ /* 0x000fe20000410000 */
[----:B------:R-:W-:Y:S01]  /*d7b0*/  IMAD.U32 R56, R56, 0x10000, RZ ;  /* 0x0001000038387824 */ /* 0x000fe200078e00ff */
[----:B------:R-:W-:Y:S01]  /*d7c0*/  LOP3.LUT R36, R55, 0xff0000, R36, 0xf8, !PT ;  /* 0x00ff000037247812 */ /* 0x000fe200078ef824 */
[----:B------:R-:W-:Y:S02]  /*d7d0*/  HADD2.F32 R49, -RZ, R49.H1_H1 ;  /* 0x30000031ff317230 */ /* 0x000fe40000004100 */
[-C--:B------:R-:W-:Y:S01]  /*d7e0*/  FFMA.FTZ R46, R46, R53.reuse, -R59 ;  /* 0x000000352e2e7223 */ /* 0x080fe2000001083b */
[----:B------:R-:W-:Y:S01]  /*d7f0*/  FFMA.FTZ R47, R47, R53, R58 ;  /* 0x000000352f2f7223 */ /* 0x000fe2000001003a */
[----:B------:R-:W-:Y:S01]  /*d800*/  HADD2.F32 R53, -RZ, R54.H1_H1 ;  /* 0x30000036ff357230 */ /* 0x000fe20000004100 */
[----:B------:R-:W-:Y:S01]  /*d810*/  F2FP.F16.E4M3.UNPACK_B R142, R142 ;  /* 0x0000008eff8e723e */ /* 0x000fe200020006ff */
[----:B------:R-:W-:Y:S01]  /*d820*/  HADD2.F32 R54, -RZ, R51.H1_H1 ;  /* 0x30000033ff367230 */ /* 0x000fe20000004100 */
[----:B------:R-:W-:Y:S01]  /*d830*/  F2FP.F16.E4M3.UNPACK_B R51, R50 ;  /* 0x00000032ff33723e */ /* 0x000fe200020006ff */
[----:B------:R-:W-:Y:S01]  /*d840*/  HADD2.F32 R55, -RZ, R52.H1_H1 ;  /* 0x30000034ff377230 */ /* 0x000fe20000004100 */
[----:B------:R-:W-:Y:S01]  /*d850*/  F2FP.F16.E4M3.UNPACK_B R52, R48 ;  /* 0x00000030ff34723e */ /* 0x000fe200020006ff */
[--C-:B------:R-:W-:Y:S01]  /*d860*/  HADD2.F32 R59, -RZ, R142.reuse.H1_H1 ;  /* 0x3000008eff3b7230 */ /* 0x100fe20000004100 */
[----:B------:R-:W-:Y:S01]  /*d870*/  LOP3.LUT R12, R57, 0xff0000, R56, 0xf8, !PT ;  /* 0x00ff0000390c7812 */ /* 0x000fe200078ef838 */
[-C--:B------:R-:W-:Y:S01]  /*d880*/  FMUL.FTZ R48, R54, R53.reuse ;  /* 0x0000003536307220 */ /* 0x080fe20000410000 */
[----:B------:R-:W-:Y:S01]  /*d890*/  F2FP.F16.E4M3.UNPACK_B R144, R144 ;  /* 0x00000090ff90723e */ /* 0x000fe200020006ff */
[----:B------:R-:W-:Y:S01]  /*d8a0*/  FMUL.FTZ R57, R49, R53 ;  /* 0x0000003531397220 */ /* 0x000fe20000410000 */
[----:B------:R-:W-:-:S02]  /*d8b0*/  HADD2.F32 R56, -RZ, R142.H0_H0 ;  /* 0x2000008eff387230 */ /* 0x000fc40000004100 */
[-C--:B------:R-:W-:Y:S01]  /*d8c0*/  FFMA.FTZ R49, R49, R55.reuse, -R48 ;  /* 0x0000003731317223 */ /* 0x080fe20000010830 */
[--C-:B------:R-:W-:Y:S02]  /*d8d0*/  HADD2.F32 R53, -RZ, R51.reuse.H0_H0 ;  /* 0x20000033ff357230 */ /* 0x100fe40000004100 */
[----:B------:R-:W-:Y:S01]  /*d8e0*/  FFMA.FTZ R48, R54, R55, R57 ;  /* 0x0000003736307223 */ /* 0x000fe20000010039 */
[----:B------:R-:W-:Y:S01]  /*d8f0*/  HADD2.F32 R50, -RZ, R52.H0_H0 ;  /* 0x20000034ff327230 */ /* 0x000fe20000004100 */
[----:B------:R-:W-:Y:S01]  /*d900*/  F2FP.F16.E4M3.UNPACK_B R60, R143.H1 ;  /* 0x0000008fff3c723e */ /* 0x000fe200030006ff */
        /* <DEDUP_REMOVED lines=8> */
[-C--:B------:R-:W-:Y:S01]  /*d990*/  FMUL.FTZ R53, R54, R59.reuse ;  /* 0x0000003b36357220 */ /* 0x080fe20000410000 */
[----:B------:R-:W-:Y:S01]  /*d9a0*/  F2FP.F16.E4M3.UNPACK_B R55, R38.H1 ;  /* 0x00000026ff37723e */ /* 0x000fe200030006ff */
[C---:B------:R-:W-:Y:S01]  /*d9b0*/  FMUL.FTZ R61, R52.reuse, R59 ;  /* 0x0000003b343d7220 */ /* 0x040fe20000410000 */
[----:B------:R-:W-:Y:S01]  /*d9c0*/  F2FP.F16.E4M3.UNPACK_B R58, R145.H1 ;  /* 0x00000091ff3a723e */ /* 0x000fe200030006ff */
[----:B------:R-:W-:Y:S01]  /*d9d0*/  FFMA.FTZ R53, R52, R57, -R53 ;  /* 0x0000003934357223 */ /* 0x000fe20000010835 */
[----:B------:R-:W-:Y:S01]  /*d9e0*/  F2FP.F16.E4M3.UNPACK_B R52, R45.H1 ;  /* 0x0000002dff34723e */ /* 0x000fe200030006ff */
[----:B------:R-:W-:-:S02]  /*d9f0*/  HADD2.F32 R59, -RZ, R60.H0_H0 ;  /* 0x2000003cff3b7230 */ /* 0x000fc40000004100 */
[----:B------:R-:W-:Y:S01]  /*da00*/  FFMA.FTZ R62, R54, R57, R61 ;  /* 0x00000039363e7223 */ /* 0x000fe2000001003d */
[--C-:B------:R-:W-:Y:S01]  /*da10*/  HADD2.F32 R56, -RZ, R55.reuse.H0_H0 ;  /* 0x20000037ff387230 */ /* 0x100fe20000004100 */
[----:B------:R-:W-:Y:S01]  /*da20*/  F2FP.F16.E4M3.UNPACK_B R143, R143 ;  /* 0x0000008fff8f723e */ /* 0x000fe200020006ff */
[----:B------:R-:W-:Y:S01]  /*da30*/  HADD2.F32 R60, -RZ, R60.H1_H1 ;  /* 0x3000003cff3c7230 */ /* 0x000fe20000004100 */
[----:B------:R-:W-:Y:S01]  /*da40*/  F2FP.F16.E4M3.UNPACK_B R45, R45 ;  /* 0x0000002dff2d723e */ /* 0x000fe200020006ff */
[----:B------:R-:W-:Y:S02]  /*da50*/  HADD2.F32 R55, -RZ, R55.H1_H1 ;  /* 0x30000037ff377230 */ /* 0x000fe40000004100 */
[----:B------:R-:W-:Y:S01]  /*da60*/  FMUL.FTZ R61, R56, R59 ;  /* 0x0000003b383d7220 */ /* 0x000fe20000410000 */
[----:B------:R-:W-:Y:S01]  /*da70*/  HADD2.F32 R54, -RZ, R52.H0_H0 ;  /* 0x20000034ff367230 */ /* 0x000fe20000004100 */
[----:B------:R-:W-:Y:S01]  /*da80*/  F2FP.F16.E4M3.UNPACK_B R145, R145 ;  /* 0x00000091ff91723e */ /* 0x000fe200020006ff */
[----:B------:R-:W-:-:S02]  /*da90*/  HADD2.F32 R57, -RZ, R58.H0_H0 ;  /* 0x2000003aff397230 */ /* 0x000fc40000004100 */
[----:B------:R-:W-:Y:S01]  /*daa0*/  FMUL.FTZ R63, R55, R60 ;  /* 0x0000003c373f7220 */ /* 0x000fe20000410000 */
[----:B------:R-:W-:Y:S02]  /*dab0*/  HADD2.F32 R52, -RZ, R52.H1_H1 ;  /* 0x30000034ff347230 */ /* 0x000fe40000004100 */
[C---:B------:R-:W-:Y:S01]  /*dac0*/  FMUL.FTZ R59, R54.reuse, R59 ;  /* 0x0000003b363b7220 */ /* 0x040fe20000410000 */
[----:B------:R-:W-:Y:S02]  /*dad0*/  HADD2.F32 R58, -RZ, R58.H1_H1 ;  /* 0x3000003aff3a7230 */ /* 0x000fe40000004100 */
[-C--:B------:R-:W-:Y:S01]  /*dae0*/  FFMA.FTZ R61, R54, R57.reuse, -R61 ;  /* 0x00000039363d7223 */ /* 0x080fe2000001083d */
[----:B------:R-:W-:Y:S01]  /*daf0*/  F2FP.SATFINITE.E4M3.F32.PACK_AB_MERGE_C R46, R49, R46, RZ ;  /* 0x0000002e312e723e */ /* 0x000fe200048070ff */
[----:B------:R-:W-:Y:S01]  /*db00*/  FMUL.FTZ R54, R52, R60 ;  /* 0x0000003c34367220 */ /* 0x000fe20000410000 */
[----:B------:R-:W-:Y:S01]  /*db10*/  FFMA.FTZ R60, R56, R57, R59 ;  /* 0x00000039383c7223 */ /* 0x000fe2000001003b */
[----:B------:R-:W-:Y:S01]  /*db20*/  FFMA.FTZ R64, R52, R58, -R63 ;  /* 0x0000003a34407223 */ /* 0x000fe2000001083f */
[----:B------:R-:W-:Y:S01]  /*db30*/  F2FP.F16.E4M3.UNPACK_B R52, R38 ;  /* 0x00000026ff34723e */ /* 0x000fe200020006ff */
[----:B------:R-:W-:Y:S01]  /*db40*/  FFMA.FTZ R63, R55, R58, R54 ;  /* 0x0000003a373f7223 */ /* 0x000fe20000010036 */
[--C-:B------:R-:W-:Y:S01]  /*db50*/  HADD2.F32 R57, -RZ, R143.reuse.H0_H0 ;  /* 0x2000008fff397230 */ /* 0x100fe20000004100 */
[----:B------:R-:W-:Y:S01]  /*db60*/  F2FP.SATFINITE.E4M3.F32.PACK_AB_MERGE_C R48, R48, R47, RZ ;  /* 0x0000002f3030723e */ /* 0x000fe200048070ff */
[----:B------:R-:W-:Y:S01]  /*db70*/  HADD2.F32 R143, -RZ, R143.H1_H1 ;  /* 0x3000008fff8f7230 */ /* 0x000fe20000004100 */
[----:B------:R-:W-:Y:S01]  /*db80*/  F2FP.F16.E4M3.UNPACK_B R49, R13 ;  /* 0x0000000dff31723e */ /* 0x000fe200020006ff */
[--C-:B------:R-:W-:Y:S01]  /*db90*/  HADD2.F32 R54, -RZ, R52.reuse.H0_H0 ;  /* 0x20000034ff367230 */ /* 0x100fe20000004100 */
[----:B------:R-:W-:Y:S01]  /*dba0*/  F2FP.SATFINITE.E4M3.F32.PACK_AB_MERGE_C R47, R53, R50, R46 ;  /* 0x00000032352f723e */ /* 0x000fe2000480702e */
[----:B------:R-:W-:Y:S01]  /*dbb0*/  HADD2.F32 R38, -RZ, R45.H0_H0 ;  /* 0x2000002dff267230 */ /* 0x000fe20000004100 */
[----:B------:R-:W-:Y:S01]  /*dbc0*/  F2FP.SATFINITE.E4M3.F32.PACK_AB_MERGE_C R46, R62, R51, R48 ;  /* 0x000000333e2e723e */ /* 0x000fe20004807030 */
[----:B------:R-:W-:-:S02]  /*dbd0*/  HADD2.F32 R52, -RZ, R52.H1_H1 ;  /* 0x30000034ff347230 */ /* 0x000fc40000004100 */
[-C--:B------:R-:W-:Y:S01]  /*dbe0*/  FMUL.FTZ R59, R54, R57.reuse ;  /* 0x00000039363b7220 */ /* 0x080fe20000410000 */
[----:B------:R-:W-:Y:S02]  /*dbf0*/  HADD2.F32 R45, -RZ, R45.H1_H1 ;  /* 0x3000002dff2d7230 */ /* 0x000fe40000004100 */
[----:B------:R-:W-:Y:S01]  /*dc00*/  FMUL.FTZ R57, R38, R57 ;  /* 0x0000003926397220 */ /* 0x000fe20000410000 */
[--C-:B------:R-:W-:Y:S02]  /*dc10*/  HADD2.F32 R55, -RZ, R145.reuse.H0_H0 ;  /* 0x20000091ff377230 */ /* 0x100fe40000004100 */
[-C--:B------:R-:W-:Y:S01]  /*dc20*/  FMUL.FTZ R56, R52, R143.reuse ;  /* 0x0000008f34387220 */ /* 0x080fe20000410000 */
[----:B------:R-:W-:Y:S02]  /*dc30*/  HADD2.F32 R145, -RZ, R145.H1_H1 ;  /* 0x30000091ff917230 */ /* 0x000fe40000004100 */
[----:B------:R-:W-:Y:S01]  /*dc40*/  FMUL.FTZ R143, R45, R143 ;  /* 0x0000008f2d8f7220 */ /* 0x000fe20000410000 */
[----:B------:R-:W-:-:S02]  /*dc50*/  HADD2.F32 R48, -RZ, R49.H0_H0 ;  /* 0x20000031ff307230 */ /* 0x000fc40000004100 */
[-C--:B------:R-:W-:Y:S01]  /*dc60*/  FFMA.FTZ R59, R38, R55.reuse, -R59 ;  /* 0x00000037263b7223 */ /* 0x080fe2000001083b */
[----:B------:R-:W-:Y:S01]  /*dc70*/  FFMA.FTZ R38, R54, R55, R57 ;  /* 0x0000003736267223 */ /* 0x000fe20000010039 */
[-C--:B------:R-:W-:Y:S01]  /*dc80*/  FFMA.FTZ R58, R45, R145.reuse, -R56 ;  /* 0x000000912d3a7223 */ /* 0x080fe20000010838 */
[----:B------:R-:W-:Y:S01]  /*dc90*/  FFMA.FTZ R143, R52, R145, R143 ;  /* 0x00000091348f7223 */ /* 0x000fe2000001008f */
[----:B------:R-:W-:Y:S02]  /*dca0*/  F2FP.F16.E4M3.UNPACK_B R52, R37 ;  /* 0x00000025ff34723e */ /* 0x000fe400020006ff */
[----:B------:R-:W-:Y:S02]  /*dcb0*/  F2FP.F16.E4M3.UNPACK_B R56, R36 ;  /* 0x00000024ff38723e */ /* 0x000fe400020006ff */
[----:B------:R-:W-:Y:S01]  /*dcc0*/  F2FP.SATFINITE.E4M3.F32.PACK_AB_MERGE_C R45, R64, R61, RZ ;  /* 0x0000003d402d723e */ /* 0x000fe200048070ff */
[----:B------:R-:W-:Y:S01]  /*dcd0*/  HADD2.F32 R50, -RZ, R52.H0_H0 ;  /* 0x20000034ff327230 */ /* 0x000fe20000004100 */
[----:B------:R-:W-:Y:S01]  /*dce0*/  F2FP.F16.E4M3.UNPACK_B R54, R14 ;  /* 0x0000000eff36723e */ /* 0x000fe200020006ff */
[----:B------:R-:W-:Y:S01]  /*dcf0*/  HADD2.F32 R51, -RZ, R56.H0_H0 ;  /* 0x20000038ff337230 */ /* 0x000fe20000004100 */
[----:B------:R-:W-:Y:S01]  /*dd00*/  F2FP.SATFINITE.E4M3.F32.PACK_AB_MERGE_C R45, R58, R59, R45 ;  /* 0x0000003b3a2d723e */ /* 0x000fe2000480702d */
[----:B------:R-:W-:Y:S01]  /*dd10*/  HADD2.F32 R53, -RZ, R52.H1_H1 ;  /* 0x30000034ff357230 */ /* 0x000fe20000004100 */
[----:B------:R-:W-:Y:S01]  /*dd20*/  F2FP.F16.E4M3.UNPACK_B R52, R37.H1 ;  /* 0x00000025ff34723e */ /* 0x000fe200030006ff */
[----:B------:R-:W-:-:S02]  /*dd30*/  HADD2.F32 R55, -RZ, R54.H0_H0 ;  /* 0x20000036ff377230 */ /* 0x000fc40000004100 */
[-C--:B------:R-:W-:Y:S01]  /*dd40*/  FMUL.FTZ R57, R50, R51.reuse ;  /* 0x0000003332397220 */ /* 0x080fe20000410000 */
[C---:B------:R-:W-:Y:S01]  /*dd50*/  FMUL.FTZ R59, R48.reuse, R51 ;  /* 0x00000033303b7220 */ /* 0x040fe20000410000 */
[----:B------:R-:W-:Y:S01]  /*dd60*/  HADD2.F32 R56, -RZ, R56.H1_H1 ;  /* 0x30000038ff387230 */ /* 0x000fe20000004100 */
[----:B------:R-:W-:Y:S01]  /*dd70*/  F2FP.F16.E4M3.UNPACK_B R14, R14.H1 ;  /* 0x0000000eff0e723e */ /* 0x000fe200030006ff */
[----:B------:R-:W-:Y:S02]  /*dd80*/  HADD2.F32 R51, -RZ, R49.H1_H1 ;  /* 0x30000031ff337230 */ /* 0x000fe40000004100 */
[-C--:B------:R-:W-:Y:S01]  /*dd90*/  FFMA.FTZ R48, R48, R55.reuse, -R57 ;  /* 0x0000003730307223 */ /* 0x080fe20000010839 */
[----:B------:R-:W-:Y:S01]  /*dda0*/  FFMA.FTZ R49, R50, R55, R59 ;  /* 0x0000003732317223 */ /* 0x000fe2000001003b */
[----:B------:R-:W-:Y:S02]  /*ddb0*/  HADD2.F32 R54, -RZ, R54.H1_H1 ;  /* 0x30000036ff367230 */ /* 0x000fe40000004100 */
[-C--:B------:R-:W-:Y:S01]  /*ddc0*/  FMUL.FTZ R58, R53, R56.reuse ;  /* 0x00000038353a7220 */ /* 0x080fe20000410000 */
[----:B------:R-:W-:Y:S01]  /*ddd0*/  FMUL.FTZ R56, R51, R56 ;  /* 0x0000003833387220 */ /* 0x000fe20000410000 */
[----:B------:R-:W-:-:S02]  /*dde0*/  F2FP.F16.E4M3.UNPACK_B R55, R36.H1 ;  /* 0x00000024ff37723e */ /* 0x000fc400030006ff */
[----:B------:R-:W-:Y:S01]  /*ddf0*/  F2FP.F16.E4M3.UNPACK_B R50, R13.H1 ;  /* 0x0000000dff32723e */ /* 0x000fe200030006ff */
[-C--:B------:R-:W-:Y:S01]  /*de00*/  FFMA.FTZ R13, R51, R54.reuse, -R58 ;  /* 0x00000036330d7223 */ /* 0x080fe2000001083a */
[----:B------:R-:W-:Y:S01]  /*de10*/  FFMA.FTZ R36, R53, R54, R56 ;  /* 0x0000003635247223 */ /* 0x000fe20000010038 */
[----:B------:R-:W-:Y:S01]  /*de20*/  HADD2.F32 R51, -RZ, R52.H0_H0 ;  /* 0x20000034ff337230 */ /* 0x000fe20000004100 */
[----:B------:R-:W-:Y:S01]  /*de30*/  F2FP.SATFINITE.E4M3.F32.PACK_AB_MERGE_C R60, R63, R60, RZ ;  /* 0x0000003c3f3c723e */ /* 0x000fe200048070ff */
[--C-:B------:R-:W-:Y:S02]  /*de40*/  HADD2.F32 R56, -RZ, R55.reuse.H0_H0 ;  /* 0x20000037ff387230 */ /* 0x100fe40000004100 */
[----:B------:R-:W-:Y:S01]  /*de50*/  HADD2.F32 R37, -RZ, R50.H0_H0 ;  /* 0x20000032ff257230 */ /* 0x000fe20000004100 */
[----:B------:R-:W-:Y:S01]  /*de60*/  F2FP.SATFINITE.E4M3.F32.PACK_AB_MERGE_C R38, R143, R38, R60 ;  /* 0x000000268f26723e */ /* 0x000fe2000480703c */
[----:B------:R-:W-:Y:S02]  /*de70*/  HADD2.F32 R52, -RZ, R52.H1_H1 ;  /* 0x30000034ff347230 */ /* 0x000fe40000004100 */
[----:B------:R-:W-:Y:S01]  /*de80*/  FMUL.FTZ R58, R51, R56 ;  /* 0x00000038333a7220 */ /* 0x000fe20000410000 */
[----:B------:R-:W-:-:S02]  /*de90*/  HADD2.F32 R55, -RZ, R55.H1_H1 ;  /* 0x30000037ff377230 */ /* 0x000fc40000004100 */
[----:B------:R-:W-:Y:S01]  /*dea0*/  FMUL.FTZ R56, R37, R56 ;  /* 0x0000003825387220 */ /* 0x000fe20000410000 */
[----:B------:R-:W-:Y:S02]  /*deb0*/  HADD2.F32 R50, -RZ, R50.H1_H1 ;  /* 0x30000032ff327230 */ /* 0x000fe40000004100 */
[--C-:B------:R-:W-:Y:S02]  /*dec0*/  HADD2.F32 R53, -RZ, R14.reuse.H1_H1 ;  /* 0x3000000eff357230 */ /* 0x100fe40000004100 */
[-C--:B------:R-:W-:Y:S01]  /*ded0*/  FMUL.FTZ R57, R52, R55.reuse ;  /* 0x0000003734397220 */ /* 0x080fe20000410000 */
[----:B------:R-:W-:Y:S02]  /*dee0*/  HADD2.F32 R54, -RZ, R14.H0_H0 ;  /* 0x2000000eff367230 */ /* 0x000fe40000004100 */
[C---:B------:R-:W-:Y:S01]  /*def0*/  FMUL.FTZ R55, R50.reuse, R55 ;  /* 0x0000003732377220 */ /* 0x040fe20000410000 */
[----:B------:R-:W-:Y:S01]  /*df00*/  F2FP.F16.E4M3.UNPACK_B R14, R15 ;  /* 0x0000000fff0e723e */ /* 0x000fe200020006ff */
[----:B------:R-:W-:Y:S01]  /*df10*/  FFMA.FTZ R62, R50, R53, -R57 ;  /* 0x00000035323e7223 */ /* 0x000fe20000010839 */
[----:B------:R-:W-:Y:S01]  /*df20*/  F2FP.F16.E4M3.UNPACK_B R50, R39 ;  /* 0x00000027ff32723e */ /* 0x000fe200020006ff */
[----:B------:R-:W-:Y:S01]  /*df30*/  FFMA.FTZ R64, R52, R53, R55 ;  /* 0x0000003534407223 */ /* 0x000fe20000010037 */
[----:B------:R-:W-:Y:S01]  /*df40*/  F2FP.F16.E4M3.UNPACK_B R55, R12 ;  /* 0x0000000cff37723e */ /* 0x000fe200020006ff */
[-C--:B------:R-:W-:Y:S01]  /*df50*/  FFMA.FTZ R61, R51, R54.reuse, R56 ;  /* 0x00000036333d7223 */ /* 0x080fe20000010038 */
[----:B------:R-:W-:Y:S01]  /*df60*/  F2FP.F16.E4M3.UNPACK_B R51, R39.H1 ;  /* 0x00000027ff33723e */ /* 0x000fe200030006ff */
[----:B------:R-:W-:Y:S01]  /*df70*/  FFMA.FTZ R59, R37, R54, -R58 ;  /* 0x00000036253b7223 */ /* 0x000fe2000001083a */
[----:B------:R-:W-:Y:S01]  /*df80*/  F2FP.F16.E4M3.UNPACK_B R57, R12.H1 ;  /* 0x0000000cff39723e */ /* 0x000fe200030006ff */
[----:B------:R-:W-:Y:S01]  /*df90*/  HADD2.F32 R37, -RZ, R14.H0_H0 ;  /* 0x2000000eff257230 */ /* 0x000fe20000004100 */
[----:B------:R-:W-:Y:S01]  /*dfa0*/  F2FP.F16.E4M3.UNPACK_B R15, R15.H1 ;  /* 0x0000000fff0f723e */ /* 0x000fe200030006ff */
        /* <DEDUP_REMOVED lines=8> */
[----:B------:R-:W-:Y:S01]  /*e030*/  HADD2.F32 R39, -RZ, R15.H0_H0 ;  /* 0x2000000fff277230 */ /* 0x000fe20000004100 */
[----:B------:R-:W-:Y:S01]  /*e040*/  F2FP.SATFINITE.E4M3.F32.PACK_AB_MERGE_C R61, R64, R61, RZ ;  /* 0x0000003d403d723e */ /* 0x000fe200048070ff */
        /* <DEDUP_REMOVED lines=19> */
[-C--:B------:R-:W-:Y:S01]  /*e180*/  FMUL.FTZ R37, R50, R55.reuse ;  /* 0x0000003732257220 */ /* 0x080fe20000410000 */
[-C--:B------:R-:W-:Y:S01]  /*e190*/  FFMA.FTZ R15, R15, R12.reuse, -R54 ;  /* 0x0000000c0f0f7223 */ /* 0x080fe20000010836 */
[----:B------:R-:W-:Y:S01]  /*e1a0*/  FFMA.FTZ R51, R51, R12, R52 ;  /* 0x0000000c33337223 */ /* 0x000fe20000010034 */
[C---:B------:R-:W-:Y:S01]  /*e1b0*/  FMUL.FTZ R55, R14.reuse, R55 ;  /* 0x000000370e377220 */ /* 0x040fe20000410000 */
[-C--:B------:R-:W-:Y:S01]  /*e1c0*/  FFMA.FTZ R37, R14, R11.reuse, -R37 ;  /* 0x0000000b0e257223 */ /* 0x080fe20000010825 */
[----:B------:R-:W-:Y:S01]  /*e1d0*/  F2FP.SATFINITE.E4M3.F32.PACK_AB_MERGE_C R13, R13, R48, R59 ;  /* 0x000000300d0d723e */ /* 0x000fe2000480703b */
[----:B------:R-:W-:Y:S01]  /*e1e0*/  IMAD.MOV.U32 R12, RZ, RZ, R47 ;  /* 0x000000ffff0c7224 */ /* 0x000fe200078e002f */
[----:B------:R-:W-:Y:S01]  /*e1f0*/  F2FP.SATFINITE.E4M3.F32.PACK_AB_MERGE_C R15, R15, R58, RZ ;  /* 0x0000003a0f0f723e */ /* 0x000fe200048070ff */
[----:B------:R-:W-:Y:S01]  /*e200*/  FFMA.FTZ R50, R50, R11, R55 ;  /* 0x0000000b32327223 */ /* 0x000fe20000010037 */
[----:B------:R-:W-:Y:S01]  /*e210*/  F2FP.SATFINITE.E4M3.F32.PACK_AB_MERGE_C R51, R51, R60, RZ ;  /* 0x0000003c3333723e */ /* 0x000fe200048070ff */
[----:B------:R-:W-:Y:S01]  /*e220*/  IMAD.MOV.U32 R14, RZ, RZ, R45 ;  /* 0x000000ffff0e7224 */ /* 0x000fe200078e002d */
[----:B------:R-:W-:-:S02]  /*e230*/  F2FP.SATFINITE.E4M3.F32.PACK_AB_MERGE_C R15, R37, R66, R15 ;  /* 0x00000042250f723e */ /* 0x000fc4000480700f */
[----:B------:R-:W-:Y:S02]  /*e240*/  F2FP.SATFINITE.E4M3.F32.PACK_AB_MERGE_C R37, R36, R49, R61 ;  /* 0x000000312425723e */ /* 0x000fe4000480703d */
[----:B------:R-:W-:Y:S02]  /*e250*/  F2FP.SATFINITE.E4M3.F32.PACK_AB_MERGE_C R39, R50, R63, R51 ;  /* 0x0000003f3227723e */ /* 0x000fe40004807033 */
[----:B------:R-:W-:-:S07]  /*e260*/  MOV R36, R46 ;  /* 0x0000002e00247202 */ /* 0x000fce0000000f00 */
.L_x_527:
[----:B------:R-:W-:Y:S05]  /*e270*/  BSYNC B2 ;  /* 0x0000000000027941 */ /* 0x000fea0003800000 */
.L_x_526:
[----:B-1----:R1:W-:Y:S04]  /*e280*/  ST.E.128 desc[UR50][R40.64], R12 ;  /* 0x0000000c28007985 */ /* 0x0023e8000c101d32 */
[----:B----4-:R1:W-:Y:S02]  /*e290*/  @!P2 ST.E.128 desc[UR50][R42.64], R36 ;  /* 0x000000242a00a985 */ /* 0x0103e4000c101d32 */
.L_x_525:
[----:B------:R-:W-:Y:S05]  /*e2a0*/  BSYNC B1 ;  /* 0x0000000000017941 */ /* 0x000fea0003800000 */
.L_x_524:
[----:B------:R-:W-:-:S13]  /*e2b0*/  ISETP.NE.AND P2, PT, R30, RZ, PT ;  /* 0x000000ff1e00720c */ /* 0x000fda0003f45270 */
[----:B------:R-:W-:Y:S05]  /*e2c0*/  @!P2 BRA `(.L_x_476) ;  /* 0x000000140090a947 */ /* 0x000fea0003800000 */
[----:B0---4-:R-:W4:Y:S01]  /*e2d0*/  LDL R11, [R1] ;  /* 0x00000000010b7983 */ /* 0x011f220000100800 */
[----:B-1----:R-:W-:Y:S01]  /*e2e0*/  IADD3 R40, P2, R27, R120, RZ ;  /* 0x000000781b287210 */ /* 0x002fe20007f5e0ff */
[----:B------:R-:W-:Y:S04]  /*e2f0*/  BSSY B1, `(.L_x_528) ;  /* 0x00000ea000017945 */ /* 0x000fe80003800000 */
[----:B------:R-:W-:Y:S01]  /*e300*/  IMAD.X R41, R44, 0x1, R111, P2 ;  /* 0x000000012c297824 */ /* 0x000fe200010e066f */
[----:B------:R-:W-:Y:S02]  /*e310*/  ISETP.GE.AND P2, PT, R3, R118, PT ;  /* 0x000000760300720c */ /* 0x000fe40003f46270 */
[----:B----4-:R-:W-:-:S04]  /*e320*/  LOP3.LUT P4, RZ, R11, 0x1, RZ, 0xc0, !PT ;  /* 0x000000010bff7812 */ /* 0x010fc8000788c0ff */
[----:B------:R-:W-:-:S04]  /*e330*/  SEL R146, R121, R146, !P4 ;  /* 0x0000009279927207 */ /* 0x000fc80006000000 */
[----:B------:R-:W-:-:S04]  /*e340*/  SHF.R.S32.HI R11, RZ, 0x1f, R146 ;  /* 0x0000001fff0b7819 */ /* 0x000fc80000011492 */
[----:B------:R-:W-:-:S04]  /*e350*/  LEA.HI R146, R11, R146, RZ, 0x5 ;  /* 0x000000920b927211 */ /* 0x000fc800078f28ff */
[----:B------:R-:W-:-:S04]  /*e360*/  LEA.HI.SX32 R146, R146, R115, 0x1b ;  /* 0x0000007392927211 */ /* 0x000fc800078fdaff */
[----:B------:R-:W-:-:S04]  /*e370*/  SHF.R.S32.HI R11, RZ, 0x1f, R146 ;  /* 0x0000001fff0b7819 */ /* 0x000fc80000011492 */
[----:B------:R-:W-:Y:S01]  /*e380*/  LEA.HI R12, R11, R146, RZ, 0x2 ;  /* 0x000000920b0c7211 */ /* 0x000fe200078f10ff */
[----:B------:R-:W-:-:S03]  /*e390*/  IMAD.SHL.U32 R11, R146, 0x10, RZ ;  /* 0x00000010920b7824 */ /* 0x000fc600078e00ff */
[----:B------:R-:W-:Y:S02]  /*e3a0*/  SHF.R.S32.HI R12, RZ, 0x2, R12 ;  /* 0x00000002ff0c7819 */ /* 0x000fe4000001140c */
[----:B------:R-:W-:-:S03]  /*e3b0*/  LOP3.LUT R13, R212, 0x30, R11, 0xf8, !PT ;  /* 0x00000030d40d7812 */ /* 0x000fc600078ef80b */
[----:B------:R-:W-:Y:S01]  /*e3c0*/  IMAD R12, R12, 0x2800, R213 ;  /* 0x000028000c0c7824 */ /* 0x000fe200078e02d5 */
[----:B------:R-:W-:-:S05]  /*e3d0*/  LOP3.LUT R13, R13, R4, RZ, 0x3c, !PT ;  /* 0x000000040d0d7212 */ /* 0x000fca00078e3cff */
[----:B------:R-:W-:Y:S02]  /*e3e0*/  IMAD.IADD R12, R12, 0x1, R13 ;  /* 0x000000010c0c7824 */ /* 0x000fe400078e020d */
[C---:B------:R-:W-:Y:S02]  /*e3f0*/  IMAD R13, R19.reuse, 0x7800, R130 ;  /* 0x00007800130d7824 */ /* 0x040fe400078e0282 */
[----:B------:R-:W-:-:S03]  /*e400*/  IMAD R15, R19, 0x7800, R12 ;  /* 0x00007800130f7824 */ /* 0x000fc600078e020c */
[C---:B------:R-:W-:Y:S01]  /*e410*/  IADD3 R13, R18.reuse, R13, RZ ;  /* 0x0000000d120d7210 */ /* 0x040fe20007ffe0ff */
[----:B------:R-:W-:-:S05]  /*e420*/  IMAD.IADD R36, R18, 0x1, R15 ;  /* 0x0000000112247824 */ /* 0x000fca00078e020f */
[----:B------:R-:W0:Y:S04]  /*e430*/  LDS.128 R12, [R13+0x1a400] ;  /* 0x01a400000d0c7984 */ /* 0x000e280000000c00 */
[----:B------:R-:W1:Y:S01]  /*e440*/  LDS.128 R36, [R36+0x1a400] ;  /* 0x01a4000024247984 */ /* 0x000e620000000c00 */
[----:B------:R-:W-:Y:S05]  /*e450*/  @P2 BRA `(.L_x_529) ;  /* 0x0000000c004c2947 */ /* 0x000fea0003800000 */
[----:B------:R-:W-:Y:S01]  /*e460*/  SHF.R.U32.HI R43, RZ, 0x8, R81 ;  /* 0x00000008ff2b7819 */ /* 0x000fe20000011651 */
[----:B0-----:R-:W-:Y:S01]  /*e470*/  IMAD.MOV.U32 R42, RZ, RZ, R13 ;  /* 0x000000ffff2a7224 */ /* 0x001fe200078e000d */
[----:B------:R-:W-:Y:S01]  /*e480*/  SHF.R.U32.HI R52, RZ, 0x8, R71 ;  /* 0x00000008ff347819 */ /* 0x000fe20000011647 */
[----:B-1----:R-:W-:Y:S01]  /*e490*/  IMAD.MOV.U32 R50, RZ, RZ, R36 ;  /* 0x000000ffff327224 */ /* 0x002fe200078e0024 */
[----:B------:R-:W-:Y:S02]  /*e4a0*/  SHF.R.U32.HI R57, RZ, 0x10, R81 ;  /* 0x00000010ff397819 */ /* 0x000fe40000011651 */
[----:B------:R-:W-:Y:S01]  /*e4b0*/  MOV R47, R12 ;  /* 0x0000000c002f7202 */ /* 0x000fe20000000f00 */
[----:B------:R-:W-:Y:S01]  /*e4c0*/  IMAD.SHL.U32 R12, R43, 0x100, RZ ;  /* 0x000001002b0c7824 */ /* 0x000fe200078e00ff */
[----:B------:R-:W-:Y:S01]  /*e4d0*/  SHF.R.U32.HI R49, RZ, 0x8, R69 ;  /* 0x00000008ff317819 */ /* 0x000fe20000011645 */
[----:B------:R-:W-:Y:S01]  /*e4e0*/  IMAD.MOV.U32 R43, RZ, RZ, R14 ;  /* 0x000000ffff2b7224 */ /* 0x000fe200078e000e */
[----:B------:R-:W-:Y:S01]  /*e4f0*/  LOP3.LUT R45, R81, 0xff0000ff, RZ, 0xc0, !PT ;  /* 0xff0000ff512d7812 */ /* 0x000fe200078ec0ff */
[----:B------:R-:W-:Y:S01]  /*e500*/  IMAD.SHL.U32 R14, R52, 0x100, RZ ;  /* 0x00000100340e7824 */ /* 0x000fe200078e00ff */
[----:B------:R-:W-:Y:S01]  /*e510*/  SHF.R.U32.HI R55, RZ, 0x8, R83 ;  /* 0x00000008ff377819 */ /* 0x000fe20000011653 */
[----:B------:R-:W-:Y:S01]  /*e520*/  IMAD.U32 R13, R57, 0x10000, RZ ;  /* 0x00010000390d7824 */ /* 0x000fe200078e00ff */
[----:B------:R-:W-:Y:S01]  /*e530*/  LOP3.LUT R51, R71, 0xff0000ff, RZ, 0xc0, !PT ;  /* 0xff0000ff47337812 */ /* 0x000fe200078ec0ff */
[----:B------:R-:W-:Y:S01]  /*e540*/  IMAD.SHL.U32 R49, R49, 0x100, RZ ;  /* 0x0000010031317824 */ /* 0x000fe200078e00ff */
[----:B------:R-:W-:-:S02]  /*e550*/  LOP3.LUT R12, R45, 0xff00, R12, 0xf8, !PT ;  /* 0x0000ff002d0c7812 */ /* 0x000fc400078ef80c */
[----:B------:R-:W-:Y:S02]  /*e560*/  SHF.R.U32.HI R54, RZ, 0x10, R83 ;  /* 0x00000010ff367819 */ /* 0x000fe40000011653 */
[----:B------:R-:W-:Y:S02]  /*e570*/  LOP3.LUT R48, R69, 0xff0000ff, RZ, 0xc0, !PT ;  /* 0xff0000ff45307812 */ /* 0x000fe400078ec0ff */
[----:B------:R-:W-:Y:S02]  /*e580*/  LOP3.LUT R46, R83, 0xff0000ff, RZ, 0xc0, !PT ;  /* 0xff0000ff532e7812 */ /* 0x000fe400078ec0ff */
[----:B------:R-:W-:Y:S02]  /*e590*/  SHF.L.U32 R45, R55, 0x8, RZ ;  /* 0x00000008372d7819 */ /* 0x000fe400000006ff */
[----:B------:R-:W-:Y:S02]  /*e5a0*/  LOP3.LUT R55, R51, 0xff00, R14, 0xf8, !PT ;  /* 0x0000ff0033377812 */ /* 0x000fe400078ef80e */
[----:B------:R-:W-:-:S02]  /*e5b0*/  LOP3.LUT R14, R12, 0xff0000, R13, 0xf8, !PT ;  /* 0x00ff00000c0e7812 */ /* 0x000fc400078ef80d */
[----:B------:R-:W-:Y:S02]  /*e5c0*/  LOP3.LUT R36, R48, 0xff00, R49, 0xf8, !PT ;  /* 0x0000ff0030247812 */ /* 0x000fe400078ef831 */
[----:B------:R-:W-:Y:S02]  /*e5d0*/  SHF.L.U32 R12, R54, 0x10, RZ ;  /* 0x00000010360c7819 */ /* 0x000fe400000006ff */
[----:B------:R-:W-:Y:S02]  /*e5e0*/  LOP3.LUT R45, R46, 0xff00, R45, 0xf8, !PT ;  /* 0x0000ff002e2d7812 */ /* 0x000fe400078ef82d */
[----:B------:R-:W-:Y:S02]  /*e5f0*/  F2FP.F16.E4M3.UNPACK_B R54, R141.H1 ;  /* 0x0000008dff36723e */ /* 0x000fe400030006ff */
[----:B------:R-:W-:Y:S02]  /*e600*/  F2FP.F16.E4M3.UNPACK_B R51, R50.H1 ;  /* 0x00000032ff33723e */ /* 0x000fe400030006ff */
[----:B------:R-:W-:Y:S01]  /*e610*/  F2FP.F16.E4M3.UNPACK_B R48, R47.H1 ;  /* 0x0000002fff30723e */ /* 0x000fe200030006ff */
[----:B------:R-:W-:Y:S01]  /*e620*/  HADD2.F32 R13, -RZ, R54.H0_H0 ;  /* 0x20000036ff0d7230 */ /* 0x000fe20000004100 */
[----:B------:R-:W-:Y:S01]  /*e630*/  SHF.R.U32.HI R53, RZ, 0x10, R69 ;  /* 0x00000010ff357819 */ /* 0x000fe20000011645 */
[----:B------:R-:W-:Y:S01]  /*e640*/  HADD2.F32 R46, -RZ, R51.H0_H0 ;  /* 0x20000033ff2e7230 */ /* 0x000fe20000004100 */
[----:B------:R-:W-:-:S02]  /*e650*/  SHF.R.U32.HI R56, RZ, 0x10, R71 ;  /* 0x00000010ff387819 */ /* 0x000fc40000011647 */
[----:B------:R-:W-:Y:S01]  /*e660*/  LOP3.LUT R12, R45, 0xff0000, R12, 0xf8, !PT ;  /* 0x00ff00002d0c7812 */ /* 0x000fe200078ef80c */
[----:B------:R-:W-:Y:S01]  /*e670*/  HADD2.F32 R45, -RZ, R48.H0_H0 ;  /* 0x20000030ff2d7230 */ /* 0x000fe20000004100 */
[----:B------:R-:W-:Y:S01]  /*e680*/  F2FP.F16.E4M3.UNPACK_B R49, R139.H1 ;  /* 0x0000008bff31723e */ /* 0x000fe200030006ff */
[----:B------:R-:W-:Y:S02]  /*e690*/  IMAD.U32 R53, R53, 0x10000, RZ ;  /* 0x0001000035357824 */ /* 0x000fe400078e00ff */
[-C--:B------:R-:W-:Y:S01]  /*e6a0*/  FMUL.FTZ R58, R46, R13.reuse ;  /* 0x0000000d2e3a7220 */ /* 0x080fe20000410000 */
[----:B------:R-:W-:Y:S02]  /*e6b0*/  IMAD.U32 R56, R56, 0x10000, RZ ;  /* 0x0001000038387824 */ /* 0x000fe400078e00ff */
[----:B------:R-:W-:Y:S01]  /*e6c0*/  FMUL.FTZ R57, R45, R13 ;  /* 0x0000000d2d397220 */ /* 0x000fe20000410000 */
[--C-:B------:R-:W-:Y:S01]  /*e6d0*/  HADD2.F32 R52, -RZ, R49.reuse.H0_H0 ;  /* 0x20000031ff347230 */ /* 0x100fe20000004100 */
[----:B------:R-:W-:Y:S01]  /*e6e0*/  LOP3.LUT R36, R36, 0xff0000, R53, 0xf8, !PT ;  /* 0x00ff000024247812 */ /* 0x000fe200078ef835 */
[----:B------:R-:W-:Y:S01]  /*e6f0*/  HADD2.F32 R53, -RZ, R49.H1_H1 ;  /* 0x30000031ff357230 */ /* 0x000fe20000004100 */
[----:B------:R-:W-:Y:S01]  /*e700*/  LOP3.LUT R13, R55, 0xff0000, R56, 0xf8, !PT ;  /* 0x00ff0000370d7812 */ /* 0x000fe200078ef838 */
[----:B------:R-:W-:-:S02]  /*e710*/  HADD2.F32 R55, -RZ, R54.H1_H1 ;  /* 0x30000036ff377230 */ /* 0x000fc40000004100 */
[-C--:B------:R-:W-:Y:S01]  /*e720*/  FFMA.FTZ R45, R45, R52.reuse, -R58 ;  /* 0x000000342d2d7223 */ /* 0x080fe2000001083a */
[----:B------:R-:W-:Y:S01]  /*e730*/  FFMA.FTZ R46, R46, R52, R57 ;  /* 0x000000342e2e7223 */ /* 0x000fe20000010039 */
[----:B------:R-:W-:Y:S01]  /*e740*/  HADD2.F32 R52, -RZ, R51.H1_H1 ;  /* 0x30000033ff347230 */ /* 0x000fe20000004100 */
[----:B------:R-:W-:Y:S01]  /*e750*/  F2FP.F16.E4M3.UNPACK_B R141, R141 ;  /* 0x0000008dff8d723e */ /* 0x000fe200020006ff */
[----:B------:R-:W-:Y:S01]  /*e760*/  HADD2.F32 R49, -RZ, R48.H1_H1 ;  /* 0x30000030ff317230 */ /* 0x000fe20000004100 */
[----:B------:R-:W-:Y:S02]  /*e770*/  F2FP.F16.E4M3.UNPACK_B R50, R50 ;  /* 0x00000032ff32723e */ /* 0x000fe400020006ff */
[----:B------:R-:W-:Y:S01]  /*e780*/  F2FP.F16.E4M3.UNPACK_B R47, R47 ;  /* 0x0000002fff2f723e */ /* 0x000fe200020006ff */
[----:B------:R-:W-:Y:S01]  /*e790*/  FMUL.FTZ R56, R52, R55 ;  /* 0x0000003734387220 */ /* 0x000fe20000410000 */
[----:B------:R-:W-:Y:S01]  /*e7a0*/  F2FP.F16.E4M3.UNPACK_B R139, R139 ;  /* 0x0000008bff8b723e */ /* 0x000fe200020006ff */
[----:B------:R-:W-:-:S02]  /*e7b0*/  HADD2.F32 R54, -RZ, R141.H0_H0 ;  /* 0x2000008dff367230 */ /* 0x000fc40000004100 */
[C---:B------:R-:W-:Y:S01]  /*e7c0*/  FMUL.FTZ R55, R49.reuse, R55 ;  /* 0x0000003731377220 */ /* 0x040fe20000410000 */
[----:B------:R-:W-:Y:S02]  /*e7d0*/  HADD2.F32 R51, -RZ, R50.H0_H0 ;  /* 0x20000032ff337230 */ /* 0x000fe40000004100 */
[-C--:B------:R-:W-:Y:S01]  /*e7e0*/  FFMA.FTZ R60, R49, R53.reuse, -R56 ;  /* 0x00000035313c7223 */ /* 0x080fe20000010838 */
[----:B------:R-:W-:Y:S02]  /*e7f0*/  HADD2.F32 R48, -RZ, R47.H0_H0 ;  /* 0x2000002fff307230 */ /* 0x000fe40000004100 */
[----:B------:R-:W-:Y:S01]  /*e800*/  FFMA.FTZ R57, R52, R53, R55 ;  /* 0x0000003534397223 */ /* 0x000fe20000010037 */
        /* <DEDUP_REMOVED lines=8> */
[----:B------:R-:W-:Y:S02]  /*e890*/  HADD2.F32 R139, -RZ, R139.H1_H1 ;  /* 0x3000008bff8b7230 */ /* 0x000fe40000004100 */
[-C--:B------:R-:W-:Y:S01]  /*e8a0*/  FMUL.FTZ R52, R50, R141.reuse ;  /* 0x0000008d32347220 */ /* 0x080fe20000410000 */
[----:B------:R-:W-:Y:S01]  /*e8b0*/  F2FP.F16.E4M3.UNPACK_B R48, R140.H1 ;  /* 0x0000008cff30723e */ /* 0x000fe200030006ff */
[C---:B------:R-:W-:Y:S01]  /*e8c0*/  FMUL.FTZ R141, R47.reuse, R141 ;  /* 0x0000008d2f8d7220 */ /* 0x040fe20000410000 */
[----:B------:R-:W-:Y:S01]  /*e8d0*/  F2FP.F16.E4M3.UNPACK_B R49, R38.H1 ;  /* 0x00000026ff31723e */ /* 0x000fe200030006ff */
        /* <DEDUP_REMOVED lines=19> */
[----:B------:R-:W-:Y:S01]  /*ea10*/  FMUL.FTZ R66, R47, R54 ;  /* 0x000000362f427220 */ /* 0x000fe20000410000 */
[----:B------:R-:W-:Y:S01]  /*ea20*/  FFMA.FTZ R54, R51, R50, R62 ;  /* 0x0000003233367223 */ /* 0x000fe2000001003e */
[----:B------:R-:W-:Y:S01]  /*ea30*/  FFMA.FTZ R64, R47, R52, -R48 ;  /* 0x000000342f407223 */ /* 0x000fe20000010830 */
[----:B------:R-:W-:Y:S01]  /*ea40*/  F2FP.F16.E4M3.UNPACK_B R47, R38 ;  /* 0x00000026ff2f723e */ /* 0x000fe200020006ff */
[----:B------:R-:W-:Y:S02]  /*ea50*/  HADD2.F32 R51, -RZ, R140.H0_H0 ;  /* 0x2000008cff337230 */ /* 0x000fe40000004100 */
[----:B------:R-:W-:Y:S01]  /*ea60*/  FFMA.FTZ R61, R49, R52, R66 ;  /* 0x00000034313d7223 */ /* 0x000fe20000010042 */
[----:B------:R-:W-:Y:S01]  /*ea70*/  HADD2.F32 R38, -RZ, R43.H0_H0 ;  /* 0x2000002bff267230 */ /* 0x000fe20000004100 */
[----:B------:R-:W-:Y:S01]  /*ea80*/  F2FP.SATFINITE.E4M3.F32.PACK_AB_MERGE_C R45, R60, R45, RZ ;  /* 0x0000002d3c2d723e */ /* 0x000fe200048070ff */
[----:B------:R-:W-:Y:S01]  /*ea90*/  HADD2.F32 R48, -RZ, R47.H0_H0 ;  /* 0x2000002fff307230 */ /* 0x000fe20000004100 */
[----:B------:R-:W-:Y:S01]  /*eaa0*/  F2FP.SATFINITE.E4M3.F32.PACK_AB_MERGE_C R57, R57, R46, RZ ;  /* 0x0000002e3939723e */ /* 0x000fe200048070ff */
[----:B------:R-:W-:Y:S01]  /*eab0*/  HADD2.F32 R49, -RZ, R138.H0_H0 ;  /* 0x2000008aff317230 */ /* 0x000fe20000004100 */
[----:B------:R-:W-:Y:S01]  /*eac0*/  F2FP.SATFINITE.E4M3.F32.PACK_AB_MERGE_C R61, R61, R54, RZ ;  /* 0x000000363d3d723e */ /* 0x000fe200048070ff */
[----:B------:R-:W-:-:S02]  /*ead0*/  HADD2.F32 R140, -RZ, R140.H1_H1 ;  /* 0x3000008cff8c7230 */ /* 0x000fc40000004100 */
[-C--:B------:R-:W-:Y:S01]  /*eae0*/  FMUL.FTZ R53, R48, R51.reuse ;  /* 0x0000003330357220 */ /* 0x080fe20000410000 */
[----:B------:R-:W-:Y:S02]  /*eaf0*/  HADD2.F32 R47, -RZ, R47.H1_H1 ;  /* 0x3000002fff2f7230 */ /* 0x000fe40000004100 */
[C---:B------:R-:W-:Y:S01]  /*eb00*/  FMUL.FTZ R51, R38.reuse, R51 ;  /* 0x0000003326337220 */ /* 0x040fe20000410000 */
[----:B------:R-:W-:Y:S02]  /*eb10*/  HADD2.F32 R43, -RZ, R43.H1_H1 ;  /* 0x3000002bff2b7230 */ /* 0x000fe40000004100 */
[-C--:B------:R-:W-:Y:S01]  /*eb20*/  FFMA.FTZ R53, R38, R49.reuse, -R53 ;  /* 0x0000003126357223 */ /* 0x080fe20000010835 */
[----:B------:R-:W-:Y:S02]  /*eb30*/  HADD2.F32 R138, -RZ, R138.H1_H1 ;  /* 0x3000008aff8a7230 */ /* 0x000fe40000004100 */
[----:B------:R-:W-:Y:S01]  /*eb40*/  FFMA.FTZ R38, R48, R49, R51 ;  /* 0x0000003130267223 */ /* 0x000fe20000010033 */
[-C--:B------:R-:W-:Y:S01]  /*eb50*/  FMUL.FTZ R50, R47, R140.reuse ;  /* 0x0000008c2f327220 */ /* 0x080fe20000410000 */
[----:B------:R-:W-:Y:S01]  /*eb60*/  F2FP.F16.E4M3.UNPACK_B R49, R37 ;  /* 0x00000025ff31723e */ /* 0x000fe200020006ff */
[C---:B------:R-:W-:Y:S01]  /*eb70*/  FMUL.FTZ R140, R43.reuse, R140 ;  /* 0x0000008c2b8c7220 */ /* 0x040fe20000410000 */
[----:B------:R-:W-:Y:S01]  /*eb80*/  F2FP.F16.E4M3.UNPACK_B R54, R36 ;  /* 0x00000024ff36723e */ /* 0x000fe200020006ff */
[----:B------:R-:W-:Y:S01]  /*eb90*/  FFMA.FTZ R62, R43, R138, -R50 ;  /* 0x0000008a2b3e7223 */ /* 0x000fe20000010832 */
[----:B------:R-:W-:Y:S01]  /*eba0*/  F2FP.F16.E4M3.UNPACK_B R48, R42 ;  /* 0x0000002aff30723e */ /* 0x000fe200020006ff */
[----:B------:R-:W-:Y:S01]  /*ebb0*/  FFMA.FTZ R51, R47, R138, R140 ;  /* 0x0000008a2f337223 */ /* 0x000fe2000001008c */
[----:B------:R-:W-:Y:S01]  /*ebc0*/  F2FP.SATFINITE.E4M3.F32.PACK_AB_MERGE_C R46, R58, R55, R45 ;  /* 0x000000373a2e723e */ /* 0x000fe2000480702d */
[--C-:B------:R-:W-:Y:S01]  /*ebd0*/  HADD2.F32 R50, -RZ, R49.reuse.H0_H0 ;  /* 0x20000031ff327230 */ /* 0x100fe20000004100 */
[----:B------:R-:W-:Y:S01]  /*ebe0*/  F2FP.SATFINITE.E4M3.F32.PACK_AB_MERGE_C R43, R64, R59, RZ ;  /* 0x0000003b402b723e */ /* 0x000fe200048070ff */
[----:B------:R-:W-:Y:S01]  /*ebf0*/  HADD2.F32 R55, -RZ, R54.H0_H0 ;  /* 0x20000036ff377230 */ /* 0x000fe20000004100 */
[----:B------:R-:W-:Y:S01]  /*ec00*/  F2FP.F16.E4M3.UNPACK_B R52, R14 ;  /* 0x0000000eff34723e */ /* 0x000fe200020006ff */
[----:B------:R-:W-:Y:S01]  /*ec10*/  HADD2.F32 R47, -RZ, R48.H0_H0 ;  /* 0x20000030ff2f7230 */ /* 0x000fe20000004100 */
[----:B------:R-:W-:Y:S01]  /*ec20*/  F2FP.SATFINITE.E4M3.F32.PACK_AB_MERGE_C R45, R141, R56, R57 ;  /* 0x000000388d2d723e */ /* 0x000fe20004807039 */
[----:B------:R-:W-:Y:S01]  /*ec30*/  HADD2.F32 R54, -RZ, R54.H1_H1 ;  /* 0x30000036ff367230 */ /* 0x000fe20000004100 */
[----:B------:R-:W-:Y:S01]  /*ec40*/  F2FP.SATFINITE.E4M3.F32.PACK_AB_MERGE_C R43, R62, R53, R43 ;  /* 0x000000353e2b723e */ /* 0x000fe2000480702b */
[----:B------:R-:W-:Y:S01]  /*ec50*/  HADD2.F32 R53, -RZ, R52.H0_H0 ;  /* 0x20000034ff357230 */ /* 0x000fe20000004100 */
[----:B------:R-:W-:Y:S01]  /*ec60*/  F2FP.SATFINITE.E4M3.F32.PACK_AB_MERGE_C R38, R51, R38, R61 ;  /* 0x000000263326723e */ /* 0x000fe2000480703d */
[----:B------:R-:W-:Y:S01]  /*ec70*/  FMUL.FTZ R56, R50, R55 ;  /* 0x0000003732387220 */ /* 0x000fe20000410000 */
[----:B------:R-:W-:-:S02]  /*ec80*/  HADD2.F32 R51, -RZ, R49.H1_H1 ;  /* 0x30000031ff337230 */ /* 0x000fc40000004100 */
[----:B------:R-:W-:Y:S01]  /*ec90*/  FMUL.FTZ R55, R47, R55 ;  /* 0x000000372f377220 */ /* 0x000fe20000410000 */
[----:B------:R-:W-:Y:S01]  /*eca0*/  HADD2.F32 R49, -RZ, R48.H1_H1 ;  /* 0x30000030ff317230 */ /* 0x000fe20000004100 */
[----:B------:R-:W-:Y:S01]  /*ecb0*/  F2FP.F16.E4M3.UNPACK_B R42, R42.H1 ;  /* 0x0000002aff2a723e */ /* 0x000fe200030006ff */
[----:B------:R-:W-:Y:S02]  /*ecc0*/  HADD2.F32 R52, -RZ, R52.H1_H1 ;  /* 0x30000034ff347230 */ /* 0x000fe40000004100 */
[----:B------:R-:W-:Y:S01]  /*ecd0*/  FFMA.FTZ R48, R50, R53, R55 ;  /* 0x0000003532307223 */ /* 0x000fe20000010037 */
[-C--:B------:R-:W-:Y:S01]  /*ece0*/  FMUL.FTZ R50, R51, R54.reuse ;  /* 0x0000003633327220 */ /* 0x080fe20000410000 */
[----:B------:R-:W-:Y:S01]  /*ecf0*/  FMUL.FTZ R54, R49, R54 ;  /* 0x0000003631367220 */ /* 0x000fe20000410000 */
[----:B------:R-:W-:Y:S01]  /*ed00*/  F2FP.F16.E4M3.UNPACK_B R37, R37.H1 ;  /* 0x00000025ff25723e */ /* 0x000fe200030006ff */
[----:B------:R-:W-:Y:S01]  /*ed10*/  FFMA.FTZ R47, R47, R53, -R56 ;  /* 0x000000352f2f7223 */ /* 0x000fe20000010838 */
[----:B------:R-:W-:Y:S01]  /*ed20*/  FFMA.FTZ R58, R49, R52, -R50 ;  /* 0x00000034313a7223 */ /* 0x000fe20000010832 */
[----:B------:R-:W-:Y:S01]  /*ed30*/  F2FP.F16.E4M3.UNPACK_B R50, R36.H1 ;  /* 0x00000024ff32723e */ /* 0x000fe200030006ff */
[----:B------:R-:W-:Y:S01]  /*ed40*/  FFMA.FTZ R57, R51, R52, R54 ;  /* 0x0000003433397223 */ /* 0x000fe20000010036 */
[----:B------:R-:W-:Y:S01]  /*ed50*/  HADD2.F32 R36, -RZ, R42.H0_H0 ;  /* 0x2000002aff247230 */ /* 0x000fe20000004100 */
[----:B------:R-:W-:Y:S01]  /*ed60*/  F2FP.F16.E4M3.UNPACK_B R14, R14.H1 ;  /* 0x0000000eff0e723e */ /* 0x000fe200030006ff */
[----:B------:R-:W-:-:S02]  /*ed70*/  HADD2.F32 R49, -RZ, R37.H0_H0 ;  /* 0x20000025ff317230 */ /* 0x000fc40000004100 */
[--C-:B------:R-:W-:Y:S02]  /*ed80*/  HADD2.F32 R51, -RZ, R50.reuse.H0_H0 ;  /* 0x20000032ff337230 */ /* 0x100fe40000004100 */
[----:B------:R-:W-:Y:S02]  /*ed90*/  HADD2.F32 R37, -RZ, R37.H1_H1 ;  /* 0x30000025ff257230 */ /* 0x000fe40000004100 */
[----:B------:R-:W-:Y:S02]  /*eda0*/  HADD2.F32 R52, -RZ, R50.H1_H1 ;  /* 0x30000032ff347230 */ /* 0x000fe40000004100 */
[-C--:B------:R-:W-:Y:S01]  /*edb0*/  FMUL.FTZ R53, R49, R51.reuse ;  /* 0x0000003331357220 */ /* 0x080fe20000410000 */
[----:B------:R-:W-:Y:S01]  /*edc0*/  FMUL.FTZ R54, R36, R51 ;  /* 0x0000003324367220 */ /* 0x000fe20000410000 */
[----:B------:R-:W-:Y:S02]  /*edd0*/  HADD2.F32 R42, -RZ, R42.H1_H1 ;  /* 0x3000002aff2a7230 */ /* 0x000fe40000004100 */
[----:B------:R-:W-:-:S02]  /*ede0*/  HADD2.F32 R50, -RZ, R14.H0_H0 ;  /* 0x2000000eff327230 */ /* 0x000fc40000004100 */
[-C--:B------:R-:W-:Y:S01]  /*edf0*/  FMUL.FTZ R55, R37, R52.reuse ;  /* 0x0000003425377220 */ /* 0x080fe20000410000 */
[----:B------:R-:W-:Y:S02]  /*ee00*/  HADD2.F32 R51, -RZ, R14.H1_H1 ;  /* 0x3000000eff337230 */ /* 0x000fe40000004100 */
[----:B------:R-:W-:Y:S01]  /*ee10*/  FMUL.FTZ R52, R42, R52 ;  /* 0x000000342a347220 */ /* 0x000fe20000410000 */
[----:B------:R-:W-:Y:S01]  /*ee20*/  F2FP.F16.E4M3.UNPACK_B R14, R15 ;  /* 0x0000000fff0e723e */ /* 0x000fe200020006ff */
[-C--:B------:R-:W-:Y:S01]  /*ee30*/  FFMA.FTZ R59, R36, R50.reuse, -R53 ;  /* 0x00000032243b7223 */ /* 0x080fe20000010835 */
[----:B------:R-:W-:Y:S01]  /*ee40*/  FFMA.FTZ R60, R49, R50, R54 ;  /* 0x00000032313c7223 */ /* 0x000fe20000010036 */
[----:B------:R-:W-:Y:S01]  /*ee50*/  FFMA.FTZ R62, R42, R51, -R55 ;  /* 0x000000332a3e7223 */ /* 0x000fe20000010837 */
[----:B------:R-:W-:Y:S01]  /*ee60*/  F2FP.F16.E4M3.UNPACK_B R42, R39 ;  /* 0x00000027ff2a723e */ /* 0x000fe200020006ff */
[----:B------:R-:W-:Y:S01]  /*ee70*/  FFMA.FTZ R61, R37, R51, R52 ;  /* 0x00000033253d7223 */ /* 0x000fe20000010034 */
[----:B------:R-:W-:Y:S01]  /*ee80*/  F2FP.F16.E4M3.UNPACK_B R53, R13 ;  /* 0x0000000dff35723e */ /* 0x000fe200020006ff */
[----:B------:R-:W-:Y:S01]  /*ee90*/  HADD2.F32 R36, -RZ, R14.H0_H0 ;  /* 0x2000000eff247230 */ /* 0x000fe20000004100 */
[----:B------:R-:W-:Y:S01]  /*eea0*/  F2FP.F16.E4M3.UNPACK_B R15, R15.H1 ;  /* 0x0000000fff0f723e */ /* 0x000fe200030006ff */
[----:B------:R-:W-:Y:S01]  /*eeb0*/  HADD2.F32 R49, -RZ, R42.H0_H0 ;  /* 0x2000002aff317230 */ /* 0x000fe20000004100 */
[----:B------:R-:W-:Y:S01]  /*eec0*/  F2FP.F16.E4M3.UNPACK_B R54, R13.H1 ;  /* 0x0000000dff36723e */ /* 0x000fe200030006ff */
[----:B------:R-:W-:Y:S01]  /*eed0*/  HADD2.F32 R55, -RZ, R53.H0_H0 ;  /* 0x20000035ff377230 */ /* 0x000fe20000004100 */
[----:B------:R-:W-:Y:S01]  /*eee0*/  F2FP.F16.E4M3.UNPACK_B R39, R39.H1 ;  /* 0x00000027ff27723e */ /* 0x000fe200030006ff */
[----:B------:R-:W-:Y:S01]  /*eef0*/  HADD2.F32 R37, -RZ, R15.H0_H0 ;  /* 0x2000000fff257230 */ /* 0x000fe20000004100 */
[-C--:B------:R-:W-:Y:S01]  /*ef00*/  F2FP.F16.E4M3.UNPACK_B R50, R12.reuse.H1 ;  /* 0x0000000cff32723e */ /* 0x080fe200030006ff */
[----:B------:R-:W-:Y:S01]  /*ef10*/  HADD2.F32 R56, -RZ, R54.H0_H0 ;  /* 0x20000036ff387230 */ /* 0x000fe20000004100 */
[----:B------:R-:W-:Y:S01]  /*ef20*/  F2FP.F16.E4M3.UNPACK_B R13, R12 ;  /* 0x0000000cff0d723e */ /* 0x000fe200020006ff */
[----:B------:R-:W-:-:S02]  /*ef30*/  HADD2.F32 R12, -RZ, R39.H0_H0 ;  /* 0x20000027ff0c7230 */ /* 0x000fc40000004100 */
[-C--:B------:R-:W-:Y:S01]  /*ef40*/  FMUL.FTZ R63, R49, R55.reuse ;  /* 0x00000037313f7220 */ /* 0x080fe20000410000 */
[----:B------:R-:W-:Y:S02]  /*ef50*/  HADD2.F32 R52, -RZ, R50.H0_H0 ;  /* 0x20000032ff347230 */ /* 0x000fe40000004100 */
[----:B------:R-:W-:Y:S01]  /*ef60*/  FMUL.FTZ R64, R36, R55 ;  /* 0x0000003724407220 */ /* 0x000fe20000410000 */
[-C--:B------:R-:W-:Y:S01]  /*ef70*/  FMUL.FTZ R55, R37, R56.reuse ;  /* 0x0000003825377220 */ /* 0x080fe20000410000 */
[----:B------:R-:W-:Y:S02]  /*ef80*/  HADD2.F32 R39, -RZ, R39.H1_H1 ;  /* 0x30000027ff277230 */ /* 0x000fe40000004100 */
[C---:B------:R-:W-:Y:S01]  /*ef90*/  FMUL.FTZ R66, R12.reuse, R56 ;  /* 0x000000380c427220 */ /* 0x040fe20000410000 */
[----:B------:R-:W-:Y:S02]  /*efa0*/  HADD2.F32 R54, -RZ, R54.H1_H1 ;  /* 0x30000036ff367230 */ /* 0x000fe40000004100 */
[----:B------:R-:W-:Y:S01]  /*efb0*/  FFMA.FTZ R55, R12, R52, R55 ;  /* 0x000000340c377223 */ /* 0x000fe20000010037 */
[----:B------:R-:W-:-:S02]  /*efc0*/  HADD2.F32 R15, -RZ, R15.H1_H1 ;  /* 0x3000000fff0f7230 */ /* 0x000fc40000004100 */
[----:B------:R-:W-:Y:S01]  /*efd0*/  FFMA.FTZ R66, R37, R52, -R66 ;  /* 0x0000003425427223 */ /* 0x000fe20000010842 */
[----:B------:R-:W-:Y:S02]  /*efe0*/  HADD2.F32 R42, -RZ, R42.H1_H1 ;  /* 0x3000002aff2a7230 */ /* 0x000fe40000004100 */
[-C--:B------:R-:W-:Y:S01]  /*eff0*/  FMUL.FTZ R12, R39, R54.reuse ;  /* 0x00000036270c7220 */ /* 0x080fe20000410000 */
[----:B------:R-:W-:Y:S02]  /*f000*/  HADD2.F32 R53, -RZ, R53.H1_H1 ;  /* 0x30000035ff357230 */ /* 0x000fe40000004100 */
[----:B------:R-:W-:Y:S01]  /*f010*/  FMUL.FTZ R54, R15, R54 ;  /* 0x000000360f367220 */ /* 0x000fe20000410000 */
[----:B------:R-:W-:Y:S01]  /*f020*/  HADD2.F32 R50, -RZ, R50.H1_H1 ;  /* 0x30000032ff327230 */ /* 0x000fe20000004100 */
[----:B------:R-:W-:Y:S01]  /*f030*/  F2FP.SATFINITE.E4M3.F32.PACK_AB_MERGE_C R59, R62, R59, RZ ;  /* 0x0000003b3e3b723e */ /* 0x000fe200048070ff */
[----:B------:R-:W-:Y:S02]  /*f040*/  HADD2.F32 R14, -RZ, R14.H1_H1 ;  /* 0x3000000eff0e7230 */ /* 0x000fe40000004100 */
[----:B------:R-:W-:Y:S01]  /*f050*/  FMUL.FTZ R37, R42, R53 ;  /* 0x000000352a257220 */ /* 0x000fe20000410000 */
[----:B------:R-:W-:-:S02]  /*f060*/  HADD2.F32 R51, -RZ, R13.H0_H0 ;  /* 0x2000000dff337230 */ /* 0x000fc40000004100 */
[-C--:B------:R-:W-:Y:S01]  /*f070*/  FFMA.FTZ R15, R15, R50.reuse, -R12 ;  /* 0x000000320f0f7223 */ /* 0x080fe2000001080c */
[----:B------:R-:W-:Y:S02]  /*f080*/  HADD2.F32 R13, -RZ, R13.H1_H1 ;  /* 0x3000000dff0d7230 */ /* 0x000fe40000004100 */
[----:B------:R-:W-:Y:S01]  /*f090*/  FMUL.FTZ R53, R14, R53 ;  /* 0x000000350e357220 */ /* 0x000fe20000410000 */
[----:B------:R-:W-:Y:S01]  /*f0a0*/  FFMA.FTZ R54, R39, R50, R54 ;  /* 0x0000003227367223 */ /* 0x000fe20000010036 */
[-C--:B------:R-:W-:Y:S01]  /*f0b0*/  FFMA.FTZ R63, R36, R51.reuse, -R63 ;  /* 0x00000033243f7223 */ /* 0x080fe2000001083f */
[----:B------:R-:W-:Y:S01]  /*f0c0*/  FFMA.FTZ R64, R49, R51, R64 ;  /* 0x0000003331407223 */ /* 0x000fe20000010040 */
[-C--:B------:R-:W-:Y:S01]  /*f0d0*/  FFMA.FTZ R14, R14, R13.reuse, -R37 ;  /* 0x0000000d0e0e7223 */ /* 0x080fe20000010825 */
[----:B------:R-:W-:Y:S01]  /*f0e0*/  FFMA.FTZ R53, R42, R13, R53 ;  /* 0x0000000d2a357223 */ /* 0x000fe20000010035 */
[----:B------:R-:W-:Y:S01]  /*f0f0*/  F2FP.SATFINITE.E4M3.F32.PACK_AB_MERGE_C R15, R15, R66, RZ ;  /* 0x000000420f0f723e */ /* 0x000fe200048070ff */
[----:B------:R-:W-:Y:S01]  /*f100*/  IMAD.MOV.U32 R12, RZ, RZ, R46 ;  /* 0x000000ffff0c7224 */ /* 0x000fe200078e002e */
[----:B------:R-:W-:-:S02]  /*f110*/  F2FP.SATFINITE.E4M3.F32.PACK_AB_MERGE_C R60, R61, R60, RZ ;  /* 0x0000003c3d3c723e */ /* 0x000fc400048070ff */
[----:B------:R-:W-:Y:S02]  /*f120*/  F2FP.SATFINITE.E4M3.F32.PACK_AB_MERGE_C R54, R54, R55, RZ ;  /* 0x000000373636723e */ /* 0x000fe400048070ff */
[----:B------:R-:W-:Y:S01]  /*f130*/  F2FP.SATFINITE.E4M3.F32.PACK_AB_MERGE_C R15, R14, R63, R15 ;  /* 0x0000003f0e0f723e */ /* 0x000fe2000480700f */
[----:B------:R-:W-:Y:S01]  /*f140*/  IMAD.MOV.U32 R14, RZ, RZ, R43 ;  /* 0x000000ffff0e7224 */ /* 0x000fe200078e002b */
[----:B------:R-:W-:Y:S02]  /*f150*/  F2FP.SATFINITE.E4M3.F32.PACK_AB_MERGE_C R13, R58, R47, R59 ;  /* 0x0000002f3a0d723e */ /* 0x000fe4000480703b */
[----:B------:R-:W-:Y:S02]  /*f160*/  F2FP.SATFINITE.E4M3.F32.PACK_AB_MERGE_C R37, R57, R48, R60 ;  /* 0x000000303925723e */ /* 0x000fe4000480703c */
[----:B------:R-:W-:Y:S02]  /*f170*/  F2FP.SATFINITE.E4M3.F32.PACK_AB_MERGE_C R39, R53, R64, R54 ;  /* 0x000000403527723e */ /* 0x000fe40004807036 */
[----:B------:R-:W-:-:S07]  /*f180*/  MOV R36, R45 ;  /* 0x0000002d00247202 */ /* 0x000fce0000000f00 */
.L_x_529:
[----:B------:R-:W-:Y:S05]  /*f190*/  BSYNC B1 ;  /* 0x0000000000017941 */ /* 0x000fea0003800000 */
.L_x_528:
[----:B0-----:R0:W-:Y:S01]  /*f1a0*/  ST.E.128 desc[UR50][R40.64], R12 ;  /* 0x0000000c28007985 */ /* 0x0011e2000c101d32 */
[----:B------:R-:W-:-:S13]  /*f1b0*/  ISETP.GE.AND P2, PT, R11, R137, PT ;  /* 0x000000890b00720c */ /* 0x000fda0003f46270 */
[----:B------:R-:W-:Y:S05]  /*f1c0*/  @P2 BRA `(.L_x_476) ;  /* 0x0000000400d02947 */ /* 0x000fea0003800000 */
[----:B0-----:R-:W-:-:S04]  /*f1d0*/  IADD3 R12, P2, R11, R120, RZ ;  /* 0x000000780b0c7210 */ /* 0x001fc80007f5e0ff */
[----:B------:R-:W-:-:S05]  /*f1e0*/  LEA.HI.X.SX32 R13, R11, R44, 0x1, P2 ;  /* 0x0000002c0b0d7211 */ /* 0x000fca00010f0eff */
[----:B-1----:R0:W-:Y:S01]  /*f1f0*/  ST.E.128 desc[UR50][R12.64], R36 ;  /* 0x000000240c007985 */ /* 0x0021e2000c101d32 */
[----:B------:R-:W-:Y:S05]  /*f200*/  BRA `(.L_x_476) ;  /* 0x0000000400c07947 */ /* 0x000fea0003800000 */
.L_x_441:
[----:B------:R-:W-:-:S06]  /*f210*/  UISETP.NE.AND UP0, UPT, UR48, 0x3, UPT ;  /* 0x000000033000788c */ /* 0x000fcc000bf05270 */
[----:B------:R-:W-:-:S13]  /*f220*/  PLOP3.LUT P1, PT, PT, PT, UP0, 0x80, 0x0 ;  /* 0x000000000000781c */ /* 0x000fda0003f2f008 */
[----:B------:R-:W-:Y:S05]  /*f230*/  @!P1 BRA `(.L_x_530) ;  /* 0x0000000000049947 */ /* 0x000fea0003800000 */
[----:B------:R-:W-:Y:S01]  /*f240*/  BPT.TRAP 0x1 ;  /* 0x000000040000795c */ /* 0x000fe20000300000 */
.L_x_530:
[----:B------:R-:W-:Y:S01]  /*f250*/  IMAD R91, R19, 0x8, R18 ;  /* 0x00000008135b7824 */ /* 0x000fe200078e0212 */
[----:B------:R-:W-:Y:S01]  /*f260*/  SHF.L.U32 R92, R199, 0x1f, RZ ;  /* 0x0000001fc75c7819 */ /* 0x000fe200000006ff */
[----:B------:R-:W-:Y:S01]  /*f270*/  BSSY B1, `(.L_x_531) ;  /* 0x0000004000017945 */ /* 0x000fe20003800000 */
[----:B------:R-:W-:Y:S02]  /*f280*/  SHF.R.S32.HI R88, RZ, 0x1f, R35 ;  /* 0x0000001fff587819 */ /* 0x000fe40000011423 */
[----:B------:R-:W1:Y:S02]  /*f290*/  SYNCS.PHASECHK.TRANS64.TRYWAIT P2, [R91+URZ+0x29890], R92 ;  /* 0x0298905c5b0075a7 */ /* 0x000e64000804017f */
[----:B-1----:R-:W-:Y:S05]  /*f2a0*/  @!P2 BRA `(.L_x_532) ;  /* 0x0000019c00b4a947 */ /* 0x002fea0003800000 */
.L_x_789:
[----:B------:R-:W-:Y:S05]  /*f2b0*/  BSYNC B1 ;  /* 0x0000000000017941 */ /* 0x000fea0003800000 */
.L_x_531:
[----:B------:R-:W-:Y:S01]  /*f2c0*/  ULDC.64 UR4, c[0x0][0x300] ;  /* 0x0000c00000047ab9 */ /* 0x000fe20000000a00 */
[----:B-----5:R-:W-:Y:S01]  /*f2d0*/  SHF.R.S32.HI R89, RZ, 0x1f, R34 ;  /* 0x0000001fff597819 */ /* 0x020fe20000011422 */
[----:B------:R-:W-:Y:S01]  /*f2e0*/  IMAD R14, R88, UR4, RZ ;  /* 0x00000004580e7c24 */ /* 0x000fe2000f8e02ff */
[----:B------:R-:W-:Y:S01]  /*f2f0*/  ULDC.64 UR6, c[0x0][0x2e8] ;  /* 0x0000ba0000067ab9 */ /* 0x000fe20000000a00 */
[----:B0-----:R-:W-:-:S04]  /*f300*/  IMAD.WIDE.U32 R12, R35, UR4, RZ ;  /* 0x00000004230c7c25 */ /* 0x001fc8000f8e00ff */
[----:B------:R-:W-:Y:S01]  /*f310*/  IMAD R11, R35, UR5, R14 ;  /* 0x00000005230b7c24 */ /* 0x000fe2000f8e020e */
[----:B------:R-:W-:Y:S01]  /*f320*/  ULDC.64 UR4, c[0x0][0x310] ;  /* 0x0000c40000047ab9 */ /* 0x000fe20000000a00 */
[----:B------:R-:W-:Y:S02]  /*f330*/  IMAD R90, R25, -0xa0, R2 ;  /* 0xffffff60195a7824 */ /* 0x000fe400078e0202 */
[----:B------:R-:W-:Y:S02]  /*f340*/  IMAD R15, R89, UR4, RZ ;  /* 0x00000004590f7c24 */ /* 0x000fe4000f8e02ff */
[----:B------:R-:W-:Y:S01]  /*f350*/  IMAD.IADD R13, R13, 0x1, R11 ;  /* 0x000000010d0d7824 */ /* 0x000fe200078e020b */
[----:B------:R-:W-:Y:S01]  /*f360*/  VIMNMX R90, R90, 0xa0, PT ;  /* 0x000000a05a5a7848 */ /* 0x000fe20003fe0100 */
[C---:B------:R-:W-:Y:S02]  /*f370*/  IMAD R15, R34.reuse, UR5, R15 ;  /* 0x00000005220f7c24 */ /* 0x040fe4000f8e020f */
[----:B------:R-:W-:Y:S01]  /*f380*/  IMAD.WIDE.U32 R12, R34, UR4, R12 ;  /* 0x00000004220c7c25 */ /* 0x000fe2000f8e000c */
[----:B------:R-:W-:-:S03]  /*f390*/  ULDC.64 UR4, c[0x0][0x308] ;  /* 0x0000c20000047ab9 */ /* 0x000fc60000000a00 */
[----:B------:R-:W-:Y:S01]  /*f3a0*/  IMAD R11, R5, UR4, RZ ;  /* 0x00000004050b7c24 */ /* 0x000fe2000f8e02ff */
[----:B------:R-:W-:Y:S01]  /*f3b0*/  IADD3 R13, R13, R15, RZ ;  /* 0x0000000f0d0d7210 */ /* 0x000fe20007ffe0ff */
[----:B------:R-:W-:Y:S02]  /*f3c0*/  IMAD.IADD R48, R90, 0x1, -R198 ;  /* 0x000000015a307824 */ /* 0x000fe400078e0ac6 */
[C---:B------:R-:W-:Y:S02]  /*f3d0*/  IMAD R11, R170.reuse, UR5, R11 ;  /* 0x00000005aa0b7c24 */ /* 0x040fe4000f8e020b */
[----:B------:R-:W-:Y:S01]  /*f3e0*/  IMAD.WIDE.U32 R12, R170, UR4, R12 ;  /* 0x00000004aa0c7c25 */ /* 0x000fe2000f8e000c */
[----:B------:R-:W-:Y:S02]  /*f3f0*/  UMOV UR4, 0xffffffff ;  /* 0xffffffff00047882 */ /* 0x000fe40000000000 */
[----:B------:R-:W-:-:S04]  /*f400*/  IADD3 R46, P2, R12, UR6, RZ ;  /* 0x000000060c2e7c10 */ /* 0x000fc8000ff5e0ff */
[----:B------:R-:W-:Y:S02]  /*f410*/  IADD3.X R47, R13, UR7, R11, P2, !PT ;  /* 0x000000070d2f7c10 */ /* 0x000fe400097fe40b */
[----:B------:R-:W-:Y:S01]  /*f420*/  ISETP.GE.AND P2, PT, R48, 0x1, PT ;  /* 0x000000013000780c */ /* 0x000fe20003f46270 */
[----:B------:R-:W-:-:S12]  /*f430*/  BRA.DIV UR4, `(.L_x_533) ;  /* 0x0000019e04647947 */ /* 0x000fd8000b800000 */
[----:B------:R0:W2:Y:S04]  /*f440*/  SHFL.IDX PT, R44, R47, RZ, 0x1e1f ;  /* 0x001e1fff2f2c7589 */ /* 0x0000a800000e0000 */
[----:B------:R0:W3:Y:S02]  /*f450*/  SHFL.IDX PT, R45, R46, RZ, 0x1e1f ;  /* 0x001e1fff2e2d7589 */ /* 0x0000e400000e0000 */
.L_x_793:
[----:B------:R-:W-:Y:S04]  /*f460*/  BSSY B1, `(.L_x_534) ;  /* 0x0000023000017945 */ /* 0x000fe80003800000 */
[----:B------:R-:W-:Y:S05]  /*f470*/  @!P2 BRA `(.L_x_535) ;  /* 0x000000000084a947 */ /* 0x000fea0003800000 */
[----:B------:R-:W-:Y:S02]  /*f480*/  ULDC UR4, c[0x0][0x2f4] ;  /* 0x0000bd0000047ab9 */ /* 0x000fe40000000800 */
[----:B------:R-:W-:-:S13]  /*f490*/  ISETP.GE.AND P5, PT, R16, UR4, PT ;  /* 0x0000000410007c0c */ /* 0x000fda000bfa6270 */
[----:B------:R-:W4:Y:S01]  /*f4a0*/  @!P5 LDS.128 R12, [R37+0x1a400] ;  /* 0x01a40000250cd984 */ /* 0x000f220000000c00 */
[----:B---3--:R-:W-:-:S05]  /*f4b0*/  @!P5 IADD3 R42, P2, R16, R45, RZ ;  /* 0x0000002d102ad210 */ /* 0x008fca0007f5e0ff */
[----:B--2---:R-:W-:Y:S01]  /*f4c0*/  @!P5 IMAD.X R43, R44, 0x1, R17, P2 ;  /* 0x000000012c2bd824 */ /* 0x004fe200010e0611 */
[----:B------:R-:W-:-:S13]  /*f4d0*/  ISETP.GE.AND P2, PT, R172, UR4, PT ;  /* 0x00000004ac007c0c */ /* 0x000fda000bf46270 */
[----:B------:R-:W-:-:S05]  /*f4e0*/  @!P2 IADD3 R40, P4, R172, R45, RZ ;  /* 0x0000002dac28a210 */ /* 0x000fca0007f9e0ff */
[----:B------:R-:W-:Y:S01]  /*f4f0*/  @!P2 IMAD.X R41, R44, 0x1, R197, P4 ;  /* 0x000000012c29a824 */ /* 0x000fe200020e06c5 */
[----:B------:R-:W-:-:S13]  /*f500*/  ISETP.GE.AND P4, PT, R175, UR4, PT ;  /* 0x00000004af007c0c */ /* 0x000fda000bf86270 */
[----:B------:R-:W-:Y:S01]  /*f510*/  @!P4 IADD3 R38, P6, R175, R45, RZ ;  /* 0x0000002daf26c210 */ /* 0x000fe20007fde0ff */
[----:B----4-:R2:W-:Y:S01]  /*f520*/  @!P5 ST.E.128 desc[UR50][R42.64], R12 ;  /* 0x0000000c2a00d985 */ /* 0x0105e2000c101d32 */
[----:B------:R-:W-:Y:S02]  /*f530*/  ISETP.GE.AND P5, PT, R0, UR4, PT ;  /* 0x0000000400007c0c */ /* 0x000fe4000bfa6270 */
[----:B------:R-:W-:-:S11]  /*f540*/  @!P4 IADD3.X R39, R44, R207, RZ, P6, !PT ;  /* 0x000000cf2c27c210 */ /* 0x000fd600037fe4ff */
[----:B------:R-:W3:Y:S01]  /*f550*/  @!P5 LDS.128 R12, [R36+0x1a400] ;  /* 0x01a40000240cd984 */ /* 0x000ee20000000c00 */
[----:B------:R-:W-:-:S05]  /*f560*/  @!P5 IMAD.SHL.U32 R11, R173, 0x10, RZ ;  /* 0x00000010ad0bd824 */ /* 0x000fca00078e00ff */
[----:B--2---:R-:W-:-:S04]  /*f570*/  @!P5 IADD3 R42, P6, R11, R45, RZ ;  /* 0x0000002d0b2ad210 */ /* 0x004fc80007fde0ff */
[----:B------:R-:W-:-:S05]  /*f580*/  @!P5 LEA.HI.X.SX32 R43, R11, R44, 0x1, P6 ;  /* 0x0000002c0b2bd211 */ /* 0x000fca00030f0eff */
[----:B---3--:R2:W-:Y:S01]  /*f590*/  @!P5 ST.E.128 desc[UR50][R42.64], R12 ;  /* 0x0000000c2a00d985 */ /* 0x0085e2000c101d32 */
[----:B------:R-:W-:-:S13]  /*f5a0*/  ISETP.GE.AND P5, PT, R3, UR4, PT ;  /* 0x0000000403007c0c */ /* 0x000fda000bfa6270 */
[----:B------:R-:W3:Y:S01]  /*f5b0*/  @!P5 LDS.128 R12, [R37+0x1cc00] ;  /* 0x01cc0000250cd984 */ /* 0x000ee20000000c00 */
[----:B------:R-:W-:-:S05]  /*f5c0*/  @!P5 IMAD.SHL.U32 R11, R174, 0x10, RZ ;  /* 0x00000010ae0bd824 */ /* 0x000fca00078e00ff */
[----:B--2---:R-:W-:-:S04]  /*f5d0*/  @!P5 IADD3 R42, P6, R11, R45, RZ ;  /* 0x0000002d0b2ad210 */ /* 0x004fc80007fde0ff */
[----:B------:R-:W-:-:S05]  /*f5e0*/  @!P5 LEA.HI.X.SX32 R43, R11, R44, 0x1, P6 ;  /* 0x0000002c0b2bd211 */ /* 0x000fca00030f0eff */
[----:B---3--:R2:W-:Y:S01]  /*f5f0*/  @!P5 ST.E.128 desc[UR50][R42.64], R12 ;  /* 0x0000000c2a00d985 */ /* 0x0085e2000c101d32 */
[----:B------:R-:W-:-:S03]  /*f600*/  ISETP.GE.AND P5, PT, R196, UR4, PT ;  /* 0x00000004c4007c0c */ /* 0x000fc6000bfa6270 */
[----:B------:R-:W3:Y:S10]  /*f610*/  @!P2 LDS.128 R12, [R36+0x1cc00] ;  /* 0x01cc0000240ca984 */ /* 0x000ef40000000c00 */
[----:B--2---:R-:W-:-:S05]  /*f620*/  @!P5 IADD3 R42, P6, R196, R45, RZ ;  /* 0x0000002dc42ad210 */ /* 0x004fca0007fde0ff */
[----:B------:R-:W-:Y:S01]  /*f630*/  @!P5 IMAD.X R43, R44, 0x1, R206, P6 ;  /* 0x000000012c2bd824 */ /* 0x000fe200030e06ce */
[----:B---3--:R-:W-:Y:S04]  /*f640*/  @!P2 ST.E.128 desc[UR50][R40.64], R12 ;  /* 0x0000000c2800a985 */ /* 0x008fe8000c101d32 */
[----:B------:R-:W2:Y:S04]  /*f650*/  @!P4 LDS.128 R12, [R37+0x1f400] ;  /* 0x01f40000250cc984 */ /* 0x000ea80000000c00 */
[----:B--2---:R-:W-:Y:S04]  /*f660*/  @!P4 ST.E.128 desc[UR50][R38.64], R12 ;  /* 0x0000000c2600c985 */ /* 0x004fe8000c101d32 */
[----:B------:R-:W2:Y:S04]  /*f670*/  @!P5 LDS.128 R12, [R36+0x1f400] ;  /* 0x01f40000240cd984 */ /* 0x000ea80000000c00 */
[----:B--2---:R4:W-:Y:S02]  /*f680*/  @!P5 ST.E.128 desc[UR50][R42.64], R12 ;  /* 0x0000000c2a00d985 */ /* 0x0049e4000c101d32 */
.L_x_535:
[----:B------:R-:W-:Y:S05]  /*f690*/  BSYNC B1 ;  /* 0x0000000000017941 */ /* 0x000fea0003800000 */
.L_x_534:
[----:B------:R-:W-:-:S03]  /*f6a0*/  UMOV UR4, 0xffffffff ;  /* 0xffffffff00047882 */ /* 0x000fc60000000000 */
[----:B------:R-:W-:Y:S05]  /*f6b0*/  BRA.DIV UR4, `(.L_x_536) ;  /* 0x0000019e04107947 */ /* 0x000fea000b800000 */
[----:B--2---:R2:W0:Y:S04]  /*f6c0*/  SHFL.IDX PT, R44, R47, 0x1, 0x1e1f ;  /* 0x003e1f002f2c7f89 */ /* 0x00442800000e0000 */
[----:B---3--:R2:W3:Y:S02]  /*f6d0*/  SHFL.IDX PT, R45, R46, 0x1, 0x1e1f ;  /* 0x003e1f002e2d7f89 */ /* 0x0084e400000e0000 */
.L_x_797:
[----:B------:R-:W-:-:S13]  /*f6e0*/  ISETP.GE.AND P2, PT, R48, 0x81, PT ;  /* 0x000000813000780c */ /* 0x000fda0003f46270 */
[----:B------:R-:W-:Y:S05]  /*f6f0*/  @!P2 BRA `(.L_x_476) ;  /* 0x000000000084a947 */ /* 0x000fea0003800000 */
[----:B------:R-:W-:Y:S02]  /*f700*/  ULDC UR4, c[0x0][0x2f4] ;  /* 0x0000bd0000047ab9 */ /* 0x000fe40000000800 */
[----:B------:R-:W-:-:S13]  /*f710*/  ISETP.GE.AND P5, PT, R16, UR4, PT ;  /* 0x0000000410007c0c */ /* 0x000fda000bfa6270 */
[----:B----4-:R-:W4:Y:S01]  /*f720*/  @!P5 LDS.128 R12, [R37+0x1c400] ;  /* 0x01c40000250cd984 */ /* 0x010f220000000c00 */
[----:B---3--:R-:W-:-:S04]  /*f730*/  @!P5 IADD3 R42, P2, R16, R45, RZ ;  /* 0x0000002d102ad210 */ /* 0x008fc80007f5e0ff */
[----:B0-----:R-:W-:Y:S02]  /*f740*/  @!P5 IADD3.X R43, R44, R17, RZ, P2, !PT ;  /* 0x000000112c2bd210 */ /* 0x001fe400017fe4ff */
[----:B------:R-:W-:-:S13]  /*f750*/  ISETP.GE.AND P2, PT, R172, UR4, PT ;  /* 0x00000004ac007c0c */ /* 0x000fda000bf46270 */
[----:B------:R-:W-:-:S05]  /*f760*/  @!P2 IADD3 R40, P4, R172, R45, RZ ;  /* 0x0000002dac28a210 */ /* 0x000fca0007f9e0ff */
[----:B------:R-:W-:Y:S01]  /*f770*/  @!P2 IMAD.X R41, R44, 0x1, R197, P4 ;  /* 0x000000012c29a824 */ /* 0x000fe200020e06c5 */
[----:B------:R-:W-:-:S13]  /*f780*/  ISETP.GE.AND P4, PT, R175, UR4, PT ;  /* 0x00000004af007c0c */ /* 0x000fda000bf86270 */
[----:B------:R-:W-:Y:S01]  /*f790*/  @!P4 IADD3 R38, P6, R175, R45, RZ ;  /* 0x0000002daf26c210 */ /* 0x000fe20007fde0ff */
[----:B----4-:R0:W-:Y:S01]  /*f7a0*/  @!P5 ST.E.128 desc[UR50][R42.64], R12 ;  /* 0x0000000c2a00d985 */ /* 0x0101e2000c101d32 */
[----:B------:R-:W-:-:S03]  /*f7b0*/  ISETP.GE.AND P5, PT, R0, UR4, PT ;  /* 0x0000000400007c0c */ /* 0x000fc6000bfa6270 */
[----:B------:R-:W-:-:S10]  /*f7c0*/  @!P4 IMAD.X R39, R44, 0x1, R207, P6 ;  /* 0x000000012c27c824 */ /* 0x000fd400030e06cf */
[----:B------:R-:W3:Y:S01]  /*f7d0*/  @!P5 LDS.128 R12, [R36+0x1c400] ;  /* 0x01c40000240cd984 */ /* 0x000ee20000000c00 */
[----:B------:R-:W-:-:S05]  /*f7e0*/  @!P5 IMAD.SHL.U32 R11, R173, 0x10, RZ ;  /* 0x00000010ad0bd824 */ /* 0x000fca00078e00ff */
[----:B0-----:R-:W-:-:S04]  /*f7f0*/  @!P5 IADD3 R42, P6, R11, R45, RZ ;  /* 0x0000002d0b2ad210 */ /* 0x001fc80007fde0ff */
[----:B------:R-:W-:-:S05]  /*f800*/  @!P5 LEA.HI.X.SX32 R43, R11, R44, 0x1, P6 ;  /* 0x0000002c0b2bd211 */ /* 0x000fca00030f0eff */
[----:B---3--:R0:W-:Y:S01]  /*f810*/  @!P5 ST.E.128 desc[UR50][R42.64], R12 ;  /* 0x0000000c2a00d985 */ /* 0x0081e2000c101d32 */
[----:B------:R-:W-:-:S13]  /*f820*/  ISETP.GE.AND P5, PT, R3, UR4, PT ;  /* 0x0000000403007c0c */ /* 0x000fda000bfa6270 */
[----:B------:R-:W3:Y:S01]  /*f830*/  @!P5 LDS.128 R12, [R37+0x1ec00] ;  /* 0x01ec0000250cd984 */ /* 0x000ee20000000c00 */
[----:B------:R-:W-:-:S04]  /*f840*/  @!P5 SHF.L.U32 R11, R174, 0x4, RZ ;  /* 0x00000004ae0bd819 */ /* 0x000fc800000006ff */
[----:B0-----:R-:W-:-:S04]  /*f850*/  @!P5 IADD3 R42, P6, R11, R45, RZ ;  /* 0x0000002d0b2ad210 */ /* 0x001fc80007fde0ff */
[----:B------:R-:W-:-:S05]  /*f860*/  @!P5 LEA.HI.X.SX32 R43, R11, R44, 0x1, P6 ;  /* 0x0000002c0b2bd211 */ /* 0x000fca00030f0eff */
[----:B---3--:R0:W-:Y:S01]  /*f870*/  @!P5 ST.E.128 desc[UR50][R42.64], R12 ;  /* 0x0000000c2a00d985 */ /* 0x0081e2000c101d32 */
[----:B------:R-:W-:-:S03]  /*f880*/  ISETP.GE.AND P5, PT, R196, UR4, PT ;  /* 0x00000004c4007c0c */ /* 0x000fc6000bfa6270 */
[----:B------:R-:W3:Y:S10]  /*f890*/  @!P2 LDS.128 R12, [R36+0x1ec00] ;  /* 0x01ec0000240ca984 */ /* 0x000ef40000000c00 */
[----:B0-----:R-:W-:-:S05]  /*f8a0*/  @!P5 IADD3 R42, P6, R196, R45, RZ ;  /* 0x0000002dc42ad210 */ /* 0x001fca0007fde0ff */
[----:B------:R-:W-:Y:S01]  /*f8b0*/  @!P5 IMAD.X R43, R44, 0x1, R206, P6 ;  /* 0x000000012c2bd824 */ /* 0x000fe200030e06ce */
[----:B---3--:R-:W-:Y:S04]  /*f8c0*/  @!P2 ST.E.128 desc[UR50][R40.64], R12 ;  /* 0x0000000c2800a985 */ /* 0x008fe8000c101d32 */
[----:B------:R-:W0:Y:S04]  /*f8d0*/  @!P4 LDS.128 R12, [R37+0x21400] ;  /* 0x02140000250cc984 */ /* 0x000e280000000c00 */
[----:B0-----:R-:W-:Y:S04]  /*f8e0*/  @!P4 ST.E.128 desc[UR50][R38.64], R12 ;  /* 0x0000000c2600c985 */ /* 0x001fe8000c101d32 */
[----:B------:R-:W0:Y:S04]  /*f8f0*/  @!P5 LDS.128 R12, [R36+0x21400] ;  /* 0x02140000240cd984 */ /* 0x000e280000000c00 */
[----:B0-----:R0:W-:Y:S02]  /*f900*/  @!P5 ST.E.128 desc[UR50][R42.64], R12 ;  /* 0x0000000c2a00d985 */ /* 0x0011e4000c101d32 */
.L_x_476:
[----:B------:R-:W-:Y:S05]  /*f910*/  BSYNC B0 ;  /* 0x0000000000007941 */ /* 0x000fea0003800000 */
.L_x_440:
[----:B0---4-:R-:W0:Y:S01]  /*f920*/  S2R R11, SR_TID.X ;  /* 0x00000000000b7919 */ /* 0x011e220000002100 */
[----:B------:R-:W-:Y:S01]  /*f930*/  @!PT LDS RZ, [RZ] ;  /* 0x00000000fffff984 */ /* 0x000fe20000000800 */
[----:B------:R-:W-:Y:S01]  /*f940*/  @!PT LDS RZ, [RZ] ;  /* 0x00000000fffff984 */ /* 0x000fe20000000800 */
[----:B------:R-:W-:Y:S01]  /*f950*/  @!PT LDS RZ, [RZ] ;  /* 0x00000000fffff984 */ /* 0x000fe20000000800 */
[----:B------:R-:W-:Y:S01]  /*f960*/  @!PT LDS RZ, [RZ] ;  /* 0x00000000fffff984 */ /* 0x000fe20000000800 */
[----:B------:R4:W-:Y:S06]  /*f970*/  MEMBAR.ALL.CTA ;  /* 0x0000000000007992 */ /* 0x0009ec0000008000 */
[----:B----4-:R-:W4:Y:S01]  /*f980*/  FENCE.VIEW.ASYNC.S ;  /* 0x00000000000073c6 */ /* 0x010f220000000000 */
[----:B------:R-:W-:Y:S05]  /*f990*/  WARPSYNC.ALL ;  /* 0x0000000000007948 */ /* 0x000fea0003800000 */
[----:B------:R-:W-:Y:S01]  /*f9a0*/  BSSY B0, `(.L_x_537) ;  /* 0x0000008000007945 */ /* 0x000fe20003800000 */
[----:B----4-:R4:W-:Y:S01]  /*f9b0*/  BAR.SYNC.DEFER_BLOCKING R153, 0x80 ;  /* 0x000200990000751d */ /* 0x0109e20000010000 */
[----:B0-----:R-:W-:-:S13]  /*f9c0*/  LOP3.LUT P2, RZ, R11, 0x7f, RZ, 0xc0, !PT ;  /* 0x0000007f0bff7812 */ /* 0x001fda000784c0ff */
[----:B------:R-:W-:-:S05]  /*f9d0*/  @!P2 VIADD R11, R91, 0x298a0 ;  /* 0x000298a05b0ba836 */ /* 0x000fca0000000000 */
[----:B------:R-:W-:-:S04]  /*f9e0*/  @!P2 PRMT R11, RZ, 0x654, R11 ;  /* 0x00000654ff0ba816 */ /* 0x000fc8000000000b */
[----:B------:R4:W-:Y:S01]  /*f9f0*/  @!P2 SYNCS.ARRIVE.TRANS64.RED.A1T0 RZ, [R11+URZ], RZ ;  /* 0x000000ff0bffa9a7 */ /* 0x0009e2000810043f */
[----:B------:R-:W-:Y:S05]  /*fa00*/  @!P1 BRA `(.L_x_538) ;  /* 0x0000000000049947 */ /* 0x000fea0003800000 */
[----:B------:R-:W-:Y:S01]  /*fa10*/  BPT.TRAP 0x1 ;  /* 0x000000040000795c */ /* 0x000fe20000300000 */
.L_x_538:
[----:B------:R-:W-:Y:S05]  /*fa20*/  BSYNC B0 ;  /* 0x0000000000007941 */ /* 0x000fea0003800000 */
.L_x_537:
[----:B------:R-:W0:Y:S01]  /*fa30*/  SYNCS.PHASECHK.TRANS64.TRYWAIT P1, [R91+URZ+0x298b0], R92 ;  /* 0x0298b05c5b0075a7 */ /* 0x000e22000802017f */
[----:B------:R-:W-:Y:S04]  /*fa40*/  BSSY B0, `(.L_x_539) ;  /* 0x0000002000007945 */ /* 0x000fe80003800000 */
[----:B0-----:R-:W-:Y:S05]  /*fa50*/  @!P1 BRA `(.L_x_540) ;  /* 0x0000019800749947 */ /* 0x001fea0003800000 */
.L_x_798:
[----:B------:R-:W-:Y:S05]  /*fa60*/  BSYNC B0 ;  /* 0x0000000000007941 */ /* 0x000fea0003800000 */
.L_x_539:
[----:B------:R-:W-:Y:S01]  /*fa70*/  ULDC.64 UR4, c[0x0][0x328] ;  /* 0x0000ca0000047ab9 */ /* 0x000fe20000000a00 */
[----:B------:R-:W-:Y:S01]  /*fa80*/  ULDC.64 UR6, c[0x0][0x318] ;  /* 0x0000c60000067ab9 */ /* 0x000fe20000000a00 */
[----:B------:R-:W-:Y:S01]  /*fa90*/  IMAD R88, R88, UR4, RZ ;  /* 0x0000000458587c24 */ /* 0x000fe2000f8e02ff */
[----:B------:R-:W-:Y:S01]  /*faa0*/  BSSY B0, `(.L_x_541) ;  /* 0x000002f000007945 */ /* 0x000fe20003800000 */
[----:B-1----:R-:W-:-:S04]  /*fab0*/  IMAD.WIDE.U32 R12, R35, UR4, RZ ;  /* 0x00000004230c7c25 */ /* 0x002fc8000f8e00ff */
[----:B------:R-:W-:Y:S01]  /*fac0*/  IMAD R35, R35, UR5, R88 ;  /* 0x0000000523237c24 */ /* 0x000fe2000f8e0258 */
[----:B------:R-:W-:Y:S01]  /*fad0*/  ULDC.64 UR4, c[0x0][0x338] ;  /* 0x0000ce0000047ab9 */ /* 0x000fe20000000a00 */
[----:B------:R-:W-:Y:S02]  /*fae0*/  IMAD.IADD R90, R90, 0x1, -R198 ;  /* 0x000000015a5a7824 */ /* 0x000fe400078e0ac6 */
[----:B------:R-:W-:Y:S02]  /*faf0*/  IMAD R89, R89, UR4, RZ ;  /* 0x0000000459597c24 */ /* 0x000fe4000f8e02ff */
[----:B------:R-:W-:Y:S02]  /*fb00*/  IMAD.IADD R13, R13, 0x1, R35 ;  /* 0x000000010d0d7824 */ /* 0x000fe400078e0223 */
[C---:B------:R-:W-:Y:S02]  /*fb10*/  IMAD R89, R34.reuse, UR5, R89 ;  /* 0x0000000522597c24 */ /* 0x040fe4000f8e0259 */
[----:B------:R-:W-:Y:S01]  /*fb20*/  IMAD.WIDE.U32 R12, R34, UR4, R12 ;  /* 0x00000004220c7c25 */ /* 0x000fe2000f8e000c */
[----:B------:R-:W-:-:S03]  /*fb30*/  ULDC.64 UR4, c[0x0][0x330] ;  /* 0x0000cc0000047ab9 */ /* 0x000fc60000000a00 */
[----:B----4-:R-:W-:Y:S01]  /*fb40*/  IMAD R11, R5, UR4, RZ ;  /* 0x00000004050b7c24 */ /* 0x010fe2000f8e02ff */
[----:B------:R-:W-:-:S03]  /*fb50*/  IADD3 R13, R13, R89, RZ ;  /* 0x000000590d0d7210 */ /* 0x000fc60007ffe0ff */
[C---:B------:R-:W-:Y:S02]  /*fb60*/  IMAD R15, R170.reuse, UR5, R11 ;  /* 0x00000005aa0f7c24 */ /* 0x040fe4000f8e020b */
[----:B------:R-:W-:-:S04]  /*fb70*/  IMAD.WIDE.U32 R12, R170, UR4, R12 ;  /* 0x00000004aa0c7c25 */ /* 0x000fc8000f8e000c */
[----:B------:R-:W-:Y:S01]  /*fb80*/  IMAD R11, R19, 0x5000, R217 ;  /* 0x00005000130b7824 */ /* 0x000fe200078e02d9 */
[----:B------:R-:W-:-:S03]  /*fb90*/  IADD3 R40, P1, R12, UR6, RZ ;  /* 0x000000060c287c10 */ /* 0x000fc6000ff3e0ff */
[----:B------:R-:W-:Y:S01]  /*fba0*/  IMAD.IADD R42, R18, 0x1, R11 ;  /* 0x00000001122a7824 */ /* 0x000fe200078e020b */
[----:B------:R-:W-:Y:S01]  /*fbb0*/  IADD3.X R41, R13, UR7, R15, P1, !PT ;  /* 0x000000070d297c10 */ /* 0x000fe20008ffe40f */
[----:B------:R0:W1:Y:S01]  /*fbc0*/  SHFL.IDX PT, R43, R40, RZ, 0x1e1f ;  /* 0x001e1fff282b7589 */ /* 0x00006200000e0000 */
[----:B------:R-:W-:Y:S02]  /*fbd0*/  ISETP.GE.AND P1, PT, R90, 0x1, PT ;  /* 0x000000015a00780c */ /* 0x000fe40003f26270 */
[CC--:B------:R-:W-:Y:S02]  /*fbe0*/  IADD3 R44, R18.reuse, R11.reuse, R123 ;  /* 0x0000000b122c7210 */ /* 0x0c0fe40007ffe07b */
[CC--:B---3--:R-:W-:Y:S02]  /*fbf0*/  IADD3 R45, R18.reuse, R11.reuse, R124 ;  /* 0x0000000b122d7210 */ /* 0x0c8fe40007ffe07c */
[----:B--2---:R-:W-:Y:S02]  /*fc00*/  IADD3 R46, R18, R11, R129 ;  /* 0x0000000b122e7210 */ /* 0x004fe40007ffe081 */
[----:B------:R0:W2:Y:S05]  /*fc10*/  SHFL.IDX PT, R11, R41, RZ, 0x1e1f ;  /* 0x001e1fff290b7589 */ /* 0x0000aa00000e0000 */
[----:B------:R-:W-:Y:S05]  /*fc20*/  @!P1 BRA `(.L_x_542) ;  /* 0x0000000000589947 */ /* 0x000fea0003800000 */
[----:B------:R-:W-:Y:S02]  /*fc30*/  ISETP.NE.AND P5, PT, R6, RZ, PT ;  /* 0x000000ff0600720c */ /* 0x000fe40003fa5270 */
[----:B------:R-:W-:-:S11]  /*fc40*/  ISETP.NE.AND P4, PT, R7, RZ, PT ;  /* 0x000000ff0700720c */ /* 0x000fd60003f85270 */
[----:B-1----:R-:W-:Y:S02]  /*fc50*/  @P5 IADD3 R36, P1, R16, R43, RZ ;  /* 0x0000002b10245210 */ /* 0x002fe40007f3e0ff */
[----:B------:R-:W-:-:S03]  /*fc60*/  @P4 SHF.L.U32 R12, R173, 0x4, RZ ;  /* 0x00000004ad0c4819 */ /* 0x000fc600000006ff */
[----:B--2---:R-:W-:Y:S01]  /*fc70*/  @P5 IMAD.X R37, R11, 0x1, R17, P1 ;  /* 0x000000010b255824 */ /* 0x004fe200008e0611 */
[----:B------:R-:W-:-:S04]  /*fc80*/  @P4 IADD3 R38, P1, R12, R43, RZ ;  /* 0x0000002b0c264210 */ /* 0x000fc80007f3e0ff */
[----:B------:R-:W-:Y:S02]  /*fc90*/  @P4 LEA.HI.X.SX32 R39, R12, R11, 0x1, P1 ;  /* 0x0000000b0c274211 */ /* 0x000fe400008f0eff */
[----:B------:R-:W-:-:S13]  /*fca0*/  ISETP.NE.AND P1, PT, R8, RZ, PT ;  /* 0x000000ff0800720c */ /* 0x000fda0003f25270 */
[----:B------:R-:W-:-:S05]  /*fcb0*/  @P1 IMAD.SHL.U32 R12, R174, 0x10, RZ ;  /* 0x00000010ae0c1824 */ /* 0x000fca00078e00ff */
[----:B------:R-:W-:-:S04]  /*fcc0*/  @P1 IADD3 R34, P6, R12, R43, RZ ;  /* 0x0000002b0c221210 */ /* 0x000fc80007fde0ff */
[----:B------:R-:W-:Y:S02]  /*fcd0*/  @P1 LEA.HI.X.SX32 R35, R12, R11, 0x1, P6 ;  /* 0x0000000b0c231211 */ /* 0x000fe400030f0eff */
[----:B------:R-:W1:Y:S04]  /*fce0*/  @P5 LDS.128 R12, [R42+0xa400] ;  /* 0x00a400002a0c5984 */ /* 0x000e680000000c00 */
[----:B-1----:R1:W-:Y:S01]  /*fcf0*/  @P5 ST.E.128 desc[UR50][R36.64], R12 ;  /* 0x0000000c24005985 */ /* 0x0023e2000c101d32 */
[----:B------:R-:W-:-:S03]  /*fd00*/  ISETP.NE.AND P5, PT, R9, RZ, PT ;  /* 0x000000ff0900720c */ /* 0x000fc60003fa5270 */
[----:B------:R-:W2:Y:S10]  /*fd10*/  @P4 LDS.128 R12, [R44+0xa400] ;  /* 0x00a400002c0c4984 */ /* 0x000eb40000000c00 */
[----:B-1----:R-:W-:-:S05]  /*fd20*/  @P5 IADD3 R36, P6, R172, R43, RZ ;  /* 0x0000002bac245210 */ /* 0x002fca0007fde0ff */
[----:B------:R-:W-:Y:S01]  /*fd30*/  @P5 IMAD.X R37, R11, 0x1, R197, P6 ;  /* 0x000000010b255824 */ /* 0x000fe200030e06c5 */
[----:B--2---:R-:W-:Y:S04]  /*fd40*/  @P4 ST.E.128 desc[UR50][R38.64], R12 ;  /* 0x0000000c26004985 */ /* 0x004fe8000c101d32 */
[----:B------:R-:W1:Y:S04]  /*fd50*/  @P1 LDS.128 R12, [R45+0xa400] ;  /* 0x00a400002d0c1984 */ /* 0x000e680000000c00 */
[----:B-1----:R-:W-:Y:S04]  /*fd60*/  @P1 ST.E.128 desc[UR50][R34.64], R12 ;  /* 0x0000000c22001985 */ /* 0x002fe8000c101d32 */
[----:B------:R-:W1:Y:S04]  /*fd70*/  @P5 LDS.128 R12, [R46+0xa400] ;  /* 0x00a400002e0c5984 */ /* 0x000e680000000c00 */
[----:B-1----:R3:W-:Y:S02]  /*fd80*/  @P5 ST.E.128 desc[UR50][R36.64], R12 ;  /* 0x0000000c24005985 */ /* 0x0027e4000c101d32 */
.L_x_542:
[----:B------:R-:W-:Y:S05]  /*fd90*/  BSYNC B0 ;  /* 0x0000000000007941 */ /* 0x000fea0003800000 */
.L_x_541:
[----:B------:R-:W-:Y:S01]  /*fda0*/  ISETP.GE.AND P1, PT, R90, 0x81, PT ;  /* 0x000000815a00780c */ /* 0x000fe20003f26270 */
[----:B0-----:R-:W0:Y:S01]  /*fdb0*/  SHFL.IDX PT, R41, R41, 0x1, 0x1e1f ;  /* 0x003e1f0029297f89 */ /* 0x001e2200000e0000 */
[----:B------:R-:W-:Y:S03]  /*fdc0*/  BSSY B0, `(.L_x_543) ;  /* 0x0000019000007945 */ /* 0x000fe60003800000 */
[----:B--2---:R2:W4:Y:S08]  /*fdd0*/  SHFL.IDX PT, R11, R40, 0x1, 0x1e1f ;  /* 0x003e1f00280b7f89 */ /* 0x00453000000e0000 */
[----:B--2---:R-:W-:Y:S05]  /*fde0*/  @!P1 BRA `(.L_x_544) ;  /* 0x0000000000589947 */ /* 0x004fea0003800000 */
[----:B------:R-:W-:Y:S02]  /*fdf0*/  ISETP.NE.AND P5, PT, R6, RZ, PT ;  /* 0x000000ff0600720c */ /* 0x000fe40003fa5270 */
[----:B------:R-:W-:-:S11]  /*fe00*/  ISETP.NE.AND P4, PT, R7, RZ, PT ;  /* 0x000000ff0700720c */ /* 0x000fd60003f85270 */
[----:B---34-:R-:W-:Y:S02]  /*fe10*/  @P5 IADD3 R36, P1, R16, R11, RZ ;  /* 0x0000000b10245210 */ /* 0x018fe40007f3e0ff */
[----:B------:R-:W-:-:S03]  /*fe20*/  @P4 SHF.L.U32 R12, R173, 0x4, RZ ;  /* 0x00000004ad0c4819 */ /* 0x000fc600000006ff */
[----:B0-----:R-:W-:Y:S01]  /*fe30*/  @P5 IMAD.X R37, R41, 0x1, R17, P1 ;  /* 0x0000000129255824 */ /* 0x001fe200008e0611 */
[----:B------:R-:W-:-:S04]  /*fe40*/  @P4 IADD3 R38, P1, R12, R11, RZ ;  /* 0x0000000b0c264210 */ /* 0x000fc80007f3e0ff */
[----:B------:R-:W-:Y:S02]  /*fe50*/  @P4 LEA.HI.X.SX32 R39, R12, R41, 0x1, P1 ;  /* 0x000000290c274211 */ /* 0x000fe400008f0eff */
[----:B------:R-:W-:-:S13]  /*fe60*/  ISETP.NE.AND P1, PT, R8, RZ, PT ;  /* 0x000000ff0800720c */ /* 0x000fda0003f25270 */
[----:B------:R-:W-:-:S05]  /*fe70*/  @P1 IMAD.SHL.U32 R12, R174, 0x10, RZ ;  /* 0x00000010ae0c1824 */ /* 0x000fca00078e00ff */
[----:B------:R-:W-:-:S04]  /*fe80*/  @P1 IADD3 R34, P6, R12, R11, RZ ;  /* 0x0000000b0c221210 */ /* 0x000fc80007fde0ff */
[----:B------:R-:W-:Y:S02]  /*fe90*/  @P1 LEA.HI.X.SX32 R35, R12, R41, 0x1, P6 ;  /* 0x000000290c231211 */ /* 0x000fe400030f0eff */
[----:B------:R-:W0:Y:S04]  /*fea0*/  @P5 LDS.128 R12, [R42+0xe400] ;  /* 0x00e400002a0c5984 */ /* 0x000e280000000c00 */
[----:B0-----:R0:W-:Y:S01]  /*feb0*/  @P5 ST.E.128 desc[UR50][R36.64], R12 ;  /* 0x0000000c24005985 */ /* 0x0011e2000c101d32 */
[----:B------:R-:W-:-:S03]  /*fec0*/  ISETP.NE.AND P5, PT, R9, RZ, PT ;  /* 0x000000ff0900720c */ /* 0x000fc60003fa5270 */
[----:B------:R-:W2:Y:S10]  /*fed0*/  @P4 LDS.128 R12, [R44+0xe400] ;  /* 0x00e400002c0c4984 */ /* 0x000eb40000000c00 */
[----:B0-----:R-:W-:-:S05]  /*fee0*/  @P5 IADD3 R36, P6, R172, R11, RZ ;  /* 0x0000000bac245210 */ /* 0x001fca0007fde0ff */
[----:B------:R-:W-:Y:S01]  /*fef0*/  @P5 IMAD.X R37, R41, 0x1, R197, P6 ;  /* 0x0000000129255824 */ /* 0x000fe200030e06c5 */
[----:B--2---:R-:W-:Y:S04]  /*ff00*/  @P4 ST.E.128 desc[UR50][R38.64], R12 ;  /* 0x0000000c26004985 */ /* 0x004fe8000c101d32 */
[----:B------:R-:W0:Y:S04]  /*ff10*/  @P1 LDS.128 R12, [R45+0xe400] ;  /* 0x00e400002d0c1984 */ /* 0x000e280000000c00 */
[----:B0-----:R-:W-:Y:S04]  /*ff20*/  @P1 ST.E.128 desc[UR50][R34.64], R12 ;  /* 0x0000000c22001985 */ /* 0x001fe8000c101d32 */
[----:B------:R-:W0:Y:S04]  /*ff30*/  @P5 LDS.128 R12, [R46+0xe400] ;  /* 0x00e400002e0c5984 */ /* 0x000e280000000c00 */
[----:B0-----:R2:W-:Y:S02]  /*ff40*/  @P5 ST.E.128 desc[UR50][R36.64], R12 ;  /* 0x0000000c24005985 */ /* 0x0015e4000c101d32 */
.L_x_544:
[----:B------:R-:W-:Y:S05]  /*ff50*/  BSYNC B0 ;  /* 0x0000000000007941 */ /* 0x000fea0003800000 */
.L_x_543:
[----:B----4-:R-:W4:Y:S01]  /*ff60*/  LDL R11, [R1] ;  /* 0x00000000010b7983 */ /* 0x010f220000100800 */
[----:B------:R-:W-:Y:S01]  /*ff70*/  @!P2 VIADD R91, R91, 0x298c0 ;  /* 0x000298c05b5ba836 */ /* 0x000fe20000000000 */
[----:B------:R-:W-:Y:S01]  /*ff80*/  IADD3 R19, R19, 0x1, RZ ;  /* 0x0000000113137810 */ /* 0x000fe20007ffe0ff */
[----:B------:R-:W-:Y:S01]  /*ff90*/  @!PT LDS RZ, [RZ] ;  /* 0x00000000fffff984 */ /* 0x000fe20000000800 */
[----:B------:R-:W-:Y:S01]  /*ffa0*/  @!PT LDS RZ, [RZ] ;  /* 0x00000000fffff984 */ /* 0x000fe20000000800 */
[----:B------:R-:W-:Y:S01]  /*ffb0*/  @!PT LDS RZ, [RZ] ;  /* 0x00000000fffff984 */ /* 0x000fe20000000800 */
[----:B------:R-:W-:Y:S01]  /*ffc0*/  @!PT LDS RZ, [RZ] ;  /* 0x00000000fffff984 */ /* 0x000fe20000000800 */
[----:B------:R5:W-:Y:S06]  /*ffd0*/  MEMBAR.ALL.CTA ;  /* 0x0000000000007992 */ /* 0x000bec0000008000 */
[----:B-----5:R-:W5:Y:S02]  /*ffe0*/  FENCE.VIEW.ASYNC.S ;  /* 0x00000000000073c6 */ /* 0x020f640000000000 */
[----:B-----5:R0:W-:Y:S01]  /*fff0*/  BAR.SYNC.DEFER_BLOCKING R153, 0x80 ;  /* 0x000200990000751d */ /* 0x0201e20000010000 */
[----:B------:R-:W-:-:S02]  /*10000*/  ISETP.NE.AND P1, PT, R19, 0x2, PT ;  /* 0x000000021300780c */ /* 0x000fc40003f25270 */
[----:B------:R-:W-:Y:S02]  /*10010*/  @!P2 PRMT R91, RZ, 0x654, R91 ;  /* 0x00000654ff5ba816 */ /* 0x000fe4000000005b */
[----:B--23--:R-:W-:Y:S02]  /*10020*/  SEL R12, RZ, 0x1, P1 ;  /* 0x00000001ff0c7807 */ /* 0x00cfe40000800000 */
[----:B------:R-:W-:Y:S02]  /*10030*/  SEL R19, R19, RZ, P1 ;  /* 0x000000ff13137207 */ /* 0x000fe40000800000 */
[----:B------:R-:W-:Y:S01]  /*10040*/  LOP3.LUT R199, R199, R12, RZ, 0x3c, !PT ;  /* 0x0000000cc7c77212 */ /* 0x000fe200078e3cff */
[----:B------:R2:W-:Y:S01]  /*10050*/  @!P2 SYNCS.ARRIVE.TRANS64.RED.A1T0 RZ, [R91+URZ], RZ ;  /* 0x000000ff5bffa9a7 */ /* 0x0005e2000810043f */
[----:B----4-:R-:W-:-:S13]  /*10060*/  LOP3.LUT P4, RZ, R11, 0x2, RZ, 0xc0, !PT ;  /* 0x000000020bff7812 */ /* 0x010fda000788c0ff */
[----:B0-2---:R-:W-:Y:S05]  /*10070*/  @P4 BRA `(.L_x_545) ;  /* 0xffffff2400fc4947 */ /* 0x005fea000383ffff */
[----:B------:R-:W0:Y:S01]  /*10080*/  S2R R11, SR_TID.X ;  /* 0x00000000000b7919 */ /* 0x000e220000002100 */
[----:B------:R-:W-:Y:S02]  /*10090*/  PLOP3.LUT P0, PT, PT, PT, PT, 0x8, 0x0 ;  /* 0x000000000000781c */ /* 0x000fe40003f0e170 */
[----:B0-----:R-:W-:-:S04]  /*100a0*/  SHF.R.U32.HI R11, RZ, 0x7, R11 ;  /* 0x00000007ff0b7819 */ /* 0x001fc8000001160b */
[----:B------:R-:W-:-:S13]  /*100b0*/  ISETP.NE.AND P4, PT, R11, 0x1, PT ;  /* 0x000000010b00780c */ /* 0x000fda0003f85270 */
[----:B------:R-:W-:Y:S06]  /*100c0*/  @!P4 BAR.ARV 0x9, 0x100 ;  /* 0x024400000000cb1d */ /* 0x000fec0000002000 */
.L_x_435:
[----:B------:R-:W-:Y:S05]  /*100d0*/  @P0 BRA `(.L_x_546) ;  /* 0x00000000000c0947 */ /* 0x000fea0003800000 */
[----:B------:R-:W0:Y:S01]  /*100e0*/  FENCE.VIEW.ASYNC.G ;  /* 0x00000000000073c6 */ /* 0x000e220000000100 */
[----:B------:R-:W-:Y:S05]  /*100f0*/  WARPSYNC.ALL ;  /* 0x0000000000007948 */ /* 0x000fea0003800000 */
[----:B0-----:R-:W-:Y:S06]  /*10100*/  BAR.ARV 0xc, 0x180 ;  /* 0x0306000000007b1d */ /* 0x001fec0000002000 */
.L_x_546:
[----:B------:R-:W-:Y:S01]  /*10110*/  ULDC.64 UR6, c[0x0][0x998] ;  /* 0x0002660000067ab9 */ /* 0x000fe20000000a00 */
[----:B------:R-:W-:Y:S01]  /*10120*/  ULDC.64 UR4, c[0x0][0x990] ;  /* 0x0002640000047ab9 */ /* 0x000fe20000000a00 */
[----:B------:R-:W-:Y:S02]  /*10130*/  ISETP.NE.U32.AND P1, PT, RZ, UR6, PT ;  /* 0x00000006ff007c0c */ /* 0x000fe4000bf25070 */
[----:B------:R-:W-:Y:S02]  /*10140*/  ISETP.NE.U32.AND P0, PT, RZ, UR4, PT ;  /* 0x00000004ff007c0c */ /* 0x000fe4000bf05070 */
[----:B------:R-:W-:Y:S02]  /*10150*/  ISETP.NE.AND.EX P1, PT, RZ, UR7, PT, P1 ;  /* 0x00000007ff007c0c */ /* 0x000fe4000bf25310 */
[----:B------:R-:W-:-:S11]  /*10160*/  ISETP.NE.AND.EX P0, PT, RZ, UR5, PT, P0 ;  /* 0x00000005ff007c0c */ /* 0x000fd6000bf05300 */
[----:B------:R-:W0:Y:S01]  /*10170*/  @P1 LDC.64 R8, c[0x0][0x9b8] ;  /* 0x00026e00ff081b82 */ /* 0x000e220000000a00 */
[----:B------:R-:W-:-:S07]  /*10180*/  @P1 SHF.R.S32.HI R15, RZ, 0x1f, R170 ;  /* 0x0000001fff0f1819 */ /* 0x000fce00000114aa */
[----:B------:R-:W2:Y:S08]  /*10190*/  @P0 LDC.64 R6, c[0x0][0x9a8] ;  /* 0x00026a00ff060b82 */ /* 0x000eb00000000a00 */
[----:B------:R-:W3:Y:S08]  /*101a0*/  @P1 LDC.64 R10, c[0x0][0x9c0] ;  /* 0x00027000ff0a1b82 */ /* 0x000ef00000000a00 */
[----:B------:R-:W4:Y:S01]  /*101b0*/  @P0 LDC.64 R12, c[0x0][0x9b0] ;  /* 0x00026c00ff0c0b82 */ /* 0x000f220000000a00 */
[----:B0-----:R-:W-:-:S02]  /*101c0*/  @P1 IMAD R2, R224, R8, RZ ;  /* 0x00000008e0021224 */ /* 0x001fc400078e02ff */
[----:B------:R-:W-:-:S04]  /*101d0*/  @P1 IMAD.WIDE.U32 R4, R218, R8, RZ ;  /* 0x00000008da041225 */ /* 0x000fc800078e00ff */
[----:B------:R-:W-:Y:S02]  /*101e0*/  @P1 IMAD R9, R218, R9, R2 ;  /* 0x00000009da091224 */ /* 0x000fe400078e0202 */
[-C--:B--2---:R-:W-:Y:S02]  /*101f0*/  @P0 IMAD R0, R224, R6.reuse, RZ ;  /* 0x00000006e0000224 */ /* 0x084fe400078e02ff */
[----:B------:R-:W-:Y:S01]  /*10200*/  @P1 IMAD.IADD R5, R5, 0x1, R9 ;  /* 0x0000000105051824 */ /* 0x000fe200078e0209 */
[----:B------:R-:W-:Y:S01]  /*10210*/  @P0 SHF.R.S32.HI R9, RZ, 0x1f, R170 ;  /* 0x0000001fff090819 */ /* 0x000fe200000114aa */
[C---:B------:R-:W-:Y:S02]  /*10220*/  @P0 IMAD R7, R218.reuse, R7, R0 ;  /* 0x00000007da070224 */ /* 0x040fe400078e0200 */
[----:B------:R-:W-:-:S04]  /*10230*/  @P0 IMAD.WIDE.U32 R2, R218, R6, RZ ;  /* 0x00000006da020225 */ /* 0x000fc800078e00ff */
[----:B---3--:R-:W-:Y:S02]  /*10240*/  @P1 IMAD R6, R15, R10, RZ ;  /* 0x0000000a0f061224 */ /* 0x008fe400078e02ff */
[----:B------:R-:W-:Y:S02]  /*10250*/  @P0 IMAD.IADD R3, R3, 0x1, R7 ;  /* 0x0000000103030824 */ /* 0x000fe400078e0207 */
[C---:B------:R-:W-:Y:S02]  /*10260*/  @P1 IMAD R11, R170.reuse, R11, R6 ;  /* 0x0000000baa0b1224 */ /* 0x040fe400078e0206 */
[----:B----4-:R-:W-:Y:S02]  /*10270*/  @P0 IMAD R0, R9, R12, RZ ;  /* 0x0000000c09000224 */ /* 0x010fe400078e02ff */
[----:B------:R-:W-:-:S04]  /*10280*/  @P1 IMAD.WIDE.U32 R6, R170, R10, R4 ;  /* 0x0000000aaa061225 */ /* 0x000fc800078e0004 */
[----:B------:R-:W-:Y:S01]  /*10290*/  @P0 IMAD R9, R170, R13, R0 ;  /* 0x0000000daa090224 */ /* 0x000fe200078e0200 */
[----:B------:R-:W-:Y:S01]  /*102a0*/  @P1 LEA R8, P3, R6, UR6, 0x2 ;  /* 0x0000000606081c11 */ /* 0x000fe2000f8610ff */
[----:B------:R-:W-:-:S04]  /*102b0*/  @P0 IMAD.WIDE.U32 R2, R170, R12, R2 ;  /* 0x0000000caa020225 */ /* 0x000fc800078e0002 */
[----:B------:R-:W-:Y:S01]  /*102c0*/  @P1 IMAD.IADD R5, R7, 0x1, R11 ;  /* 0x0000000107051824 */ /* 0x000fe200078e020b */
[----:B------:R-:W-:Y:S01]  /*102d0*/  @P0 IADD3 R3, R3, R9, RZ ;  /* 0x0000000903030210 */ /* 0x000fe20007ffe0ff */
[----:B------:R-:W-:Y:S01]  /*102e0*/  IMAD.MOV.U32 R0, RZ, RZ, 0x3f800000 ;  /* 0x3f800000ff007424 */ /* 0x000fe200078e00ff */
[----:B------:R-:W-:Y:S01]  /*102f0*/  @P0 LEA R4, P2, R2, UR4, 0x2 ;  /* 0x0000000402040c11 */ /* 0x000fe2000f8410ff */
[----:B------:R-:W-:Y:S01]  /*10300*/  ULDC UR4, c[0x0][0x988] ;  /* 0x0002620000047ab9 */ /* 0x000fe20000000800 */
[----:B------:R-:W-:Y:S02]  /*10310*/  @P1 LEA.HI.X R9, R6, UR7, R5, 0x2, P3 ;  /* 0x0000000706091c11 */ /* 0x000fe400098f1405 */
[----:B------:R-:W-:Y:S01]  /*10320*/  @P0 LEA.HI.X R5, R2, UR5, R3, 0x2, P2 ;  /* 0x0000000502050c11 */ /* 0x000fe200090f1403 */
[----:B------:R-:W-:Y:S02]  /*10330*/  IMAD.MOV.U32 R3, RZ, RZ, 0x3f800000 ;  /* 0x3f800000ff037424 */ /* 0x000fe400078e00ff */
[----:B------:R0:W2:Y:S04]  /*10340*/  @P1 LDG.E R0, desc[UR50][R8.64] ;  /* 0x0000003208001981 */ /* 0x0000a8000c1e1900 */
[----:B------:R3:W2:Y:S01]  /*10350*/  @P0 LDG.E R3, desc[UR50][R4.64] ;  /* 0x0000003204030981 */ /* 0x0006a2000c1e1900 */
[----:B------:R-:W-:-:S02]  /*10360*/  ISETP.GE.AND P1, PT, R152, 0x1, PT ;  /* 0x000000019800780c */ /* 0x000fc40003f26270 */
[----:B------:R-:W-:Y:S02]  /*10370*/  CS2R R88, SRZ ;  /* 0x0000000000587805 */ /* 0x000fe4000001ff00 */
[----:B------:R-:W-:Y:S01]  /*10380*/  PLOP3.LUT P0, PT, PT, PT, PT, 0x80, 0x0 ;  /* 0x000000000000781c */ /* 0x000fe20003f0f070 */
[----:B------:R-:W-:Y:S01]  /*10390*/  IMAD.MOV.U32 R87, RZ, RZ, RZ ;  /* 0x000000ffff577224 */ /* 0x000fe200078e00ff */
[----:B------:R-:W-:Y:S02]  /*103a0*/  CS2R R6, SRZ ;  /* 0x0000000000067805 */ /* 0x000fe4000001ff00 */
[----:B------:R-:W-:Y:S02]  /*103b0*/  CS2R R10, SRZ ;  /* 0x00000000000a7805 */ /* 0x000fe4000001ff00 */
[----:B0-----:R-:W-:Y:S02]  /*103c0*/  CS2R R8, SRZ ;  /* 0x0000000000087805 */ /* 0x001fe4000001ff00 */
[----:B------:R-:W-:-:S02]  /*103d0*/  CS2R R12, SRZ ;  /* 0x00000000000c7805 */ /* 0x000fc4000001ff00 */
[----:B------:R-:W-:Y:S02]  /*103e0*/  CS2R R14, SRZ ;  /* 0x00000000000e7805 */ /* 0x000fe4000001ff00 */
[----:B---3--:R-:W-:Y:S02]  /*103f0*/  CS2R R4, SRZ ;  /* 0x0000000000047805 */ /* 0x008fe4000001ff00 */
        /* <DEDUP_REMOVED lines=10> */
[----:B-1----:R-:W-:Y:S02]  /*104a0*/  CS2R R42, SRZ ;  /* 0x00000000002a7805 */ /* 0x002fe4000001ff00 */
[----:B------:R-:W-:Y:S02]  /*104b0*/  CS2R R44, SRZ ;  /* 0x00000000002c7805 */ /* 0x000fe4000001ff00 */
[----:B------:R-:W-:Y:S02]  /*104c0*/  CS2R R46, SRZ ;  /* 0x00000000002e7805 */ /* 0x000fe4000001ff00 */
[----:B------:R-:W-:Y:S02]  /*104d0*/  CS2R R48, SRZ ;  /* 0x0000000000307805 */ /* 0x000fe4000001ff00 */
[----:B------:R-:W-:Y:S02]  /*104e0*/  MOV R50, RZ ;  /* 0x000000ff00327202 */ /* 0x000fe40000000f00 */
        /* <DEDUP_REMOVED lines=9> */
[----:B------:R-:W-:Y:S01]  /*10580*/  CS2R R100, SRZ ;  /* 0x0000000000647805 */ /* 0x000fe2000001ff00 */
[----:B------:R-:W-:Y:S02]  /*10590*/  IMAD.MOV.U32 R68, RZ, RZ, RZ ;  /* 0x000000ffff447224 */ /* 0x000fe400078e00ff */
[----:B------:R-:W-:Y:S02]  /*105a0*/  IMAD.MOV.U32 R103, RZ, RZ, RZ ;  /* 0x000000ffff677224 */ /* 0x000fe400078e00ff */
[----:B--2---:R-:W-:-:S04]  /*105b0*/  FMUL.FTZ R0, R3, R0 ;  /* 0x0000000003007220 */ /* 0x004fc80000410000 */
[----:B------:R-:W-:Y:S01]  /*105c0*/  FMUL.FTZ R2, R0, UR4 ;  /* 0x0000000400027c20 */ /* 0x000fe20008410000 */
[----:B------:R-:W-:Y:S06]  /*105d0*/  @!P1 BRA `(.L_x_547) ;  /* 0x000000e400209947 */ /* 0x000fec0003800000 */
[----:B------:R-:W-:-:S03]  /*105e0*/  UMOV UR4, 0xffffffff ;  /* 0xffffffff00047882 */ /* 0x000fc60000000000 */
[----:B------:R-:W-:Y:S05]  /*105f0*/  BRA.DIV UR4, `(.L_x_548) ;  /* 0x0000018e04a07947 */ /* 0x000fea000b800000 */
[----:B------:R-:W0:Y:S02]  /*10600*/  S2R R0, SR_TID.X ;  /* 0x0000000000007919 */ /* 0x000e240000002100 */
[----:B0-----:R-:W-:-:S05]  /*10610*/  VIADD R3, R0, 0xffffff80 ;  /* 0xffffff8000037836 */ /* 0x001fca0000000000 */
[----:B------:R-:W-:-:S04]  /*10620*/  SHF.R.S32.HI R0, RZ, 0x1f, R3 ;  /* 0x0000001fff007819 */ /* 0x000fc80000011403 */
[----:B------:R-:W-:-:S04]  /*10630*/  LEA.HI R0, R0, R3, RZ, 0x7 ;  /* 0x0000000300007211 */ /* 0x000fc800078f38ff */
[----:B------:R-:W-:-:S05]  /*10640*/  SHF.R.S32.HI R0, RZ, 0x7, R0 ;  /* 0x00000007ff007819 */ /* 0x000fca0000011400 */
[----:B------:R0:W1:Y:S02]  /*10650*/  SHFL.IDX PT, R168, R0, RZ, 0x1f ;  /* 0x00001fff00a87589 */ /* 0x00006400000e0000 */
.L_x_801:
[----:B------:R-:W-:Y:S01]  /*10660*/  ULOP3.LUT UP0, URZ, UR39, 0x9f, URZ, 0xc0, !UPT ;  /* 0x0000009f273f7892 */ /* 0x000fe2000f80c03f */
[----:B01----:R-:W-:-:S04]  /*10670*/  LEA.HI R0, R168, R168, RZ, 0x1 ;  /* 0x000000a8a8007211 */ /* 0x003fc800078f08ff */
[----:B------:R-:W-:Y:S02]  /*10680*/  LOP3.LUT R3, R0, 0x3e, RZ, 0xc0, !PT ;  /* 0x0000003e00037812 */ /* 0x000fe400078ec0ff */
[----:B------:R-:W-:Y:S02]  /*10690*/  PLOP3.LUT P0, PT, PT, PT, UP0, 0x80, 0x0 ;  /* 0x000000000000781c */ /* 0x000fe40003f0f008 */
[----:B------:R-:W-:-:S04]  /*106a0*/  IADD3 R3, R168, -R3, RZ ;  /* 0x80000003a8037210 */ /* 0x000fc80007ffe0ff */
[----:B------:R-:W-:-:S04]  /*106b0*/  LEA R3, R3, UR39, 0xc ;  /* 0x0000002703037c11 */ /* 0x000fc8000f8e60ff */
[----:B------:R-:W-:-:S04]  /*106c0*/  SHF.R.U32.HI R3, RZ, 0x4, R3 ;  /* 0x00000004ff037819 */ /* 0x000fc80000011603 */
[----:B------:R-:W-:Y:S01]  /*106d0*/  LOP3.LUT R44, R3, 0x3fff, RZ, 0xc0, !PT ;  /* 0x00003fff032c7812 */ /* 0x000fe200078ec0ff */
[----:B------:R-:W-:Y:S06]  /*106e0*/  @!P0 BRA `(.L_x_549) ;  /* 0x0000000000408947 */ /* 0x000fec0003800000 */
[----:B------:R-:W-:Y:S01]  /*106f0*/  MOV R0, 0x0 ;  /* 0x0000000000007802 */ /* 0x000fe20000000f00 */
[----:B------:R-:W-:Y:S01]  /*10700*/  ULDC.64 UR4, c[0x4][0xc8] ;  /* 0x0100320000047ab9 */ /* 0x000fe20000000a00 */
[----:B------:R-:W-:Y:S01]  /*10710*/  ULDC.64 UR6, c[0x4][0xd0] ;  /* 0x0100340000067ab9 */ /* 0x000fe20000000a00 */
[----:B------:R-:W-:Y:S01]  /*10720*/  IMAD.U32 R4, RZ, RZ, UR4 ;  /* 0x00000004ff047e24 */ /* 0x000fe2000f8e00ff */
[----:B------:R0:W1:Y:S01]  /*10730*/  LDC.64 R14, c[0x4][R0] ;  /* 0x01000000000e7b82 */ /* 0x0000620000000a00 */
[----:B------:R-:W-:Y:S01]  /*10740*/  IMAD.U32 R5, RZ, RZ, UR5 ;  /* 0x00000005ff057e24 */ /* 0x000fe2000f8e00ff */
[----:B------:R-:W-:Y:S01]  /*10750*/  ULDC.64 UR4, c[0x4][0x38] ;  /* 0x01000e0000047ab9 */ /* 0x000fe20000000a00 */
[----:B------:R-:W-:Y:S01]  /*10760*/  IMAD.U32 R6, RZ, RZ, UR6 ;  /* 0x00000006ff067e24 */ /* 0x000fe2000f8e00ff */
[----:B------:R-:W-:Y:S01]  /*10770*/  MOV R7, UR7 ;  /* 0x0000000700077c02 */ /* 0x000fe20008000f00 */
[----:B------:R-:W-:Y:S01]  /*10780*/  IMAD.U32 R10, RZ, RZ, UR4 ;  /* 0x00000004ff0a7e24 */ /* 0x000fe2000f8e00ff */
[----:B------:R-:W-:Y:S01]  /*10790*/  MOV R12, 0x1 ;  /* 0x00000001000c7802 */ /* 0x000fe20000000f00 */
[----:B------:R-:W-:-:S02]  /*107a0*/  IMAD.U32 R11, RZ, RZ, UR5 ;  /* 0x00000005ff0b7e24 */ /* 0x000fc4000f8e00ff */
[----:B------:R-:W-:Y:S02]  /*107b0*/  IMAD.MOV.U32 R8, RZ, RZ, 0x70 ;  /* 0x00000070ff087424 */ /* 0x000fe400078e00ff */
[----:B0-----:R-:W-:-:S07]  /*107c0*/  IMAD.MOV.U32 R13, RZ, RZ, RZ ;  /* 0x000000ffff0d7224 */ /* 0x001fce00078e00ff */
[----:B------:R-:W-:-:S07]  /*107d0*/  LEPC R20, `(.L_x_549) ;  /* 0x000000001014794e */ /* 0x000fce0000000000 */
[----:B-1---5:R-:W-:Y:S05]  /*107e0*/  CALL.ABS.NOINC R14 ;  /* 0x000000000e007343 */ /* 0x022fea0003c00000 */
.L_x_549:
[----:B------:R-:W-:Y:S02]  /*107f0*/  ULDC UR4, c[0x0][0x3f4] ;  /* 0x0000fd0000047ab9 */ /* 0x000fe40000000800 */
[----:B------:R-:W-:-:S13]  /*10800*/  ISETP.LT.AND P0, PT, RZ, UR4, PT ;  /* 0x00000004ff007c0c */ /* 0x000fda000bf01270 */
[----:B------:R-:W-:Y:S05]  /*10810*/  @P0 BRA `(.L_x_550) ;  /* 0x0000000000400947 */ /* 0x000fea0003800000 */
[----:B------:R-:W-:-:S04]  /*10820*/  ULEA.HI UR4, UR37, UR37, URZ, 0x1 ;  /* 0x0000002525047291 */ /* 0x000fc8000f8f083f */
[----:B------:R-:W-:-:S04]  /*10830*/  ULOP3.LUT UR4, UR4, 0xfffffffe, URZ, 0xc0, !UPT ;  /* 0xfffffffe04047892 */ /* 0x000fc8000f8ec03f */
[----:B------:R-:W-:-:S06]  /*10840*/  UIADD3 UR4, UR37, -UR4, URZ ;  /* 0x8000000425047290 */ /* 0x000fcc000fffe03f */
[----:B------:R-:W-:-:S05]  /*10850*/  IMAD.U32 R3, RZ, RZ, UR4 ;  /* 0x00000004ff037e24 */ /* 0x000fca000f8e00ff */
[----:B------:R-:W-:-:S04]  /*10860*/  SHF.L.U32 R3, R3, 0x1f, RZ ;  /* 0x0000001f03037819 */ /* 0x000fc800000006ff */
[----:B------:R0:W1:Y:S03]  /*10870*/  SYNCS.PHASECHK.TRANS64.TRYWAIT P0, [R18+URZ+0x29800], R3 ;  /* 0x02980003120075a7 */ /* 0x000066000800017f */
[----:B-1----:R-:W-:Y:S05]  /*10880*/  @!P0 NANOSLEEP.SYNCS 0x989680 ;  /* 0x009896800000895d */ /* 0x002fea0003900000 */
[----:B------:R-:W1:Y:S01]  /*10890*/  @!P0 SYNCS.PHASECHK.TRANS64 P0, [R18+URZ+0x29800], R3 ;  /* 0x02980003120085a7 */ /* 0x000e62000800007f */
[----:B------:R-:W-:Y:S04]  /*108a0*/  BSSY B0, `(.L_x_551) ;  /* 0x0000006000007945 */ /* 0x000fe80003800000 */
[----:B-1----:R-:W-:Y:S05]  /*108b0*/  @P0 BRA `(.L_x_552) ;  /* 0x0000000000100947 */ /* 0x002fea0003800000 */
.L_x_553:
[----:B-1----:R1:W2:Y:S02]  /*108c0*/  SYNCS.PHASECHK.TRANS64.TRYWAIT P0, [R18+URZ+0x29800], R3 ;  /* 0x02980003120075a7 */ /* 0x0022a4000800017f */
[----:B--2---:R-:W-:Y:S05]  /*108d0*/  @!P0 NANOSLEEP.SYNCS 0x989680 ;  /* 0x009896800000895d */ /* 0x004fea0003900000 */
[----:B------:R-:W2:Y:S02]  /*108e0*/  @!P0 SYNCS.PHASECHK.TRANS64 P0, [R18+URZ+0x29800], R3 ;  /* 0x02980003120085a7 */ /* 0x000ea4000800007f */
[----:B--2---:R-:W-:Y:S05]  /*108f0*/  @!P0 BRA `(.L_x_553) ;  /* 0xfffffffc00f08947 */ /* 0x004fea000383ffff */
.L_x_552:
[----:B------:R-:W-:Y:S05]  /*10900*/  BSYNC B0 ;  /* 0x0000000000007941 */ /* 0x000fea0003800000 */
.L_x_551:
[----:B------:R-:W-:Y:S05]  /*10910*/  BRA `(.L_x_554) ;  /* 0x0000006c00007947 */ /* 0x000fea0003800000 */
.L_x_550:
[----:B------:R-:W0:Y:S01]  /*10920*/  LDC.64 R24, c[0x0][0x3e8] ;  /* 0x0000fa00ff187b82 */ /* 0x000e220000000a00 */
[----:B------:R-:W-:Y:S01]  /*10930*/  ULOP3.LUT UP0, URZ, UR39, 0x1bf, URZ, 0xc0, !UPT ;  /* 0x000001bf273f7892 */ /* 0x000fe2000f80c03f */
[----:B-----5:R-:W-:Y:S01]  /*10940*/  SHF.R.S32.HI R0, RZ, 0x1f, R136 ;  /* 0x0000001fff007819 */ /* 0x020fe20000011488 */
[----:B------:R-:W-:Y:S01]  /*10950*/  ULDC.64 UR4, c[0x0][0x3f8] ;  /* 0x0000fe0000047ab9 */ /* 0x000fe20000000a00 */
[----:B------:R-:W-:-:S03]  /*10960*/  ULDC.64 UR6, c[0x0][0x408] ;  /* 0x0001020000067ab9 */ /* 0x000fc60000000a00 */
[----:B------:R-:W-:Y:S01]  /*10970*/  PLOP3.LUT P0, PT, PT, PT, UP0, 0x80, 0x0 ;  /* 0x000000000000781c */ /* 0x000fe20003f0f008 */
[----:B------:R-:W1:Y:S01]  /*10980*/  LDC.64 R4, c[0x0][0x400] ;  /* 0x00010000ff047b82 */ /* 0x000e620000000a00 */
[C---:B------:R-:W-:Y:S02]  /*10990*/  IMAD R3, R0.reuse, UR4, RZ ;  /* 0x0000000400037c24 */ /* 0x040fe4000f8e02ff */
[----:B------:R-:W-:Y:S02]  /*109a0*/  IMAD R7, R0, UR6, RZ ;  /* 0x0000000600077c24 */ /* 0x000fe4000f8e02ff */
[C---:B------:R-:W-:Y:S02]  /*109b0*/  IMAD R3, R136.reuse, UR5, R3 ;  /* 0x0000000588037c24 */ /* 0x040fe4000f8e0203 */
[C---:B------:R-:W-:Y:S02]  /*109c0*/  IMAD R7, R136.reuse, UR7, R7 ;  /* 0x0000000788077c24 */ /* 0x040fe4000f8e0207 */
[----:B0-----:R-:W-:-:S04]  /*109d0*/  IMAD.WIDE.U32 R24, R136, UR4, R24 ;  /* 0x0000000488187c25 */ /* 0x001fc8000f8e0018 */
[----:B------:R-:W-:Y:S02]  /*109e0*/  IMAD.IADD R26, R3, 0x1, R25 ;  /* 0x00000001031a7824 */ /* 0x000fe400078e0219 */
[----:B-1----:R-:W-:-:S05]  /*109f0*/  IMAD.WIDE.U32 R136, R136, UR6, R4 ;  /* 0x0000000688887c25 */ /* 0x002fca000f8e0004 */
[----:B------:R-:W-:Y:S01]  /*10a00*/  IADD3 R37, R7, R137, RZ ;  /* 0x0000008907257210 */ /* 0x000fe20007ffe0ff */
        /* <DEDUP_REMOVED lines=16> */
[----:B-1----:R-:W-:Y:S05]  /*10b10*/  CALL.ABS.NOINC R14 ;  /* 0x000000000e007343 */ /* 0x002fea0003c00000 */
.L_x_555:
[----:B------:R-:W-:Y:S01]  /*10b20*/  ULDC.U8 UR4, c[0x0][0x410] ;  /* 0x0001040000047ab9 */ /* 0x000fe20000000000 */
[----:B------:R-:W-:Y:S01]  /*10b30*/  BSSY B0, `(.L_x_556) ;  /* 0x0000696000007945 */ /* 0x000fe20003800000 */
[----:B------:R-:W-:Y:S01]  /*10b40*/  ISETP.NE.AND P0, PT, RZ, UR4, PT ;  /* 0x00000004ff007c0c */ /* 0x000fe2000bf05270 */
[----:B------:R-:W-:-:S12]  /*10b50*/  IMAD R10, R169, 0x80, R198 ;  /* 0x00000080a90a7824 */ /* 0x000fd800078e02c6 */
[----:B------:R-:W-:Y:S05]  /*10b60*/  @!P0 BRA `(.L_x_557) ;  /* 0x00000034002c8947 */ /* 0x000fea0003800000 */
[----:B------:R-:W-:-:S03]  /*10b70*/  UMOV UR4, 0xffffffff ;  /* 0xffffffff00047882 */ /* 0x000fc60000000000 */
[----:B------:R-:W-:Y:S05]  /*10b80*/  BRA.DIV UR4, `(.L_x_558) ;  /* 0x0000018a047c7947 */ /* 0x000fea000b800000 */
[----:B------:R0:W1:Y:S04]  /*10b90*/  SHFL.IDX PT, R3, R24, RZ, 0x1e1f ;  /* 0x001e1fff18037589 */ /* 0x00006800000e0000 */
[----:B------:R0:W2:Y:S04]  /*10ba0*/  SHFL.IDX PT, R14, R136, RZ, 0x1e1f ;  /* 0x001e1fff880e7589 */ /* 0x0000a800000e0000 */
[----:B------:R0:W3:Y:S04]  /*10bb0*/  SHFL.IDX PT, R0, R26, RZ, 0x1e1f ;  /* 0x001e1fff1a007589 */ /* 0x0000e800000e0000 */
[----:B------:R0:W4:Y:S02]  /*10bc0*/  SHFL.IDX PT, R4, R37, RZ, 0x1e1f ;  /* 0x001e1fff25047589 */ /* 0x00012400000e0000 */
.L_x_807:
[----:B------:R-:W-:Y:S01]  /*10bd0*/  ULDC UR4, c[0x0][0x448] ;  /* 0x0001120000047ab9 */ /* 0x000fe20000000800 */
[----:B------:R-:W-:Y:S01]  /*10be0*/  BSSY B1, `(.L_x_559) ;  /* 0x000004d000017945 */ /* 0x000fe20003800000 */
[----:B------:R-:W-:Y:S01]  /*10bf0*/  IMAD R151, R151, UR4, RZ ;  /* 0x0000000497977c24 */ /* 0x000fe2000f8e02ff */
[----:B------:R-:W-:Y:S02]  /*10c00*/  CS2R R8, SRZ ;  /* 0x0000000000087805 */ /* 0x000fe4000001ff00 */
[----:B------:R-:W-:Y:S02]  /*10c10*/  CS2R R12, SRZ ;  /* 0x00000000000c7805 */ /* 0x000fe4000001ff00 */
[----:B0-----:R-:W-:Y:S02]  /*10c20*/  CS2R R24, SRZ ;  /* 0x0000000000187805 */ /* 0x001fe4000001ff00 */
[----:B------:R-:W-:Y:S02]  /*10c30*/  CS2R R28, SRZ ;  /* 0x00000000001c7805 */ /* 0x000fe4000001ff00 */
[----:B------:R-:W-:-:S02]  /*10c40*/  ISETP.GE.AND P0, PT, R10, R151, PT ;  /* 0x000000970a00720c */ /* 0x000fc40003f06270 */
        /* <DEDUP_REMOVED lines=9> */
[----:B------:R-:W4:Y:S01]  /*10ce0*/  LDL R43, [R1+0x18] ;  /* 0x00001800012b7983 */ /* 0x000f220000100800 */
[----:B------:R-:W-:-:S03]  /*10cf0*/  ULDC UR4, c[0x0][0x3f4] ;  /* 0x0000fd0000047ab9 */ /* 0x000fc60000000800 */
[----:B------:R-:W4:Y:S04]  /*10d00*/  LDL R42, [R1+0x14] ;  /* 0x00001400012a7983 */ /* 0x000f280000100800 */
[----:B------:R-:W4:Y:S04]  /*10d10*/  LDL R15, [R1+0x10] ;  /* 0x00001000010f7983 */ /* 0x000f280000100800 */
[----:B------:R-:W4:Y:S04]  /*10d20*/  LDL R50, [R1+0xc] ;  /* 0x00000c0001327983 */ /* 0x000f280000100800 */
[----:B------:R-:W4:Y:S01]  /*10d30*/  LDL R45, [R1+0x8] ;  /* 0x00000800012d7983 */ /* 0x000f220000100800 */
[----:B------:R-:W-:-:S02]  /*10d40*/  ISETP.GE.AND P5, PT, R22, UR4, PT ;  /* 0x0000000416007c0c */ /* 0x000fc4000bfa6270 */
[----:B------:R-:W-:Y:S02]  /*10d50*/  CS2R R36, SRZ ;  /* 0x0000000000247805 */ /* 0x000fe4000001ff00 */
[----:B------:R-:W-:Y:S02]  /*10d60*/  ISETP.GE.AND P2, PT, R201, UR4, PT ;  /* 0x00000004c9007c0c */ /* 0x000fe4000bf46270 */
[----:B------:R-:W-:Y:S02]  /*10d70*/  CS2R R38, SRZ ;  /* 0x0000000000267805 */ /* 0x000fe4000001ff00 */
[----:B------:R-:W-:Y:S02]  /*10d80*/  ISETP.GE.AND P3, PT, R200, UR4, PT ;  /* 0x00000004c8007c0c */ /* 0x000fe4000bf66270 */
[----:B------:R-:W-:-:S03]  /*10d90*/  CS2R R32, SRZ ;  /* 0x0000000000207805 */ /* 0x000fc6000001ff00 */
[----:B------:R-:W-:Y:S02]  /*10da0*/  @!P5 SHF.R.S32.HI R5, RZ, 0x1f, R22 ;  /* 0x0000001fff05d819 */ /* 0x000fe40000011416 */
[CC--:B-1----:R-:W-:Y:S02]  /*10db0*/  @!P5 IADD3 R6, P0, R22.reuse, R3.reuse, RZ ;  /* 0x000000031606d210 */ /* 0x0c2fe40007f1e0ff */
[----:B--2---:R-:W-:Y:S02]  /*10dc0*/  @!P5 IADD3 R8, P1, R22, R14, RZ ;  /* 0x0000000e1608d210 */ /* 0x004fe40007f3e0ff */
[----:B------:R-:W-:Y:S01]  /*10dd0*/  @!P2 IADD3 R10, P4, R201, R3, RZ ;  /* 0x00000003c90aa210 */ /* 0x000fe20007f9e0ff */
[----:B---3--:R-:W-:Y:S01]  /*10de0*/  @!P5 IMAD.X R7, R0, 0x1, R5, P0 ;  /* 0x000000010007d824 */ /* 0x008fe200000e0605 */
[----:B----4-:R-:W-:Y:S02]  /*10df0*/  @!P5 IADD3.X R9, R4, R5, RZ, P1, !PT ;  /* 0x000000050409d210 */ /* 0x010fe40000ffe4ff */
[----:B------:R-:W-:-:S02]  /*10e00*/  ISETP.GE.AND P1, PT, R203, UR4, PT ;  /* 0x00000004cb007c0c */ /* 0x000fc4000bf26270 */
[----:B------:R-:W-:Y:S01]  /*10e10*/  @!P2 IADD3 R12, P0, R201, R14, RZ ;  /* 0x0000000ec90ca210 */ /* 0x000fe20007f1e0ff */
[----:B------:R-:W5:Y:S01]  /*10e20*/  @!P5 LD.E.64 R36, desc[UR50][R6.64] ;  /* 0x000000320624d980 */ /* 0x000f62000c101b00 */
[----:B------:R-:W-:-:S03]  /*10e30*/  CS2R R34, SRZ ;  /* 0x0000000000227805 */ /* 0x000fc6000001ff00 */
[----:B------:R0:W5:Y:S01]  /*10e40*/  @!P5 LD.E.64 R38, desc[UR50][R8.64] ;  /* 0x000000320826d980 */ /* 0x000162000c101b00 */
[----:B------:R-:W-:Y:S02]  /*10e50*/  @!P3 IADD3 R40, P5, R200, R14, RZ ;  /* 0x0000000ec828b210 */ /* 0x000fe40007fbe0ff */
[----:B------:R-:W-:Y:S02]  /*10e60*/  CS2R R28, SRZ ;  /* 0x00000000001c7805 */ /* 0x000fe4000001ff00 */
[----:B------:R-:W-:Y:S02]  /*10e70*/  CS2R R30, SRZ ;  /* 0x00000000001e7805 */ /* 0x000fe4000001ff00 */
[----:B------:R-:W-:Y:S02]  /*10e80*/  CS2R R24, SRZ ;  /* 0x0000000000187805 */ /* 0x000fe4000001ff00 */
[----:B------:R-:W-:Y:S02]  /*10e90*/  CS2R R26, SRZ ;  /* 0x00000000001a7805 */ /* 0x000fe4000001ff00 */
[----:B0-----:R-:W-:Y:S01]  /*10ea0*/  CS2R R8, SRZ ;  /* 0x0000000000087805 */ /* 0x001fe2000001ff00 */
[--C-:B------:R-:W-:Y:S01]  /*10eb0*/  @!P2 IMAD.X R11, R0, 0x1, R43.reuse, P4 ;  /* 0x00000001000ba824 */ /* 0x100fe200020e062b */
[----:B------:R-:W-:Y:S01]  /*10ec0*/  @!P3 IADD3 R20, P4, R200, R3, RZ ;  /* 0x00000003c814b210 */ /* 0x000fe20007f9e0ff */
[C---:B------:R-:W-:Y:S01]  /*10ed0*/  @!P2 IMAD.X R13, R4.reuse, 0x1, R43, P0 ;  /* 0x00000001040da824 */ /* 0x040fe200000e062b */
[----:B------:R-:W-:-:S02]  /*10ee0*/  @!P3 IADD3.X R41, R4, R42, RZ, P5, !PT ;  /* 0x0000002a0429b210 */ /* 0x000fc40002ffe4ff */
[----:B------:R-:W5:Y:S01]  /*10ef0*/  @!P2 LD.E.64 R32, desc[UR50][R10.64] ;  /* 0x000000320a20a980 */ /* 0x000f62000c101b00 */
[----:B------:R-:W-:Y:S01]  /*10f00*/  @!P3 IMAD.X R21, R0, 0x1, R42, P4 ;  /* 0x000000010015b824 */ /* 0x000fe200020e062a */
[----:B------:R-:W-:Y:S02]  /*10f10*/  ISETP.GE.AND P0, PT, R202, UR4, PT ;  /* 0x00000004ca007c0c */ /* 0x000fe4000bf06270 */
[----:B------:R-:W5:Y:S01]  /*10f20*/  @!P2 LD.E.64 R34, desc[UR50][R12.64] ;  /* 0x000000320c22a980 */ /* 0x000f62000c101b00 */
[----:B------:R-:W-:Y:S02]  /*10f30*/  ISETP.GE.AND P2, PT, R204, UR4, PT ;  /* 0x00000004cc007c0c */ /* 0x000fe4000bf46270 */
[C---:B------:R-:W-:Y:S01]  /*10f40*/  @!P1 IADD3 R42, P4, R203.reuse, R14, RZ ;  /* 0x0000000ecb2a9210 */ /* 0x040fe20007f9e0ff */
[----:B------:R-:W5:Y:S04]  /*10f50*/  @!P3 LD.E.64 R28, desc[UR50][R20.64] ;  /* 0x00000032141cb980 */ /* 0x000f68000c101b00 */
[----:B------:R0:W5:Y:S01]  /*10f60*/  @!P3 LD.E.64 R30, desc[UR50][R40.64] ;  /* 0x00000032281eb980 */ /* 0x000162000c101b00 */
[----:B------:R-:W-:Y:S01]  /*10f70*/  @!P1 IADD3 R6, P3, R203, R3, RZ ;  /* 0x00000003cb069210 */ /* 0x000fe20007f7e0ff */
[----:B------:R-:W-:-:S04]  /*10f80*/  @!P1 IMAD.X R43, R4, 0x1, R15, P4 ;  /* 0x00000001042b9824 */ /* 0x000fc800020e060f */
[----:B------:R-:W-:Y:S01]  /*10f90*/  @!P1 IMAD.X R7, R0, 0x1, R15, P3 ;  /* 0x0000000100079824 */ /* 0x000fe200018e060f */
[----:B------:R1:W5:Y:S01]  /*10fa0*/  @!P1 LD.E.64 R26, desc[UR50][R42.64] ;  /* 0x000000322a1a9980 */ /* 0x000362000c101b00 */
[----:B------:R-:W-:-:S03]  /*10fb0*/  @!P0 IADD3 R46, P5, R202, R3, RZ ;  /* 0x00000003ca2e8210 */ /* 0x000fc60007fbe0ff */
[----:B------:R1:W5:Y:S01]  /*10fc0*/  @!P1 LD.E.64 R24, desc[UR50][R6.64] ;  /* 0x0000003206189980 */ /* 0x000362000c101b00 */
[-C--:B0-----:R-:W-:Y:S02]  /*10fd0*/  @!P0 IADD3 R40, P1, R202, R14.reuse, RZ ;  /* 0x0000000eca288210 */ /* 0x081fe40007f3e0ff */
[C---:B------:R-:W-:Y:S02]  /*10fe0*/  @!P2 IADD3 R48, P3, R204.reuse, R3, RZ ;  /* 0x00000003cc30a210 */ /* 0x040fe40007f7e0ff */
[----:B------:R-:W-:Y:S02]  /*10ff0*/  @!P2 IADD3 R14, P4, R204, R14, RZ ;  /* 0x0000000ecc0ea210 */ /* 0x000fe40007f9e0ff */
[----:B------:R-:W-:Y:S02]  /*11000*/  CS2R R12, SRZ ;  /* 0x00000000000c7805 */ /* 0x000fe4000001ff00 */
[----:B------:R-:W-:Y:S02]  /*11010*/  CS2R R20, SRZ ;  /* 0x0000000000147805 */ /* 0x000fe4000001ff00 */
[----:B------:R-:W-:Y:S01]  /*11020*/  CS2R R10, SRZ ;  /* 0x00000000000a7805 */ /* 0x000fe2000001ff00 */
[----:B------:R-:W-:Y:S01]  /*11030*/  @!P0 IMAD.X R47, R0, 0x1, R50, P5 ;  /* 0x00000001002f8824 */ /* 0x000fe200028e0632 */
[----:B------:R-:W-:Y:S01]  /*11040*/  @!P0 IADD3.X R41, R4, R50, RZ, P1, !PT ;  /* 0x0000003204298210 */ /* 0x000fe20000ffe4ff */
[----:B------:R-:W-:-:S02]  /*11050*/  @!P2 IMAD.X R49, R0, 0x1, R45, P3 ;  /* 0x000000010031a824 */ /* 0x000fc400018e062d */
[----:B------:R-:W-:Y:S01]  /*11060*/  @!P2 IMAD.X R15, R4, 0x1, R45, P4 ;  /* 0x00000001040fa824 */ /* 0x000fe200020e062d */
[----:B------:R1:W5:Y:S04]  /*11070*/  @!P0 LD.E.64 R12, desc[UR50][R46.64] ;  /* 0x000000322e0c8980 */ /* 0x000368000c101b00 */
[----:B------:R1:W5:Y:S04]  /*11080*/  @!P0 LD.E.64 R20, desc[UR50][R40.64] ;  /* 0x0000003228148980 */ /* 0x000368000c101b00 */
[----:B------:R1:W5:Y:S04]  /*11090*/  @!P2 LD.E.64 R8, desc[UR50][R48.64] ;  /* 0x000000323008a980 */ /* 0x000368000c101b00 */
[----:B------:R1:W5:Y:S02]  /*110a0*/  @!P2 LD.E.64 R10, desc[UR50][R14.64] ;  /* 0x000000320e0aa980 */ /* 0x000364000c101b00 */
.L_x_560:
[----:B------:R-:W-:Y:S05]  /*110b0*/  BSYNC B1 ;  /* 0x0000000000017941 */ /* 0x000fea0003800000 */
.L_x_559:
[----:B------:R-:W-:Y:S01]  /*110c0*/  ULEA.HI UR4, UR37, UR37, URZ, 0x1 ;  /* 0x0000002525047291 */ /* 0x000fe2000f8f083f */
[----:B---3--:R-:W-:Y:S01]  /*110d0*/  IMAD R0, R169, -0x80, R151 ;  /* 0xffffff80a9007824 */ /* 0x008fe200078e0297 */
[----:B------:R-:W-:Y:S02]  /*110e0*/  BSSY B1, `(.L_x_561) ;  /* 0x0000009000017945 */ /* 0x000fe40003800000 */
[----:B------:R-:W-:Y:S02]  /*110f0*/  ULOP3.LUT UR4, UR4, 0xfffffffe, URZ, 0xc0, !UPT ;  /* 0xfffffffe04047892 */ /* 0x000fe4000f8ec03f */
[----:B-1----:R-:W-:Y:S02]  /*11100*/  VIMNMX R3, R0, 0x80, PT ;  /* 0x0000008000037848 */ /* 0x002fe40003fe0100 */
[----:B------:R-:W-:Y:S02]  /*11110*/  UIADD3 UR4, UR37, -UR4, URZ ;  /* 0x8000000425047290 */ /* 0x000fe4000fffe03f */
[----:B------:R-:W-:-:S04]  /*11120*/  ISETP.GE.AND P1, PT, R198, R3, PT ;  /* 0x00000003c600720c */ /* 0x000fc80003f26270 */
[----:B------:R-:W-:-:S05]  /*11130*/  IMAD.U32 R5, RZ, RZ, UR4 ;  /* 0x00000004ff057e24 */ /* 0x000fca000f8e00ff */
[----:B------:R-:W-:-:S04]  /*11140*/  SHF.L.U32 R5, R5, 0x1f, RZ ;  /* 0x0000001f05057819 */ /* 0x000fc800000006ff */
[----:B------:R-:W0:Y:S02]  /*11150*/  SYNCS.PHASECHK.TRANS64.TRYWAIT P0, [R18+URZ+0x29800], R5 ;  /* 0x02980005120075a7 */ /* 0x000e24000800017f */
[----:B0-----:R-:W-:Y:S05]  /*11160*/  @!P0 BRA `(.L_x_562) ;  /* 0x0000018400748947 */ /* 0x001fea0003800000 */
.L_x_808:
[----:B------:R-:W-:Y:S05]  /*11170*/  BSYNC B1 ;  /* 0x0000000000017941 */ /* 0x000fea0003800000 */
.L_x_561:
[----:B------:R-:W-:Y:S05]  /*11180*/  @P1 BRA `(.L_x_563) ;  /* 0x0000006000c01947 */ /* 0x000fea0003800000 */
[----:B------:R-:W1:Y:S01]  /*11190*/  LDC R3, c[0x0][0x3f4] ;  /* 0x0000fd00ff037b82 */ /* 0x000e620000000800 */
[----:B------:R-:W-:Y:S01]  /*111a0*/  BSSY B1, `(.L_x_564) ;  /* 0x000007f000017945 */ /* 0x000fe20003800000 */
[----:B------:R-:W-:Y:S02]  /*111b0*/  IADD3 R0, R18, R215, RZ ;  /* 0x000000d712007210 */ /* 0x000fe40007ffe0ff */
[-C--:B-1----:R-:W-:Y:S02]  /*111c0*/  ISETP.GE.AND P0, PT, R22, R3.reuse, PT ;  /* 0x000000031600720c */ /* 0x082fe40003f06270 */
[-C--:B------:R-:W-:Y:S02]  /*111d0*/  ISETP.GE.AND P1, PT, R201, R3.reuse, PT ;  /* 0x00000003c900720c */ /* 0x080fe40003f26270 */
[-C--:B------:R-:W-:Y:S02]  /*111e0*/  ISETP.GE.AND P2, PT, R200, R3.reuse, PT ;  /* 0x00000003c800720c */ /* 0x080fe40003f46270 */
[----:B------:R-:W-:-:S02]  /*111f0*/  ISETP.GE.AND P3, PT, R203, R3, PT ;  /* 0x00000003cb00720c */ /* 0x000fc40003f66270 */
[-C--:B------:R-:W-:Y:S02]  /*11200*/  ISETP.GE.AND P4, PT, R202, R3.reuse, PT ;  /* 0x00000003ca00720c */ /* 0x080fe40003f86270 */
[----:B------:R-:W-:-:S03]  /*11210*/  ISETP.GE.AND P5, PT, R204, R3, PT ;  /* 0x00000003cc00720c */ /* 0x000fc60003fa6270 */
[----:B------:R-:W-:Y:S10]  /*11220*/  @P0 BRA `(.L_x_565) ;  /* 0x0000000400d80947 */ /* 0x000ff40003800000 */
[----:B0---4-:R-:W0:Y:S01]  /*11230*/  LDS.128 R4, [R0+0x14400] ;  /* 0x0144000000047984 */ /* 0x011e220000000c00 */
[----:B--2--5:R-:W-:Y:S02]  /*11240*/  SHF.R.U32.HI R14, RZ, 0x8, R36 ;  /* 0x00000008ff0e7819 */ /* 0x024fe40000011624 */
[----:B------:R-:W-:Y:S02]  /*11250*/  LOP3.LUT R3, R36, 0xff, RZ, 0xc0, !PT ;  /* 0x000000ff24037812 */ /* 0x000fe400078ec0ff */
[----:B------:R-:W-:Y:S02]  /*11260*/  LOP3.LUT R14, R14, 0xff, RZ, 0xc0, !PT ;  /* 0x000000ff0e0e7812 */ /* 0x000fe400078ec0ff */
[----:B------:R-:W-:Y:S02]  /*11270*/  SHF.R.U32.HI R40, RZ, 0x8, R37 ;  /* 0x00000008ff287819 */ /* 0x000fe40000011625 */
[----:B------:R-:W-:Y:S02]  /*11280*/  SHF.R.U32.HI R43, RZ, 0x8, R39 ;  /* 0x00000008ff2b7819 */ /* 0x000fe40000011627 */
[----:B------:R-:W-:-:S02]  /*11290*/  PRMT R3, R14, 0x7604, R3 ;  /* 0x000076040e037816 */ /* 0x000fc40000000003 */
[----:B------:R-:W-:Y:S02]  /*112a0*/  LOP3.LUT R15, R37, 0xff, RZ, 0xc0, !PT ;  /* 0x000000ff250f7812 */ /* 0x000fe400078ec0ff */
[----:B------:R-:W-:Y:S02]  /*112b0*/  LOP3.LUT R40, R40, 0xff, RZ, 0xc0, !PT ;  /* 0x000000ff28287812 */ /* 0x000fe400078ec0ff */
[----:B------:R-:W-:Y:S02]  /*112c0*/  SHF.R.U32.HI R46, RZ, 0x10, R37 ;  /* 0x00000010ff2e7819 */ /* 0x000fe40000011625 */
[----:B------:R-:W-:Y:S02]  /*112d0*/  SHF.R.U32.HI R14, RZ, 0x8, R38 ;  /* 0x00000008ff0e7819 */ /* 0x000fe40000011626 */
[----:B------:R-:W-:Y:S02]  /*112e0*/  SHF.R.U32.HI R45, RZ, 0x10, R39 ;  /* 0x00000010ff2d7819 */ /* 0x000fe40000011627 */
[----:B------:R-:W-:-:S02]  /*112f0*/  LOP3.LUT R42, R39, 0xff, RZ, 0xc0, !PT ;  /* 0x000000ff272a7812 */ /* 0x000fc400078ec0ff */
[----:B------:R-:W-:Y:S01]  /*11300*/  LOP3.LUT R43, R43, 0xff, RZ, 0xc0, !PT ;  /* 0x000000ff2b2b7812 */ /* 0x000fe200078ec0ff */
[----:B------:R-:W-:Y:S01]  /*11310*/  IMAD.U32 R45, R45, 0x10000, RZ ;  /* 0x000100002d2d7824 */ /* 0x000fe200078e00ff */
[----:B------:R-:W-:Y:S02]  /*11320*/  PRMT R15, R40, 0x7604, R15 ;  /* 0x00007604280f7816 */ /* 0x000fe4000000000f */
[----:B------:R-:W-:Y:S01]  /*11330*/  LOP3.LUT R41, R14, 0xff, RZ, 0xc0, !PT ;  /* 0x000000ff0e297812 */ /* 0x000fe200078ec0ff */
[----:B------:R-:W-:Y:S01]  /*11340*/  IMAD.U32 R14, R46, 0x10000, RZ ;  /* 0x000100002e0e7824 */ /* 0x000fe200078e00ff */
[----:B------:R-:W-:Y:S02]  /*11350*/  LOP3.LUT R40, R38, 0xff, RZ, 0xc0, !PT ;  /* 0x000000ff26287812 */ /* 0x000fe400078ec0ff */
[----:B------:R-:W-:Y:S02]  /*11360*/  PRMT R42, R43, 0x7604, R42 ;  /* 0x000076042b2a7816 */ /* 0x000fe4000000002a */
[----:B------:R-:W-:-:S02]  /*11370*/  PRMT R43, R41, 0x7604, R40 ;  /* 0x00007604292b7816 */ /* 0x000fc40000000028 */
[----:B------:R-:W-:Y:S02]  /*11380*/  LOP3.LUT R41, R15, 0xff0000, R14, 0xf8, !PT ;  /* 0x00ff00000f297812 */ /* 0x000fe400078ef80e */
[----:B------:R-:W-:Y:S02]  /*11390*/  LOP3.LUT R45, R42, 0xff0000, R45, 0xf8, !PT ;  /* 0x00ff00002a2d7812 */ /* 0x000fe400078ef82d */
[----:B------:R-:W-:Y:S02]  /*113a0*/  LOP3.LUT R43, R43, 0xff0000, R38, 0xf8, !PT ;  /* 0x00ff00002b2b7812 */ /* 0x000fe400078ef826 */
[----:B------:R-:W-:Y:S02]  /*113b0*/  LOP3.LUT R45, R45, 0xff000000, R39, 0xf8, !PT ;  /* 0xff0000002d2d7812 */ /* 0x000fe400078ef827 */
[----:B------:R-:W-:Y:S02]  /*113c0*/  LOP3.LUT R41, R41, 0xff000000, R37, 0xf8, !PT ;  /* 0xff00000029297812 */ /* 0x000fe400078ef825 */
[----:B------:R-:W-:-:S02]  /*113d0*/  LOP3.LUT R15, R3, 0xff0000, R36, 0xf8, !PT ;  /* 0x00ff0000030f7812 */ /* 0x000fc400078ef824 */
[----:B------:R-:W-:Y:S02]  /*113e0*/  LOP3.LUT R43, R43, 0xff000000, R38, 0xf8, !PT ;  /* 0xff0000002b2b7812 */ /* 0x000fe400078ef826 */
[-C--:B0-----:R-:W-:Y:S02]  /*113f0*/  F2FP.F16.E4M3.UNPACK_B R3, R6.reuse.H1 ;  /* 0x00000006ff03723e */ /* 0x081fe400030006ff */
[----:B------:R-:W-:Y:S02]  /*11400*/  F2FP.F16.E4M3.UNPACK_B R42, R45 ;  /* 0x0000002dff2a723e */ /* 0x000fe400020006ff */
[----:B------:R-:W-:Y:S01]  /*11410*/  F2FP.F16.E4M3.UNPACK_B R38, R41 ;  /* 0x00000029ff26723e */ /* 0x000fe200020006ff */
[--C-:B------:R-:W-:Y:S01]  /*11420*/  HADD2.F32 R14, -RZ, R3.reuse.H1_H1 ;  /* 0x30000003ff0e7230 */ /* 0x100fe20000004100 */
[----:B------:R-:W-:Y:S01]  /*11430*/  F2FP.F16.E4M3.UNPACK_B R6, R6 ;  /* 0x00000006ff06723e */ /* 0x000fe200020006ff */
[----:B------:R-:W-:Y:S01]  /*11440*/  HADD2.F32 R46, -RZ, R42.H1_H1 ;  /* 0x3000002aff2e7230 */ /* 0x000fe20000004100 */
[----:B------:R-:W-:Y:S01]  /*11450*/  LOP3.LUT R40, R15, 0xff000000, R36, 0xf8, !PT ;  /* 0xff0000000f287812 */ /* 0x000fe200078ef824 */
[----:B------:R-:W-:Y:S01]  /*11460*/  HADD2.F32 R39, -RZ, R38.H1_H1 ;  /* 0x30000026ff277230 */ /* 0x000fe20000004100 */
[-C--:B------:R-:W-:Y:S01]  /*11470*/  F2FP.F16.E4M3.UNPACK_B R36, R7.reuse ;  /* 0x00000007ff24723e */ /* 0x080fe200020006ff */
[----:B------:R-:W-:Y:S01]  /*11480*/  HADD2.F32 R15, -RZ, R3.H0_H0 ;  /* 0x20000003ff0f7230 */ /* 0x000fe20000004100 */
[----:B------:R-:W-:Y:S01]  /*11490*/  F2FP.F16.E4M3.UNPACK_B R37, R7.H1 ;  /* 0x00000007ff25723e */ /* 0x000fe200030006ff */
[C---:B------:R-:W-:Y:S01]  /*114a0*/  FMUL.FTZ R48, R14.reuse, R46 ;  /* 0x0000002e0e307220 */ /* 0x040fe20000410000 */
[----:B------:R-:W-:Y:S01]  /*114b0*/  FMUL.FTZ R47, R14, R39 ;  /* 0x000000270e2f7220 */ /* 0x000fe20000410000 */
[-C--:B------:R-:W-:Y:S01]  /*114c0*/  F2FP.F16.E4M3.UNPACK_B R7, R5.reuse ;  /* 0x00000005ff07723e */ /* 0x080fe200020006ff */
[----:B------:R-:W-:Y:S01]  /*114d0*/  HADD2.F32 R42, -RZ, R42.H0_H0 ;  /* 0x2000002aff2a7230 */ /* 0x000fe20000004100 */
[----:B------:R-:W-:Y:S01]  /*114e0*/  F2FP.F16.E4M3.UNPACK_B R14, R5.H1 ;  /* 0x00000005ff0e723e */ /* 0x000fe200030006ff */
[----:B------:R-:W-:-:S02]  /*114f0*/  HADD2.F32 R5, -RZ, R6.H1_H1 ;  /* 0x30000006ff057230 */ /* 0x000fc40000004100 */
[C---:B------:R-:W-:Y:S01]  /*11500*/  FFMA.FTZ R50, R15.reuse, R39, -R48 ;  /* 0x000000270f327223 */ /* 0x040fe20000010830 */
[----:B------:R-:W-:Y:S02]  /*11510*/  HADD2.F32 R38, -RZ, R38.H0_H0 ;  /* 0x20000026ff267230 */ /* 0x000fe40000004100 */
[----:B------:R-:W-:Y:S01]  /*11520*/  FFMA.FTZ R51, R15, R46, R47 ;  /* 0x0000002e0f337223 */ /* 0x000fe2000001002f */
[----:B------:R-:W-:Y:S01]  /*11530*/  HADD2.F32 R6, -RZ, R6.H0_H0 ;  /* 0x20000006ff067230 */ /* 0x000fe20000004100 */
[----:B------:R-:W-:Y:S01]  /*11540*/  F2FP.F16.E4M3.UNPACK_B R45, R45.H1 ;  /* 0x0000002dff2d723e */ /* 0x000fe200030006ff */
[C---:B------:R-:W-:Y:S01]  /*11550*/  FMUL.FTZ R15, R5.reuse, R42 ;  /* 0x0000002a050f7220 */ /* 0x040fe20000410000 */
[----:B------:R-:W-:Y:S01]  /*11560*/  F2FP.F16.E4M3.UNPACK_B R41, R41.H1 ;  /* 0x00000029ff29723e */ /* 0x000fe200030006ff */
[-C--:B------:R-:W-:Y:S01]  /*11570*/  FMUL.FTZ R49, R5, R38.reuse ;  /* 0x0000002605317220 */ /* 0x080fe20000410000 */
[----:B------:R-:W-:Y:S02]  /*11580*/  HADD2.F32 R5, -RZ, R36.H1_H1 ;  /* 0x30000024ff057230 */ /* 0x000fe40000004100 */
[----:B------:R-:W-:Y:S01]  /*11590*/  FFMA.FTZ R47, R6, R38, -R15 ;  /* 0x00000026062f7223 */ /* 0x000fe2000001080f */
[----:B------:R-:W-:-:S02]  /*115a0*/  HADD2.F32 R39, -RZ, R45.H0_H0 ;  /* 0x2000002dff277230 */ /* 0x000fc40000004100 */
[----:B------:R-:W-:Y:S01]  /*115b0*/  FFMA.FTZ R48, R6, R42, R49 ;  /* 0x0000002a06307223 */ /* 0x000fe20000010031 */
[----:B------:R-:W-:Y:S01]  /*115c0*/  HADD2.F32 R15, -RZ, R41.H0_H0 ;  /* 0x20000029ff0f7230 */ /* 0x000fe20000004100 */
[----:B------:R-:W-:Y:S01]  /*115d0*/  F2FP.F16.E4M3.UNPACK_B R3, R4 ;  /* 0x00000004ff03723e */ /* 0x000fe200020006ff */
[----:B------:R-:W-:Y:S02]  /*115e0*/  HADD2.F32 R36, -RZ, R36.H0_H0 ;  /* 0x20000024ff247230 */ /* 0x000fe40000004100 */
[C---:B------:R-:W-:Y:S01]  /*115f0*/  FMUL.FTZ R49, R5.reuse, R39 ;  /* 0x0000002705317220 */ /* 0x040fe20000410000 */
[----:B------:R-:W-:Y:S02]  /*11600*/  HADD2.F32 R45, -RZ, R45.H1_H1 ;  /* 0x3000002dff2d7230 */ /* 0x000fe40000004100 */
[-C--:B------:R-:W-:Y:S01]  /*11610*/  FMUL.FTZ R5, R5, R15.reuse ;  /* 0x0000000f05057220 */ /* 0x080fe20000410000 */
[----:B------:R-:W-:Y:S02]  /*11620*/  HADD2.F32 R6, -RZ, R37.H1_H1 ;  /* 0x30000025ff067230 */ /* 0x000fe40000004100 */
[----:B------:R-:W-:Y:S01]  /*11630*/  FFMA.FTZ R49, R36, R15, -R49 ;  /* 0x0000000f24317223 */ /* 0x000fe20000010831 */
[----:B------:R-:W-:-:S02]  /*11640*/  HADD2.F32 R41, -RZ, R41.H1_H1 ;  /* 0x30000029ff297230 */ /* 0x000fc40000004100 */
[----:B------:R-:W-:Y:S01]  /*11650*/  FFMA.FTZ R52, R36, R39, R5 ;  /* 0x0000002724347223 */ /* 0x000fe20000010005 */
[----:B------:R-:W-:Y:S02]  /*11660*/  HADD2.F32 R37, -RZ, R37.H0_H0 ;  /* 0x20000025ff257230 */ /* 0x000fe40000004100 */
[C---:B------:R-:W-:Y:S01]  /*11670*/  FMUL.FTZ R38, R6.reuse, R45 ;  /* 0x0000002d06267220 */ /* 0x040fe20000410000 */
[----:B------:R-:W-:Y:S01]  /*11680*/  F2FP.F16.E4M3.UNPACK_B R5, R43 ;  /* 0x0000002bff05723e */ /* 0x000fe200020006ff */
[-C--:B------:R-:W-:Y:S01]  /*11690*/  FMUL.FTZ R36, R6, R41.reuse ;  /* 0x0000002906247220 */ /* 0x080fe20000410000 */
[----:B------:R-:W-:Y:S01]  /*116a0*/  F2FP.F16.E4M3.UNPACK_B R4, R4.H1 ;  /* 0x00000004ff04723e */ /* 0x000fe200030006ff */
[C---:B------:R-:W-:Y:S01]  /*116b0*/  FFMA.FTZ R53, R37.reuse, R41, -R38 ;  /* 0x0000002925357223 */ /* 0x040fe20000010826 */
[-C--:B------:R-:W-:Y:S01]  /*116c0*/  F2FP.F16.E4M3.UNPACK_B R15, R40.reuse ;  /* 0x00000028ff0f723e */ /* 0x080fe200020006ff */
[----:B------:R-:W-:Y:S01]  /*116d0*/  FFMA.FTZ R54, R37, R45, R36 ;  /* 0x0000002d25367223 */ /* 0x000fe20000010024 */
[--C-:B------:R-:W-:Y:S01]  /*116e0*/  HADD2.F32 R38, -RZ, R5.reuse.H1_H1 ;  /* 0x30000005ff267230 */ /* 0x100fe20000004100 */
[----:B------:R-:W-:Y:S01]  /*116f0*/  F2FP.F16.E4M3.UNPACK_B R40, R40.H1 ;  /* 0x00000028ff28723e */ /* 0x000fe200030006ff */
[----:B------:R-:W-:Y:S01]  /*11700*/  HADD2.F32 R37, -RZ, R5.H0_H0 ;  /* 0x20000005ff257230 */ /* 0x000fe20000004100 */
[----:B------:R-:W-:Y:S01]  /*11710*/  F2FP.F16.E4M3.UNPACK_B R43, R43.H1 ;  /* 0x0000002bff2b723e */ /* 0x000fe200030006ff */
[----:B------:R-:W-:-:S02]  /*11720*/  HADD2.F32 R6, -RZ, R4.H1_H1 ;  /* 0x30000004ff067230 */ /* 0x000fc40000004100 */
[----:B------:R-:W-:Y:S02]  /*11730*/  HADD2.F32 R36, -RZ, R15.H1_H1 ;  /* 0x3000000fff247230 */ /* 0x000fe40000004100 */
[----:B------:R-:W-:Y:S02]  /*11740*/  HADD2.F32 R5, -RZ, R4.H0_H0 ;  /* 0x20000004ff057230 */ /* 0x000fe40000004100 */
[C---:B------:R-:W-:Y:S01]  /*11750*/  FMUL.FTZ R42, R6.reuse, R38 ;  /* 0x00000026062a7220 */ /* 0x040fe20000410000 */
[----:B------:R-:W-:Y:S02]  /*11760*/  HADD2.F32 R4, -RZ, R3.H1_H1 ;  /* 0x30000003ff047230 */ /* 0x000fe40000004100 */
[-C--:B------:R-:W-:Y:S01]  /*11770*/  FMUL.FTZ R46, R6, R36.reuse ;  /* 0x00000024062e7220 */ /* 0x080fe20000410000 */
[----:B------:R-:W-:Y:S02]  /*11780*/  HADD2.F32 R15, -RZ, R15.H0_H0 ;  /* 0x2000000fff0f7230 */ /* 0x000fe40000004100 */
[----:B------:R-:W-:Y:S01]  /*11790*/  FFMA.FTZ R42, R5, R36, -R42 ;  /* 0x00000024052a7223 */ /* 0x000fe2000001082a */
[----:B------:R-:W-:-:S02]  /*117a0*/  HADD2.F32 R3, -RZ, R3.H0_H0 ;  /* 0x20000003ff037230 */ /* 0x000fc40000004100 */
[C---:B------:R-:W-:Y:S01]  /*117b0*/  FMUL.FTZ R6, R4.reuse, R37 ;  /* 0x0000002504067220 */ /* 0x040fe20000410000 */
[----:B------:R-:W-:Y:S01]  /*117c0*/  FFMA.FTZ R39, R5, R38, R46 ;  /* 0x0000002605277223 */ /* 0x000fe2000001002e */
[-C--:B------:R-:W-:Y:S01]  /*117d0*/  FMUL.FTZ R4, R4, R15.reuse ;  /* 0x0000000f04047220 */ /* 0x080fe20000410000 */
[----:B------:R-:W-:Y:S02]  /*117e0*/  HADD2.F32 R5, -RZ, R40.H1_H1 ;  /* 0x30000028ff057230 */ /* 0x000fe40000004100 */
[C---:B------:R-:W-:Y:S01]  /*117f0*/  FFMA.FTZ R36, R3.reuse, R15, -R6 ;  /* 0x0000000f03247223 */ /* 0x040fe20000010806 */
[--C-:B------:R-:W-:Y:S02]  /*11800*/  HADD2.F32 R15, -RZ, R43.reuse.H1_H1 ;  /* 0x3000002bff0f7230 */ /* 0x100fe40000004100 */
[----:B------:R-:W-:Y:S01]  /*11810*/  FFMA.FTZ R37, R3, R37, R4 ;  /* 0x0000002503257223 */ /* 0x000fe20000010004 */
[----:B------:R-:W-:Y:S02]  /*11820*/  HADD2.F32 R4, -RZ, R14.H1_H1 ;  /* 0x3000000eff047230 */ /* 0x000fe40000004100 */
[----:B------:R-:W-:-:S02]  /*11830*/  HADD2.F32 R6, -RZ, R43.H0_H0 ;  /* 0x2000002bff067230 */ /* 0x000fc40000004100 */
[--C-:B------:R-:W-:Y:S02]  /*11840*/  HADD2.F32 R3, -RZ, R7.reuse.H1_H1 ;  /* 0x30000007ff037230 */ /* 0x100fe40000004100 */
[C---:B------:R-:W-:Y:S01]  /*11850*/  FMUL.FTZ R41, R4.reuse, R15 ;  /* 0x0000000f04297220 */ /* 0x040fe20000410000 */
[----:B------:R-:W-:Y:S02]  /*11860*/  HADD2.F32 R40, -RZ, R40.H0_H0 ;  /* 0x20000028ff287230 */ /* 0x000fe40000004100 */
[-C--:B------:R-:W-:Y:S01]  /*11870*/  FMUL.FTZ R38, R4, R5.reuse ;  /* 0x0000000504267220 */ /* 0x080fe20000410000 */
[----:B------:R-:W-:Y:S02]  /*11880*/  HADD2.F32 R14, -RZ, R14.H0_H0 ;  /* 0x2000000eff0e7230 */ /* 0x000fe40000004100 */
[C---:B------:R-:W-:Y:S01]  /*11890*/  FMUL.FTZ R4, R3.reuse, R6 ;  /* 0x0000000603047220 */ /* 0x040fe20000410000 */
[----:B------:R-:W-:Y:S02]  /*118a0*/  HADD2.F32 R7, -RZ, R7.H0_H0 ;  /* 0x20000007ff077230 */ /* 0x000fe40000004100 */
[-C--:B------:R-:W-:Y:S01]  /*118b0*/  FMUL.FTZ R3, R3, R40.reuse ;  /* 0x0000002803037220 */ /* 0x080fe20000410000 */
[C---:B------:R-:W-:Y:S01]  /*118c0*/  FFMA.FTZ R41, R14.reuse, R5, -R41 ;  /* 0x000000050e297223 */ /* 0x040fe20000010829 */
[----:B------:R-:W-:Y:S01]  /*118d0*/  FFMA.FTZ R38, R14, R15, R38 ;  /* 0x0000000f0e267223 */ /* 0x000fe20000010026 */
[C---:B------:R-:W-:Y:S01]  /*118e0*/  FFMA.FTZ R5, R7.reuse, R40, -R4 ;  /* 0x0000002807057223 */ /* 0x040fe20000010804 */
[----:B------:R-:W-:Y:S01]  /*118f0*/  FFMA.FTZ R14, R7, R6, R3 ;  /* 0x00000006070e7223 */ /* 0x000fe20000010003 */
[----:B------:R-:W-:-:S02]  /*11900*/  F2FP.SATFINITE.E4M3.F32.PACK_AB_MERGE_C R6, R51, R50, RZ ;  /* 0x000000323306723e */ /* 0x000fc400048070ff */
[----:B------:R-:W-:Y:S02]  /*11910*/  F2FP.SATFINITE.E4M3.F32.PACK_AB_MERGE_C R7, R54, R53, RZ ;  /* 0x000000353607723e */ /* 0x000fe400048070ff */
[----:B------:R-:W-:Y:S02]  /*11920*/  F2FP.SATFINITE.E4M3.F32.PACK_AB_MERGE_C R4, R39, R42, RZ ;  /* 0x0000002a2704723e */ /* 0x000fe400048070ff */
[----:B------:R-:W-:Y:S02]  /*11930*/  F2FP.SATFINITE.E4M3.F32.PACK_AB_MERGE_C R38, R38, R41, RZ ;  /* 0x000000292626723e */ /* 0x000fe400048070ff */
[----:B------:R-:W-:Y:S02]  /*11940*/  F2FP.SATFINITE.E4M3.F32.PACK_AB_MERGE_C R6, R48, R47, R6 ;  /* 0x0000002f3006723e */ /* 0x000fe40004807006 */
[----:B------:R-:W-:Y:S02]  /*11950*/  F2FP.SATFINITE.E4M3.F32.PACK_AB_MERGE_C R7, R52, R49, R7 ;  /* 0x000000313407723e */ /* 0x000fe40004807007 */
[----:B------:R-:W-:-:S02]  /*11960*/  F2FP.SATFINITE.E4M3.F32.PACK_AB_MERGE_C R4, R37, R36, R4 ;  /* 0x000000242504723e */ /* 0x000fc40004807004 */
[----:B------:R-:W-:-:S05]  /*11970*/  F2FP.SATFINITE.E4M3.F32.PACK_AB_MERGE_C R5, R14, R5, R38 ;  /* 0x000000050e05723e */ /* 0x000fca0004807026 */
[----:B------:R1:W-:Y:S02]  /*11980*/  STS.128 [R0+0x14400], R4 ;  /* 0x0144000400007388 */ /* 0x0003e40000000c00 */
.L_x_565:
[----:B------:R-:W-:Y:S05]  /*11990*/  BSYNC B1 ;  /* 0x0000000000017941 */ /* 0x000fea0003800000 */
.L_x_564:
[----:B------:R-:W-:Y:S04]  /*119a0*/  BSSY B1, `(.L_x_566) ;  /* 0x000007c000017945 */ /* 0x000fe80003800000 */
[----:B------:R-:W-:Y:S05]  /*119b0*/  @P1 BRA `(.L_x_567) ;  /* 0x0000000400e81947 */ /* 0x000fea0003800000 */
[----:B01--4-:R-:W0:Y:S01]  /*119c0*/  LDS.128 R4, [R226] ;  /* 0x00000000e2047984 */ /* 0x013e220000000c00 */
[----:B-----5:R-:W-:Y:S02]  /*119d0*/  SHF.R.U32.HI R15, RZ, 0x8, R33 ;  /* 0x00000008ff0f7819 */ /* 0x020fe40000011621 */
[----:B------:R-:W-:Y:S02]  /*119e0*/  SHF.R.U32.HI R40, RZ, 0x8, R35 ;  /* 0x00000008ff287819 */ /* 0x000fe40000011623 */
[----:B------:R-:W-:Y:S02]  /*119f0*/  SHF.R.U32.HI R37, RZ, 0x8, R34 ;  /* 0x00000008ff257819 */ /* 0x000fe40000011622 */
[----:B------:R-:W-:Y:S02]  /*11a00*/  LOP3.LUT R36, R33, 0xff, RZ, 0xc0, !PT ;  /* 0x000000ff21247812 */ /* 0x000fe400078ec0ff */
[----:B------:R-:W-:Y:S02]  /*11a10*/  LOP3.LUT R41, R35, 0xff, RZ, 0xc0, !PT ;  /* 0x000000ff23297812 */ /* 0x000fe400078ec0ff */
[----:B------:R-:W-:-:S02]  /*11a20*/  LOP3.LUT R15, R15, 0xff, RZ, 0xc0, !PT ;  /* 0x000000ff0f0f7812 */ /* 0x000fc400078ec0ff */
[----:B------:R-:W-:Y:S02]  /*11a30*/  LOP3.LUT R40, R40, 0xff, RZ, 0xc0, !PT ;  /* 0x000000ff28287812 */ /* 0x000fe400078ec0ff */
[----:B------:R-:W-:Y:S02]  /*11a40*/  SHF.R.U32.HI R3, RZ, 0x8, R32 ;  /* 0x00000008ff037819 */ /* 0x000fe40000011620 */
[----:B------:R-:W-:Y:S02]  /*11a50*/  LOP3.LUT R38, R37, 0xff, RZ, 0xc0, !PT ;  /* 0x000000ff25267812 */ /* 0x000fe400078ec0ff */
[----:B------:R-:W-:Y:S02]  /*11a60*/  PRMT R37, R15, 0x7604, R36 ;  /* 0x000076040f257816 */ /* 0x000fe40000000024 */
[----:B------:R-:W-:Y:S02]  /*11a70*/  PRMT R41, R40, 0x7604, R41 ;  /* 0x0000760428297816 */ /* 0x000fe40000000029 */
[----:B------:R-:W-:-:S02]  /*11a80*/  SHF.R.U32.HI R36, RZ, 0x10, R33 ;  /* 0x00000010ff247819 */ /* 0x000fc40000011621 */
[----:B------:R-:W-:Y:S02]  /*11a90*/  SHF.R.U32.HI R40, RZ, 0x10, R35 ;  /* 0x00000010ff287819 */ /* 0x000fe40000011623 */
[----:B--2---:R-:W-:Y:S02]  /*11aa0*/  LOP3.LUT R14, R32, 0xff, RZ, 0xc0, !PT ;  /* 0x000000ff200e7812 */ /* 0x004fe400078ec0ff */
[----:B------:R-:W-:Y:S02]  /*11ab0*/  LOP3.LUT R39, R34, 0xff, RZ, 0xc0, !PT ;  /* 0x000000ff22277812 */ /* 0x000fe400078ec0ff */
[----:B------:R-:W-:Y:S02]  /*11ac0*/  LOP3.LUT R3, R3, 0xff, RZ, 0xc0, !PT ;  /* 0x000000ff03037812 */ /* 0x000fe400078ec0ff */
[----:B------:R-:W-:Y:S02]  /*11ad0*/  SHF.R.U32.HI R15, RZ, 0x10, R34 ;  /* 0x00000010ff0f7819 */ /* 0x000fe40000011622 */
[----:B------:R-:W-:-:S02]  /*11ae0*/  LOP3.LUT R36, R36, 0xff, RZ, 0xc0, !PT ;  /* 0x000000ff24247812 */ /* 0x000fc400078ec0ff */
[----:B------:R-:W-:Y:S02]  /*11af0*/  LOP3.LUT R40, R40, 0xff, RZ, 0xc0, !PT ;  /* 0x000000ff28287812 */ /* 0x000fe400078ec0ff */
[----:B------:R-:W-:Y:S02]  /*11b00*/  PRMT R14, R3, 0x7604, R14 ;  /* 0x00007604030e7816 */ /* 0x000fe4000000000e */
[----:B------:R-:W-:Y:S02]  /*11b10*/  PRMT R39, R38, 0x7604, R39 ;  /* 0x0000760426277816 */ /* 0x000fe40000000027 */
[----:B------:R-:W-:Y:S02]  /*11b20*/  SHF.R.U32.HI R3, RZ, 0x10, R32 ;  /* 0x00000010ff037819 */ /* 0x000fe40000011620 */
[----:B------:R-:W-:Y:S02]  /*11b30*/  LOP3.LUT R38, R15, 0xff, RZ, 0xc0, !PT ;  /* 0x000000ff0f267812 */ /* 0x000fe400078ec0ff */
[----:B------:R-:W-:-:S02]  /*11b40*/  PRMT R37, R36, 0x7054, R37 ;  /* 0x0000705424257816 */ /* 0x000fc40000000025 */
[----:B------:R-:W-:Y:S02]  /*11b50*/  PRMT R41, R40, 0x7054, R41 ;  /* 0x0000705428297816 */ /* 0x000fe40000000029 */
[----:B------:R-:W-:Y:S02]  /*11b60*/  LOP3.LUT R3, R3, 0xff, RZ, 0xc0, !PT ;  /* 0x000000ff03037812 */ /* 0x000fe400078ec0ff */
[----:B------:R-:W-:Y:S02]  /*11b70*/  PRMT R39, R38, 0x7054, R39 ;  /* 0x0000705426277816 */ /* 0x000fe40000000027 */
[----:B------:R-:W-:Y:S02]  /*11b80*/  LOP3.LUT R41, R41, 0xff000000, R35, 0xf8, !PT ;  /* 0xff00000029297812 */ /* 0x000fe400078ef823 */
[----:B------:R-:W-:Y:S02]  /*11b90*/  LOP3.LUT R37, R37, 0xff000000, R33, 0xf8, !PT ;  /* 0xff00000025257812 */ /* 0x000fe400078ef821 */
[----:B------:R-:W-:-:S02]  /*11ba0*/  PRMT R15, R3, 0x7054, R14 ;  /* 0x00007054030f7816 */ /* 0x000fc4000000000e */
        /* <DEDUP_REMOVED lines=90> */
[----:B------:R3:W-:Y:S02]  /*12150*/  STS.128 [R226], R4 ;  /* 0x00000004e2007388 */ /* 0x0007e40000000c00 */
.L_x_567:
[----:B------:R-:W-:Y:S05]  /*12160*/  BSYNC B1 ;  /* 0x0000000000017941 */ /* 0x000fea0003800000 */
.L_x_566:
[----:B------:R-:W-:Y:S04]  /*12170*/  BSSY B1, `(.L_x_568) ;  /* 0x0000078000017945 */ /* 0x000fe80003800000 */
[----:B------:R-:W-:Y:S05]  /*12180*/  @P2 BRA `(.L_x_569) ;  /* 0x0000000400d82947 */ /* 0x000fea0003800000 */
[----:B01-34-:R-:W0:Y:S01]  /*12190*/  LDS.128 R4, [R0+0x16400] ;  /* 0x0164000000047984 */ /* 0x01be220000000c00 */
        /* <DEDUP_REMOVED lines=10> */
[----:B------:R-:W-:Y:S02]  /*12240*/  LOP3.LUT R34, R31, 0xff, RZ, 0xc0, !PT ;  /* 0x000000ff1f227812 */ /* 0x000fe400078ec0ff */
[----:B------:R-:W-:-:S02]  /*12250*/  LOP3.LUT R35, R35, 0xff, RZ, 0xc0, !PT ;  /* 0x000000ff23237812 */ /* 0x000fc400078ec0ff */
[----:B------:R-:W-:Y:S02]  /*12260*/  SHF.R.U32.HI R37, RZ, 0x10, R31 ;  /* 0x00000010ff257819 */ /* 0x000fe4000001161f */
[----:B------:R-:W-:Y:S02]  /*12270*/  PRMT R15, R32, 0x7604, R15 ;  /* 0x00007604200f7816 */ /* 0x000fe4000000000f */
[----:B------:R-:W-:Y:S01]  /*12280*/  LOP3.LUT R33, R14, 0xff, RZ, 0xc0, !PT ;  /* 0x000000ff0e217812 */ /* 0x000fe200078ec0ff */
[----:B------:R-:W-:Y:S01]  /*12290*/  IMAD.U32 R14, R36, 0x10000, RZ ;  /* 0x00010000240e7824 */ /* 0x000fe200078e00ff */
[----:B------:R-:W-:Y:S02]  /*122a0*/  LOP3.LUT R32, R30, 0xff, RZ, 0xc0, !PT ;  /* 0x000000ff1e207812 */ /* 0x000fe400078ec0ff */
[----:B------:R-:W-:Y:S02]  /*122b0*/  PRMT R34, R35, 0x7604, R34 ;  /* 0x0000760423227816 */ /* 0x000fe40000000022 */
[----:B------:R-:W-:-:S02]  /*122c0*/  SHF.L.U32 R37, R37, 0x10, RZ ;  /* 0x0000001025257819 */ /* 0x000fc400000006ff */
[----:B------:R-:W-:Y:S02]  /*122d0*/  PRMT R35, R33, 0x7604, R32 ;  /* 0x0000760421237816 */ /* 0x000fe40000000020 */
[----:B------:R-:W-:Y:S02]  /*122e0*/  LOP3.LUT R33, R15, 0xff0000, R14, 0xf8, !PT ;  /* 0x00ff00000f217812 */ /* 0x000fe400078ef80e */
[----:B------:R-:W-:Y:S02]  /*122f0*/  LOP3.LUT R37, R34, 0xff0000, R37, 0xf8, !PT ;  /* 0x00ff000022257812 */ /* 0x000fe400078ef825 */
[----:B------:R-:W-:Y:S02]  /*12300*/  LOP3.LUT R35, R35, 0xff0000, R30, 0xf8, !PT ;  /* 0x00ff000023237812 */ /* 0x000fe400078ef81e */
[----:B------:R-:W-:Y:S02]  /*12310*/  LOP3.LUT R37, R37, 0xff000000, R31, 0xf8, !PT ;  /* 0xff00000025257812 */ /* 0x000fe400078ef81f */
[----:B------:R-:W-:-:S02]  /*12320*/  LOP3.LUT R33, R33, 0xff000000, R29, 0xf8, !PT ;  /* 0xff00000021217812 */ /* 0x000fc400078ef81d */
[----:B------:R-:W-:Y:S02]  /*12330*/  LOP3.LUT R15, R3, 0xff0000, R28, 0xf8, !PT ;  /* 0x00ff0000030f7812 */ /* 0x000fe400078ef81c */
        /* <DEDUP_REMOVED lines=91> */
.L_x_569:
[----:B------:R-:W-:Y:S05]  /*128f0*/  BSYNC B1 ;  /* 0x0000000000017941 */ /* 0x000fea0003800000 */
.L_x_568:
[----:B------:R-:W-:Y:S04]  /*12900*/  BSSY B1, `(.L_x_570) ;  /* 0x000007c000017945 */ /* 0x000fe80003800000 */
[----:B------:R-:W-:Y:S05]  /*12910*/  @P3 BRA `(.L_x_571) ;  /* 0x0000000400e83947 */ /* 0x000fea0003800000 */
[----:B01-34-:R-:W0:Y:S01]  /*12920*/  LDS.128 R4, [R226+0x2000] ;  /* 0x00200000e2047984 */ /* 0x01be220000000c00 */
        /* <DEDUP_REMOVED lines=121> */
.L_x_571:
[----:B------:R-:W-:Y:S05]  /*130c0*/  BSYNC B1 ;  /* 0x0000000000017941 */ /* 0x000fea0003800000 */
.L_x_570:
        /* <DEDUP_REMOVED lines=33> */
[--C-:B------:R-:W-:Y:S01]  /*132e0*/  HADD2.F32 R13, -RZ, R3.reuse.H0_H0 ;  /* 0x20000003ff0d7230 */ /* 0x100fe20000004100 */
[----:B------:R-:W-:Y:S01]  /*132f0*/  LOP3.LUT R24, R15, 0xff000000, R12, 0xf8, !PT ;  /* 0xff0000000f187812 */ /* 0x000fe200078ef80c */
[----:B------:R-:W-:Y:S01]  /*13300*/  HADD2.F32 R12, -RZ, R3.H1_H1 ;  /* 0x30000003ff0c7230 */ /* 0x000fe20000004100 */
[----:B------:R-:W-:Y:S01]  /*13310*/  F2FP.F16.E4M3.UNPACK_B R6, R6 ;  /* 0x00000006ff06723e */ /* 0x000fe200020006ff */
[----:B------:R-:W-:Y:S01]  /*13320*/  HADD2.F32 R28, -RZ, R26.H1_H1 ;  /* 0x3000001aff1c7230 */ /* 0x000fe20000004100 */
[-C--:B------:R-:W-:Y:S01]  /*13330*/  F2FP.F16.E4M3.UNPACK_B R14, R7.reuse ;  /* 0x00000007ff0e723e */ /* 0x080fe200020006ff */
[----:B------:R-:W-:Y:S01]  /*13340*/  HADD2.F32 R21, -RZ, R20.H1_H1 ;  /* 0x30000014ff157230 */ /* 0x000fe20000004100 */
[----:B------:R-:W-:Y:S01]  /*13350*/  F2FP.F16.E4M3.UNPACK_B R15, R7.H1 ;  /* 0x00000007ff0f723e */ /* 0x000fe200030006ff */
[----:B------:R-:W-:-:S02]  /*13360*/  HADD2.F32 R26, -RZ, R26.H0_H0 ;  /* 0x2000001aff1a7230 */ /* 0x000fc40000004100 */
[CC--:B------:R-:W-:Y:S01]  /*13370*/  FMUL.FTZ R30, R12.reuse, R28.reuse ;  /* 0x0000001c0c1e7220 */ /* 0x0c0fe20000410000 */
[----:B------:R-:W-:Y:S01]  /*13380*/  F2FP.F16.E4M3.UNPACK_B R7, R5 ;  /* 0x00000005ff07723e */ /* 0x000fe200020006ff */
[----:B------:R-:W-:Y:S01]  /*13390*/  FMUL.FTZ R31, R12, R21 ;  /* 0x000000150c1f7220 */ /* 0x000fe20000410000 */
[----:B------:R-:W-:Y:S01]  /*133a0*/  F2FP.F16.E4M3.UNPACK_B R12, R5.H1 ;  /* 0x00000005ff0c723e */ /* 0x000fe200030006ff */
[----:B------:R-:W-:Y:S02]  /*133b0*/  HADD2.F32 R5, -RZ, R6.H1_H1 ;  /* 0x30000006ff057230 */ /* 0x000fe40000004100 */
[C---:B------:R-:W-:Y:S01]  /*133c0*/  FFMA.FTZ R32, R13.reuse, R21, -R30 ;  /* 0x000000150d207223 */ /* 0x040fe2000001081e */
[----:B------:R-:W-:Y:S02]  /*133d0*/  HADD2.F32 R20, -RZ, R20.H0_H0 ;  /* 0x20000014ff147230 */ /* 0x000fe40000004100 */
[----:B------:R-:W-:Y:S01]  /*133e0*/  FFMA.FTZ R33, R13, R28, R31 ;  /* 0x0000001c0d217223 */ /* 0x000fe2000001001f */
[----:B------:R-:W-:Y:S01]  /*133f0*/  HADD2.F32 R6, -RZ, R6.H0_H0 ;  /* 0x20000006ff067230 */ /* 0x000fe20000004100 */
[----:B------:R-:W-:Y:S01]  /*13400*/  F2FP.F16.E4M3.UNPACK_B R29, R29.H1 ;  /* 0x0000001dff1d723e */ /* 0x000fe200030006ff */
[C---:B------:R-:W-:Y:S01]  /*13410*/  FMUL.FTZ R13, R5.reuse, R26 ;  /* 0x0000001a050d7220 */ /* 0x040fe20000410000 */
[----:B------:R-:W-:Y:S01]  /*13420*/  F2FP.F16.E4M3.UNPACK_B R25, R25.H1 ;  /* 0x00000019ff19723e */ /* 0x000fe200030006ff */
[----:B------:R-:W-:Y:S01]  /*13430*/  FMUL.FTZ R31, R5, R20 ;  /* 0x00000014051f7220 */ /* 0x000fe20000410000 */
[----:B------:R-:W-:-:S02]  /*13440*/  HADD2.F32 R5, -RZ, R14.H1_H1 ;  /* 0x3000000eff057230 */ /* 0x000fc40000004100 */
[C---:B------:R-:W-:Y:S01]  /*13450*/  FFMA.FTZ R30, R6.reuse, R20, -R13 ;  /* 0x00000014061e7223 */ /* 0x040fe2000001080d */
[----:B------:R-:W-:Y:S02]  /*13460*/  HADD2.F32 R21, -RZ, R29.H0_H0 ;  /* 0x2000001dff157230 */ /* 0x000fe40000004100 */
[----:B------:R-:W-:Y:S01]  /*13470*/  FFMA.FTZ R31, R6, R26, R31 ;  /* 0x0000001a061f7223 */ /* 0x000fe2000001001f */
[----:B------:R-:W-:Y:S01]  /*13480*/  HADD2.F32 R13, -RZ, R25.H0_H0 ;  /* 0x20000019ff0d7230 */ /* 0x000fe20000004100 */
[----:B------:R-:W-:Y:S01]  /*13490*/  F2FP.F16.E4M3.UNPACK_B R3, R4 ;  /* 0x00000004ff03723e */ /* 0x000fe200020006ff */
[----:B------:R-:W-:Y:S02]  /*134a0*/  HADD2.F32 R14, -RZ, R14.H0_H0 ;  /* 0x2000000eff0e7230 */ /* 0x000fe40000004100 */
[C---:B------:R-:W-:Y:S01]  /*134b0*/  FMUL.FTZ R35, R5.reuse, R21 ;  /* 0x0000001505237220 */ /* 0x040fe20000410000 */
[----:B------:R-:W-:Y:S02]  /*134c0*/  HADD2.F32 R29, -RZ, R29.H1_H1 ;  /* 0x3000001dff1d7230 */ /* 0x000fe40000004100 */
[----:B------:R-:W-:Y:S01]  /*134d0*/  FMUL.FTZ R5, R5, R13 ;  /* 0x0000000d05057220 */ /* 0x000fe20000410000 */
[----:B------:R-:W-:-:S02]  /*134e0*/  HADD2.F32 R6, -RZ, R15.H1_H1 ;  /* 0x3000000fff067230 */ /* 0x000fc40000004100 */
[C---:B------:R-:W-:Y:S01]  /*134f0*/  FFMA.FTZ R35, R14.reuse, R13, -R35 ;  /* 0x0000000d0e237223 */ /* 0x040fe20000010823 */
[----:B------:R-:W-:Y:S02]  /*13500*/  HADD2.F32 R25, -RZ, R25.H1_H1 ;  /* 0x30000019ff197230 */ /* 0x000fe40000004100 */
        /* <DEDUP_REMOVED lines=52> */
.L_x_573:
[----:B------:R-:W-:Y:S05]  /*13850*/  BSYNC B1 ;  /* 0x0000000000017941 */ /* 0x000fea0003800000 */
.L_x_572:
[----:B------:R-:W-:Y:S05]  /*13860*/  @P5 BRA `(.L_x_563) ;  /* 0x0000003c00085947 */ /* 0x000fea0003800000 */
[----:B01-34-:R-:W0:Y:S01]  /*13870*/  LDS.128 R4, [R226+0x4000] ;  /* 0x00400000e2047984 */ /* 0x01be220000000c00 */
[----:B-----5:R-:W-:Y:S02]  /*13880*/  SHF.R.U32.HI R12, RZ, 0x8, R9 ;  /* 0x00000008ff0c7819 */ /* 0x020fe40000011609 */
[----:B------:R-:W-:Y:S02]  /*13890*/  SHF.R.U32.HI R20, RZ, 0x8, R11 ;  /* 0x00000008ff147819 */ /* 0x000fe4000001160b */
[----:B------:R-:W-:Y:S02]  /*138a0*/  LOP3.LUT R13, R9, 0xff, RZ, 0xc0, !PT ;  /* 0x000000ff090d7812 */ /* 0x000fe400078ec0ff */
[----:B------:R-:W-:Y:S02]  /*138b0*/  LOP3.LUT R21, R11, 0xff, RZ, 0xc0, !PT ;  /* 0x000000ff0b157812 */ /* 0x000fe400078ec0ff */
[----:B------:R-:W-:Y:S02]  /*138c0*/  LOP3.LUT R12, R12, 0xff, RZ, 0xc0, !PT ;  /* 0x000000ff0c0c7812 */ /* 0x000fe400078ec0ff */
[----:B------:R-:W-:-:S02]  /*138d0*/  LOP3.LUT R20, R20, 0xff, RZ, 0xc0, !PT ;  /* 0x000000ff14147812 */ /* 0x000fc400078ec0ff */
[----:B------:R-:W-:Y:S02]  /*138e0*/  SHF.R.U32.HI R0, RZ, 0x8, R8 ;  /* 0x00000008ff007819 */ /* 0x000fe40000011608 */
[----:B--2---:R-:W-:Y:S02]  /*138f0*/  SHF.R.U32.HI R14, RZ, 0x8, R10 ;  /* 0x00000008ff0e7819 */ /* 0x004fe4000001160a */
[----:B------:R-:W-:Y:S02]  /*13900*/  PRMT R13, R12, 0x7604, R13 ;  /* 0x000076040c0d7816 */ /* 0x000fe4000000000d */
[----:B------:R-:W-:Y:S02]  /*13910*/  PRMT R21, R20, 0x7604, R21 ;  /* 0x0000760414157816 */ /* 0x000fe40000000015 */
[----:B------:R-:W-:Y:S02]  /*13920*/  SHF.R.U32.HI R12, RZ, 0x10, R9 ;  /* 0x00000010ff0c7819 */ /* 0x000fe40000011609 */
[----:B------:R-:W-:-:S02]  /*13930*/  SHF.R.U32.HI R20, RZ, 0x10, R11 ;  /* 0x00000010ff147819 */ /* 0x000fc4000001160b */
[----:B------:R-:W-:Y:S02]  /*13940*/  LOP3.LUT R3, R8, 0xff, RZ, 0xc0, !PT ;  /* 0x000000ff08037812 */ /* 0x000fe400078ec0ff */
[----:B------:R-:W-:Y:S02]  /*13950*/  LOP3.LUT R15, R10, 0xff, RZ, 0xc0, !PT ;  /* 0x000000ff0a0f7812 */ /* 0x000fe400078ec0ff */
[----:B------:R-:W-:Y:S02]  /*13960*/  LOP3.LUT R0, R0, 0xff, RZ, 0xc0, !PT ;  /* 0x000000ff00007812 */ /* 0x000fe400078ec0ff */
[----:B------:R-:W-:Y:S02]  /*13970*/  LOP3.LUT R14, R14, 0xff, RZ, 0xc0, !PT ;  /* 0x000000ff0e0e7812 */ /* 0x000fe400078ec0ff */
[----:B------:R-:W-:Y:S02]  /*13980*/  LOP3.LUT R12, R12, 0xff, RZ, 0xc0, !PT ;  /* 0x000000ff0c0c7812 */ /* 0x000fe400078ec0ff */
[----:B------:R-:W-:-:S02]  /*13990*/  LOP3.LUT R20, R20, 0xff, RZ, 0xc0, !PT ;  /* 0x000000ff14147812 */ /* 0x000fc400078ec0ff */
[----:B------:R-:W-:Y:S02]  /*139a0*/  PRMT R3, R0, 0x7604, R3 ;  /* 0x0000760400037816 */ /* 0x000fe40000000003 */
[----:B------:R-:W-:Y:S02]  /*139b0*/  PRMT R15, R14, 0x7604, R15 ;  /* 0x000076040e0f7816 */ /* 0x000fe4000000000f */
[----:B------:R-:W-:Y:S02]  /*139c0*/  SHF.R.U32.HI R0, RZ, 0x10, R8 ;  /* 0x00000010ff007819 */ /* 0x000fe40000011608 */
[----:B------:R-:W-:Y:S02]  /*139d0*/  SHF.R.U32.HI R14, RZ, 0x10, R10 ;  /* 0x00000010ff0e7819 */ /* 0x000fe4000001160a */
[----:B------:R-:W-:Y:S02]  /*139e0*/  PRMT R13, R12, 0x7054, R13 ;  /* 0x000070540c0d7816 */ /* 0x000fe4000000000d */
[----:B------:R-:W-:-:S02]  /*139f0*/  PRMT R21, R20, 0x7054, R21 ;  /* 0x0000705414157816 */ /* 0x000fc40000000015 */
[----:B------:R-:W-:Y:S02]  /*13a00*/  LOP3.LUT R0, R0, 0xff, RZ, 0xc0, !PT ;  /* 0x000000ff00007812 */ /* 0x000fe400078ec0ff */
[----:B------:R-:W-:Y:S02]  /*13a10*/  LOP3.LUT R14, R14, 0xff, RZ, 0xc0, !PT ;  /* 0x000000ff0e0e7812 */ /* 0x000fe400078ec0ff */
[----:B------:R-:W-:Y:S02]  /*13a20*/  LOP3.LUT R21, R21, 0xff000000, R11, 0xf8, !PT ;  /* 0xff00000015157812 */ /* 0x000fe400078ef80b */
[----:B------:R-:W-:Y:S02]  /*13a30*/  LOP3.LUT R13, R13, 0xff000000, R9, 0xf8, !PT ;  /* 0xff0000000d0d7812 */ /* 0x000fe400078ef809 */
[----:B------:R-:W-:Y:S02]  /*13a40*/  PRMT R3, R0, 0x7054, R3 ;  /* 0x0000705400037816 */ /* 0x000fe40000000003 */
[----:B------:R-:W-:-:S02]  /*13a50*/  PRMT R15, R14, 0x7054, R15 ;  /* 0x000070540e0f7816 */ /* 0x000fc4000000000f */
[-C--:B0-----:R-:W-:Y:S02]  /*13a60*/  F2FP.F16.E4M3.UNPACK_B R0, R6.reuse.H1 ;  /* 0x00000006ff00723e */ /* 0x081fe400030006ff */
[----:B------:R-:W-:Y:S02]  /*13a70*/  F2FP.F16.E4M3.UNPACK_B R24, R21 ;  /* 0x00000015ff18723e */ /* 0x000fe400020006ff */
[----:B------:R-:W-:Y:S01]  /*13a80*/  F2FP.F16.E4M3.UNPACK_B R14, R13 ;  /* 0x0000000dff0e723e */ /* 0x000fe200020006ff */
[----:B------:R-:W-:Y:S01]  /*13a90*/  HADD2.F32 R9, -RZ, R0.H1_H1 ;  /* 0x30000000ff097230 */ /* 0x000fe20000004100 */
[----:B------:R-:W-:Y:S01]  /*13aa0*/  LOP3.LUT R12, R3, 0xff000000, R8, 0xf8, !PT ;  /* 0xff000000030c7812 */ /* 0x000fe200078ef808 */
[----:B------:R-:W-:Y:S01]  /*13ab0*/  HADD2.F32 R25, -RZ, R24.H1_H1 ;  /* 0x30000018ff197230 */ /* 0x000fe20000004100 */
[----:B------:R-:W-:Y:S01]  /*13ac0*/  LOP3.LUT R20, R15, 0xff000000, R10, 0xf8, !PT ;  /* 0xff0000000f147812 */ /* 0x000fe200078ef80a */
[----:B------:R-:W-:Y:S01]  /*13ad0*/  HADD2.F32 R15, -RZ, R14.H1_H1 ;  /* 0x3000000eff0f7230 */ /* 0x000fe20000004100 */
[----:B------:R-:W-:Y:S01]  /*13ae0*/  F2FP.F16.E4M3.UNPACK_B R3, R6 ;  /* 0x00000006ff03723e */ /* 0x000fe200020006ff */
[----:B------:R-:W-:Y:S01]  /*13af0*/  HADD2.F32 R8, -RZ, R0.H0_H0 ;  /* 0x20000000ff087230 */ /* 0x000fe20000004100 */
[----:B------:R-:W-:Y:S01]  /*13b00*/  F2FP.F16.E4M3.UNPACK_B R10, R7 ;  /* 0x00000007ff0a723e */ /* 0x000fe200020006ff */
[C---:B------:R-:W-:Y:S01]  /*13b10*/  FMUL.FTZ R27, R9.reuse, R25 ;  /* 0x00000019091b7220 */ /* 0x040fe20000410000 */
[----:B------:R-:W-:Y:S01]  /*13b20*/  F2FP.F16.E4M3.UNPACK_B R11, R7.H1 ;  /* 0x00000007ff0b723e */ /* 0x000fe200030006ff */
[----:B------:R-:W-:Y:S01]  /*13b30*/  FMUL.FTZ R26, R9, R15 ;  /* 0x0000000f091a7220 */ /* 0x000fe20000410000 */
[-C--:B------:R-:W-:Y:S01]  /*13b40*/  F2FP.F16.E4M3.UNPACK_B R6, R5.reuse ;  /* 0x00000005ff06723e */ /* 0x080fe200020006ff */
[----:B------:R-:W-:Y:S01]  /*13b50*/  HADD2.F32 R24, -RZ, R24.H0_H0 ;  /* 0x20000018ff187230 */ /* 0x000fe20000004100 */
[----:B------:R-:W-:Y:S01]  /*13b60*/  F2FP.F16.E4M3.UNPACK_B R7, R5.H1 ;  /* 0x00000005ff07723e */ /* 0x000fe200030006ff */
[----:B------:R-:W-:Y:S01]  /*13b70*/  HADD2.F32 R5, -RZ, R3.H1_H1 ;  /* 0x30000003ff057230 */ /* 0x000fe20000004100 */
[----:B------:R-:W-:Y:S01]  /*13b80*/  F2FP.F16.E4M3.UNPACK_B R21, R21.H1 ;  /* 0x00000015ff15723e */ /* 0x000fe200030006ff */
[----:B------:R-:W-:-:S02]  /*13b90*/  HADD2.F32 R14, -RZ, R14.H0_H0 ;  /* 0x2000000eff0e7230 */ /* 0x000fc40000004100 */
[C---:B------:R-:W-:Y:S01]  /*13ba0*/  FFMA.FTZ R27, R8.reuse, R15, -R27 ;  /* 0x0000000f081b7223 */ /* 0x040fe2000001081b */
[----:B------:R-:W-:Y:S01]  /*13bb0*/  FFMA.FTZ R26, R8, R25, R26 ;  /* 0x00000019081a7223 */ /* 0x000fe2000001001a */
[----:B------:R-:W-:Y:S01]  /*13bc0*/  HADD2.F32 R3, -RZ, R3.H0_H0 ;  /* 0x20000003ff037230 */ /* 0x000fe20000004100 */
[----:B------:R-:W-:Y:S01]  /*13bd0*/  F2FP.F16.E4M3.UNPACK_B R13, R13.H1 ;  /* 0x0000000dff0d723e */ /* 0x000fe200030006ff */
[C---:B------:R-:W-:Y:S01]  /*13be0*/  FMUL.FTZ R8, R5.reuse, R24 ;  /* 0x0000001805087220 */ /* 0x040fe20000410000 */
[----:B------:R-:W-:Y:S01]  /*13bf0*/  FMUL.FTZ R15, R5, R14 ;  /* 0x0000000e050f7220 */ /* 0x000fe20000410000 */
[--C-:B------:R-:W-:Y:S01]  /*13c00*/  HADD2.F32 R5, -RZ, R10.reuse.H1_H1 ;  /* 0x3000000aff057230 */ /* 0x100fe20000004100 */
[----:B------:R-:W-:Y:S01]  /*13c10*/  F2FP.F16.E4M3.UNPACK_B R0, R4 ;  /* 0x00000004ff00723e */ /* 0x000fe200020006ff */
[----:B------:R-:W-:Y:S02]  /*13c20*/  HADD2.F32 R9, -RZ, R21.H0_H0 ;  /* 0x20000015ff097230 */ /* 0x000fe40000004100 */
[C---:B------:R-:W-:Y:S01]  /*13c30*/  FFMA.FTZ R25, R3.reuse, R14, -R8 ;  /* 0x0000000e03197223 */ /* 0x040fe20000010808 */
[----:B------:R-:W-:Y:S01]  /*13c40*/  FFMA.FTZ R24, R3, R24, R15 ;  /* 0x0000001803187223 */ /* 0x000fe2000001000f */
[----:B------:R-:W-:Y:S01]  /*13c50*/  HADD2.F32 R8, -RZ, R13.H0_H0 ;  /* 0x2000000dff087230 */ /* 0x000fe20000004100 */
[----:B------:R-:W-:Y:S01]  /*13c60*/  F2FP.F16.E4M3.UNPACK_B R4, R4.H1 ;  /* 0x00000004ff04723e */ /* 0x000fe200030006ff */
[----:B------:R-:W-:-:S02]  /*13c70*/  HADD2.F32 R10, -RZ, R10.H0_H0 ;  /* 0x2000000aff0a7230 */ /* 0x000fc40000004100 */
[CC--:B------:R-:W-:Y:S01]  /*13c80*/  FMUL.FTZ R15, R5.reuse, R9.reuse ;  /* 0x00000009050f7220 */ /* 0x0c0fe20000410000 */
[----:B------:R-:W-:Y:S02]  /*13c90*/  HADD2.F32 R14, -RZ, R21.H1_H1 ;  /* 0x30000015ff0e7230 */ /* 0x000fe40000004100 */
[-C--:B------:R-:W-:Y:S01]  /*13ca0*/  FMUL.FTZ R5, R5, R8.reuse ;  /* 0x0000000805057220 */ /* 0x080fe20000410000 */
[----:B------:R-:W-:Y:S02]  /*13cb0*/  HADD2.F32 R3, -RZ, R11.H1_H1 ;  /* 0x3000000bff037230 */ /* 0x000fe40000004100 */
[C---:B------:R-:W-:Y:S01]  /*13cc0*/  FFMA.FTZ R21, R10.reuse, R8, -R15 ;  /* 0x000000080a157223 */ /* 0x040fe2000001080f */
[----:B------:R-:W-:Y:S02]  /*13cd0*/  HADD2.F32 R8, -RZ, R13.H1_H1 ;  /* 0x3000000dff087230 */ /* 0x000fe40000004100 */
[----:B------:R-:W-:Y:S01]  /*13ce0*/  FFMA.FTZ R28, R10, R9, R5 ;  /* 0x000000090a1c7223 */ /* 0x000fe20000010005 */
[----:B------:R-:W-:-:S02]  /*13cf0*/  HADD2.F32 R11, -RZ, R11.H0_H0 ;  /* 0x2000000bff0b7230 */ /* 0x000fc40000004100 */
[C---:B------:R-:W-:Y:S01]  /*13d00*/  FMUL.FTZ R30, R3.reuse, R14 ;  /* 0x0000000e031e7220 */ /* 0x040fe20000410000 */
[----:B------:R-:W-:Y:S01]  /*13d10*/  F2FP.F16.E4M3.UNPACK_B R9, R20 ;  /* 0x00000014ff09723e */ /* 0x000fe200020006ff */
[-C--:B------:R-:W-:Y:S01]  /*13d20*/  FMUL.FTZ R10, R3, R8.reuse ;  /* 0x00000008030a7220 */ /* 0x080fe20000410000 */
[----:B------:R-:W-:Y:S02]  /*13d30*/  HADD2.F32 R5, -RZ, R4.H1_H1 ;  /* 0x30000004ff057230 */ /* 0x000fe40000004100 */
[C---:B------:R-:W-:Y:S01]  /*13d40*/  FFMA.FTZ R30, R11.reuse, R8, -R30 ;  /* 0x000000080b1e7223 */ /* 0x040fe2000001081e */
[----:B------:R-:W-:Y:S01]  /*13d50*/  F2FP.F16.E4M3.UNPACK_B R8, R12 ;  /* 0x0000000cff08723e */ /* 0x000fe200020006ff */
[----:B------:R-:W-:Y:S01]  /*13d60*/  FFMA.FTZ R29, R11, R14, R10 ;  /* 0x0000000e0b1d7223 */ /* 0x000fe2000001000a */
[--C-:B------:R-:W-:Y:S01]  /*13d70*/  HADD2.F32 R13, -RZ, R9.reuse.H1_H1 ;  /* 0x30000009ff0d7230 */ /* 0x100fe20000004100 */
[----:B------:R-:W-:Y:S01]  /*13d80*/  F2FP.F16.E4M3.UNPACK_B R12, R12.H1 ;  /* 0x0000000cff0c723e */ /* 0x000fe200030006ff */
[----:B------:R-:W-:Y:S01]  /*13d90*/  HADD2.F32 R10, -RZ, R9.H0_H0 ;  /* 0x20000009ff0a7230 */ /* 0x000fe20000004100 */
[----:B------:R-:W-:Y:S01]  /*13da0*/  F2FP.F16.E4M3.UNPACK_B R20, R20.H1 ;  /* 0x00000014ff14723e */ /* 0x000fe200030006ff */
[----:B------:R-:W-:-:S02]  /*13db0*/  HADD2.F32 R9, -RZ, R8.H1_H1 ;  /* 0x30000008ff097230 */ /* 0x000fc40000004100 */
[C---:B------:R-:W-:Y:S01]  /*13dc0*/  FMUL.FTZ R11, R5.reuse, R13 ;  /* 0x0000000d050b7220 */ /* 0x040fe20000410000 */
[----:B------:R-:W-:Y:S02]  /*13dd0*/  HADD2.F32 R3, -RZ, R0.H1_H1 ;  /* 0x30000000ff037230 */ /* 0x000fe40000004100 */
        /* <DEDUP_REMOVED lines=10> */
[----:B------:R-:W-:-:S02]  /*13e80*/  HADD2.F32 R4, -RZ, R12.H1_H1 ;  /* 0x3000000cff047230 */ /* 0x000fc40000004100 */
[--C-:B------:R-:W-:Y:S02]  /*13e90*/  HADD2.F32 R3, -RZ, R7.reuse.H1_H1 ;  /* 0x30000007ff037230 */ /* 0x100fe40000004100 */
[--C-:B------:R-:W-:Y:S02]  /*13ea0*/  HADD2.F32 R8, -RZ, R20.reuse.H1_H1 ;  /* 0x30000014ff087230 */ /* 0x100fe40000004100 */
[----:B------:R-:W-:Y:S02]  /*13eb0*/  HADD2.F32 R9, -RZ, R20.H0_H0 ;  /* 0x20000014ff097230 */ /* 0x000fe40000004100 */
[C---:B------:R-:W-:Y:S01]  /*13ec0*/  FMUL.FTZ R13, R3.reuse, R4 ;  /* 0x00000004030d7220 */ /* 0x040fe20000410000 */
[----:B------:R-:W-:Y:S02]  /*13ed0*/  HADD2.F32 R0, -RZ, R6.H1_H1 ;  /* 0x30000006ff007230 */ /* 0x000fe40000004100 */
[----:B------:R-:W-:Y:S02]  /*13ee0*/  HADD2.F32 R5, -RZ, R12.H0_H0 ;  /* 0x2000000cff057230 */ /* 0x000fe40000004100 */
[----:B------:R-:W-:Y:S01]  /*13ef0*/  FMUL.FTZ R12, R3, R8 ;  /* 0x00000008030c7220 */ /* 0x000fe20000410000 */
[----:B------:R-:W-:-:S02]  /*13f00*/  HADD2.F32 R7, -RZ, R7.H0_H0 ;  /* 0x20000007ff077230 */ /* 0x000fc40000004100 */
[C---:B------:R-:W-:Y:S01]  /*13f10*/  FMUL.FTZ R3, R0.reuse, R9 ;  /* 0x0000000900037220 */ /* 0x040fe20000410000 */
[----:B------:R-:W-:Y:S02]  /*13f20*/  HADD2.F32 R6, -RZ, R6.H0_H0 ;  /* 0x20000006ff067230 */ /* 0x000fe40000004100 */
[-C--:B------:R-:W-:Y:S01]  /*13f30*/  FMUL.FTZ R0, R0, R5.reuse ;  /* 0x0000000500007220 */ /* 0x080fe20000410000 */
[C---:B------:R-:W-:Y:S01]  /*13f40*/  FFMA.FTZ R12, R7.reuse, R4, -R12 ;  /* 0x00000004070c7223 */ /* 0x040fe2000001080c */
[----:B------:R-:W-:Y:S01]  /*13f50*/  FFMA.FTZ R13, R7, R8, R13 ;  /* 0x00000008070d7223 */ /* 0x000fe2000001000d */
[C---:B------:R-:W-:Y:S01]  /*13f60*/  FFMA.FTZ R5, R6.reuse, R5, -R3 ;  /* 0x0000000506057223 */ /* 0x040fe20000010803 */
[----:B------:R-:W-:Y:S01]  /*13f70*/  FFMA.FTZ R0, R6, R9, R0 ;  /* 0x0000000906007223 */ /* 0x000fe20000010000 */
[----:B------:R-:W-:Y:S02]  /*13f80*/  F2FP.SATFINITE.E4M3.F32.PACK_AB_MERGE_C R6, R26, R27, RZ ;  /* 0x0000001b1a06723e */ /* 0x000fe400048070ff */
[----:B------:R-:W-:-:S02]  /*13f90*/  F2FP.SATFINITE.E4M3.F32.PACK_AB_MERGE_C R7, R29, R30, RZ ;  /* 0x0000001e1d07723e */ /* 0x000fc400048070ff */
[----:B------:R-:W-:Y:S02]  /*13fa0*/  F2FP.SATFINITE.E4M3.F32.PACK_AB_MERGE_C R4, R15, R14, RZ ;  /* 0x0000000e0f04723e */ /* 0x000fe400048070ff */
[----:B------:R-:W-:Y:S02]  /*13fb0*/  F2FP.SATFINITE.E4M3.F32.PACK_AB_MERGE_C R12, R13, R12, RZ ;  /* 0x0000000c0d0c723e */ /* 0x000fe400048070ff */
[----:B------:R-:W-:Y:S02]  /*13fc0*/  F2FP.SATFINITE.E4M3.F32.PACK_AB_MERGE_C R6, R24, R25, R6 ;  /* 0x000000191806723e */ /* 0x000fe40004807006 */
[----:B------:R-:W-:Y:S02]  /*13fd0*/  F2FP.SATFINITE.E4M3.F32.PACK_AB_MERGE_C R7, R28, R21, R7 ;  /* 0x000000151c07723e */ /* 0x000fe40004807007 */
[----:B------:R-:W-:Y:S02]  /*13fe0*/  F2FP.SATFINITE.E4M3.F32.PACK_AB_MERGE_C R4, R10, R11, R4 ;  /* 0x0000000b0a04723e */ /* 0x000fe40004807004 */
[----:B------:R-:W-:-:S05]  /*13ff0*/  F2FP.SATFINITE.E4M3.F32.PACK_AB_MERGE_C R5, R0, R5, R12 ;  /* 0x000000050005723e */ /* 0x000fca000480700c */
[----:B------:R0:W-:Y:S01]  /*14000*/  STS.128 [R226+0x4000], R4 ;  /* 0x00400004e2007388 */ /* 0x0001e20000000c00 */
[----:B------:R-:W-:Y:S05]  /*14010*/  BRA `(.L_x_563) ;  /* 0x00000034001c7947 */ /* 0x000fea0003800000 */
.L_x_557:
[----:B------:R-:W-:-:S03]  /*14020*/  UMOV UR4, 0xffffffff ;  /* 0xffffffff00047882 */ /* 0x000fc60000000000 */
[----:B------:R-:W-:Y:S05]  /*14030*/  BRA.DIV UR4, `(.L_x_574) ;  /* 0x0000015604d47947 */ /* 0x000fea000b800000 */
[----:B------:R0:W1:Y:S04]  /*14040*/  SHFL.IDX PT, R21, R24, RZ, 0x1e1f ;  /* 0x001e1fff18157589 */ /* 0x00006800000e0000 */
[----:B------:R0:W2:Y:S04]  /*14050*/  SHFL.IDX PT, R39, R136, RZ, 0x1e1f ;  /* 0x001e1fff88277589 */ /* 0x0000a800000e0000 */
[----:B------:R0:W3:Y:S04]  /*14060*/  SHFL.IDX PT, R3, R26, RZ, 0x1e1f ;  /* 0x001e1fff1a037589 */ /* 0x0000e800000e0000 */
[----:B------:R-:W4:Y:S02]  /*14070*/  SHFL.IDX PT, R37, R37, RZ, 0x1e1f ;  /* 0x001e1fff25257589 */ /* 0x000f2400000e0000 */
.L_x_814:
[----:B------:R-:W-:Y:S01]  /*14080*/  ULDC UR4, c[0x0][0x448] ;  /* 0x0001120000047ab9 */ /* 0x000fe20000000800 */
[----:B------:R-:W-:Y:S01]  /*14090*/  BSSY B1, `(.L_x_575) ;  /* 0x0000038000017945 */ /* 0x000fe20003800000 */
[----:B------:R-:W-:Y:S01]  /*140a0*/  IMAD R0, R151, UR4, RZ ;  /* 0x0000000497007c24 */ /* 0x000fe2000f8e02ff */
[----:B------:R-:W-:Y:S02]  /*140b0*/  CS2R R4, SRZ ;  /* 0x0000000000047805 */ /* 0x000fe4000001ff00 */
[----:B------:R-:W-:Y:S02]  /*140c0*/  CS2R R6, SRZ ;  /* 0x0000000000067805 */ /* 0x000fe4000001ff00 */
[----:B------:R-:W-:Y:S02]  /*140d0*/  CS2R R8, SRZ ;  /* 0x0000000000087805 */ /* 0x000fe4000001ff00 */
[----:B------:R-:W-:Y:S02]  /*140e0*/  CS2R R12, SRZ ;  /* 0x00000000000c7805 */ /* 0x000fe4000001ff00 */
[----:B------:R-:W-:-:S02]  /*140f0*/  ISETP.GE.AND P0, PT, R10, R0, PT ;  /* 0x000000000a00720c */ /* 0x000fc40003f06270 */
[----:B------:R-:W-:Y:S02]  /*14100*/  CS2R R10, SRZ ;  /* 0x00000000000a7805 */ /* 0x000fe4000001ff00 */
[----:B------:R-:W-:Y:S02]  /*14110*/  CS2R R14, SRZ ;  /* 0x00000000000e7805 */ /* 0x000fe4000001ff00 */
[----:B0-----:R-:W-:Y:S02]  /*14120*/  CS2R R24, SRZ ;  /* 0x0000000000187805 */ /* 0x001fe4000001ff00 */
[----:B------:R-:W-:Y:S02]  /*14130*/  CS2R R26, SRZ ;  /* 0x00000000001a7805 */ /* 0x000fe4000001ff00 */
[----:B------:R-:W-:Y:S02]  /*14140*/  CS2R R28, SRZ ;  /* 0x00000000001c7805 */ /* 0x000fe4000001ff00 */
[----:B------:R-:W-:-:S02]  /*14150*/  CS2R R30, SRZ ;  /* 0x00000000001e7805 */ /* 0x000fc4000001ff00 */
[----:B------:R-:W-:Y:S02]  /*14160*/  CS2R R32, SRZ ;  /* 0x0000000000207805 */ /* 0x000fe4000001ff00 */
[----:B------:R-:W-:Y:S01]  /*14170*/  CS2R R34, SRZ ;  /* 0x0000000000227805 */ /* 0x000fe2000001ff00 */
[----:B------:R-:W-:Y:S06]  /*14180*/  @P0 BRA `(.L_x_576) ;  /* 0x0000000000a00947 */ /* 0x000fec0003800000 */
[C---:B------:R-:W-:Y:S01]  /*14190*/  VIADD R4, R16.reuse, 0x20 ;  /* 0x0000002010047836 */ /* 0x040fe20000000000 */
[----:B------:R-:W-:Y:S01]  /*141a0*/  ULDC UR4, c[0x0][0x3f4] ;  /* 0x0000fd0000047ab9 */ /* 0x000fe20000000800 */
[C---:B------:R-:W-:Y:S02]  /*141b0*/  IADD3 R5, R16.reuse, 0x40, RZ ;  /* 0x0000004010057810 */ /* 0x040fe40007ffe0ff */
[----:B------:R-:W-:Y:S02]  /*141c0*/  CS2R R24, SRZ ;  /* 0x0000000000187805 */ /* 0x000fe4000001ff00 */
[----:B------:R-:W-:Y:S02]  /*141d0*/  ISETP.GE.AND P2, PT, R16, UR4, PT ;  /* 0x0000000410007c0c */ /* 0x000fe4000bf46270 */
[----:B------:R-:W-:Y:S02]  /*141e0*/  CS2R R26, SRZ ;  /* 0x00000000001a7805 */ /* 0x000fe4000001ff00 */
[----:B------:R-:W-:-:S02]  /*141f0*/  ISETP.GE.AND P1, PT, R4, UR4, PT ;  /* 0x0000000404007c0c */ /* 0x000fc4000bf26270 */
[----:B------:R-:W-:Y:S02]  /*14200*/  CS2R R28, SRZ ;  /* 0x00000000001c7805 */ /* 0x000fe4000001ff00 */
[----:B------:R-:W-:Y:S02]  /*14210*/  ISETP.GE.AND P0, PT, R5, UR4, PT ;  /* 0x0000000405007c0c */ /* 0x000fe4000bf06270 */
[----:B------:R-:W-:Y:S02]  /*14220*/  CS2R R4, SRZ ;  /* 0x0000000000047805 */ /* 0x000fe4000001ff00 */
[----:B------:R-:W-:Y:S02]  /*14230*/  CS2R R30, SRZ ;  /* 0x00000000001e7805 */ /* 0x000fe4000001ff00 */
[----:B-1----:R-:W-:-:S03]  /*14240*/  @!P2 IADD3 R40, P3, R16, R21, RZ ;  /* 0x000000151028a210 */ /* 0x002fc60007f7e0ff */
[----:B------:R-:W-:-:S04]  /*14250*/  @!P1 IMAD.SHL.U32 R46, R173, 0x10, RZ ;  /* 0x00000010ad2e9824 */ /* 0x000fc800078e00ff */
[----:B------:R-:W-:Y:S02]  /*14260*/  @!P0 IMAD.SHL.U32 R48, R174, 0x10, RZ ;  /* 0x00000010ae308824 */ /* 0x000fe400078e00ff */
[----:B---3--:R-:W-:Y:S01]  /*14270*/  @!P2 IMAD.X R41, R3, 0x1, R17, P3 ;  /* 0x000000010329a824 */ /* 0x008fe200018e0611 */
[----:B------:R-:W-:Y:S02]  /*14280*/  @!P1 SHF.R.S32.HI R6, RZ, 0x1f, R46 ;  /* 0x0000001fff069819 */ /* 0x000fe4000001142e */
[C---:B------:R-:W-:Y:S02]  /*14290*/  @!P1 IADD3 R42, P5, R46.reuse, R21, RZ ;  /* 0x000000152e2a9210 */ /* 0x040fe40007fbe0ff */
[----:B--2---:R-:W-:Y:S02]  /*142a0*/  @!P1 IADD3 R46, P4, R46, R39, RZ ;  /* 0x000000272e2e9210 */ /* 0x004fe40007f9e0ff */
[----:B------:R-:W-:Y:S02]  /*142b0*/  CS2R R10, SRZ ;  /* 0x00000000000a7805 */ /* 0x000fe4000001ff00 */
[----:B------:R-:W-:-:S02]  /*142c0*/  @!P0 IADD3 R38, P3, R48, R21, RZ ;  /* 0x0000001530268210 */ /* 0x000fc40007f7e0ff */
[----:B------:R-:W-:Y:S02]  /*142d0*/  CS2R R32, SRZ ;  /* 0x0000000000207805 */ /* 0x000fe4000001ff00 */
[----:B------:R-:W-:Y:S01]  /*142e0*/  @!P0 SHF.R.S32.HI R8, RZ, 0x1f, R48 ;  /* 0x0000001fff088819 */ /* 0x000fe20000011430 */
[----:B----4-:R-:W-:Y:S01]  /*142f0*/  @!P1 IMAD.X R47, R37, 0x1, R6, P4 ;  /* 0x00000001252f9824 */ /* 0x010fe200020e0606 */
[----:B------:R-:W-:Y:S02]  /*14300*/  @!P1 IADD3.X R43, R3, R6, RZ, P5, !PT ;  /* 0x00000006032b9210 */ /* 0x000fe40002ffe4ff */
[----:B------:R-:W-:Y:S02]  /*14310*/  CS2R R6, SRZ ;  /* 0x0000000000067805 */ /* 0x000fe4000001ff00 */
[----:B------:R-:W-:Y:S02]  /*14320*/  @!P0 IADD3 R48, P5, R48, R39, RZ ;  /* 0x0000002730308210 */ /* 0x000fe40007fbe0ff */
[----:B------:R-:W-:-:S02]  /*14330*/  CS2R R34, SRZ ;  /* 0x0000000000227805 */ /* 0x000fc4000001ff00 */
[----:B------:R-:W-:Y:S01]  /*14340*/  @!P2 IADD3 R20, P4, R16, R39, RZ ;  /* 0x000000271014a210 */ /* 0x000fe20007f9e0ff */
[--C-:B------:R-:W-:Y:S01]  /*14350*/  @!P0 IMAD.X R39, R3, 0x1, R8.reuse, P3 ;  /* 0x0000000103278824 */ /* 0x100fe200018e0608 */
[----:B------:R-:W-:Y:S01]  /*14360*/  CS2R R12, SRZ ;  /* 0x00000000000c7805 */ /* 0x000fe2000001ff00 */
[C---:B------:R-:W-:Y:S01]  /*14370*/  @!P0 IMAD.X R49, R37.reuse, 0x1, R8, P5 ;  /* 0x0000000125318824 */ /* 0x040fe200028e0608 */
[----:B------:R-:W-:Y:S02]  /*14380*/  CS2R R8, SRZ ;  /* 0x0000000000087805 */ /* 0x000fe4000001ff00 */
[----:B------:R-:W-:Y:S02]  /*14390*/  CS2R R14, SRZ ;  /* 0x00000000000e7805 */ /* 0x000fe4000001ff00 */
[----:B------:R-:W-:Y:S01]  /*143a0*/  @!P2 IADD3.X R21, R37, R17, RZ, P4, !PT ;  /* 0x000000112515a210 */ /* 0x000fe200027fe4ff */
[----:B------:R0:W5:Y:S04]  /*143b0*/  @!P2 LD.E.128 R24, desc[UR50][R40.64] ;  /* 0x000000322818a980 */ /* 0x000168000c101d00 */
[----:B------:R0:W5:Y:S04]  /*143c0*/  @!P2 LD.E.128 R4, desc[UR50][R20.64] ;  /* 0x000000321404a980 */ /* 0x000168000c101d00 */
[----:B------:R0:W5:Y:S04]  /*143d0*/  @!P1 LD.E.128 R28, desc[UR50][R42.64] ;  /* 0x000000322a1c9980 */ /* 0x000168000c101d00 */
[----:B------:R0:W5:Y:S04]  /*143e0*/  @!P1 LD.E.128 R8, desc[UR50][R46.64] ;  /* 0x000000322e089980 */ /* 0x000168000c101d00 */
[----:B------:R0:W5:Y:S04]  /*143f0*/  @!P0 LD.E.128 R32, desc[UR50][R38.64] ;  /* 0x0000003226208980 */ /* 0x000168000c101d00 */
[----:B------:R0:W5:Y:S02]  /*14400*/  @!P0 LD.E.128 R12, desc[UR50][R48.64] ;  /* 0x00000032300c8980 */ /* 0x000164000c101d00 */
.L_x_576:
[----:B------:R-:W-:Y:S05]  /*14410*/  BSYNC B1 ;  /* 0x0000000000017941 */ /* 0x000fea0003800000 */
.L_x_575:
[----:B------:R-:W-:Y:S01]  /*14420*/  ULEA.HI UR4, UR37, UR37, URZ, 0x1 ;  /* 0x0000002525047291 */ /* 0x000fe2000f8f083f */
[----:B------:R-:W-:Y:S01]  /*14430*/  IMAD R0, R169, -0x80, R0 ;  /* 0xffffff80a9007824 */ /* 0x000fe200078e0200 */
[----:B------:R-:W-:Y:S02]  /*14440*/  BSSY B1, `(.L_x_577) ;  /* 0x0000009000017945 */ /* 0x000fe40003800000 */
[----:B------:R-:W-:Y:S02]  /*14450*/  ULOP3.LUT UR4, UR4, 0xfffffffe, URZ, 0xc0, !UPT ;  /* 0xfffffffe04047892 */ /* 0x000fe4000f8ec03f */
[----:B---3--:R-:W-:Y:S02]  /*14460*/  VIMNMX R3, R0, 0x80, PT ;  /* 0x0000008000037848 */ /* 0x008fe40003fe0100 */
[----:B------:R-:W-:Y:S02]  /*14470*/  UIADD3 UR4, UR37, -UR4, URZ ;  /* 0x8000000425047290 */ /* 0x000fe4000fffe03f */
[----:B------:R-:W-:-:S04]  /*14480*/  ISETP.GE.AND P1, PT, R198, R3, PT ;  /* 0x00000003c600720c */ /* 0x000fc80003f26270 */
[----:B01----:R-:W-:-:S05]  /*14490*/  IMAD.U32 R21, RZ, RZ, UR4 ;  /* 0x00000004ff157e24 */ /* 0x003fca000f8e00ff */
[----:B------:R-:W-:-:S04]  /*144a0*/  SHF.L.U32 R21, R21, 0x1f, RZ ;  /* 0x0000001f15157819 */ /* 0x000fc800000006ff */
[----:B------:R-:W0:Y:S02]  /*144b0*/  SYNCS.PHASECHK.TRANS64.TRYWAIT P0, [R18+URZ+0x29800], R21 ;  /* 0x02980015120075a7 */ /* 0x000e24000800017f */
[----:B0-----:R-:W-:Y:S05]  /*144c0*/  @!P0 BRA `(.L_x_578) ;  /* 0x0000015400248947 */ /* 0x001fea0003800000 */
.L_x_815:
[----:B------:R-:W-:Y:S05]  /*144d0*/  BSYNC B1 ;  /* 0x0000000000017941 */ /* 0x000fea0003800000 */
.L_x_577:
[----:B------:R-:W-:Y:S05]  /*144e0*/  @P1 BRA `(.L_x_563) ;  /* 0x0000002c00e81947 */ /* 0x000fea0003800000 */
[----:B------:R-:W1:Y:S01]  /*144f0*/  LDC R3, c[0x0][0x3f4] ;  /* 0x0000fd00ff037b82 */ /* 0x000e620000000800 */
[C---:B------:R-:W-:Y:S01]  /*14500*/  VIADD R0, R16.reuse, 0x20 ;  /* 0x0000002010007836 */ /* 0x040fe20000000000 */
[----:B------:R-:W-:Y:S01]  /*14510*/  BSSY B1, `(.L_x_579) ;  /* 0x00000fd000017945 */ /* 0x000fe20003800000 */
[C---:B------:R-:W-:Y:S01]  /*14520*/  VIADD R20, R16.reuse, 0x40 ;  /* 0x0000004010147836 */ /* 0x040fe20000000000 */
[-C--:B-1----:R-:W-:Y:S02]  /*14530*/  ISETP.GE.AND P0, PT, R16, R3.reuse, PT ;  /* 0x000000031000720c */ /* 0x082fe40003f06270 */
[-C--:B------:R-:W-:Y:S02]  /*14540*/  ISETP.GE.AND P1, PT, R0, R3.reuse, PT ;  /* 0x000000030000720c */ /* 0x080fe40003f26270 */
[----:B------:R-:W-:-:S09]  /*14550*/  ISETP.GE.AND P2, PT, R20, R3, PT ;  /* 0x000000031400720c */ /* 0x000fd20003f46270 */
[----:B------:R-:W-:Y:S05]  /*14560*/  @P0 BRA `(.L_x_580) ;  /* 0x0000000c00dc0947 */ /* 0x000fea0003800000 */
[----:B------:R-:W3:Y:S01]  /*14570*/  LDL R67, [R1+0x24] ;  /* 0x0000240001437983 */ /* 0x000ee20000100800 */
[----:B-----5:R-:W-:Y:S02]  /*14580*/  SHF.R.U32.HI R0, RZ, 0x8, R24 ;  /* 0x00000008ff007819 */ /* 0x020fe40000011618 */
[----:B------:R-:W-:Y:S02]  /*14590*/  LOP3.LUT R20, R24, 0xff, RZ, 0xc0, !PT ;  /* 0x000000ff18147812 */ /* 0x000fe400078ec0ff */
[----:B0-----:R-:W-:Y:S02]  /*145a0*/  LOP3.LUT R21, R0, 0xff, RZ, 0xc0, !PT ;  /* 0x000000ff00157812 */ /* 0x001fe400078ec0ff */
[----:B------:R-:W-:Y:S02]  /*145b0*/  LEA.HI R0, R3, R228, RZ, 0x1c ;  /* 0x000000e403007211 */ /* 0x000fe400078fe0ff */
[----:B------:R-:W-:Y:S02]  /*145c0*/  PRMT R45, R21, 0x7604, R20 ;  /* 0x00007604152d7816 */ /* 0x000fe40000000014 */
[----:B------:R-:W-:-:S02]  /*145d0*/  SHF.R.S32.HI R21, RZ, 0x1f, R0 ;  /* 0x0000001fff157819 */ /* 0x000fc40000011400 */
[----:B----4-:R-:W-:Y:S02]  /*145e0*/  SHF.R.U32.HI R37, RZ, 0x8, R25 ;  /* 0x00000008ff257819 */ /* 0x010fe40000011619 */
[----:B------:R-:W-:Y:S02]  /*145f0*/  LEA.HI R20, R21, R0, RZ, 0x2 ;  /* 0x0000000015147211 */ /* 0x000fe400078f10ff */
[----:B------:R-:W-:Y:S02]  /*14600*/  SHF.L.U32 R21, R0, 0x4, RZ ;  /* 0x0000000400157819 */ /* 0x000fe400000006ff */
[----:B--2---:R-:W-:Y:S01]  /*14610*/  SHF.R.U32.HI R39, RZ, 0x8, R26 ;  /* 0x00000008ff277819 */ /* 0x004fe2000001161a */
[----:B------:R-:W-:Y:S01]  /*14620*/  IMAD.SHL.U32 R20, R20, 0x800, RZ ;  /* 0x0000080014147824 */ /* 0x000fe200078e00ff */
[----:B------:R-:W-:Y:S02]  /*14630*/  LOP3.LUT R0, R208, 0x30, R21, 0xf8, !PT ;  /* 0x00000030d0007812 */ /* 0x000fe400078ef815 */
[----:B------:R-:W-:-:S02]  /*14640*/  LOP3.LUT R36, R25, 0xff, RZ, 0xc0, !PT ;  /* 0x000000ff19247812 */ /* 0x000fc400078ec0ff */
[----:B------:R-:W-:Y:S02]  /*14650*/  LOP3.LUT R0, R0, R209, RZ, 0x3c, !PT ;  /* 0x000000d100007212 */ /* 0x000fe400078e3cff */
[----:B------:R-:W-:Y:S02]  /*14660*/  LOP3.LUT R21, R20, 0xffffe000, RZ, 0xc0, !PT ;  /* 0xffffe00014157812 */ /* 0x000fe400078ec0ff */
[----:B------:R-:W-:Y:S02]  /*14670*/  LOP3.LUT R38, R26, 0xff, RZ, 0xc0, !PT ;  /* 0x000000ff1a267812 */ /* 0x000fe400078ec0ff */
[----:B------:R-:W-:Y:S02]  /*14680*/  LOP3.LUT R37, R37, 0xff, RZ, 0xc0, !PT ;  /* 0x000000ff25257812 */ /* 0x000fe400078ec0ff */
[----:B------:R-:W-:Y:S02]  /*14690*/  LOP3.LUT R39, R39, 0xff, RZ, 0xc0, !PT ;  /* 0x000000ff27277812 */ /* 0x000fe400078ec0ff */
[----:B------:R-:W-:-:S02]  /*146a0*/  IADD3 R21, R0, R210, R21 ;  /* 0x000000d200157210 */ /* 0x000fc40007ffe015 */
[----:B------:R-:W-:Y:S02]  /*146b0*/  PRMT R46, R37, 0x7604, R36 ;  /* 0x00007604252e7816 */ /* 0x000fe40000000024 */
[----:B------:R-:W-:Y:S01]  /*146c0*/  PRMT R47, R39, 0x7604, R38 ;  /* 0x00007604272f7816 */ /* 0x000fe20000000026 */
[----:B------:R-:W-:Y:S01]  /*146d0*/  IMAD.IADD R0, R18, 0x1, R21 ;  /* 0x0000000112007824 */ /* 0x000fe200078e0215 */
[----:B------:R-:W-:Y:S02]  /*146e0*/  SHF.R.U32.HI R37, RZ, 0x8, R27 ;  /* 0x00000008ff257819 */ /* 0x000fe4000001161b */
[----:B------:R-:W-:Y:S02]  /*146f0*/  SHF.R.U32.HI R39, RZ, 0x8, R4 ;  /* 0x00000008ff277819 */ /* 0x000fe40000011604 */
[----:B------:R-:W-:Y:S02]  /*14700*/  SHF.R.U32.HI R40, RZ, 0x8, R5 ;  /* 0x00000008ff287819 */ /* 0x000fe40000011605 */
[----:B------:R-:W-:-:S02]  /*14710*/  LOP3.LUT R36, R27, 0xff, RZ, 0xc0, !PT ;  /* 0x000000ff1b247812 */ /* 0x000fc400078ec0ff */
[----:B------:R-:W-:Y:S02]  /*14720*/  LOP3.LUT R38, R4, 0xff, RZ, 0xc0, !PT ;  /* 0x000000ff04267812 */ /* 0x000fe400078ec0ff */
[----:B------:R-:W-:Y:S02]  /*14730*/  LOP3.LUT R37, R37, 0xff, RZ, 0xc0, !PT ;  /* 0x000000ff25257812 */ /* 0x000fe400078ec0ff */
[----:B------:R-:W-:Y:S02]  /*14740*/  LOP3.LUT R39, R39, 0xff, RZ, 0xc0, !PT ;  /* 0x000000ff27277812 */ /* 0x000fe400078ec0ff */
[----:B------:R-:W-:Y:S02]  /*14750*/  LOP3.LUT R21, R40, 0xff, RZ, 0xc0, !PT ;  /* 0x000000ff28157812 */ /* 0x000fe400078ec0ff */
[----:B------:R-:W0:Y:S01]  /*14760*/  LDS.128 R40, [R0+0x14400] ;  /* 0x0144000000287984 */ /* 0x000e220000000c00 */
[----:B------:R-:W-:Y:S02]  /*14770*/  PRMT R20, R37, 0x7604, R36 ;  /* 0x0000760425147816 */ /* 0x000fe40000000024 */
[----:B------:R-:W-:-:S02]  /*14780*/  PRMT R53, R39, 0x7604, R38 ;  /* 0x0000760427357816 */ /* 0x000fc40000000026 */
[----:B------:R-:W-:Y:S02]  /*14790*/  SHF.R.U32.HI R52, RZ, 0x8, R7 ;  /* 0x00000008ff347819 */ /* 0x000fe40000011607 */
[----:B------:R-:W-:Y:S02]  /*147a0*/  LOP3.LUT R51, R7, 0xff, RZ, 0xc0, !PT ;  /* 0x000000ff07337812 */ /* 0x000fe400078ec0ff */
[----:B------:R-:W-:Y:S02]  /*147b0*/  LOP3.LUT R52, R52, 0xff, RZ, 0xc0, !PT ;  /* 0x000000ff34347812 */ /* 0x000fe400078ec0ff */
[----:B------:R-:W-:Y:S02]  /*147c0*/  LOP3.LUT R48, R5, 0xff, RZ, 0xc0, !PT ;  /* 0x000000ff05307812 */ /* 0x000fe400078ec0ff */
[----:B------:R-:W-:Y:S02]  /*147d0*/  SHF.R.U32.HI R50, RZ, 0x8, R6 ;  /* 0x00000008ff327819 */ /* 0x000fe40000011606 */
[----:B------:R-:W-:-:S02]  /*147e0*/  PRMT R52, R52, 0x7604, R51 ;  /* 0x0000760434347816 */ /* 0x000fc40000000033 */
[----:B------:R-:W-:Y:S02]  /*147f0*/  LOP3.LUT R49, R6, 0xff, RZ, 0xc0, !PT ;  /* 0x000000ff06317812 */ /* 0x000fe400078ec0ff */
[----:B------:R-:W-:Y:S02]  /*14800*/  LOP3.LUT R50, R50, 0xff, RZ, 0xc0, !PT ;  /* 0x000000ff32327812 */ /* 0x000fe400078ec0ff */
[----:B------:R-:W-:Y:S02]  /*14810*/  PRMT R48, R21, 0x7604, R48 ;  /* 0x0000760415307816 */ /* 0x000fe40000000030 */
[----:B------:R-:W-:Y:S02]  /*14820*/  SHF.R.U32.HI R51, RZ, 0x10, R5 ;  /* 0x00000010ff337819 */ /* 0x000fe40000011605 */
[----:B------:R-:W-:Y:S02]  /*14830*/  SHF.R.U32.HI R21, RZ, 0x10, R25 ;  /* 0x00000010ff157819 */ /* 0x000fe40000011619 */
[----:B------:R-:W-:Y:S01]  /*14840*/  PRMT R57, R50, 0x7604, R49 ;  /* 0x0000760432397816 */ /* 0x000fe20000000031 */
[----:B------:R-:W-:Y:S01]  /*14850*/  IMAD.U32 R51, R51, 0x10000, RZ ;  /* 0x0001000033337824 */ /* 0x000fe200078e00ff */
[----:B------:R-:W-:Y:S01]  /*14860*/  SHF.R.U32.HI R59, RZ, 0x10, R7 ;  /* 0x00000010ff3b7819 */ /* 0x000fe20000011607 */
[----:B------:R-:W-:Y:S01]  /*14870*/  IMAD.U32 R21, R21, 0x10000, RZ ;  /* 0x0001000015157824 */ /* 0x000fe200078e00ff */
[----:B------:R-:W-:-:S02]  /*14880*/  SHF.R.U32.HI R49, RZ, 0x10, R27 ;  /* 0x00000010ff317819 */ /* 0x000fc4000001161b */
[----:B------:R-:W-:Y:S01]  /*14890*/  LOP3.LUT R55, R48, 0xff0000, R51, 0xf8, !PT ;  /* 0x00ff000030377812 */ /* 0x000fe200078ef833 */
[----:B------:R-:W-:Y:S01]  /*148a0*/  IMAD.U32 R59, R59, 0x10000, RZ ;  /* 0x000100003b3b7824 */ /* 0x000fe200078e00ff */
[----:B------:R-:W-:Y:S02]  /*148b0*/  SHF.L.U32 R49, R49, 0x10, RZ ;  /* 0x0000001031317819 */ /* 0x000fe400000006ff */
[----:B------:R-:W-:Y:S02]  /*148c0*/  LOP3.LUT R21, R46, 0xff0000, R21, 0xf8, !PT ;  /* 0x00ff00002e157812 */ /* 0x000fe400078ef815 */
[----:B------:R-:W-:Y:S02]  /*148d0*/  LOP3.LUT R49, R20, 0xff0000, R49, 0xf8, !PT ;  /* 0x00ff000014317812 */ /* 0x000fe400078ef831 */
[----:B------:R-:W-:Y:S02]  /*148e0*/  LOP3.LUT R45, R45, 0xff0000, R24, 0xf8, !PT ;  /* 0x00ff00002d2d7812 */ /* 0x000fe400078ef818 */
[----:B------:R-:W-:-:S02]  /*148f0*/  LOP3.LUT R59, R52, 0xff0000, R59, 0xf8, !PT ;  /* 0x00ff0000343b7812 */ /* 0x000fc400078ef83b */
[----:B------:R-:W-:Y:S02]  /*14900*/  LOP3.LUT R47, R47, 0xff0000, R26, 0xf8, !PT ;  /* 0x00ff00002f2f7812 */ /* 0x000fe400078ef81a */
[----:B------:R-:W-:Y:S02]  /*14910*/  LOP3.LUT R55, R55, 0xff000000, R5, 0xf8, !PT ;  /* 0xff00000037377812 */ /* 0x000fe400078ef805 */
[----:B------:R-:W-:Y:S02]  /*14920*/  LOP3.LUT R52, R21, 0xff000000, R25, 0xf8, !PT ;  /* 0xff00000015347812 */ /* 0x000fe400078ef819 */
[----:B------:R-:W-:Y:S02]  /*14930*/  LOP3.LUT R21, R53, 0xff0000, R4, 0xf8, !PT ;  /* 0x00ff000035157812 */ /* 0x000fe400078ef804 */
[----:B------:R-:W-:Y:S02]  /*14940*/  LOP3.LUT R51, R45, 0xff000000, R24, 0xf8, !PT ;  /* 0xff0000002d337812 */ /* 0x000fe400078ef818 */
[----:B------:R-:W-:-:S02]  /*14950*/  LOP3.LUT R53, R49, 0xff000000, R27, 0xf8, !PT ;  /* 0xff00000031357812 */ /* 0x000fc400078ef81b */
[----:B------:R-:W-:Y:S02]  /*14960*/  LOP3.LUT R20, R47, 0xff000000, R26, 0xf8, !PT ;  /* 0xff0000002f147812 */ /* 0x000fe400078ef81a */
[----:B------:R-:W-:Y:S02]  /*14970*/  F2FP.F16.E4M3.UNPACK_B R27, R55 ;  /* 0x00000037ff1b723e */ /* 0x000fe400020006ff */
[-C--:B0-----:R-:W-:Y:S02]  /*14980*/  F2FP.F16.E4M3.UNPACK_B R24, R41.reuse ;  /* 0x00000029ff18723e */ /* 0x081fe400020006ff */
[----:B------:R-:W-:Y:S01]  /*14990*/  F2FP.F16.E4M3.UNPACK_B R26, R52 ;  /* 0x00000034ff1a723e */ /* 0x000fe200020006ff */
[----:B------:R-:W-:Y:S01]  /*149a0*/  HADD2.F32 R58, -RZ, R27.H0_H0 ;  /* 0x2000001bff3a7230 */ /* 0x000fe20000004100 */
[----:B------:R-:W-:Y:S01]  /*149b0*/  LOP3.LUT R56, R21, 0xff000000, R4, 0xf8, !PT ;  /* 0xff00000015387812 */ /* 0x000fe200078ef804 */
[----:B------:R-:W-:Y:S01]  /*149c0*/  HADD2.F32 R5, -RZ, R24.H0_H0 ;  /* 0x20000018ff057230 */ /* 0x000fe20000004100 */
[----:B------:R-:W-:Y:S01]  /*149d0*/  LOP3.LUT R57, R57, 0xff0000, R6, 0xf8, !PT ;  /* 0x00ff000039397812 */ /* 0x000fe200078ef806 */
[----:B------:R-:W-:Y:S01]  /*149e0*/  HADD2.F32 R54, -RZ, R26.H0_H0 ;  /* 0x2000001aff367230 */ /* 0x000fe20000004100 */
[----:B------:R-:W-:Y:S01]  /*149f0*/  F2FP.F16.E4M3.UNPACK_B R47, R41.H1 ;  /* 0x00000029ff2f723e */ /* 0x000fe200030006ff */
[----:B------:R-:W-:Y:S01]  /*14a00*/  HADD2.F32 R24, -RZ, R24.H1_H1 ;  /* 0x30000018ff187230 */ /* 0x000fe20000004100 */
[----:B------:R-:W-:-:S02]  /*14a10*/  F2FP.F16.E4M3.UNPACK_B R49, R43 ;  /* 0x0000002bff31723e */ /* 0x000fc400020006ff */
[----:B------:R-:W-:Y:S02]  /*14a20*/  F2FP.F16.E4M3.UNPACK_B R50, R43.H1 ;  /* 0x0000002bff32723e */ /* 0x000fe400030006ff */
[-C--:B------:R-:W-:Y:S02]  /*14a30*/  F2FP.F16.E4M3.UNPACK_B R41, R40.reuse ;  /* 0x00000028ff29723e */ /* 0x080fe400020006ff */
[----:B------:R-:W-:Y:S01]  /*14a40*/  F2FP.F16.E4M3.UNPACK_B R43, R40.H1 ;  /* 0x00000028ff2b723e */ /* 0x000fe200030006ff */
[----:B------:R-:W-:Y:S01]  /*14a50*/  FMUL.FTZ R40, R5, R58 ;  /* 0x0000003a05287220 */ /* 0x000fe20000410000 */
[----:B------:R-:W-:Y:S01]  /*14a60*/  LOP3.LUT R6, R57, 0xff000000, R6, 0xf8, !PT ;  /* 0xff00000039067812 */ /* 0x000fe200078ef806 */
[----:B------:R-:W-:Y:S01]  /*14a70*/  FMUL.FTZ R57, R5, R54 ;  /* 0x0000003605397220 */ /* 0x000fe20000410000 */
[----:B------:R-:W-:Y:S02]  /*14a80*/  F2FP.F16.E4M3.UNPACK_B R55, R55.H1 ;  /* 0x00000037ff37723e */ /* 0x000fe400030006ff */
[----:B------:R-:W-:-:S02]  /*14a90*/  F2FP.F16.E4M3.UNPACK_B R52, R52.H1 ;  /* 0x00000034ff34723e */ /* 0x000fc400030006ff */
[----:B------:R-:W-:Y:S02]  /*14aa0*/  LOP3.LUT R59, R59, 0xff000000, R7, 0xf8, !PT ;  /* 0xff0000003b3b7812 */ /* 0x000fe400078ef807 */
[-C--:B------:R-:W-:Y:S02]  /*14ab0*/  F2FP.F16.E4M3.UNPACK_B R7, R42.reuse ;  /* 0x0000002aff07723e */ /* 0x080fe400020006ff */
[----:B------:R-:W-:Y:S01]  /*14ac0*/  F2FP.F16.E4M3.UNPACK_B R48, R42.H1 ;  /* 0x0000002aff30723e */ /* 0x000fe200030006ff */
[--C-:B------:R-:W-:Y:S02]  /*14ad0*/  HADD2.F32 R42, -RZ, R52.reuse.H0_H0 ;  /* 0x20000034ff2a7230 */ /* 0x100fe40000004100 */
[----:B------:R-:W-:Y:S01]  /*14ae0*/  HADD2.F32 R52, -RZ, R52.H1_H1 ;  /* 0x30000034ff347230 */ /* 0x000fe20000004100 */
[----:B---3--:R-:W0:Y:S02]  /*14af0*/  LDS.128 R36, [R67+0x14400] ;  /* 0x0144000043247984 */ /* 0x008e240000000c00 */
[----:B0-----:R-:W-:-:S02]  /*14b00*/  F2FP.F16.E4M3.UNPACK_B R21, R37 ;  /* 0x00000025ff15723e */ /* 0x001fc400020006ff */
[----:B------:R-:W-:Y:S02]  /*14b10*/  F2FP.F16.E4M3.UNPACK_B R45, R37.H1 ;  /* 0x00000025ff2d723e */ /* 0x000fe400030006ff */
[-C--:B------:R-:W-:Y:S01]  /*14b20*/  F2FP.F16.E4M3.UNPACK_B R46, R39.reuse ;  /* 0x00000027ff2e723e */ /* 0x080fe200020006ff */
[--C-:B------:R-:W-:Y:S01]  /*14b30*/  HADD2.F32 R25, -RZ, R21.reuse.H0_H0 ;  /* 0x20000015ff197230 */ /* 0x100fe20000004100 */
[----:B------:R-:W-:Y:S01]  /*14b40*/  F2FP.F16.E4M3.UNPACK_B R39, R39.H1 ;  /* 0x00000027ff27723e */ /* 0x000fe200030006ff */
[----:B------:R-:W-:Y:S01]  /*14b50*/  HADD2.F32 R21, -RZ, R21.H1_H1 ;  /* 0x30000015ff157230 */ /* 0x000fe20000004100 */
[----:B------:R-:W-:Y:S02]  /*14b60*/  F2FP.F16.E4M3.UNPACK_B R37, R36 ;  /* 0x00000024ff25723e */ /* 0x000fe400020006ff */
[C---:B------:R-:W-:Y:S01]  /*14b70*/  FFMA.FTZ R5, R25.reuse, R54, -R40 ;  /* 0x0000003619057223 */ /* 0x040fe20000010828 */
[----:B------:R-:W-:Y:S01]  /*14b80*/  FFMA.FTZ R25, R25, R58, R57 ;  /* 0x0000003a19197223 */ /* 0x000fe20000010039 */
[----:B------:R-:W-:Y:S01]  /*14b90*/  HADD2.F32 R40, -RZ, R26.H1_H1 ;  /* 0x3000001aff287230 */ /* 0x000fe20000004100 */
[----:B------:R-:W-:Y:S01]  /*14ba0*/  F2FP.F16.E4M3.UNPACK_B R36, R36.H1 ;  /* 0x00000024ff24723e */ /* 0x000fe200030006ff */
[----:B------:R-:W-:Y:S01]  /*14bb0*/  HADD2.F32 R54, -RZ, R27.H1_H1 ;  /* 0x3000001bff367230 */ /* 0x000fe20000004100 */
[----:B------:R-:W-:Y:S01]  /*14bc0*/  F2FP.F16.E4M3.UNPACK_B R4, R38 ;  /* 0x00000026ff04723e */ /* 0x000fe200020006ff */
[----:B------:R-:W-:-:S02]  /*14bd0*/  HADD2.F32 R57, -RZ, R55.H0_H0 ;  /* 0x20000037ff397230 */ /* 0x000fc40000004100 */
[C---:B------:R-:W-:Y:S01]  /*14be0*/  FMUL.FTZ R61, R24.reuse, R40 ;  /* 0x00000028183d7220 */ /* 0x040fe20000410000 */
[----:B------:R-:W-:Y:S02]  /*14bf0*/  HADD2.F32 R26, -RZ, R47.H0_H0 ;  /* 0x2000002fff1a7230 */ /* 0x000fe40000004100 */
[----:B------:R-:W-:Y:S01]  /*14c00*/  FMUL.FTZ R58, R24, R54 ;  /* 0x00000036183a7220 */ /* 0x000fe20000410000 */
[----:B------:R-:W-:Y:S01]  /*14c10*/  HADD2.F32 R27, -RZ, R45.H0_H0 ;  /* 0x2000002dff1b7230 */ /* 0x000fe20000004100 */
[----:B------:R-:W-:Y:S01]  /*14c20*/  F2FP.F16.E4M3.UNPACK_B R38, R38.H1 ;  /* 0x00000026ff26723e */ /* 0x000fe200030006ff */
[----:B------:R-:W-:Y:S02]  /*14c30*/  HADD2.F32 R47, -RZ, R47.H1_H1 ;  /* 0x3000002fff2f7230 */ /* 0x000fe40000004100 */
[CC--:B------:R-:W-:Y:S01]  /*14c40*/  FMUL.FTZ R60, R26.reuse, R57.reuse ;  /* 0x000000391a3c7220 */ /* 0x0c0fe20000410000 */
[----:B------:R-:W-:Y:S01]  /*14c50*/  FMUL.FTZ R62, R26, R42 ;  /* 0x0000002a1a3e7220 */ /* 0x000fe20000410000 */
[C---:B------:R-:W-:Y:S01]  /*14c60*/  FFMA.FTZ R24, R21.reuse, R40, -R58 ;  /* 0x0000002815187223 */ /* 0x040fe2000001083a */
[----:B------:R-:W-:Y:S01]  /*14c70*/  FFMA.FTZ R26, R21, R54, R61 ;  /* 0x00000036151a7223 */ /* 0x000fe2000001003d */
[C---:B------:R-:W-:Y:S01]  /*14c80*/  FFMA.FTZ R21, R27.reuse, R42, -R60 ;  /* 0x0000002a1b157223 */ /* 0x040fe2000001083c */
[----:B------:R-:W-:Y:S01]  /*14c90*/  FFMA.FTZ R27, R27, R57, R62 ;  /* 0x000000391b1b7223 */ /* 0x000fe2000001003e */
[----:B------:R-:W-:Y:S01]  /*14ca0*/  F2FP.F16.E4M3.UNPACK_B R57, R59 ;  /* 0x0000003bff39723e */ /* 0x000fe200020006ff */
[----:B------:R-:W-:Y:S01]  /*14cb0*/  HADD2.F32 R58, -RZ, R55.H1_H1 ;  /* 0x30000037ff3a7230 */ /* 0x000fe20000004100 */
[----:B------:R-:W-:Y:S01]  /*14cc0*/  F2FP.F16.E4M3.UNPACK_B R54, R53 ;  /* 0x00000035ff36723e */ /* 0x000fe200020006ff */
[----:B------:R-:W-:Y:S01]  /*14cd0*/  HADD2.F32 R42, -RZ, R49.H0_H0 ;  /* 0x20000031ff2a7230 */ /* 0x000fe20000004100 */
[----:B------:R-:W-:Y:S01]  /*14ce0*/  F2FP.F16.E4M3.UNPACK_B R59, R59.H1 ;  /* 0x0000003bff3b723e */ /* 0x000fe200030006ff */
[----:B------:R-:W-:-:S02]  /*14cf0*/  HADD2.F32 R61, -RZ, R57.H0_H0 ;  /* 0x20000039ff3d7230 */ /* 0x000fc40000004100 */
[C---:B------:R-:W-:Y:S01]  /*14d00*/  FMUL.FTZ R60, R47.reuse, R58 ;  /* 0x0000003a2f3c7220 */ /* 0x040fe20000410000 */
[----:B------:R-:W-:Y:S02]  /*14d10*/  HADD2.F32 R55, -RZ, R54.H0_H0 ;  /* 0x20000036ff377230 */ /* 0x000fe40000004100 */
[----:B------:R-:W-:Y:S01]  /*14d20*/  FMUL.FTZ R47, R47, R52 ;  /* 0x000000342f2f7220 */ /* 0x000fe20000410000 */
[----:B------:R-:W-:Y:S02]  /*14d30*/  HADD2.F32 R45, -RZ, R45.H1_H1 ;  /* 0x3000002dff2d7230 */ /* 0x000fe40000004100 */
[C---:B------:R-:W-:Y:S01]  /*14d40*/  FMUL.FTZ R63, R42.reuse, R61 ;  /* 0x0000003d2a3f7220 */ /* 0x040fe20000410000 */
[----:B------:R-:W-:Y:S02]  /*14d50*/  HADD2.F32 R40, -RZ, R46.H0_H0 ;  /* 0x2000002eff287230 */ /* 0x000fe40000004100 */
[----:B------:R-:W-:Y:S01]  /*14d60*/  FMUL.FTZ R42, R42, R55 ;  /* 0x000000372a2a7220 */ /* 0x000fe20000410000 */
[----:B------:R-:W-:Y:S01]  /*14d70*/  F2FP.F16.E4M3.UNPACK_B R53, R53.H1 ;  /* 0x00000035ff35723e */ /* 0x000fe200030006ff */
[----:B------:R-:W-:Y:S01]  /*14d80*/  FFMA.FTZ R58, R45, R58, R47 ;  /* 0x0000003a2d3a7223 */ /* 0x000fe2000001002f */
[----:B------:R-:W-:-:S02]  /*14d90*/  HADD2.F32 R54, -RZ, R54.H1_H1 ;  /* 0x30000036ff367230 */ /* 0x000fc40000004100 */
[C---:B------:R-:W-:Y:S01]  /*14da0*/  FFMA.FTZ R61, R40.reuse, R61, R42 ;  /* 0x0000003d283d7223 */ /* 0x040fe2000001002a */
[----:B------:R-:W-:Y:S02]  /*14db0*/  HADD2.F32 R57, -RZ, R57.H1_H1 ;  /* 0x30000039ff397230 */ /* 0x000fe40000004100 */
[----:B------:R-:W-:Y:S01]  /*14dc0*/  FFMA.FTZ R60, R45, R52, -R60 ;  /* 0x000000342d3c7223 */ /* 0x000fe2000001083c */
[----:B------:R-:W-:Y:S02]  /*14dd0*/  HADD2.F32 R49, -RZ, R49.H1_H1 ;  /* 0x30000031ff317230 */ /* 0x000fe40000004100 */
[----:B------:R-:W-:Y:S01]  /*14de0*/  FFMA.FTZ R63, R40, R55, -R63 ;  /* 0x00000037283f7223 */ /* 0x000fe2000001083f */
[----:B------:R-:W-:Y:S01]  /*14df0*/  HADD2.F32 R47, -RZ, R59.H0_H0 ;  /* 0x2000003bff2f7230 */ /* 0x000fe20000004100 */
[----:B------:R-:W-:Y:S01]  /*14e00*/  F2FP.SATFINITE.E4M3.F32.PACK_AB_MERGE_C R27, R58, R27, RZ ;  /* 0x0000001b3a1b723e */ /* 0x000fe200048070ff */
[----:B------:R-:W-:Y:S02]  /*14e10*/  HADD2.F32 R42, -RZ, R50.H0_H0 ;  /* 0x20000032ff2a7230 */ /* 0x000fe40000004100 */
[----:B------:R-:W-:Y:S01]  /*14e20*/  FMUL.FTZ R55, R49, R57 ;  /* 0x0000003931377220 */ /* 0x000fe20000410000 */
[----:B------:R-:W-:-:S02]  /*14e30*/  HADD2.F32 R45, -RZ, R53.H0_H0 ;  /* 0x20000035ff2d7230 */ /* 0x000fc40000004100 */
[----:B------:R-:W-:Y:S01]  /*14e40*/  FMUL.FTZ R52, R49, R54 ;  /* 0x0000003631347220 */ /* 0x000fe20000410000 */
[----:B------:R-:W-:Y:S02]  /*14e50*/  HADD2.F32 R46, -RZ, R46.H1_H1 ;  /* 0x3000002eff2e7230 */ /* 0x000fe40000004100 */
[C---:B------:R-:W-:Y:S01]  /*14e60*/  FMUL.FTZ R49, R42.reuse, R47 ;  /* 0x0000002f2a317220 */ /* 0x040fe20000410000 */
[----:B------:R-:W-:Y:S02]  /*14e70*/  HADD2.F32 R40, -RZ, R39.H0_H0 ;  /* 0x20000027ff287230 */ /* 0x000fe40000004100 */
[----:B------:R-:W-:Y:S01]  /*14e80*/  FMUL.FTZ R42, R42, R45 ;  /* 0x0000002d2a2a7220 */ /* 0x000fe20000410000 */
[----:B------:R-:W-:Y:S02]  /*14e90*/  HADD2.F32 R53, -RZ, R53.H1_H1 ;  /* 0x30000035ff357230 */ /* 0x000fe40000004100 */
[----:B------:R-:W-:Y:S01]  /*14ea0*/  FFMA.FTZ R64, R46, R57, R52 ;  /* 0x000000392e407223 */ /* 0x000fe20000010034 */
[----:B------:R-:W-:-:S02]  /*14eb0*/  HADD2.F32 R59, -RZ, R59.H1_H1 ;  /* 0x3000003bff3b7230 */ /* 0x000fc40000004100 */
[C---:B------:R-:W-:Y:S01]  /*14ec0*/  FFMA.FTZ R65, R40.reuse, R47, R42 ;  /* 0x0000002f28417223 */ /* 0x040fe2000001002a */
[----:B------:R-:W-:Y:S01]  /*14ed0*/  FFMA.FTZ R57, R40, R45, -R49 ;  /* 0x0000002d28397223 */ /* 0x000fe20000010831 */
[----:B------:R-:W-:Y:S01]  /*14ee0*/  F2FP.F16.E4M3.UNPACK_B R47, R56.H1 ;  /* 0x00000038ff2f723e */ /* 0x000fe200030006ff */
[----:B------:R-:W-:Y:S01]  /*14ef0*/  HADD2.F32 R50, -RZ, R50.H1_H1 ;  /* 0x30000032ff327230 */ /* 0x000fe20000004100 */
[----:B------:R-:W-:Y:S01]  /*14f00*/  F2FP.F16.E4M3.UNPACK_B R45, R51.H1 ;  /* 0x00000033ff2d723e */ /* 0x000fe200030006ff */
[----:B------:R-:W-:Y:S01]  /*14f10*/  FFMA.FTZ R62, R46, R54, -R55 ;  /* 0x000000362e3e7223 */ /* 0x000fe20000010837 */
[----:B------:R-:W-:Y:S01]  /*14f20*/  HADD2.F32 R42, -RZ, R43.H0_H0 ;  /* 0x2000002bff2a7230 */ /* 0x000fe20000004100 */
[----:B------:R-:W-:Y:S01]  /*14f30*/  F2FP.F16.E4M3.UNPACK_B R56, R56 ;  /* 0x00000038ff38723e */ /* 0x000fe200020006ff */
        /* <DEDUP_REMOVED lines=9> */
[----:B------:R-:W-:Y:S01]  /*14fd0*/  FFMA.FTZ R66, R40, R53, -R55 ;  /* 0x0000003528427223 */ /* 0x000fe20000010837 */
[----:B------:R-:W-:-:S02]  /*14fe0*/  HADD2.F32 R43, -RZ, R43.H1_H1 ;  /* 0x3000002bff2b7230 */ /* 0x000fc40000004100 */
[----:B------:R-:W-:Y:S01]  /*14ff0*/  FFMA.FTZ R68, R40, R59, R52 ;  /* 0x0000003b28447223 */ /* 0x000fe20000010034 */
[----:B------:R-:W-:Y:S02]  /*15000*/  HADD2.F32 R45, -RZ, R45.H1_H1 ;  /* 0x3000002dff2d7230 */ /* 0x000fe40000004100 */
[C---:B------:R-:W-:Y:S01]  /*15010*/  FFMA.FTZ R50, R39.reuse, R46, -R50 ;  /* 0x0000002e27327223 */ /* 0x040fe20000010832 */
[----:B------:R-:W-:Y:S02]  /*15020*/  HADD2.F32 R36, -RZ, R36.H1_H1 ;  /* 0x30000024ff247230 */ /* 0x000fe40000004100 */
[----:B------:R-:W-:Y:S01]  /*15030*/  FFMA.FTZ R49, R39, R49, R42 ;  /* 0x0000003127317223 */ /* 0x000fe2000001002a */
[----:B------:R-:W-:Y:S01]  /*15040*/  F2FP.F16.E4M3.UNPACK_B R51, R51 ;  /* 0x00000033ff33723e */ /* 0x000fe200020006ff */
[C---:B------:R-:W-:Y:S01]  /*15050*/  FMUL.FTZ R53, R43.reuse, R47 ;  /* 0x0000002f2b357220 */ /* 0x040fe20000410000 */
[----:B------:R-:W-:Y:S01]  /*15060*/  FMUL.FTZ R40, R43, R45 ;  /* 0x0000002d2b287220 */ /* 0x000fe20000410000 */
[----:B------:R-:W-:Y:S01]  /*15070*/  HADD2.F32 R42, -RZ, R56.H0_H0 ;  /* 0x20000038ff2a7230 */ /* 0x000fe20000004100 */
[----:B------:R-:W-:Y:S01]  /*15080*/  F2FP.SATFINITE.E4M3.F32.PACK_AB_MERGE_C R21, R60, R21, RZ ;  /* 0x000000153c15723e */ /* 0x000fe200048070ff */
[----:B------:R-:W-:-:S02]  /*15090*/  HADD2.F32 R39, -RZ, R41.H0_H0 ;  /* 0x20000029ff277230 */ /* 0x000fc40000004100 */
[C---:B------:R-:W-:Y:S01]  /*150a0*/  FFMA.FTZ R53, R36.reuse, R45, -R53 ;  /* 0x0000002d24357223 */ /* 0x040fe20000010835 */
[----:B------:R-:W-:Y:S01]  /*150b0*/  FFMA.FTZ R52, R36, R47, R40 ;  /* 0x0000002f24347223 */ /* 0x000fe20000010028 */
[----:B------:R-:W-:Y:S01]  /*150c0*/  HADD2.F32 R40, -RZ, R51.H0_H0 ;  /* 0x20000033ff287230 */ /* 0x000fe20000004100 */
[----:B------:R-:W-:Y:S01]  /*150d0*/  F2FP.SATFINITE.E4M3.F32.PACK_AB_MERGE_C R65, R68, R65, RZ ;  /* 0x000000414441723e */ /* 0x000fe200048070ff */
[----:B------:R-:W-:Y:S02]  /*150e0*/  HADD2.F32 R36, -RZ, R37.H0_H0 ;  /* 0x20000025ff247230 */ /* 0x000fe40000004100 */
[C---:B------:R-:W-:Y:S01]  /*150f0*/  FMUL.FTZ R43, R39.reuse, R42 ;  /* 0x0000002a272b7220 */ /* 0x040fe20000410000 */
[----:B------:R-:W-:Y:S02]  /*15100*/  HADD2.F32 R56, -RZ, R56.H1_H1 ;  /* 0x30000038ff387230 */ /* 0x000fe40000004100 */
[----:B------:R-:W-:Y:S01]  /*15110*/  FMUL.FTZ R39, R39, R40 ;  /* 0x0000002827277220 */ /* 0x000fe20000410000 */
[----:B------:R-:W-:-:S02]  /*15120*/  HADD2.F32 R41, -RZ, R41.H1_H1 ;  /* 0x30000029ff297230 */ /* 0x000fc40000004100 */
[C---:B------:R-:W-:Y:S01]  /*15130*/  FFMA.FTZ R45, R36.reuse, R40, -R43 ;  /* 0x00000028242d7223 */ /* 0x040fe2000001082b */
[----:B------:R-:W-:Y:S01]  /*15140*/  HADD2.F32 R40, -RZ, R51.H1_H1 ;  /* 0x30000033ff287230 */ /* 0x000fe20000004100 */
[----:B------:R-:W-:Y:S01]  /*15150*/  F2FP.F16.E4M3.UNPACK_B R43, R6.H1 ;  /* 0x00000006ff2b723e */ /* 0x000fe200030006ff */
[----:B------:R-:W-:Y:S02]  /*15160*/  HADD2.F32 R37, -RZ, R37.H1_H1 ;  /* 0x30000025ff257230 */ /* 0x000fe40000004100 */
[C---:B------:R-:W-:Y:S01]  /*15170*/  FMUL.FTZ R46, R41.reuse, R56 ;  /* 0x00000038292e7220 */ /* 0x040fe20000410000 */
[----:B------:R-:W-:Y:S01]  /*15180*/  FFMA.FTZ R42, R36, R42, R39 ;  /* 0x0000002a242a7223 */ /* 0x000fe20000010027 */
[----:B------:R-:W-:Y:S01]  /*15190*/  F2FP.F16.E4M3.UNPACK_B R36, R20.H1 ;  /* 0x00000014ff24723e */ /* 0x000fe200030006ff */
[-C--:B------:R-:W-:Y:S01]  /*151a0*/  FMUL.FTZ R41, R41, R40.reuse ;  /* 0x0000002829297220 */ /* 0x080fe20000410000 */
[----:B------:R-:W-:Y:S01]  /*151b0*/  FFMA.FTZ R46, R37, R40, -R46 ;  /* 0x00000028252e7223 */ /* 0x000fe2000001082e */
[----:B------:R-:W-:Y:S01]  /*151c0*/  HADD2.F32 R40, -RZ, R43.H0_H0 ;  /* 0x2000002bff287230 */ /* 0x000fe20000004100 */
[----:B------:R-:W-:Y:S01]  /*151d0*/  F2FP.F16.E4M3.UNPACK_B R20, R20 ;  /* 0x00000014ff14723e */ /* 0x000fe200020006ff */
[----:B------:R-:W-:-:S02]  /*151e0*/  HADD2.F32 R39, -RZ, R48.H0_H0 ;  /* 0x20000030ff277230 */ /* 0x000fc40000004100 */
[----:B------:R-:W-:Y:S01]  /*151f0*/  FFMA.FTZ R47, R37, R56, R41 ;  /* 0x00000038252f7223 */ /* 0x000fe20000010029 */
[--C-:B------:R-:W-:Y:S01]  /*15200*/  HADD2.F32 R37, -RZ, R36.reuse.H0_H0 ;  /* 0x20000024ff257230 */ /* 0x100fe20000004100 */
[----:B------:R-:W-:Y:S01]  /*15210*/  F2FP.F16.E4M3.UNPACK_B R6, R6 ;  /* 0x00000006ff06723e */ /* 0x000fe200020006ff */
[----:B------:R-:W-:Y:S02]  /*15220*/  HADD2.F32 R41, -RZ, R36.H1_H1 ;  /* 0x30000024ff297230 */ /* 0x000fe40000004100 */
[C---:B------:R-:W-:Y:S01]  /*15230*/  FMUL.FTZ R51, R39.reuse, R40 ;  /* 0x0000002827337220 */ /* 0x040fe20000410000 */
[----:B------:R-:W-:Y:S02]  /*15240*/  HADD2.F32 R36, -RZ, R38.H0_H0 ;  /* 0x20000026ff247230 */ /* 0x000fe40000004100 */
[----:B------:R-:W-:Y:S01]  /*15250*/  FMUL.FTZ R39, R39, R37 ;  /* 0x0000002527277220 */ /* 0x000fe20000410000 */
[----:B------:R-:W-:Y:S01]  /*15260*/  HADD2.F32 R43, -RZ, R43.H1_H1 ;  /* 0x3000002bff2b7230 */ /* 0x000fe20000004100 */
[----:B------:R-:W-:Y:S01]  /*15270*/  F2FP.SATFINITE.E4M3.F32.PACK_AB_MERGE_C R49, R52, R49, RZ ;  /* 0x000000313431723e */ /* 0x000fe200048070ff */
[----:B------:R-:W-:-:S02]  /*15280*/  HADD2.F32 R48, -RZ, R48.H1_H1 ;  /* 0x30000030ff307230 */ /* 0x000fc40000004100 */
[C---:B------:R-:W-:Y:S01]  /*15290*/  FFMA.FTZ R51, R36.reuse, R37, -R51 ;  /* 0x0000002524337223 */ /* 0x040fe20000010833 */
[----:B------:R-:W-:Y:S02]  /*152a0*/  HADD2.F32 R38, -RZ, R38.H1_H1 ;  /* 0x30000026ff267230 */ /* 0x000fe40000004100 */
[----:B------:R-:W-:Y:S01]  /*152b0*/  FFMA.FTZ R40, R36, R40, R39 ;  /* 0x0000002824287223 */ /* 0x000fe20000010027 */
[----:B------:R-:W-:Y:S02]  /*152c0*/  HADD2.F32 R36, -RZ, R20.H1_H1 ;  /* 0x30000014ff247230 */ /* 0x000fe40000004100 */
[C---:B------:R-:W-:Y:S01]  /*152d0*/  FMUL.FTZ R37, R48.reuse, R43 ;  /* 0x0000002b30257220 */ /* 0x040fe20000410000 */
[----:B------:R-:W-:Y:S01]  /*152e0*/  FMUL.FTZ R54, R48, R41 ;  /* 0x0000002930367220 */ /* 0x000fe20000410000 */
[----:B------:R-:W-:Y:S01]  /*152f0*/  HADD2.F32 R39, -RZ, R6.H0_H0 ;  /* 0x20000006ff277230 */ /* 0x000fe20000004100 */
[----:B------:R-:W-:Y:S01]  /*15300*/  F2FP.SATFINITE.E4M3.F32.PACK_AB_MERGE_C R5, R24, R5, R21 ;  /* 0x000000051805723e */ /* 0x000fe20004807015 */
[----:B------:R-:W-:Y:S01]  /*15310*/  FFMA.FTZ R48, R38, R41, -R37 ;  /* 0x0000002926307223 */ /* 0x000fe20000010825 */
[----:B------:R-:W-:-:S02]  /*15320*/  HADD2.F32 R37, -RZ, R20.H0_H0 ;  /* 0x20000014ff257230 */ /* 0x000fc40000004100 */
[----:B------:R-:W-:Y:S01]  /*15330*/  FFMA.FTZ R55, R38, R43, R54 ;  /* 0x0000002b26377223 */ /* 0x000fe20000010036 */
[--C-:B------:R-:W-:Y:S01]  /*15340*/  HADD2.F32 R20, -RZ, R7.reuse.H0_H0 ;  /* 0x20000007ff147230 */ /* 0x100fe20000004100 */
[----:B------:R-:W-:Y:S01]  /*15350*/  F2FP.SATFINITE.E4M3.F32.PACK_AB_MERGE_C R25, R26, R25, R27 ;  /* 0x000000191a19723e */ /* 0x000fe2000480701b */
[----:B------:R-:W-:Y:S01]  /*15360*/  HADD2.F32 R38, -RZ, R6.H1_H1 ;  /* 0x30000006ff267230 */ /* 0x000fe20000004100 */
[----:B------:R-:W-:Y:S01]  /*15370*/  F2FP.SATFINITE.E4M3.F32.PACK_AB_MERGE_C R48, R48, R51, RZ ;  /* 0x000000333030723e */ /* 0x000fe200048070ff */
[----:B------:R-:W-:Y:S02]  /*15380*/  HADD2.F32 R7, -RZ, R7.H1_H1 ;  /* 0x30000007ff077230 */ /* 0x000fe40000004100 */
[C---:B------:R-:W-:Y:S01]  /*15390*/  FMUL.FTZ R41, R20.reuse, R39 ;  /* 0x0000002714297220 */ /* 0x040fe20000410000 */
[--C-:B------:R-:W-:Y:S02]  /*153a0*/  HADD2.F32 R6, -RZ, R4.reuse.H0_H0 ;  /* 0x20000004ff067230 */ /* 0x100fe40000004100 */
[----:B------:R-:W-:Y:S01]  /*153b0*/  FMUL.FTZ R20, R20, R37 ;  /* 0x0000002514147220 */ /* 0x000fe20000410000 */
[----:B------:R-:W-:-:S02]  /*153c0*/  HADD2.F32 R4, -RZ, R4.H1_H1 ;  /* 0x30000004ff047230 */ /* 0x000fc40000004100 */
[C---:B------:R-:W-:Y:S01]  /*153d0*/  FMUL.FTZ R43, R7.reuse, R38 ;  /* 0x00000026072b7220 */ /* 0x040fe20000410000 */
[-C--:B------:R-:W-:Y:S01]  /*153e0*/  FMUL.FTZ R7, R7, R36.reuse ;  /* 0x0000002407077220 */ /* 0x080fe20000410000 */
[C---:B------:R-:W-:Y:S01]  /*153f0*/  FFMA.FTZ R41, R6.reuse, R37, -R41 ;  /* 0x0000002506297223 */ /* 0x040fe20000010829 */
[----:B------:R-:W-:Y:S01]  /*15400*/  FFMA.FTZ R20, R6, R39, R20 ;  /* 0x0000002706147223 */ /* 0x000fe20000010014 */
[C---:B------:R-:W-:Y:S01]  /*15410*/  FFMA.FTZ R6, R4.reuse, R36, -R43 ;  /* 0x0000002404067223 */ /* 0x040fe2000001082b */
[----:B------:R-:W-:Y:S01]  /*15420*/  FFMA.FTZ R37, R4, R38, R7 ;  /* 0x0000002604257223 */ /* 0x000fe20000010007 */
[----:B------:R-:W-:Y:S02]  /*15430*/  F2FP.SATFINITE.E4M3.F32.PACK_AB_MERGE_C R7, R66, R57, RZ ;  /* 0x000000394207723e */ /* 0x000fe400048070ff */
[----:B------:R-:W-:Y:S02]  /*15440*/  F2FP.SATFINITE.E4M3.F32.PACK_AB_MERGE_C R4, R53, R50, RZ ;  /* 0x000000323504723e */ /* 0x000fe400048070ff */
[----:B------:R-:W-:-:S02]  /*15450*/  F2FP.SATFINITE.E4M3.F32.PACK_AB_MERGE_C R40, R55, R40, RZ ;  /* 0x000000283728723e */ /* 0x000fc400048070ff */
[----:B------:R-:W-:Y:S02]  /*15460*/  F2FP.SATFINITE.E4M3.F32.PACK_AB_MERGE_C R7, R62, R63, R7 ;  /* 0x0000003f3e07723e */ /* 0x000fe40004807007 */
[----:B------:R-:W-:Y:S02]  /*15470*/  F2FP.SATFINITE.E4M3.F32.PACK_AB_MERGE_C R4, R46, R45, R4 ;  /* 0x0000002d2e04723e */ /* 0x000fe40004807004 */
[----:B------:R-:W-:Y:S02]  /*15480*/  F2FP.SATFINITE.E4M3.F32.PACK_AB_MERGE_C R6, R6, R41, R48 ;  /* 0x000000290606723e */ /* 0x000fe40004807030 */
[----:B------:R-:W-:Y:S02]  /*15490*/  F2FP.SATFINITE.E4M3.F32.PACK_AB_MERGE_C R27, R64, R61, R65 ;  /* 0x0000003d401b723e */ /* 0x000fe40004807041 */
[----:B------:R-:W-:Y:S01]  /*154a0*/  F2FP.SATFINITE.E4M3.F32.PACK_AB_MERGE_C R24, R47, R42, R49 ;  /* 0x0000002a2f18723e */ /* 0x000fe20004807031 */
[----:B------:R1:W-:Y:S01]  /*154b0*/  STS.128 [R67+0x14400], R4 ;  /* 0x0144000443007388 */ /* 0x0003e20000000c00 */
[----:B------:R-:W-:-:S05]  /*154c0*/  F2FP.SATFINITE.E4M3.F32.PACK_AB_MERGE_C R26, R37, R20, R40 ;  /* 0x00000014251a723e */ /* 0x000fca0004807028 */
[----:B------:R1:W-:Y:S02]  /*154d0*/  STS.128 [R0+0x14400], R24 ;  /* 0x0144001800007388 */ /* 0x0003e40000000c00 */
.L_x_580:
[----:B------:R-:W-:Y:S05]  /*154e0*/  BSYNC B1 ;  /* 0x0000000000017941 */ /* 0x000fea0003800000 */
.L_x_579:
[----:B------:R-:W-:Y:S04]  /*154f0*/  BSSY B1, `(.L_x_581) ;  /* 0x0000101000017945 */ /* 0x000fe80003800000 */
[----:B------:R-:W-:Y:S05]  /*15500*/  @P1 BRA `(.L_x_582) ;  /* 0x0000000c00fc1947 */ /* 0x000fea0003800000 */
[----:B------:R-:W3:Y:S01]  /*15510*/  LDL R61, [R1+0x20] ;  /* 0x00002000013d7983 */ /* 0x000ee20000100800 */
[----:B-1---5:R-:W-:Y:S02]  /*15520*/  SHF.R.U32.HI R0, RZ, 0x8, R28 ;  /* 0x00000008ff007819 */ /* 0x022fe4000001161c */
[----:B------:R-:W-:Y:S02]  /*15530*/  LOP3.LUT R5, R28, 0xff, RZ, 0xc0, !PT ;  /* 0x000000ff1c057812 */ /* 0x000fe400078ec0ff */
[----:B------:R-:W-:Y:S02]  /*15540*/  LOP3.LUT R4, R0, 0xff, RZ, 0xc0, !PT ;  /* 0x000000ff00047812 */ /* 0x000fe400078ec0ff */
[----:B------:R-:W-:Y:S02]  /*15550*/  LEA.HI R0, R3, R173, RZ, 0x1c ;  /* 0x000000ad03007211 */ /* 0x000fe400078fe0ff */
[----:B----4-:R-:W-:Y:S02]  /*15560*/  PRMT R37, R4, 0x7604, R5 ;  /* 0x0000760404257816 */ /* 0x010fe40000000005 */
[----:B------:R-:W-:-:S02]  /*15570*/  SHF.R.S32.HI R5, RZ, 0x1f, R0 ;  /* 0x0000001fff057819 */ /* 0x000fc40000011400 */
[----:B------:R-:W-:Y:S02]  /*15580*/  SHF.R.U32.HI R20, RZ, 0x8, R31 ;  /* 0x00000008ff147819 */ /* 0x000fe4000001161f */
[----:B------:R-:W-:Y:S01]  /*15590*/  LEA.HI R4, R5, R0, RZ, 0x2 ;  /* 0x0000000005047211 */ /* 0x000fe200078f10ff */
[----:B------:R-:W-:Y:S01]  /*155a0*/  IMAD.SHL.U32 R5, R0, 0x10, RZ ;  /* 0x0000001000057824 */ /* 0x000fe200078e00ff */
[----:B0-----:R-:W-:Y:S02]  /*155b0*/  LOP3.LUT R21, R31, 0xff, RZ, 0xc0, !PT ;  /* 0x000000ff1f157812 */ /* 0x001fe400078ec0ff */
[----:B------:R-:W-:Y:S02]  /*155c0*/  SHF.L.U32 R4, R4, 0xb, RZ ;  /* 0x0000000b04047819 */ /* 0x000fe400000006ff */
[----:B------:R-:W-:Y:S02]  /*155d0*/  LOP3.LUT R0, R208, 0x30, R5, 0xf8, !PT ;  /* 0x00000030d0007812 */ /* 0x000fe400078ef805 */
[----:B------:R-:W-:-:S02]  /*155e0*/  LOP3.LUT R20, R20, 0xff, RZ, 0xc0, !PT ;  /* 0x000000ff14147812 */ /* 0x000fc400078ec0ff */
[----:B------:R-:W-:Y:S02]  /*155f0*/  SHF.R.U32.HI R24, RZ, 0x8, R8 ;  /* 0x00000008ff187819 */ /* 0x000fe40000011608 */
[----:B------:R-:W-:Y:S02]  /*15600*/  LOP3.LUT R0, R0, R209, RZ, 0x3c, !PT ;  /* 0x000000d100007212 */ /* 0x000fe400078e3cff */
[----:B------:R-:W-:Y:S02]  /*15610*/  LOP3.LUT R5, R4, 0xffffe000, RZ, 0xc0, !PT ;  /* 0xffffe00004057812 */ /* 0x000fe400078ec0ff */
[----:B------:R-:W-:Y:S02]  /*15620*/  PRMT R41, R20, 0x7604, R21 ;  /* 0x0000760414297816 */ /* 0x000fe40000000015 */
[----:B------:R-:W-:Y:S02]  /*15630*/  SHF.R.U32.HI R6, RZ, 0x8, R29 ;  /* 0x00000008ff067819 */ /* 0x000fe4000001161d */
[----:B------:R-:W-:-:S02]  /*15640*/  LOP3.LUT R25, R8, 0xff, RZ, 0xc0, !PT ;  /* 0x000000ff08197812 */ /* 0x000fc400078ec0ff */
[----:B------:R-:W-:Y:S02]  /*15650*/  LOP3.LUT R24, R24, 0xff, RZ, 0xc0, !PT ;  /* 0x000000ff18187812 */ /* 0x000fe400078ec0ff */
[----:B------:R-:W-:Y:S02]  /*15660*/  IADD3 R21, R0, R210, R5 ;  /* 0x000000d200157210 */ /* 0x000fe40007ffe005 */
[----:B------:R-:W-:Y:S02]  /*15670*/  SHF.R.U32.HI R0, RZ, 0x8, R9 ;  /* 0x00000008ff007819 */ /* 0x000fe40000011609 */
[----:B------:R-:W-:Y:S02]  /*15680*/  LOP3.LUT R7, R29, 0xff, RZ, 0xc0, !PT ;  /* 0x000000ff1d077812 */ /* 0x000fe400078ec0ff */
[----:B------:R-:W-:Y:S02]  /*15690*/  LOP3.LUT R6, R6, 0xff, RZ, 0xc0, !PT ;  /* 0x000000ff06067812 */ /* 0x000fe400078ec0ff */
[----:B------:R-:W-:-:S02]  /*156a0*/  PRMT R45, R24, 0x7604, R25 ;  /* 0x00007604182d7816 */ /* 0x000fc40000000019 */
[----:B------:R-:W-:Y:S02]  /*156b0*/  LOP3.LUT R25, R9, 0xff, RZ, 0xc0, !PT ;  /* 0x000000ff09197812 */ /* 0x000fe400078ec0ff */
[----:B------:R-:W-:Y:S02]  /*156c0*/  SHF.R.U32.HI R24, RZ, 0x8, R11 ;  /* 0x00000008ff187819 */ /* 0x000fe4000001160b */
[----:B------:R-:W-:Y:S02]  /*156d0*/  LOP3.LUT R0, R0, 0xff, RZ, 0xc0, !PT ;  /* 0x000000ff00007812 */ /* 0x000fe400078ec0ff */
[----:B------:R-:W-:Y:S02]  /*156e0*/  SHF.R.U32.HI R20, RZ, 0x8, R10 ;  /* 0x00000008ff147819 */ /* 0x000fe4000001160a */
[----:B------:R-:W-:Y:S02]  /*156f0*/  PRMT R36, R6, 0x7604, R7 ;  /* 0x0000760406247816 */ /* 0x000fe40000000007 */
[----:B------:R-:W-:-:S02]  /*15700*/  SHF.R.U32.HI R6, RZ, 0x8, R30 ;  /* 0x00000008ff067819 */ /* 0x000fc4000001161e */
[----:B------:R-:W-:Y:S02]  /*15710*/  LOP3.LUT R27, R10, 0xff, RZ, 0xc0, !PT ;  /* 0x000000ff0a1b7812 */ /* 0x000fe400078ec0ff */
[----:B------:R-:W-:Y:S02]  /*15720*/  LOP3.LUT R24, R24, 0xff, RZ, 0xc0, !PT ;  /* 0x000000ff18187812 */ /* 0x000fe400078ec0ff */
[----:B------:R-:W-:Y:S01]  /*15730*/  PRMT R49, R0, 0x7604, R25 ;  /* 0x0000760400317816 */ /* 0x000fe20000000019 */
[----:B------:R-:W-:Y:S01]  /*15740*/  IMAD.IADD R0, R18, 0x1, R21 ;  /* 0x0000000112007824 */ /* 0x000fe200078e0215 */
[----:B------:R-:W-:Y:S02]  /*15750*/  LOP3.LUT R20, R20, 0xff, RZ, 0xc0, !PT ;  /* 0x000000ff14147812 */ /* 0x000fe400078ec0ff */
[----:B------:R-:W-:Y:S02]  /*15760*/  LOP3.LUT R43, R11, 0xff, RZ, 0xc0, !PT ;  /* 0x000000ff0b2b7812 */ /* 0x000fe400078ec0ff */
[----:B------:R-:W-:-:S02]  /*15770*/  LOP3.LUT R7, R30, 0xff, RZ, 0xc0, !PT ;  /* 0x000000ff1e077812 */ /* 0x000fc400078ec0ff */
[----:B------:R-:W-:Y:S02]  /*15780*/  LOP3.LUT R6, R6, 0xff, RZ, 0xc0, !PT ;  /* 0x000000ff06067812 */ /* 0x000fe400078ec0ff */
[----:B------:R-:W-:Y:S02]  /*15790*/  PRMT R51, R20, 0x7604, R27 ;  /* 0x0000760414337816 */ /* 0x000fe4000000001b */
[----:B------:R-:W-:Y:S02]  /*157a0*/  PRMT R53, R24, 0x7604, R43 ;  /* 0x0000760418357816 */ /* 0x000fe4000000002b */
[----:B------:R-:W0:Y:S01]  /*157b0*/  LDS.128 R24, [R0+0x14400] ;  /* 0x0144000000187984 */ /* 0x000e220000000c00 */
[----:B--2---:R-:W-:Y:S02]  /*157c0*/  PRMT R39, R6, 0x7604, R7 ;  /* 0x0000760406277816 */ /* 0x004fe40000000007 */
[----:B------:R-:W-:Y:S02]  /*157d0*/  SHF.R.U32.HI R21, RZ, 0x10, R29 ;  /* 0x00000010ff157819 */ /* 0x000fe4000001161d */
[----:B------:R-:W-:-:S02]  /*157e0*/  SHF.R.U32.HI R20, RZ, 0x10, R28 ;  /* 0x00000010ff147819 */ /* 0x000fc4000001161c */
[----:B------:R-:W-:Y:S02]  /*157f0*/  LOP3.LUT R21, R21, 0xff, RZ, 0xc0, !PT ;  /* 0x000000ff15157812 */ /* 0x000fe400078ec0ff */
[----:B------:R-:W-:Y:S02]  /*15800*/  SHF.R.U32.HI R38, RZ, 0x10, R30 ;  /* 0x00000010ff267819 */ /* 0x000fe4000001161e */
[----:B------:R-:W-:Y:S02]  /*15810*/  PRMT R21, R21, 0x7054, R36 ;  /* 0x0000705415157816 */ /* 0x000fe40000000024 */
[----:B------:R-:W-:Y:S02]  /*15820*/  SHF.R.U32.HI R36, RZ, 0x10, R9 ;  /* 0x00000010ff247819 */ /* 0x000fe40000011609 */
[----:B------:R-:W-:Y:S02]  /*15830*/  LOP3.LUT R20, R20, 0xff, RZ, 0xc0, !PT ;  /* 0x000000ff14147812 */ /* 0x000fe400078ec0ff */
[----:B------:R-:W-:-:S02]  /*15840*/  LOP3.LUT R38, R38, 0xff, RZ, 0xc0, !PT ;  /* 0x000000ff26267812 */ /* 0x000fc400078ec0ff */
[----:B------:R-:W-:Y:S02]  /*15850*/  LOP3.LUT R36, R36, 0xff, RZ, 0xc0, !PT ;  /* 0x000000ff24247812 */ /* 0x000fe400078ec0ff */
[----:B------:R-:W-:Y:S02]  /*15860*/  PRMT R37, R20, 0x7054, R37 ;  /* 0x0000705414257816 */ /* 0x000fe40000000025 */
[----:B------:R-:W-:Y:S02]  /*15870*/  SHF.R.U32.HI R40, RZ, 0x10, R31 ;  /* 0x00000010ff287819 */ /* 0x000fe4000001161f */
[----:B------:R-:W-:Y:S02]  /*15880*/  PRMT R39, R38, 0x7054, R39 ;  /* 0x0000705426277816 */ /* 0x000fe40000000027 */
[----:B------:R-:W-:Y:S02]  /*15890*/  SHF.R.U32.HI R20, RZ, 0x10, R8 ;  /* 0x00000010ff147819 */ /* 0x000fe40000011608 */
[----:B------:R-:W-:-:S02]  /*158a0*/  SHF.R.U32.HI R38, RZ, 0x10, R10 ;  /* 0x00000010ff267819 */ /* 0x000fc4000001160a */
[----:B------:R-:W-:Y:S02]  /*158b0*/  PRMT R49, R36, 0x7054, R49 ;  /* 0x0000705424317816 */ /* 0x000fe40000000031 */
[----:B------:R-:W-:Y:S02]  /*158c0*/  LOP3.LUT R40, R40, 0xff, RZ, 0xc0, !PT ;  /* 0x000000ff28287812 */ /* 0x000fe400078ec0ff */
[----:B------:R-:W-:Y:S02]  /*158d0*/  LOP3.LUT R20, R20, 0xff, RZ, 0xc0, !PT ;  /* 0x000000ff14147812 */ /* 0x000fe400078ec0ff */
[----:B------:R-:W-:Y:S02]  /*158e0*/  LOP3.LUT R38, R38, 0xff, RZ, 0xc0, !PT ;  /* 0x000000ff26267812 */ /* 0x000fe400078ec0ff */
[----:B------:R-:W-:Y:S02]  /*158f0*/  LOP3.LUT R49, R49, 0xff000000, R9, 0xf8, !PT ;  /* 0xff00000031317812 */ /* 0x000fe400078ef809 */
[----:B------:R-:W-:-:S02]  /*15900*/  PRMT R43, R40, 0x7054, R41 ;  /* 0x00007054282b7816 */ /* 0x000fc40000000029 */
[----:B------:R-:W-:Y:S02]  /*15910*/  PRMT R47, R20, 0x7054, R45 ;  /* 0x00007054142f7816 */ /* 0x000fe4000000002d */
[----:B------:R-:W-:Y:S02]  /*15920*/  PRMT R51, R38, 0x7054, R51 ;  /* 0x0000705426337816 */ /* 0x000fe40000000033 */
[----:B------:R-:W-:Y:S02]  /*15930*/  LOP3.LUT R41, R21, 0xff000000, R29, 0xf8, !PT ;  /* 0xff00000015297812 */ /* 0x000fe400078ef81d */
[----:B------:R-:W-:Y:S02]  /*15940*/  F2FP.F16.E4M3.UNPACK_B R48, R49 ;  /* 0x00000031ff30723e */ /* 0x000fe400020006ff */
[----:B0-----:R-:W-:Y:S02]  /*15950*/  F2FP.F16.E4M3.UNPACK_B R36, R25 ;  /* 0x00000019ff24723e */ /* 0x001fe400020006ff */
[----:B------:R-:W-:Y:S01]  /*15960*/  SHF.R.U32.HI R40, RZ, 0x10, R11 ;  /* 0x00000010ff287819 */ /* 0x000fe2000001160b */
[----:B------:R-:W-:Y:S01]  /*15970*/  HADD2.F32 R50, -RZ, R48.H0_H0 ;  /* 0x20000030ff327230 */ /* 0x000fe20000004100 */
[----:B------:R-:W-:-:S02]  /*15980*/  LOP3.LUT R47, R47, 0xff000000, R8, 0xf8, !PT ;  /* 0xff0000002f2f7812 */ /* 0x000fc400078ef808 */
[----:B------:R-:W-:Y:S01]  /*15990*/  LOP3.LUT R8, R51, 0xff000000, R10, 0xf8, !PT ;  /* 0xff00000033087812 */ /* 0x000fe200078ef80a */
[----:B------:R-:W-:Y:S01]  /*159a0*/  HADD2.F32 R51, -RZ, R48.H1_H1 ;  /* 0x30000030ff337230 */ /* 0x000fe20000004100 */
[----:B------:R-:W-:Y:S02]  /*159b0*/  F2FP.F16.E4M3.UNPACK_B R42, R41 ;  /* 0x00000029ff2a723e */ /* 0x000fe400020006ff */
[----:B------:R-:W-:Y:S02]  /*159c0*/  LOP3.LUT R40, R40, 0xff, RZ, 0xc0, !PT ;  /* 0x000000ff28287812 */ /* 0x000fe400078ec0ff */
[----:B------:R-:W-:Y:S01]  /*159d0*/  LOP3.LUT R20, R39, 0xff000000, R30, 0xf8, !PT ;  /* 0xff00000027147812 */ /* 0x000fe200078ef81e */
[--C-:B------:R-:W-:Y:S01]  /*159e0*/  HADD2.F32 R46, -RZ, R42.reuse.H0_H0 ;  /* 0x2000002aff2e7230 */ /* 0x100fe20000004100 */
[----:B------:R-:W-:Y:S01]  /*159f0*/  LOP3.LUT R45, R43, 0xff000000, R31, 0xf8, !PT ;  /* 0xff0000002b2d7812 */ /* 0x000fe200078ef81f */
[----:B------:R-:W-:Y:S01]  /*15a00*/  HADD2.F32 R43, -RZ, R42.H1_H1 ;  /* 0x3000002aff2b7230 */ /* 0x000fe20000004100 */
[----:B------:R-:W-:-:S02]  /*15a10*/  F2FP.F16.E4M3.UNPACK_B R38, R27 ;  /* 0x0000001bff26723e */ /* 0x000fc400020006ff */
[----:B------:R-:W-:Y:S02]  /*15a20*/  F2FP.F16.E4M3.UNPACK_B R39, R27.H1 ;  /* 0x0000001bff27723e */ /* 0x000fe400030006ff */
[----:B------:R-:W-:Y:S02]  /*15a30*/  PRMT R53, R40, 0x7054, R53 ;  /* 0x0000705428357816 */ /* 0x000fe40000000035 */
[-C--:B------:R-:W-:Y:S02]  /*15a40*/  F2FP.F16.E4M3.UNPACK_B R27, R24.reuse ;  /* 0x00000018ff1b723e */ /* 0x080fe400020006ff */
[----:B------:R-:W-:Y:S02]  /*15a50*/  F2FP.F16.E4M3.UNPACK_B R31, R24.H1 ;  /* 0x00000018ff1f723e */ /* 0x000fe400030006ff */
[----:B------:R-:W-:Y:S02]  /*15a60*/  LOP3.LUT R40, R37, 0xff000000, R28, 0xf8, !PT ;  /* 0xff00000025287812 */ /* 0x000fe400078ef81c */
[----:B------:R-:W-:-:S02]  /*15a70*/  F2FP.F16.E4M3.UNPACK_B R37, R25.H1 ;  /* 0x00000019ff25723e */ /* 0x000fc400030006ff */
[----:B------:R-:W-:Y:S02]  /*15a80*/  F2FP.F16.E4M3.UNPACK_B R49, R49.H1 ;  /* 0x00000031ff31723e */ /* 0x000fe400030006ff */
[----:B------:R-:W-:Y:S02]  /*15a90*/  F2FP.F16.E4M3.UNPACK_B R41, R41.H1 ;  /* 0x00000029ff29723e */ /* 0x000fe400030006ff */
[----:B------:R-:W-:-:S03]  /*15aa0*/  LOP3.LUT R53, R53, 0xff000000, R11, 0xf8, !PT ;  /* 0xff00000035357812 */ /* 0x000fc600078ef80b */
[----:B------:R-:W-:Y:S01]  /*15ab0*/  HADD2.F32 R42, -RZ, R41.H0_H0 ;  /* 0x20000029ff2a7230 */ /* 0x000fe20000004100 */
[----:B---3--:R-:W0:Y:S02]  /*15ac0*/  LDS.128 R4, [R61+0x14400] ;  /* 0x014400003d047984 */ /* 0x008e240000000c00 */
[-C--:B0-----:R-:W-:Y:S02]  /*15ad0*/  F2FP.F16.E4M3.UNPACK_B R10, R5.reuse ;  /* 0x00000005ff0a723e */ /* 0x081fe400020006ff */
[----:B------:R-:W-:Y:S01]  /*15ae0*/  F2FP.F16.E4M3.UNPACK_B R21, R5.H1 ;  /* 0x00000005ff15723e */ /* 0x000fe200030006ff */
[----:B------:R-:W-:Y:S01]  /*15af0*/  HADD2.F32 R5, -RZ, R36.H0_H0 ;  /* 0x20000024ff057230 */ /* 0x000fe20000004100 */
[-C--:B------:R-:W-:Y:S01]  /*15b00*/  F2FP.F16.E4M3.UNPACK_B R29, R7.reuse ;  /* 0x00000007ff1d723e */ /* 0x080fe200020006ff */
[----:B------:R-:W-:Y:S01]  /*15b10*/  HADD2.F32 R9, -RZ, R10.H0_H0 ;  /* 0x2000000aff097230 */ /* 0x000fe20000004100 */
[----:B------:R-:W-:Y:S01]  /*15b20*/  F2FP.F16.E4M3.UNPACK_B R30, R7.H1 ;  /* 0x00000007ff1e723e */ /* 0x000fe200030006ff */
[----:B------:R-:W-:-:S02]  /*15b30*/  HADD2.F32 R36, -RZ, R36.H1_H1 ;  /* 0x30000024ff247230 */ /* 0x000fc40000004100 */
[C---:B------:R-:W-:Y:S01]  /*15b40*/  FMUL.FTZ R24, R5.reuse, R50 ;  /* 0x0000003205187220 */ /* 0x040fe20000410000 */
[----:B------:R-:W-:Y:S01]  /*15b50*/  FMUL.FTZ R25, R5, R46 ;  /* 0x0000002e05197220 */ /* 0x000fe20000410000 */
[----:B------:R-:W-:Y:S02]  /*15b60*/  F2FP.F16.E4M3.UNPACK_B R11, R4.H1 ;  /* 0x00000004ff0b723e */ /* 0x000fe400030006ff */
[C---:B------:R-:W-:Y:S01]  /*15b70*/  FFMA.FTZ R5, R9.reuse, R46, -R24 ;  /* 0x0000002e09057223 */ /* 0x040fe20000010818 */
[----:B------:R-:W-:Y:S02]  /*15b80*/  HADD2.F32 R24, -RZ, R10.H1_H1 ;  /* 0x3000000aff187230 */ /* 0x000fe40000004100 */
[----:B------:R-:W-:Y:S01]  /*15b90*/  FFMA.FTZ R9, R9, R50, R25 ;  /* 0x0000003209097223 */ /* 0x000fe20000010019 */
[----:B------:R-:W-:Y:S02]  /*15ba0*/  HADD2.F32 R46, -RZ, R49.H0_H0 ;  /* 0x20000031ff2e7230 */ /* 0x000fe40000004100 */
[----:B------:R-:W-:Y:S01]  /*15bb0*/  FMUL.FTZ R55, R36, R51 ;  /* 0x0000003324377220 */ /* 0x000fe20000410000 */
[----:B------:R-:W-:-:S02]  /*15bc0*/  HADD2.F32 R10, -RZ, R37.H0_H0 ;  /* 0x20000025ff0a7230 */ /* 0x000fc40000004100 */
[-C--:B------:R-:W-:Y:S01]  /*15bd0*/  FMUL.FTZ R36, R36, R43.reuse ;  /* 0x0000002b24247220 */ /* 0x080fe20000410000 */
[----:B------:R-:W-:Y:S01]  /*15be0*/  HADD2.F32 R25, -RZ, R21.H0_H0 ;  /* 0x20000015ff197230 */ /* 0x000fe20000004100 */
[----:B------:R-:W-:Y:S01]  /*15bf0*/  F2FP.F16.E4M3.UNPACK_B R7, R4 ;  /* 0x00000004ff07723e */ /* 0x000fe200020006ff */
[----:B------:R-:W-:Y:S02]  /*15c00*/  HADD2.F32 R37, -RZ, R37.H1_H1 ;  /* 0x30000025ff257230 */ /* 0x000fe40000004100 */
[C---:B------:R-:W-:Y:S01]  /*15c10*/  FMUL.FTZ R48, R10.reuse, R46 ;  /* 0x0000002e0a307220 */ /* 0x040fe20000410000 */
[-C--:B------:R-:W-:Y:S01]  /*15c20*/  FMUL.FTZ R57, R10, R42.reuse ;  /* 0x0000002a0a397220 */ /* 0x080fe20000410000 */
[C---:B------:R-:W-:Y:S01]  /*15c30*/  FFMA.FTZ R10, R24.reuse, R43, -R55 ;  /* 0x0000002b180a7223 */ /* 0x040fe20000010837 */
[----:B------:R-:W-:Y:S01]  /*15c40*/  FFMA.FTZ R24, R24, R51, R36 ;  /* 0x0000003318187223 */ /* 0x000fe20000010024 */
[C---:B------:R-:W-:Y:S01]  /*15c50*/  FFMA.FTZ R51, R25.reuse, R42, -R48 ;  /* 0x0000002a19337223 */ /* 0x040fe20000010830 */
[----:B------:R-:W-:Y:S01]  /*15c60*/  HADD2.F32 R42, -RZ, R41.H1_H1 ;  /* 0x30000029ff2a7230 */ /* 0x000fe20000004100 */
[----:B------:R-:W-:Y:S01]  /*15c70*/  F2FP.F16.E4M3.UNPACK_B R48, R53 ;  /* 0x00000035ff30723e */ /* 0x000fe200020006ff */
[----:B------:R-:W-:Y:S01]  /*15c80*/  FFMA.FTZ R57, R25, R46, R57 ;  /* 0x0000002e19397223 */ /* 0x000fe20000010039 */
[----:B------:R-:W-:Y:S01]  /*15c90*/  F2FP.F16.E4M3.UNPACK_B R41, R45 ;  /* 0x0000002dff29723e */ /* 0x000fe200020006ff */
[----:B------:R-:W-:Y:S01]  /*15ca0*/  HADD2.F32 R46, -RZ, R49.H1_H1 ;  /* 0x30000031ff2e7230 */ /* 0x000fe20000004100 */
[----:B------:R-:W-:Y:S01]  /*15cb0*/  F2FP.F16.E4M3.UNPACK_B R53, R53.H1 ;  /* 0x00000035ff35723e */ /* 0x000fe200030006ff */
        /* <DEDUP_REMOVED lines=10> */
[----:B------:R-:W-:-:S02]  /*15d60*/  HADD2.F32 R41, -RZ, R41.H1_H1 ;  /* 0x30000029ff297230 */ /* 0x000fc40000004100 */
[----:B------:R-:W-:Y:S01]  /*15d70*/  FFMA.FTZ R52, R21, R42, -R50 ;  /* 0x0000002a15347223 */ /* 0x000fe20000010832 */
[----:B------:R-:W-:Y:S02]  /*15d80*/  HADD2.F32 R38, -RZ, R38.H1_H1 ;  /* 0x30000026ff267230 */ /* 0x000fe40000004100 */
[C---:B------:R-:W-:Y:S01]  /*15d90*/  FFMA.FTZ R56, R25.reuse, R43, -R56 ;  /* 0x0000002b19387223 */ /* 0x040fe20000010838 */
[----:B------:R-:W-:Y:S02]  /*15da0*/  HADD2.F32 R48, -RZ, R48.H1_H1 ;  /* 0x30000030ff307230 */ /* 0x000fe40000004100 */
[----:B------:R-:W-:Y:S01]  /*15db0*/  FFMA.FTZ R49, R25, R49, R36 ;  /* 0x0000003119317223 */ /* 0x000fe20000010024 */
[----:B------:R-:W-:Y:S01]  /*15dc0*/  FFMA.FTZ R54, R21, R46, R37 ;  /* 0x0000002e15367223 */ /* 0x000fe20000010025 */
[----:B------:R-:W-:Y:S02]  /*15dd0*/  HADD2.F32 R29, -RZ, R29.H1_H1 ;  /* 0x3000001dff1d7230 */ /* 0x000fe40000004100 */
[----:B------:R-:W-:Y:S01]  /*15de0*/  FMUL.FTZ R37, R38, R41 ;  /* 0x0000002926257220 */ /* 0x000fe20000410000 */
[----:B------:R-:W-:-:S02]  /*15df0*/  HADD2.F32 R42, -RZ, R53.H0_H0 ;  /* 0x20000035ff2a7230 */ /* 0x000fc40000004100 */
[-C--:B------:R-:W-:Y:S01]  /*15e00*/  FMUL.FTZ R46, R38, R48.reuse ;  /* 0x00000030262e7220 */ /* 0x080fe20000410000 */
[----:B------:R-:W-:Y:S02]  /*15e10*/  HADD2.F32 R25, -RZ, R39.H0_H0 ;  /* 0x20000027ff197230 */ /* 0x000fe40000004100 */
[C---:B------:R-:W-:Y:S01]  /*15e20*/  FFMA.FTZ R58, R29.reuse, R48, R37 ;  /* 0x000000301d3a7223 */ /* 0x040fe20000010025 */
[----:B------:R-:W-:Y:S02]  /*15e30*/  HADD2.F32 R36, -RZ, R45.H0_H0 ;  /* 0x2000002dff247230 */ /* 0x000fe40000004100 */
[----:B------:R-:W-:Y:S01]  /*15e40*/  FFMA.FTZ R55, R29, R41, -R46 ;  /* 0x000000291d377223 */ /* 0x000fe2000001082e */
[----:B------:R-:W-:Y:S02]  /*15e50*/  HADD2.F32 R21, -RZ, R30.H0_H0 ;  /* 0x2000001eff157230 */ /* 0x000fe40000004100 */
[C---:B------:R-:W-:Y:S01]  /*15e60*/  FMUL.FTZ R38, R25.reuse, R42 ;  /* 0x0000002a19267220 */ /* 0x040fe20000410000 */
[----:B------:R-:W-:Y:S01]  /*15e70*/  F2FP.F16.E4M3.UNPACK_B R37, R47.H1 ;  /* 0x0000002fff25723e */ /* 0x000fe200030006ff */
[----:B------:R-:W-:Y:S01]  /*15e80*/  FMUL.FTZ R25, R25, R36 ;  /* 0x0000002419197220 */ /* 0x000fe20000410000 */
[----:B------:R-:W-:Y:S01]  /*15e90*/  F2FP.F16.E4M3.UNPACK_B R29, R40.H1 ;  /* 0x00000028ff1d723e */ /* 0x000fe200030006ff */
[----:B------:R-:W-:Y:S01]  /*15ea0*/  FFMA.FTZ R59, R21, R36, -R38 ;  /* 0x00000024153b7223 */ /* 0x000fe20000010826 */
[----:B------:R-:W-:-:S02]  /*15eb0*/  HADD2.F32 R53, -RZ, R53.H1_H1 ;  /* 0x30000035ff357230 */ /* 0x000fc40000004100 */
[----:B------:R-:W-:Y:S01]  /*15ec0*/  FFMA.FTZ R60, R21, R42, R25 ;  /* 0x0000002a153c7223 */ /* 0x000fe20000010019 */
[----:B------:R-:W-:Y:S01]  /*15ed0*/  HADD2.F32 R39, -RZ, R39.H1_H1 ;  /* 0x30000027ff277230 */ /* 0x000fe20000004100 */
[----:B------:R-:W-:Y:S01]  /*15ee0*/  F2FP.F16.E4M3.UNPACK_B R47, R47 ;  /* 0x0000002fff2f723e */ /* 0x000fe200020006ff */
[----:B------:R-:W-:Y:S01]  /*15ef0*/  HADD2.F32 R38, -RZ, R37.H0_H0 ;  /* 0x20000025ff267230 */ /* 0x000fe20000004100 */
[----:B------:R-:W-:Y:S01]  /*15f00*/  F2FP.F16.E4M3.UNPACK_B R40, R40 ;  /* 0x00000028ff28723e */ /* 0x000fe200020006ff */
[----:B------:R-:W-:Y:S02]  /*15f10*/  HADD2.F32 R25, -RZ, R31.H0_H0 ;  /* 0x2000001fff197230 */ /* 0x000fe40000004100 */
[----:B------:R-:W-:Y:S01]  /*15f20*/  FMUL.FTZ R41, R39, R53 ;  /* 0x0000003527297220 */ /* 0x000fe20000410000 */
[----:B------:R-:W-:Y:S01]  /*15f30*/  HADD2.F32 R36, -RZ, R29.H0_H0 ;  /* 0x2000001dff247230 */ /* 0x000fe20000004100 */
[----:B------:R-:W-:Y:S01]  /*15f40*/  F2FP.F16.E4M3.UNPACK_B R4, R6 ;  /* 0x00000006ff04723e */ /* 0x000fe200020006ff */
[----:B------:R-:W-:-:S02]  /*15f50*/  HADD2.F32 R45, -RZ, R45.H1_H1 ;  /* 0x3000002dff2d7230 */ /* 0x000fc40000004100 */
[C---:B------:R-:W-:Y:S01]  /*15f60*/  FMUL.FTZ R42, R25.reuse, R38 ;  /* 0x00000026192a7220 */ /* 0x040fe20000410000 */
[----:B------:R-:W-:Y:S02]  /*15f70*/  HADD2.F32 R30, -RZ, R30.H1_H1 ;  /* 0x3000001eff1e7230 */ /* 0x000fe40000004100 */
[----:B------:R-:W-:Y:S01]  /*15f80*/  FMUL.FTZ R25, R25, R36 ;  /* 0x0000002419197220 */ /* 0x000fe20000410000 */
[----:B------:R-:W-:Y:S02]  /*15f90*/  HADD2.F32 R21, -RZ, R11.H0_H0 ;  /* 0x2000000bff157230 */ /* 0x000fe40000004100 */
[-C--:B------:R-:W-:Y:S01]  /*15fa0*/  FMUL.FTZ R46, R39, R45.reuse ;  /* 0x0000002d272e7220 */ /* 0x080fe20000410000 */
[----:B------:R-:W-:Y:S02]  /*15fb0*/  HADD2.F32 R31, -RZ, R31.H1_H1 ;  /* 0x3000001fff1f7230 */ /* 0x000fe40000004100 */
[----:B------:R-:W-:Y:S01]  /*15fc0*/  FFMA.FTZ R62, R30, R45, -R41 ;  /* 0x0000002d1e3e7223 */ /* 0x000fe20000010829 */
[----:B------:R-:W-:-:S02]  /*15fd0*/  HADD2.F32 R11, -RZ, R11.H1_H1 ;  /* 0x3000000bff0b7230 */ /* 0x000fc40000004100 */
[C---:B------:R-:W-:Y:S01]  /*15fe0*/  FFMA.FTZ R41, R21.reuse, R38, R25 ;  /* 0x0000002615297223 */ /* 0x040fe20000010019 */
[----:B------:R-:W-:Y:S01]  /*15ff0*/  FFMA.FTZ R53, R30, R53, R46 ;  /* 0x000000351e357223 */ /* 0x000fe2000001002e */
[----:B------:R-:W-:Y:S02]  /*16000*/  HADD2.F32 R38, -RZ, R37.H1_H1 ;  /* 0x30000025ff267230 */ /* 0x000fe40000004100 */
[----:B------:R-:W-:Y:S01]  /*16010*/  FFMA.FTZ R39, R21, R36, -R42 ;  /* 0x0000002415277223 */ /* 0x000fe2000001082a */
[----:B------:R-:W-:Y:S01]  /*16020*/  HADD2.F32 R30, -RZ, R29.H1_H1 ;  /* 0x3000001dff1e7230 */ /* 0x000fe20000004100 */
[----:B------:R-:W-:Y:S01]  /*16030*/  F2FP.F16.E4M3.UNPACK_B R28, R6.H1 ;  /* 0x00000006ff1c723e */ /* 0x000fe200030006ff */
[----:B------:R-:W-:Y:S02]  /*16040*/  HADD2.F32 R36, -RZ, R47.H0_H0 ;  /* 0x2000002fff247230 */ /* 0x000fe40000004100 */
[----:B------:R-:W-:Y:S01]  /*16050*/  FMUL.FTZ R42, R31, R38 ;  /* 0x000000261f2a7220 */ /* 0x000fe20000410000 */
[----:B------:R-:W-:-:S02]  /*16060*/  HADD2.F32 R21, -RZ, R27.H0_H0 ;  /* 0x2000001bff157230 */ /* 0x000fc40000004100 */
[-C--:B------:R-:W-:Y:S01]  /*16070*/  FMUL.FTZ R31, R31, R30.reuse ;  /* 0x0000001e1f1f7220 */ /* 0x080fe20000410000 */
[----:B------:R-:W-:Y:S02]  /*16080*/  HADD2.F32 R27, -RZ, R27.H1_H1 ;  /* 0x3000001bff1b7230 */ /* 0x000fe40000004100 */
[C---:B------:R-:W-:Y:S01]  /*16090*/  FFMA.FTZ R48, R11.reuse, R30, -R42 ;  /* 0x0000001e0b307223 */ /* 0x040fe2000001082a */
[--C-:B------:R-:W-:Y:S02]  /*160a0*/  HADD2.F32 R30, -RZ, R40.reuse.H0_H0 ;  /* 0x20000028ff1e7230 */ /* 0x100fe40000004100 */
[----:B------:R-:W-:Y:S01]  /*160b0*/  FFMA.FTZ R50, R11, R38, R31 ;  /* 0x000000260b327223 */ /* 0x000fe2000001001f */
[----:B------:R-:W-:Y:S02]  /*160c0*/  HADD2.F32 R11, -RZ, R7.H0_H0 ;  /* 0x20000007ff0b7230 */ /* 0x000fe40000004100 */
[----:B------:R-:W-:Y:S01]  /*160d0*/  FMUL.FTZ R42, R21, R36 ;  /* 0x00000024152a7220 */ /* 0x000fe20000410000 */
[----:B------:R-:W-:Y:S01]  /*160e0*/  HADD2.F32 R38, -RZ, R47.H1_H1 ;  /* 0x3000002fff267230 */ /* 0x000fe20000004100 */
[----:B------:R-:W-:Y:S01]  /*160f0*/  F2FP.F16.E4M3.UNPACK_B R6, R26 ;  /* 0x0000001aff06723e */ /* 0x000fe200020006ff */
[----:B------:R-:W-:-:S02]  /*16100*/  HADD2.F32 R40, -RZ, R40.H1_H1 ;  /* 0x30000028ff287230 */ /* 0x000fc40000004100 */
[-C--:B------:R-:W-:Y:S01]  /*16110*/  FMUL.FTZ R46, R21, R30.reuse ;  /* 0x0000001e152e7220 */ /* 0x080fe20000410000 */
[----:B------:R-:W-:Y:S01]  /*16120*/  FFMA.FTZ R42, R11, R30, -R42 ;  /* 0x0000001e0b2a7223 */ /* 0x000fe2000001082a */
[----:B------:R-:W-:Y:S01]  /*16130*/  HADD2.F32 R7, -RZ, R7.H1_H1 ;  /* 0x30000007ff077230 */ /* 0x000fe20000004100 */
[----:B------:R-:W-:Y:S01]  /*16140*/  F2FP.F16.E4M3.UNPACK_B R26, R26.H1 ;  /* 0x0000001aff1a723e */ /* 0x000fe200030006ff */
[C---:B------:R-:W-:Y:S01]  /*16150*/  FMUL.FTZ R30, R27.reuse, R38 ;  /* 0x000000261b1e7220 */ /* 0x040fe20000410000 */
[----:B------:R-:W-:Y:S01]  /*16160*/  F2FP.F16.E4M3.UNPACK_B R25, R8.H1 ;  /* 0x00000008ff19723e */ /* 0x000fe200030006ff */
[----:B------:R-:W-:Y:S01]  /*16170*/  FMUL.FTZ R29, R27, R40 ;  /* 0x000000281b1d7220 */ /* 0x000fe20000410000 */
[----:B------:R-:W-:Y:S01]  /*16180*/  F2FP.F16.E4M3.UNPACK_B R21, R20.H1 ;  /* 0x00000014ff15723e */ /* 0x000fe200030006ff */
[----:B------:R-:W-:Y:S01]  /*16190*/  FFMA.FTZ R46, R11, R36, R46 ;  /* 0x000000240b2e7223 */ /* 0x000fe2000001002e */
[----:B------:R-:W-:Y:S01]  /*161a0*/  FFMA.FTZ R27, R7, R40, -R30 ;  /* 0x00000028071b7223 */ /* 0x000fe2000001081e */
[----:B------:R-:W-:-:S02]  /*161b0*/  HADD2.F32 R36, -RZ, R25.H0_H0 ;  /* 0x20000019ff247230 */ /* 0x000fc40000004100 */
[----:B------:R-:W-:Y:S01]  /*161c0*/  FFMA.FTZ R29, R7, R38, R29 ;  /* 0x00000026071d7223 */ /* 0x000fe2000001001d */
[--C-:B------:R-:W-:Y:S01]  /*161d0*/  HADD2.F32 R11, -RZ, R26.reuse.H0_H0 ;  /* 0x2000001aff0b7230 */ /* 0x100fe20000004100 */
[----:B------:R-:W-:Y:S01]  /*161e0*/  F2FP.F16.E4M3.UNPACK_B R20, R20 ;  /* 0x00000014ff14723e */ /* 0x000fe200020006ff */
[----:B------:R-:W-:Y:S01]  /*161f0*/  HADD2.F32 R30, -RZ, R21.H0_H0 ;  /* 0x20000015ff1e7230 */ /* 0x000fe20000004100 */
[----:B------:R-:W-:Y:S01]  /*16200*/  F2FP.F16.E4M3.UNPACK_B R8, R8 ;  /* 0x00000008ff08723e */ /* 0x000fe200020006ff */
[----:B------:R-:W-:Y:S02]  /*16210*/  HADD2.F32 R25, -RZ, R25.H1_H1 ;  /* 0x30000019ff197230 */ /* 0x000fe40000004100 */
[C---:B------:R-:W-:Y:S01]  /*16220*/  FMUL.FTZ R38, R11.reuse, R36 ;  /* 0x000000240b267220 */ /* 0x040fe20000410000 */
[----:B------:R-:W-:Y:S02]  /*16230*/  HADD2.F32 R26, -RZ, R26.H1_H1 ;  /* 0x3000001aff1a7230 */ /* 0x000fe40000004100 */
[----:B------:R-:W-:Y:S01]  /*16240*/  FMUL.FTZ R40, R11, R30 ;  /* 0x0000001e0b287220 */ /* 0x000fe20000410000 */
[----:B------:R-:W-:Y:S01]  /*16250*/  HADD2.F32 R21, -RZ, R21.H1_H1 ;  /* 0x30000015ff157230 */ /* 0x000fe20000004100 */
[----:B------:R-:W-:Y:S01]  /*16260*/  F2FP.SATFINITE.E4M3.F32.PACK_AB_MERGE_C R51, R52, R51, RZ ;  /* 0x000000333433723e */ /* 0x000fe200048070ff */
[----:B------:R-:W-:-:S02]  /*16270*/  HADD2.F32 R7, -RZ, R28.H0_H0 ;  /* 0x2000001cff077230 */ /* 0x000fc40000004100 */
[C---:B------:R-:W-:Y:S01]  /*16280*/  FMUL.FTZ R11, R26.reuse, R25 ;  /* 0x000000191a0b7220 */ /* 0x040fe20000410000 */
[----:B------:R-:W-:Y:S02]  /*16290*/  HADD2.F32 R28, -RZ, R28.H1_H1 ;  /* 0x3000001cff1c7230 */ /* 0x000fe40000004100 */
[----:B------:R-:W-:Y:S01]  /*162a0*/  FMUL.FTZ R26, R26, R21 ;  /* 0x000000151a1a7220 */ /* 0x000fe20000410000 */
[----:B------:R-:W-:Y:S01]  /*162b0*/  F2FP.SATFINITE.E4M3.F32.PACK_AB_MERGE_C R54, R54, R57, RZ ;  /* 0x000000393636723e */ /* 0x000fe200048070ff */
[C---:B------:R-:W-:Y:S01]  /*162c0*/  FFMA.FTZ R38, R7.reuse, R30, -R38 ;  /* 0x0000001e07267223 */ /* 0x040fe20000010826 */
[----:B------:R-:W-:Y:S01]  /*162d0*/  FFMA.FTZ R40, R7, R36, R40 ;  /* 0x0000002407287223 */ /* 0x000fe20000010028 */
[C---:B------:R-:W-:Y:S01]  /*162e0*/  FFMA.FTZ R43, R28.reuse, R21, -R11 ;  /* 0x000000151c2b7223 */ /* 0x040fe2000001080b */
[----:B------:R-:W-:Y:S01]  /*162f0*/  FFMA.FTZ R45, R28, R25, R26 ;  /* 0x000000191c2d7223 */ /* 0x000fe2000001001a */
[--C-:B------:R-:W-:Y:S01]  /*16300*/  HADD2.F32 R11, -RZ, R20.reuse.H0_H0 ;  /* 0x20000014ff0b7230 */ /* 0x100fe20000004100 */
[----:B------:R-:W-:Y:S01]  /*16310*/  F2FP.SATFINITE.E4M3.F32.PACK_AB_MERGE_C R5, R10, R5, R51 ;  /* 0x000000050a05723e */ /* 0x000fe20004807033 */
[----:B------:R-:W-:Y:S01]  /*16320*/  HADD2.F32 R21, -RZ, R20.H1_H1 ;  /* 0x30000014ff157230 */ /* 0x000fe20000004100 */
[----:B------:R-:W-:Y:S01]  /*16330*/  F2FP.SATFINITE.E4M3.F32.PACK_AB_MERGE_C R38, R43, R38, RZ ;  /* 0x000000262b26723e */ /* 0x000fe200048070ff */
[----:B------:R-:W-:Y:S01]  /*16340*/  HADD2.F32 R20, -RZ, R8.H0_H0 ;  /* 0x20000008ff147230 */ /* 0x000fe20000004100 */
[----:B------:R-:W-:Y:S01]  /*16350*/  F2FP.SATFINITE.E4M3.F32.PACK_AB_MERGE_C R40, R45, R40, RZ ;  /* 0x000000282d28723e */ /* 0x000fe200048070ff */
[----:B------:R-:W-:Y:S01]  /*16360*/  HADD2.F32 R7, -RZ, R6.H0_H0 ;  /* 0x20000006ff077230 */ /* 0x000fe20000004100 */
[----:B------:R-:W-:Y:S01]  /*16370*/  F2FP.SATFINITE.E4M3.F32.PACK_AB_MERGE_C R9, R24, R9, R54 ;  /* 0x000000091809723e */ /* 0x000fe20004807036 */
[----:B------:R-:W-:-:S02]  /*16380*/  HADD2.F32 R25, -RZ, R8.H1_H1 ;  /* 0x30000008ff197230 */ /* 0x000fc40000004100 */
[----:B------:R-:W-:Y:S02]  /*16390*/  HADD2.F32 R8, -RZ, R6.H1_H1 ;  /* 0x30000006ff087230 */ /* 0x000fe40000004100 */
[CC--:B------:R-:W-:Y:S01]  /*163a0*/  FMUL.FTZ R31, R7.reuse, R20.reuse ;  /* 0x00000014071f7220 */ /* 0x0c0fe20000410000 */
[--C-:B------:R-:W-:Y:S02]  /*163b0*/  HADD2.F32 R6, -RZ, R4.reuse.H0_H0 ;  /* 0x20000004ff067230 */ /* 0x100fe40000004100 */
[----:B------:R-:W-:Y:S01]  /*163c0*/  FMUL.FTZ R7, R7, R11 ;  /* 0x0000000b07077220 */ /* 0x000fe20000410000 */
[----:B------:R-:W-:Y:S02]  /*163d0*/  HADD2.F32 R4, -RZ, R4.H1_H1 ;  /* 0x30000004ff047230 */ /* 0x000fe40000004100 */
[C---:B------:R-:W-:Y:S01]  /*163e0*/  FMUL.FTZ R37, R8.reuse, R25 ;  /* 0x0000001908257220 */ /* 0x040fe20000410000 */
[----:B------:R-:W-:Y:S01]  /*163f0*/  FMUL.FTZ R8, R8, R21 ;  /* 0x0000001508087220 */ /* 0x000fe20000410000 */
        /* <DEDUP_REMOVED lines=11> */
[----:B------:R-:W-:Y:S02]  /*164b0*/  F2FP.SATFINITE.E4M3.F32.PACK_AB_MERGE_C R11, R58, R49, R11 ;  /* 0x000000313a0b723e */ /* 0x000fe4000480700b */
[----:B------:R-:W-:Y:S01]  /*164c0*/  F2FP.SATFINITE.E4M3.F32.PACK_AB_MERGE_C R8, R29, R46, R8 ;  /* 0x0000002e1d08723e */ /* 0x000fe20004807008 */
[----:B------:R3:W-:Y:S01]  /*164d0*/  STS.128 [R61+0x14400], R4 ;  /* 0x014400043d007388 */ /* 0x0007e20000000c00 */
[----:B------:R-:W-:-:S05]  /*164e0*/  F2FP.SATFINITE.E4M3.F32.PACK_AB_MERGE_C R10, R25, R20, R40 ;  /* 0x00000014190a723e */ /* 0x000fca0004807028 */
[----:B------:R3:W-:Y:S02]  /*164f0*/  STS.128 [R0+0x14400], R8 ;  /* 0x0144000800007388 */ /* 0x0007e40000000c00 */
.L_x_582:
[----:B------:R-:W-:Y:S05]  /*16500*/  BSYNC B1 ;  /* 0x0000000000017941 */ /* 0x000fea0003800000 */
.L_x_581:
[----:B------:R-:W-:Y:S05]  /*16510*/  @P2 BRA `(.L_x_563) ;  /* 0x0000000c00dc2947 */ /* 0x000fea0003800000 */
[----:B------:R-:W4:Y:S01]  /*16520*/  LDL R49, [R1+0x1c] ;  /* 0x00001c0001317983 */ /* 0x000f220000100800 */
[----:B-1-3-5:R-:W-:Y:S02]  /*16530*/  SHF.R.U32.HI R4, RZ, 0x8, R32 ;  /* 0x00000008ff047819 */ /* 0x02afe40000011620 */
[----:B------:R-:W-:Y:S02]  /*16540*/  LOP3.LUT R0, R32, 0xff, RZ, 0xc0, !PT ;  /* 0x000000ff20007812 */ /* 0x000fe400078ec0ff */
[----:B------:R-:W-:Y:S02]  /*16550*/  SHF.R.U32.HI R8, RZ, 0x8, R34 ;  /* 0x00000008ff087819 */ /* 0x000fe40000011622 */
[----:B------:R-:W-:Y:S02]  /*16560*/  LOP3.LUT R5, R4, 0xff, RZ, 0xc0, !PT ;  /* 0x000000ff04057812 */ /* 0x000fe400078ec0ff */
[----:B------:R-:W-:Y:S02]  /*16570*/  LEA.HI R3, R3, R174, RZ, 0x1c ;  /* 0x000000ae03037211 */ /* 0x000fe400078fe0ff */
[----:B------:R-:W-:-:S02]  /*16580*/  LOP3.LUT R4, R34, 0xff, RZ, 0xc0, !PT ;  /* 0x000000ff22047812 */ /* 0x000fc400078ec0ff */
[----:B------:R-:W-:Y:S02]  /*16590*/  LOP3.LUT R9, R8, 0xff, RZ, 0xc0, !PT ;  /* 0x000000ff08097812 */ /* 0x000fe400078ec0ff */
[----:B0-----:R-:W-:Y:S02]  /*165a0*/  PRMT R21, R5, 0x7604, R0 ;  /* 0x0000760405157816 */ /* 0x001fe40000000000 */
[----:B------:R-:W-:Y:S02]  /*165b0*/  SHF.R.S32.HI R0, RZ, 0x1f, R3 ;  /* 0x0000001fff007819 */ /* 0x000fe40000011403 */
[----:B------:R-:W-:Y:S02]  /*165c0*/  PRMT R25, R9, 0x7604, R4 ;  /* 0x0000760409197816 */ /* 0x000fe40000000004 */
[----:B------:R-:W-:Y:S01]  /*165d0*/  LEA.HI R4, R0, R3, RZ, 0x2 ;  /* 0x0000000300047211 */ /* 0x000fe200078f10ff */
[----:B------:R-:W-:Y:S01]  /*165e0*/  IMAD.SHL.U32 R3, R3, 0x10, RZ ;  /* 0x0000001003037824 */ /* 0x000fe200078e00ff */
[----:B------:R-:W-:-:S02]  /*165f0*/  SHF.R.U32.HI R7, RZ, 0x8, R33 ;  /* 0x00000008ff077819 */ /* 0x000fc40000011621 */
[----:B------:R-:W-:Y:S01]  /*16600*/  LOP3.LUT R6, R33, 0xff, RZ, 0xc0, !PT ;  /* 0x000000ff21067812 */ /* 0x000fe200078ec0ff */
[----:B------:R-:W-:Y:S01]  /*16610*/  IMAD.SHL.U32 R4, R4, 0x800, RZ ;  /* 0x0000080004047824 */ /* 0x000fe200078e00ff */
[----:B------:R-:W-:Y:S02]  /*16620*/  LOP3.LUT R0, R208, 0x30, R3, 0xf8, !PT ;  /* 0x00000030d0007812 */ /* 0x000fe400078ef803 */
[----:B------:R-:W-:Y:S02]  /*16630*/  LOP3.LUT R7, R7, 0xff, RZ, 0xc0, !PT ;  /* 0x000000ff07077812 */ /* 0x000fe400078ec0ff */
[----:B------:R-:W-:Y:S02]  /*16640*/  SHF.R.U32.HI R8, RZ, 0x8, R12 ;  /* 0x00000008ff087819 */ /* 0x000fe4000001160c */
[----:B------:R-:W-:Y:S02]  /*16650*/  LOP3.LUT R0, R0, R209, RZ, 0x3c, !PT ;  /* 0x000000d100007212 */ /* 0x000fe400078e3cff */
[----:B------:R-:W-:-:S02]  /*16660*/  LOP3.LUT R3, R4, 0xffffe000, RZ, 0xc0, !PT ;  /* 0xffffe00004037812 */ /* 0x000fc400078ec0ff */
[----:B------:R-:W-:Y:S02]  /*16670*/  PRMT R20, R7, 0x7604, R6 ;  /* 0x0000760407147816 */ /* 0x000fe40000000006 */
[----:B------:R-:W-:Y:S02]  /*16680*/  SHF.R.U32.HI R6, RZ, 0x8, R35 ;  /* 0x00000008ff067819 */ /* 0x000fe40000011623 */
[----:B------:R-:W-:Y:S02]  /*16690*/  LOP3.LUT R7, R12, 0xff, RZ, 0xc0, !PT ;  /* 0x000000ff0c077812 */ /* 0x000fe400078ec0ff */
[----:B------:R-:W-:Y:S02]  /*166a0*/  LOP3.LUT R8, R8, 0xff, RZ, 0xc0, !PT ;  /* 0x000000ff08087812 */ /* 0x000fe400078ec0ff */
[----:B------:R-:W-:Y:S02]  /*166b0*/  IADD3 R3, R0, R210, R3 ;  /* 0x000000d200037210 */ /* 0x000fe40007ffe003 */
[----:B------:R-:W-:-:S02]  /*166c0*/  LOP3.LUT R5, R35, 0xff, RZ, 0xc0, !PT ;  /* 0x000000ff23057812 */ /* 0x000fc400078ec0ff */
[----:B------:R-:W-:Y:S02]  /*166d0*/  LOP3.LUT R6, R6, 0xff, RZ, 0xc0, !PT ;  /* 0x000000ff06067812 */ /* 0x000fe400078ec0ff */
[----:B------:R-:W-:Y:S02]  /*166e0*/  PRMT R29, R8, 0x7604, R7 ;  /* 0x00007604081d7816 */ /* 0x000fe40000000007 */
[----:B------:R-:W-:Y:S02]  /*166f0*/  SHF.R.U32.HI R8, RZ, 0x8, R13 ;  /* 0x00000008ff087819 */ /* 0x000fe4000001160d */
[----:B------:R-:W-:Y:S02]  /*16700*/  IADD3 R0, R18, R3, RZ ;  /* 0x0000000312007210 */ /* 0x000fe40007ffe0ff */
[----:B------:R-:W-:Y:S02]  /*16710*/  PRMT R24, R6, 0x7604, R5 ;  /* 0x0000760406187816 */ /* 0x000fe40000000005 */
[----:B------:R-:W-:-:S02]  /*16720*/  LOP3.LUT R3, R8, 0xff, RZ, 0xc0, !PT ;  /* 0x000000ff08037812 */ /* 0x000fc400078ec0ff */
[----:B------:R-:W0:Y:S01]  /*16730*/  LDS.128 R8, [R0+0x14400] ;  /* 0x0144000000087984 */ /* 0x000e220000000c00 */
[----:B------:R-:W-:Y:S02]  /*16740*/  SHF.R.U32.HI R31, RZ, 0x8, R15 ;  /* 0x00000008ff1f7819 */ /* 0x000fe4000001160f */
[----:B------:R-:W-:Y:S02]  /*16750*/  LOP3.LUT R26, R13, 0xff, RZ, 0xc0, !PT ;  /* 0x000000ff0d1a7812 */ /* 0x000fe400078ec0ff */
[----:B------:R-:W-:Y:S02]  /*16760*/  LOP3.LUT R30, R15, 0xff, RZ, 0xc0, !PT ;  /* 0x000000ff0f1e7812 */ /* 0x000fe400078ec0ff */
[----:B------:R-:W-:Y:S02]  /*16770*/  LOP3.LUT R31, R31, 0xff, RZ, 0xc0, !PT ;  /* 0x000000ff1f1f7812 */ /* 0x000fe400078ec0ff */
[----:B------:R-:W-:Y:S02]  /*16780*/  PRMT R26, R3, 0x7604, R26 ;  /* 0x00007604031a7816 */ /* 0x000fe4000000001a */
[----:B------:R-:W-:-:S02]  /*16790*/  SHF.R.U32.HI R3, RZ, 0x10, R33 ;  /* 0x00000010ff037819 */ /* 0x000fc40000011621 */
[----:B------:R-:W-:Y:S02]  /*167a0*/  PRMT R30, R31, 0x7604, R30 ;  /* 0x000076041f1e7816 */ /* 0x000fe4000000001e */
[----:B------:R-:W-:Y:S01]  /*167b0*/  SHF.R.U32.HI R28, RZ, 0x8, R14 ;  /* 0x00000008ff1c7819 */ /* 0x000fe2000001160e */
[----:B------:R-:W-:Y:S01]  /*167c0*/  IMAD.U32 R3, R3, 0x10000, RZ ;  /* 0x0001000003037824 */ /* 0x000fe200078e00ff */
[----:B------:R-:W-:Y:S02]  /*167d0*/  SHF.R.U32.HI R31, RZ, 0x10, R13 ;  /* 0x00000010ff1f7819 */ /* 0x000fe4000001160d */
[----:B------:R-:W-:Y:S02]  /*167e0*/  LOP3.LUT R27, R14, 0xff, RZ, 0xc0, !PT ;  /* 0x000000ff0e1b7812 */ /* 0x000fe400078ec0ff */
[----:B------:R-:W-:Y:S01]  /*167f0*/  LOP3.LUT R28, R28, 0xff, RZ, 0xc0, !PT ;  /* 0x000000ff1c1c7812 */ /* 0x000fe200078ec0ff */
[----:B------:R-:W-:Y:S01]  /*16800*/  IMAD.U32 R31, R31, 0x10000, RZ ;  /* 0x000100001f1f7824 */ /* 0x000fe200078e00ff */
[----:B--2---:R-:W-:-:S02]  /*16810*/  SHF.R.U32.HI R39, RZ, 0x10, R15 ;  /* 0x00000010ff277819 */ /* 0x004fc4000001160f */
[----:B------:R-:W-:Y:S02]  /*16820*/  LOP3.LUT R3, R20, 0xff0000, R3, 0xf8, !PT ;  /* 0x00ff000014037812 */ /* 0x000fe400078ef803 */
[----:B----4-:R-:W-:Y:S02]  /*16830*/  PRMT R37, R28, 0x7604, R27 ;  /* 0x000076041c257816 */ /* 0x010fe4000000001b */
[----:B------:R-:W-:Y:S02]  /*16840*/  SHF.R.U32.HI R27, RZ, 0x10, R35 ;  /* 0x00000010ff1b7819 */ /* 0x000fe40000011623 */
[----:B------:R-:W-:Y:S02]  /*16850*/  SHF.L.U32 R39, R39, 0x10, RZ ;  /* 0x0000001027277819 */ /* 0x000fe400000006ff */
[----:B------:R-:W-:Y:S01]  /*16860*/  LOP3.LUT R31, R26, 0xff0000, R31, 0xf8, !PT ;  /* 0x00ff00001a1f7812 */ /* 0x000fe200078ef81f */
[----:B------:R-:W-:Y:S01]  /*16870*/  IMAD.U32 R27, R27, 0x10000, RZ ;  /* 0x000100001b1b7824 */ /* 0x000fe200078e00ff */
        /* <DEDUP_REMOVED lines=12> */
[----:B------:R-:W-:-:S02]  /*16940*/  F2FP.F16.E4M3.UNPACK_B R39, R37 ;  /* 0x00000025ff27723e */ /* 0x000fc400020006ff */
[----:B------:R-:W-:Y:S02]  /*16950*/  LOP3.LUT R27, R24, 0xff0000, R27, 0xf8, !PT ;  /* 0x00ff0000181b7812 */ /* 0x000fe400078ef81b */
[----:B------:R-:W-:Y:S01]  /*16960*/  F2FP.F16.E4M3.UNPACK_B R34, R33 ;  /* 0x00000021ff22723e */ /* 0x000fe200020006ff */
[--C-:B------:R-:W-:Y:S01]  /*16970*/  HADD2.F32 R40, -RZ, R39.reuse.H0_H0 ;  /* 0x20000027ff287230 */ /* 0x100fe20000004100 */
[----:B------:R-:W-:Y:S01]  /*16980*/  LOP3.LUT R36, R27, 0xff000000, R35, 0xf8, !PT ;  /* 0xff0000001b247812 */ /* 0x000fe200078ef823 */
[----:B------:R-:W-:Y:S01]  /*16990*/  HADD2.F32 R39, -RZ, R39.H1_H1 ;  /* 0x30000027ff277230 */ /* 0x000fe20000004100 */
[----:B0-----:R-:W-:Y:S01]  /*169a0*/  F2FP.F16.E4M3.UNPACK_B R27, R9.H1 ;  /* 0x00000009ff1b723e */ /* 0x001fe200030006ff */
[----:B------:R-:W-:Y:S01]  /*169b0*/  HADD2.F32 R35, -RZ, R34.H0_H0 ;  /* 0x20000022ff237230 */ /* 0x000fe20000004100 */
[-C--:B------:R-:W-:Y:S02]  /*169c0*/  F2FP.F16.E4M3.UNPACK_B R28, R10.reuse ;  /* 0x0000000aff1c723e */ /* 0x080fe400020006ff */
[----:B------:R-:W-:-:S02]  /*169d0*/  F2FP.F16.E4M3.UNPACK_B R29, R10.H1 ;  /* 0x0000000aff1d723e */ /* 0x000fc400030006ff */
[----:B------:R-:W-:Y:S02]  /*169e0*/  F2FP.F16.E4M3.UNPACK_B R10, R37.H1 ;  /* 0x00000025ff0a723e */ /* 0x000fe400030006ff */
[----:B------:R-:W-:Y:S02]  /*169f0*/  F2FP.F16.E4M3.UNPACK_B R33, R33.H1 ;  /* 0x00000021ff21723e */ /* 0x000fe400030006ff */
[-C--:B------:R-:W-:Y:S02]  /*16a00*/  F2FP.F16.E4M3.UNPACK_B R30, R11.reuse ;  /* 0x0000000bff1e723e */ /* 0x080fe400020006ff */
[----:B------:R-:W-:Y:S01]  /*16a10*/  F2FP.F16.E4M3.UNPACK_B R31, R11.H1 ;  /* 0x0000000bff1f723e */ /* 0x000fe200030006ff */
[----:B------:R-:W-:Y:S01]  /*16a20*/  HADD2.F32 R37, -RZ, R33.H0_H0 ;  /* 0x20000021ff257230 */ /* 0x000fe20000004100 */
[-C--:B------:R-:W-:Y:S02]  /*16a30*/  F2FP.F16.E4M3.UNPACK_B R11, R8.reuse ;  /* 0x00000008ff0b723e */ /* 0x080fe400020006ff */
[----:B------:R-:W-:Y:S01]  /*16a40*/  F2FP.F16.E4M3.UNPACK_B R26, R8.H1 ;  /* 0x00000008ff1a723e */ /* 0x000fe200030006ff */
[----:B------:R-:W0:Y:S02]  /*16a50*/  LDS.128 R4, [R49+0x14400] ;  /* 0x0144000031047984 */ /* 0x000e240000000c00 */
[----:B0-----:R-:W-:-:S02]  /*16a60*/  F2FP.F16.E4M3.UNPACK_B R3, R6 ;  /* 0x00000006ff03723e */ /* 0x001fc400020006ff */
[----:B------:R-:W-:Y:S02]  /*16a70*/  F2FP.F16.E4M3.UNPACK_B R21, R6.H1 ;  /* 0x00000006ff15723e */ /* 0x000fe400030006ff */
[----:B------:R-:W-:Y:S02]  /*16a80*/  F2FP.F16.E4M3.UNPACK_B R6, R9 ;  /* 0x00000009ff06723e */ /* 0x000fe400020006ff */
[-C--:B------:R-:W-:Y:S02]  /*16a90*/  F2FP.F16.E4M3.UNPACK_B R14, R5.reuse ;  /* 0x00000005ff0e723e */ /* 0x080fe400020006ff */
[----:B------:R-:W-:Y:S01]  /*16aa0*/  F2FP.F16.E4M3.UNPACK_B R15, R5.H1 ;  /* 0x00000005ff0f723e */ /* 0x000fe200030006ff */
[--C-:B------:R-:W-:Y:S01]  /*16ab0*/  HADD2.F32 R5, -RZ, R6.reuse.H0_H0 ;  /* 0x20000006ff057230 */ /* 0x100fe20000004100 */
[-C--:B------:R-:W-:Y:S01]  /*16ac0*/  F2FP.F16.E4M3.UNPACK_B R24, R7.reuse ;  /* 0x00000007ff18723e */ /* 0x080fe200020006ff */
[----:B------:R-:W-:Y:S01]  /*16ad0*/  HADD2.F32 R6, -RZ, R6.H1_H1 ;  /* 0x30000006ff067230 */ /* 0x000fe20000004100 */
[----:B------:R-:W-:Y:S01]  /*16ae0*/  F2FP.F16.E4M3.UNPACK_B R25, R7.H1 ;  /* 0x00000007ff19723e */ /* 0x000fe200030006ff */
[----:B------:R-:W-:Y:S01]  /*16af0*/  HADD2.F32 R8, -RZ, R15.H0_H0 ;  /* 0x2000000fff087230 */ /* 0x000fe20000004100 */
[----:B------:R-:W-:Y:S01]  /*16b00*/  F2FP.F16.E4M3.UNPACK_B R7, R4 ;  /* 0x00000004ff07723e */ /* 0x000fe200020006ff */
[----:B------:R-:W-:Y:S01]  /*16b10*/  FMUL.FTZ R9, R5, R40 ;  /* 0x0000002805097220 */ /* 0x000fe20000410000 */
[----:B------:R-:W-:Y:S01]  /*16b20*/  F2FP.F16.E4M3.UNPACK_B R13, R4.H1 ;  /* 0x00000004ff0d723e */ /* 0x000fe200030006ff */
[----:B------:R-:W-:-:S02]  /*16b30*/  HADD2.F32 R4, -RZ, R14.H0_H0 ;  /* 0x2000000eff047230 */ /* 0x000fc40000004100 */
[----:B------:R-:W-:Y:S01]  /*16b40*/  FMUL.FTZ R41, R5, R35 ;  /* 0x0000002305297220 */ /* 0x000fe20000410000 */
[----:B------:R-:W-:Y:S02]  /*16b50*/  HADD2.F32 R14, -RZ, R14.H1_H1 ;  /* 0x3000000eff0e7230 */ /* 0x000fe40000004100 */
[----:B------:R-:W-:Y:S01]  /*16b60*/  FMUL.FTZ R43, R6, R39 ;  /* 0x00000027062b7220 */ /* 0x000fe20000410000 */
[----:B------:R-:W-:Y:S02]  /*16b70*/  HADD2.F32 R15, -RZ, R15.H1_H1 ;  /* 0x3000000fff0f7230 */ /* 0x000fe40000004100 */
[C---:B------:R-:W-:Y:S01]  /*16b80*/  FFMA.FTZ R5, R4.reuse, R35, -R9 ;  /* 0x0000002304057223 */ /* 0x040fe20000010809 */
[----:B------:R-:W-:Y:S01]  /*16b90*/  FFMA.FTZ R9, R4, R40, R41 ;  /* 0x0000002804097223 */ /* 0x000fe20000010029 */
[----:B------:R-:W-:Y:S02]  /*16ba0*/  HADD2.F32 R35, -RZ, R34.H1_H1 ;  /* 0x30000022ff237230 */ /* 0x000fe40000004100 */
[----:B------:R-:W-:-:S02]  /*16bb0*/  HADD2.F32 R41, -RZ, R10.H0_H0 ;  /* 0x2000000aff297230 */ /* 0x000fc40000004100 */
        /* <DEDUP_REMOVED lines=20> */
[----:B------:R-:W-:Y:S02]  /*16d00*/  HADD2.F32 R8, -RZ, R24.H0_H0 ;  /* 0x20000018ff087230 */ /* 0x000fe40000004100 */
[C---:B------:R-:W-:Y:S01]  /*16d10*/  FMUL.FTZ R43, R10.reuse, R39 ;  /* 0x000000270a2b7220 */ /* 0x040fe20000410000 */
[----:B------:R-:W-:Y:S02]  /*16d20*/  HADD2.F32 R37, -RZ, R37.H1_H1 ;  /* 0x30000025ff257230 */ /* 0x000fe40000004100 */
[----:B------:R-:W-:Y:S01]  /*16d30*/  FMUL.FTZ R10, R10, R35 ;  /* 0x000000230a0a7220 */ /* 0x000fe20000410000 */
[----:B------:R-:W-:-:S02]  /*16d40*/  HADD2.F32 R30, -RZ, R30.H1_H1 ;  /* 0x3000001eff1e7230 */ /* 0x000fc40000004100 */
[C---:B------:R-:W-:Y:S01]  /*16d50*/  FFMA.FTZ R34, R15.reuse, R34, R27 ;  /* 0x000000220f227223 */ /* 0x040fe2000001001b */
[----:B------:R-:W-:Y:S02]  /*16d60*/  HADD2.F32 R33, -RZ, R33.H1_H1 ;  /* 0x30000021ff217230 */ /* 0x000fe40000004100 */
[C---:B------:R-:W-:Y:S01]  /*16d70*/  FFMA.FTZ R43, R8.reuse, R35, -R43 ;  /* 0x00000023082b7223 */ /* 0x040fe2000001082b */
[----:B------:R-:W-:Y:S01]  /*16d80*/  FFMA.FTZ R39, R8, R39, R10 ;  /* 0x0000002708277223 */ /* 0x000fe2000001000a */
[----:B------:R-:W-:Y:S01]  /*16d90*/  FFMA.FTZ R40, R15, R14, -R40 ;  /* 0x0000000e0f287223 */ /* 0x000fe20000010828 */
[----:B------:R-:W-:Y:S02]  /*16da0*/  HADD2.F32 R24, -RZ, R24.H1_H1 ;  /* 0x30000018ff187230 */ /* 0x000fe40000004100 */
[C---:B------:R-:W-:Y:S01]  /*16db0*/  FMUL.FTZ R35, R30.reuse, R37 ;  /* 0x000000251e237220 */ /* 0x040fe20000410000 */
[----:B------:R-:W-:Y:S02]  /*16dc0*/  HADD2.F32 R27, -RZ, R42.H0_H0 ;  /* 0x2000002aff1b7230 */ /* 0x000fe40000004100 */
[----:B------:R-:W-:Y:S01]  /*16dd0*/  FMUL.FTZ R30, R30, R33 ;  /* 0x000000211e1e7220 */ /* 0x000fe20000410000 */
[----:B------:R-:W-:-:S02]  /*16de0*/  HADD2.F32 R10, -RZ, R31.H0_H0 ;  /* 0x2000001fff0a7230 */ /* 0x000fc40000004100 */
[C---:B------:R-:W-:Y:S01]  /*16df0*/  FFMA.FTZ R46, R24.reuse, R33, -R35 ;  /* 0x00000021182e7223 */ /* 0x040fe20000010823 */
[--C-:B------:R-:W-:Y:S02]  /*16e00*/  HADD2.F32 R15, -RZ, R36.reuse.H0_H0 ;  /* 0x20000024ff0f7230 */ /* 0x100fe40000004100 */
[----:B------:R-:W-:Y:S01]  /*16e10*/  FFMA.FTZ R48, R24, R37, R30 ;  /* 0x0000002518307223 */ /* 0x000fe2000001001e */
[----:B------:R-:W-:Y:S02]  /*16e20*/  HADD2.F32 R8, -RZ, R25.H0_H0 ;  /* 0x20000019ff087230 */ /* 0x000fe40000004100 */
[C---:B------:R-:W-:Y:S01]  /*16e30*/  FMUL.FTZ R47, R10.reuse, R27 ;  /* 0x0000001b0a2f7220 */ /* 0x040fe20000410000 */
[----:B------:R-:W-:Y:S01]  /*16e40*/  F2FP.F16.E4M3.UNPACK_B R24, R38.H1 ;  /* 0x00000026ff18723e */ /* 0x000fe200030006ff */
[----:B------:R-:W-:Y:S01]  /*16e50*/  FMUL.FTZ R10, R10, R15 ;  /* 0x0000000f0a0a7220 */ /* 0x000fe20000410000 */
[----:B------:R-:W-:Y:S01]  /*16e60*/  F2FP.F16.E4M3.UNPACK_B R14, R32.H1 ;  /* 0x00000020ff0e723e */ /* 0x000fe200030006ff */
[----:B------:R-:W-:-:S02]  /*16e70*/  HADD2.F32 R36, -RZ, R36.H1_H1 ;  /* 0x30000024ff247230 */ /* 0x000fc40000004100 */
[C---:B------:R-:W-:Y:S01]  /*16e80*/  FFMA.FTZ R47, R8.reuse, R15, -R47 ;  /* 0x0000000f082f7223 */ /* 0x040fe2000001082f */
[----:B------:R-:W-:Y:S01]  /*16e90*/  FFMA.FTZ R37, R8, R27, R10 ;  /* 0x0000001b08257223 */ /* 0x000fe2000001000a */
[----:B------:R-:W-:Y:S01]  /*16ea0*/  HADD2.F32 R42, -RZ, R42.H1_H1 ;  /* 0x3000002aff2a7230 */ /* 0x000fe20000004100 */
[----:B------:R-:W-:Y:S01]  /*16eb0*/  F2FP.F16.E4M3.UNPACK_B R38, R38 ;  /* 0x00000026ff26723e */ /* 0x000fe200020006ff */
[----:B------:R-:W-:Y:S01]  /*16ec0*/  HADD2.F32 R31, -RZ, R31.H1_H1 ;  /* 0x3000001fff1f7230 */ /* 0x000fe20000004100 */
[----:B------:R-:W-:Y:S01]  /*16ed0*/  F2FP.F16.E4M3.UNPACK_B R32, R32 ;  /* 0x00000020ff20723e */ /* 0x000fe200020006ff */
[----:B------:R-:W-:Y:S01]  /*16ee0*/  HADD2.F32 R27, -RZ, R24.H0_H0 ;  /* 0x20000018ff1b7230 */ /* 0x000fe20000004100 */
[----:B------:R-:W-:Y:S01]  /*16ef0*/  F2FP.SATFINITE.E4M3.F32.PACK_AB_MERGE_C R40, R40, R45, RZ ;  /* 0x0000002d2828723e */ /* 0x000fe200048070ff */
[----:B------:R-:W-:Y:S02]  /*16f00*/  HADD2.F32 R10, -RZ, R26.H0_H0 ;  /* 0x2000001aff0a7230 */ /* 0x000fe40000004100 */
[----:B------:R-:W-:Y:S01]  /*16f10*/  FMUL.FTZ R30, R31, R42 ;  /* 0x0000002a1f1e7220 */ /* 0x000fe20000410000 */
[----:B------:R-:W-:-:S02]  /*16f20*/  HADD2.F32 R15, -RZ, R14.H0_H0 ;  /* 0x2000000eff0f7230 */ /* 0x000fc40000004100 */
[-C--:B------:R-:W-:Y:S01]  /*16f30*/  FMUL.FTZ R33, R31, R36.reuse ;  /* 0x000000241f217220 */ /* 0x080fe20000410000 */
        /* <DEDUP_REMOVED lines=10> */
[----:B------:R-:W-:Y:S01]  /*16fe0*/  FFMA.FTZ R30, R8, R27, R10 ;  /* 0x0000001b081e7223 */ /* 0x000fe2000001000a */
[----:B------:R-:W-:Y:S02]  /*16ff0*/  HADD2.F32 R13, -RZ, R13.H1_H1 ;  /* 0x3000000dff0d7230 */ /* 0x000fe40000004100 */
        /* <DEDUP_REMOVED lines=8> */
[----:B------:R-:W-:Y:S01]  /*17080*/  F2FP.SATFINITE.E4M3.F32.PACK_AB_MERGE_C R5, R4, R5, R40 ;  /* 0x000000050405723e */ /* 0x000fe20004807028 */
        /* <DEDUP_REMOVED lines=11> */
[----:B------:R-:W-:Y:S01]  /*17140*/  FMUL.FTZ R11, R11, R32 ;  /* 0x000000200b0b7220 */ /* 0x000fe20000410000 */
[----:B------:R-:W-:Y:S01]  /*17150*/  F2FP.F16.E4M3.UNPACK_B R10, R20.H1 ;  /* 0x00000014ff0a723e */ /* 0x000fe200030006ff */
[----:B------:R-:W-:Y:S01]  /*17160*/  FFMA.FTZ R32, R7, R32, -R14 ;  /* 0x0000002007207223 */ /* 0x000fe2000001080e */
[----:B------:R-:W-:-:S02]  /*17170*/  HADD2.F32 R14, -RZ, R13.H0_H0 ;  /* 0x2000000dff0e7230 */ /* 0x000fc40000004100 */
[----:B------:R-:W-:Y:S01]  /*17180*/  FFMA.FTZ R38, R7, R38, R11 ;  /* 0x0000002607267223 */ /* 0x000fe2000001000b */
[----:B------:R-:W-:Y:S01]  /*17190*/  HADD2.F32 R8, -RZ, R29.H0_H0 ;  /* 0x2000001dff087230 */ /* 0x000fe20000004100 */
[----:B------:R-:W-:Y:S01]  /*171a0*/  F2FP.F16.E4M3.UNPACK_B R12, R12 ;  /* 0x0000000cff0c723e */ /* 0x000fe200020006ff */
[----:B------:R-:W-:Y:S01]  /*171b0*/  HADD2.F32 R11, -RZ, R10.H0_H0 ;  /* 0x2000000aff0b7230 */ /* 0x000fe20000004100 */
[----:B------:R-:W-:Y:S01]  /*171c0*/  F2FP.F16.E4M3.UNPACK_B R20, R20 ;  /* 0x00000014ff14723e */ /* 0x000fe200020006ff */
[----:B------:R-:W-:Y:S02]  /*171d0*/  HADD2.F32 R7, -RZ, R21.H0_H0 ;  /* 0x20000015ff077230 */ /* 0x000fe40000004100 */
[C---:B------:R-:W-:Y:S01]  /*171e0*/  FMUL.FTZ R36, R8.reuse, R14 ;  /* 0x0000000e08247220 */ /* 0x040fe20000410000 */
[----:B------:R-:W-:Y:S02]  /*171f0*/  HADD2.F32 R24, -RZ, R13.H1_H1 ;  /* 0x3000000dff187230 */ /* 0x000fe40000004100 */
[----:B------:R-:W-:Y:S01]  /*17200*/  FMUL.FTZ R8, R8, R11 ;  /* 0x0000000b08087220 */ /* 0x000fe20000410000 */
[----:B------:R-:W-:-:S02]  /*17210*/  HADD2.F32 R29, -RZ, R29.H1_H1 ;  /* 0x3000001dff1d7230 */ /* 0x000fc40000004100 */
[----:B------:R-:W-:Y:S01]  /*17220*/  FFMA.FTZ R36, R7, R11, -R36 ;  /* 0x0000000b07247223 */ /* 0x000fe20000010824 */
[----:B------:R-:W-:Y:S01]  /*17230*/  HADD2.F32 R10, -RZ, R10.H1_H1 ;  /* 0x3000000aff0a7230 */ /* 0x000fe20000004100 */
[----:B------:R-:W-:Y:S01]  /*17240*/  F2FP.SATFINITE.E4M3.F32.PACK_AB_MERGE_C R26, R26, R31, RZ ;  /* 0x0000001f1a1a723e */ /* 0x000fe200048070ff */
[----:B------:R-:W-:Y:S02]  /*17250*/  HADD2.F32 R21, -RZ, R21.H1_H1 ;  /* 0x30000015ff157230 */ /* 0x000fe40000004100 */
[C---:B------:R-:W-:Y:S01]  /*17260*/  FMUL.FTZ R42, R29.reuse, R24 ;  /* 0x000000181d2a7220 */ /* 0x040fe20000410000 */
[----:B------:R-:W-:Y:S01]  /*17270*/  F2FP.SATFINITE.E4M3.F32.PACK_AB_MERGE_C R9, R6, R9, R34 ;  /* 0x000000090609723e */ /* 0x000fe20004807022 */
[----:B------:R-:W-:Y:S01]  /*17280*/  FMUL.FTZ R11, R29, R10 ;  /* 0x0000000a1d0b7220 */ /* 0x000fe20000410000 */
[----:B------:R-:W-:Y:S01]  /*17290*/  FFMA.FTZ R29, R7, R14, R8 ;  /* 0x0000000e071d7223 */ /* 0x000fe20000010008 */
[----:B------:R-:W-:Y:S01]  /*172a0*/  FFMA.FTZ R35, R21, R10, -R42 ;  /* 0x0000000a15237223 */ /* 0x000fe2000001082a */
[----:B------:R-:W-:-:S02]  /*172b0*/  HADD2.F32 R8, -RZ, R28.H0_H0 ;  /* 0x2000001cff087230 */ /* 0x000fc40000004100 */
[----:B------:R-:W-:Y:S01]  /*172c0*/  FFMA.FTZ R42, R21, R24, R11 ;  /* 0x00000018152a7223 */ /* 0x000fe2000001000b */
[----:B------:R-:W-:Y:S01]  /*172d0*/  HADD2.F32 R11, -RZ, R12.H0_H0 ;  /* 0x2000000cff0b7230 */ /* 0x000fe20000004100 */
[----:B------:R-:W-:Y:S01]  /*172e0*/  F2FP.SATFINITE.E4M3.F32.PACK_AB_MERGE_C R4, R32, R25, R26 ;  /* 0x000000192004723e */ /* 0x000fe2000480701a */
[----:B------:R-:W-:Y:S01]  /*172f0*/  HADD2.F32 R10, -RZ, R20.H0_H0 ;  /* 0x20000014ff0a7230 */ /* 0x000fe20000004100 */
[----:B------:R-:W-:Y:S01]  /*17300*/  F2FP.SATFINITE.E4M3.F32.PACK_AB_MERGE_C R35, R35, R36, RZ ;  /* 0x000000242323723e */ /* 0x000fe200048070ff */
        /* <DEDUP_REMOVED lines=10> */
[C---:B------:R-:W-:Y:S01]  /*173b0*/  FFMA.FTZ R14, R7.reuse, R10, -R14 ;  /* 0x0000000a070e7223 */ /* 0x040fe2000001080e */
[----:B------:R-:W-:Y:S01]  /*173c0*/  FFMA.FTZ R10, R7, R11, R8 ;  /* 0x0000000b070a7223 */ /* 0x000fe20000010008 */
[C---:B------:R-:W-:Y:S01]  /*173d0*/  FFMA.FTZ R13, R3.reuse, R20, -R24 ;  /* 0x00000014030d7223 */ /* 0x040fe20000010818 */
[----:B------:R-:W-:Y:S01]  /*173e0*/  FFMA.FTZ R15, R3, R12, R15 ;  /* 0x0000000c030f7223 */ /* 0x000fe2000001000f */
[----:B------:R-:W-:Y:S02]  /*173f0*/  F2FP.SATFINITE.E4M3.F32.PACK_AB_MERGE_C R7, R50, R47, RZ ;  /* 0x0000002f3207723e */ /* 0x000fe400048070ff */
[----:B------:R-:W-:-:S02]  /*17400*/  F2FP.SATFINITE.E4M3.F32.PACK_AB_MERGE_C R11, R52, R37, RZ ;  /* 0x00000025340b723e */ /* 0x000fc400048070ff */
[----:B------:R-:W-:Y:S02]  /*17410*/  F2FP.SATFINITE.E4M3.F32.PACK_AB_MERGE_C R8, R33, R30, RZ ;  /* 0x0000001e2108723e */ /* 0x000fe400048070ff */
[----:B------:R-:W-:Y:S02]  /*17420*/  F2FP.SATFINITE.E4M3.F32.PACK_AB_MERGE_C R7, R46, R43, R7 ;  /* 0x0000002b2e07723e */ /* 0x000fe40004807007 */
[----:B------:R-:W-:Y:S02]  /*17430*/  F2FP.SATFINITE.E4M3.F32.PACK_AB_MERGE_C R6, R13, R14, R35 ;  /* 0x0000000e0d06723e */ /* 0x000fe40004807023 */
[----:B------:R-:W-:Y:S02]  /*17440*/  F2FP.SATFINITE.E4M3.F32.PACK_AB_MERGE_C R11, R48, R39, R11 ;  /* 0x00000027300b723e */ /* 0x000fe4000480700b */
[----:B------:R-:W-:Y:S01]  /*17450*/  F2FP.SATFINITE.E4M3.F32.PACK_AB_MERGE_C R8, R38, R27, R8 ;  /* 0x0000001b2608723e */ /* 0x000fe20004807008 */
[----:B------:R0:W-:Y:S01]  /*17460*/  STS.128 [R49+0x14400], R4 ;  /* 0x0144000431007388 */ /* 0x0001e20000000c00 */
[----:B------:R-:W-:-:S05]  /*17470*/  F2FP.SATFINITE.E4M3.F32.PACK_AB_MERGE_C R10, R15, R10, R29 ;  /* 0x0000000a0f0a723e */ /* 0x000fca000480701d */
[----:B------:R0:W-:Y:S02]  /*17480*/  STS.128 [R0+0x14400], R8 ;  /* 0x0144000800007388 */ /* 0x0001e40000000c00 */
.L_x_563:
[----:B------:R-:W-:Y:S05]  /*17490*/  BSYNC B0 ;  /* 0x0000000000007941 */ /* 0x000fea0003800000 */
.L_x_556:
[----:B------:R-:W-:Y:S01]  /*174a0*/  @!PT LDS RZ, [RZ] ;  /* 0x00000000fffff984 */ /* 0x000fe20000000800 */
[----:B------:R-:W-:Y:S01]  /*174b0*/  @!PT LDS RZ, [RZ] ;  /* 0x00000000fffff984 */ /* 0x000fe20000000800 */
[----:B------:R-:W-:Y:S01]  /*174c0*/  @!PT LDS RZ, [RZ] ;  /* 0x00000000fffff984 */ /* 0x000fe20000000800 */
[----:B------:R-:W-:Y:S01]  /*174d0*/  @!PT LDS RZ, [RZ] ;  /* 0x00000000fffff984 */ /* 0x000fe20000000800 */
[----:B------:R1:W-:Y:S06]  /*174e0*/  MEMBAR.ALL.CTA ;  /* 0x0000000000007992 */ /* 0x0003ec0000008000 */
[----:B-1----:R-:W1:Y:S01]  /*174f0*/  FENCE.VIEW.ASYNC.S ;  /* 0x00000000000073c6 */ /* 0x002e620000000000 */
[----:B------:R-:W-:Y:S05]  /*17500*/  WARPSYNC.ALL ;  /* 0x0000000000007948 */ /* 0x000fea0003800000 */
[----:B-1----:R-:W-:Y:S06]  /*17510*/  BAR.SYNC.DEFER_BLOCKING 0xd, 0x100 ;  /* 0x0344000000007b1d */ /* 0x002fec0000010000 */
.L_x_554:
[----:B0--3--:R-:W-:-:S05]  /*17520*/  IMAD.U32 R0, RZ, RZ, UR48 ;  /* 0x00000030ff007e24 */ /* 0x009fca000f8e00ff */
[----:B------:R-:W-:-:S13]  /*17530*/  ISETP.NE.AND P0, PT, R0, 0x3, PT ;  /* 0x000000030000780c */ /* 0x000fda0003f05270 */
[----:B------:R-:W-:Y:S05]  /*17540*/  @!P0 BRA `(.L_x_583) ;  /* 0x0000000000048947 */ /* 0x000fea0003800000 */
[----:B------:R-:W-:Y:S01]  /*17550*/  BPT.TRAP 0x1 ;  /* 0x000000040000795c */ /* 0x000fe20000300000 */
.L_x_583:
[----:B------:R-:W-:Y:S01]  /*17560*/  IMAD R0, R205, 0x8, R18 ;  /* 0x00000008cd007824 */ /* 0x000fe200078e0212 */
[----:B-1----:R-:W-:-:S04]  /*17570*/  SHF.L.U32 R3, R211, 0x1f, RZ ;  /* 0x0000001fd3037819 */ /* 0x002fc800000006ff */
[----:B------:R0:W1:Y:S01]  /*17580*/  SYNCS.PHASECHK.TRANS64.TRYWAIT P1, [R0+URZ+0x29830], R3 ;  /* 0x02983003000075a7 */ /* 0x000062000802017f */
[----:B------:R-:W-:Y:S05]  /*17590*/  @!P0 BRA `(.L_x_584) ;  /* 0x0000000000048947 */ /* 0x000fea0003800000 */
[----:B------:R-:W-:Y:S01]  /*175a0*/  BPT.TRAP 0x1 ;  /* 0x000000040000795c */ /* 0x000fe20000300000 */
.L_x_584:
[----:B------:R-:W-:Y:S01]  /*175b0*/  IMAD.MOV.U32 R87, RZ, RZ, RZ ;  /* 0x000000ffff577224 */ /* 0x000fe200078e00ff */
[----:B-1----:R-:W-:Y:S06]  /*175c0*/  @P1 BRA `(.L_x_585) ;  /* 0x0000000000081947 */ /* 0x002fec0003800000 */
[----:B------:R-:W1:Y:S02]  /*175d0*/  SYNCS.PHASECHK.TRANS64.TRYWAIT P1, [R0+URZ+0x29830], R3 ;  /* 0x02983003000075a7 */ /* 0x000e64000802017f */
[----:B-1----:R-:W-:Y:S05]  /*175e0*/  @!P1 BRA `(.L_x_586) ;  /* 0x0000012000f09947 */ /* 0x002fea0003800000 */
.L_x_585:
[----:B------:R-:W-:Y:S05]  /*175f0*/  WARPSYNC.ALL ;  /* 0x0000000000007948 */ /* 0x000fea0003800000 */
[----:B01----:R-:W-:Y:S01]  /*17600*/  IADD3 R3, R18, 0x1a400, RZ ;  /* 0x0001a40012037810 */ /* 0x003fe20007ffe0ff */
[----:B-----5:R-:W-:Y:S01]  /*17610*/  IMAD.MOV.U32 R5, RZ, RZ, -0x7fffffe0 ;  /* 0x80000020ff057424 */ /* 0x020fe200078e00ff */
[----:B------:R-:W-:Y:S01]  /*17620*/  R2UR UR28, R44 ;  /* 0x000000002c1c72ca */ /* 0x000fe200000e0000 */
[----:B------:R-:W-:Y:S01]  /*17630*/  WARPGROUP.ARRIVE ;  /* 0x00000000000079c5 */ /* 0x000fe20000000000 */
[----:B------:R-:W-:Y:S01]  /*17640*/  SHF.R.U32.HI R3, RZ, 0x4, R3 ;  /* 0x00000004ff037819 */ /* 0x000fe20000011603 */
[----:B------:R-:W-:Y:S01]  /*17650*/  UMOV UR29, 0x80000020 ;  /* 0x80000020001d7882 */ /* 0x000fe20000000000 */
[----:B------:R-:W-:Y:S01]  /*17660*/  R2UR UR31, R5 ;  /* 0x00000000051f72ca */ /* 0x000fe200000e0000 */
[----:B------:R-:W-:Y:S01]  /*17670*/  UMOV UR5, UR29 ;  /* 0x0000001d00057c82 */ /* 0x000fe20008000000 */
[----:B------:R-:W-:Y:S01]  /*17680*/  LOP3.LUT R3, R3, 0x3fff, RZ, 0xc0, !PT ;  /* 0x00003fff03037812 */ /* 0x000fe200078ec0ff */
[----:B------:R-:W-:Y:S01]  /*17690*/  IMAD.MOV.U32 R11, RZ, RZ, -0x7fffffe0 ;  /* 0x80000020ff0b7424 */ /* 0x000fe200078e00ff */
[----:B------:R-:W-:Y:S01]  /*176a0*/  MOV R7, 0x80000020 ;  /* 0x8000002000077802 */ /* 0x000fe20000000f00 */
[----:B------:R-:W-:Y:S01]  /*176b0*/  UMOV UR9, UR29 ;  /* 0x0000001d00097c82 */ /* 0x000fe20008000000 */
[----:B------:R-:W-:Y:S01]  /*176c0*/  LOP3.LUT R9, R3, 0x10000, RZ, 0xfc, !PT ;  /* 0x0001000003097812 */ /* 0x000fe200078efcff */
[----:B------:R-:W-:Y:S01]  /*176d0*/  UMOV UR13, UR29 ;  /* 0x0000001d000d7c82 */ /* 0x000fe20008000000 */
[----:B------:R-:W-:Y:S01]  /*176e0*/  R2UR UR7, R7 ;  /* 0x00000000070772ca */ /* 0x000fe200000e0000 */
[----:B------:R-:W-:Y:S01]  /*176f0*/  ULOP3.LUT UR28, UR28, 0x10000, URZ, 0xfc, !UPT ;  /* 0x000100001c1c7892 */ /* 0x000fe2000f8efc3f */
[----:B------:R-:W-:Y:S01]  /*17700*/  R2UR UR11, R11 ;  /* 0x000000000b0b72ca */ /* 0x000fe200000e0000 */
[----:B----4-:R-:W-:Y:S01]  /*17710*/  IMAD R4, R205, 0x780, R9 ;  /* 0x00000780cd047824 */ /* 0x010fe200078e0209 */
[----:B------:R-:W-:Y:S01]  /*17720*/  R2UR UR15, R7 ;  /* 0x00000000070f72ca */ /* 0x000fe200000e0000 */
[----:B------:R-:W-:Y:S01]  /*17730*/  UMOV UR17, UR29 ;  /* 0x0000001d00117c82 */ /* 0x000fe20008000000 */
[----:B------:R-:W-:Y:S01]  /*17740*/  R2UR UR19, R11 ;  /* 0x000000000b1372ca */ /* 0x000fe200000e0000 */
[C---:B------:R-:W-:Y:S01]  /*17750*/  VIADD R6, R4.reuse, 0x80 ;  /* 0x0000008004067836 */ /* 0x040fe20000000000 */
[C---:B------:R-:W-:Y:S01]  /*17760*/  R2UR UR30, R4.reuse ;  /* 0x00000000041e72ca */ /* 0x040fe200000e0000 */
[----:B------:R-:W-:Y:S01]  /*17770*/  UMOV UR4, UR28 ;  /* 0x0000001c00047c82 */ /* 0x000fe20008000000 */
[----:B------:R-:W-:Y:S01]  /*17780*/  VIADD R10, R4, 0x100 ;  /* 0x00000100040a7836 */ /* 0x000fe20000000000 */
[----:B------:R-:W-:Y:S01]  /*17790*/  UMOV UR8, UR28 ;  /* 0x0000001c00087c82 */ /* 0x000fe20008000000 */
[----:B------:R-:W-:Y:S01]  /*177a0*/  R2UR UR6, R6 ;  /* 0x00000000060672ca */ /* 0x000fe200000e0000 */
[----:B------:R-:W-:Y:S01]  /*177b0*/  VIADD R6, R4, 0x180 ;  /* 0x0000018004067836 */ /* 0x000fe20000000000 */
[----:B------:R-:W-:Y:S01]  /*177c0*/  UMOV UR12, UR28 ;  /* 0x0000001c000c7c82 */ /* 0x000fe20008000000 */
[----:B------:R-:W-:Y:S01]  /*177d0*/  R2UR UR10, R10 ;  /* 0x000000000a0a72ca */ /* 0x000fe200000e0000 */
[----:B------:R-:W-:Y:S01]  /*177e0*/  VIADD R10, R4, 0x200 ;  /* 0x00000200040a7836 */ /* 0x000fe20000000000 */
[----:B------:R-:W-:Y:S01]  /*177f0*/  UMOV UR16, UR28 ;  /* 0x0000001c00107c82 */ /* 0x000fe20008000000 */
[----:B------:R-:W-:Y:S01]  /*17800*/  R2UR UR14, R6 ;  /* 0x00000000060e72ca */ /* 0x000fe200000e0000 */
[----:B------:R-:W-:Y:S01]  /*17810*/  IMAD.MOV.U32 R7, RZ, RZ, -0x7fffffe0 ;  /* 0x80000020ff077424 */ /* 0x000fe200078e00ff */
[----:B------:R-:W-:Y:S01]  /*17820*/  IADD3 R6, R4, 0x2, RZ ;  /* 0x0000000204067810 */ /* 0x000fe20007ffe0ff */
[----:B------:R-:W-:Y:S01]  /*17830*/  QGMMA.64x32x32.F32.E4M3.E4M3 R104, gdesc[UR28], RZ, !UPT, gsb0 ;  /* 0x006000001c6879f3 */ /* 0x000fe2000c0008ff */
[----:B------:R-:W-:Y:S01]  /*17840*/  R2UR UR18, R10 ;  /* 0x000000000a1272ca */ /* 0x000fe200000e0000 */
[----:B------:R-:W-:Y:S01]  /*17850*/  UIADD3 UR44, UR28, 0x2, URZ ;  /* 0x000000021c2c7890 */ /* 0x000fe2000fffe03f */
[----:B------:R-:W-:Y:S01]  /*17860*/  R2UR UR46, R6 ;  /* 0x00000000062e72ca */ /* 0x000fe200000e0000 */
[----:B------:R-:W-:Y:S01]  /*17870*/  UMOV UR45, 0x80000020 ;  /* 0x80000020002d7882 */ /* 0x000fe20000000000 */
[----:B------:R-:W-:Y:S01]  /*17880*/  R2UR UR47, R7 ;  /* 0x00000000072f72ca */ /* 0x000fe200000e0000 */
[C---:B------:R-:W-:Y:S01]  /*17890*/  VIADD R10, R4.reuse, 0x82 ;  /* 0x00000082040a7836 */ /* 0x040fe20000000000 */
[----:B------:R-:W-:Y:S01]  /*178a0*/  MOV R11, 0x80000020 ;  /* 0x80000020000b7802 */ /* 0x000fe20000000f00 */
[----:B------:R-:W-:Y:S01]  /*178b0*/  VIADD R12, R4, 0x102 ;  /* 0x00000102040c7836 */ /* 0x000fe20000000000 */
[----:B------:R-:W-:Y:S01]  /*178c0*/  MOV R7, 0x80000020 ;  /* 0x8000002000077802 */ /* 0x000fe20000000f00 */
[----:B------:R-:W-:-:S02]  /*178d0*/  IMAD.MOV.U32 R13, RZ, RZ, -0x7fffffe0 ;  /* 0x80000020ff0d7424 */ /* 0x000fc400078e00ff */
[----:B------:R-:W-:Y:S02]  /*178e0*/  VIADD R6, R4, 0x182 ;  /* 0x0000018204067836 */ /* 0x000fe40000000000 */
[----:B------:R-:W-:-:S05]  /*178f0*/  IMAD.MOV.U32 R5, RZ, RZ, -0x7fffffe0 ;  /* 0x80000020ff057424 */ /* 0x000fca00078e00ff */
[----:B------:R-:W-:Y:S01]  /*17900*/  R2UR UR43, R5 ;  /* 0x00000000052b72ca */ /* 0x000fe200000e0000 */
[----:B------:R-:W-:Y:S02]  /*17910*/  WARPGROUP.DEPBAR.LE gsb0, 0x0 ;  /* 0x00008000000079c5 */ /* 0x000fe40000010000 */
[----:B------:R-:W-:-:S06]  /*17920*/  WARPGROUP.ARRIVE ;  /* 0x00000000000079c5 */ /* 0x000fcc0000000000 */
[----:B------:R-:W-:Y:S01]  /*17930*/  QGMMA.64x32x32.F32.E4M3.E4M3 R88, gdesc[UR4], RZ, !UPT, gsb0 ;  /* 0x00600000045879f3 */ /* 0x000fe2000c0008ff */
[----:B------:R-:W-:Y:S01]  /*17940*/  R2UR UR6, R10 ;  /* 0x000000000a0672ca */ /* 0x000fe200000e0000 */
[----:B------:R-:W-:Y:S01]  /*17950*/  UMOV UR4, UR44 ;  /* 0x0000002c00047c82 */ /* 0x000fe20008000000 */
[----:B------:R-:W-:Y:S01]  /*17960*/  R2UR UR7, R11 ;  /* 0x000000000b0772ca */ /* 0x000fe200000e0000 */
[----:B------:R-:W-:Y:S01]  /*17970*/  UMOV UR5, UR45 ;  /* 0x0000002d00057c82 */ /* 0x000fe20008000000 */
[----:B------:R-:W-:Y:S02]  /*17980*/  VIADD R10, R4, 0x202 ;  /* 0x00000202040a7836 */ /* 0x000fe40000000000 */
[----:B------:R-:W-:Y:S01]  /*17990*/  IMAD.MOV.U32 R11, RZ, RZ, -0x7fffffe0 ;  /* 0x80000020ff0b7424 */ /* 0x000fe200078e00ff */
[----:B------:R-:W-:Y:S02]  /*179a0*/  WARPGROUP.DEPBAR.LE gsb0, 0x0 ;  /* 0x00008000000079c5 */ /* 0x000fe40000010000 */
[----:B------:R-:W-:-:S06]  /*179b0*/  WARPGROUP.ARRIVE ;  /* 0x00000000000079c5 */ /* 0x000fcc0000000000 */
[----:B------:R-:W-:Y:S01]  /*179c0*/  QGMMA.64x32x32.F32.E4M3.E4M3 R56, gdesc[UR8], RZ, !UPT, gsb0 ;  /* 0x00600000083879f3 */ /* 0x000fe2000c0008ff */
[----:B------:R-:W-:Y:S01]  /*179d0*/  R2UR UR10, R12 ;  /* 0x000000000c0a72ca */ /* 0x000fe200000e0000 */
[----:B------:R-:W-:Y:S01]  /*179e0*/  UMOV UR8, UR44 ;  /* 0x0000002c00087c82 */ /* 0x000fe20008000000 */
[----:B------:R-:W-:Y:S01]  /*179f0*/  R2UR UR11, R13 ;  /* 0x000000000d0b72ca */ /* 0x000fe200000e0000 */
[----:B------:R-:W-:Y:S01]  /*17a00*/  UMOV UR9, UR45 ;  /* 0x0000002d00097c82 */ /* 0x000fe20008000000 */
[----:B------:R-:W-:Y:S02]  /*17a10*/  IADD3 R12, R4, 0x380, RZ ;  /* 0x00000380040c7810 */ /* 0x000fe40007ffe0ff */
[----:B------:R-:W-:Y:S01]  /*17a20*/  MOV R13, 0x80000020 ;  /* 0x80000020000d7802 */ /* 0x000fe20000000f00 */
        /* <DEDUP_REMOVED lines=10> */
[----:B--2---:R-:W-:-:S06]  /*17ad0*/  WARPGROUP.ARRIVE ;  /* 0x00000000000079c5 */ /* 0x004fcc0000000000 */
        /* <DEDUP_REMOVED lines=9> */
[----:B------:R-:W-:Y:S03]  /*17b70*/  QGMMA.64x32x32.F32.E4M3.E4M3 R104, gdesc[UR44], R104, gsb0 ;  /* 0x006000002c6879f3 */ /* 0x000fe60008000868 */
[----:B------:R-:W-:Y:S02]  /*17b80*/  WARPGROUP.DEPBAR.LE gsb0, 0x0 ;  /* 0x00008000000079c5 */ /* 0x000fe40000010000 */
[----:B------:R-:W-:-:S06]  /*17b90*/  WARPGROUP.ARRIVE ;  /* 0x00000000000079c5 */ /* 0x000fcc0000000000 */
[----:B------:R-:W-:Y:S01]  /*17ba0*/  QGMMA.64x32x32.F32.E4M3.E4M3 R88, gdesc[UR4], R88, gsb0 ;  /* 0x00600000045879f3 */ /* 0x000fe20008000858 */
[----:B------:R-:W-:Y:S01]  /*17bb0*/  R2UR UR6, R6 ;  /* 0x00000000060672ca */ /* 0x000fe200000e0000 */
[----:B------:R-:W-:Y:S01]  /*17bc0*/  UIADD3 UR4, UR28, 0x200, URZ ;  /* 0x000002001c047890 */ /* 0x000fe2000fffe03f */
[----:B------:R-:W-:Y:S01]  /*17bd0*/  R2UR UR7, R7 ;  /* 0x00000000070772ca */ /* 0x000fe200000e0000 */
[----:B------:R-:W-:Y:S01]  /*17be0*/  UMOV UR5, 0x80000020 ;  /* 0x8000002000057882 */ /* 0x000fe20000000000 */
[----:B------:R-:W-:Y:S01]  /*17bf0*/  VIADD R6, R4, 0x400 ;  /* 0x0000040004067836 */ /* 0x000fe20000000000 */
[----:B------:R-:W-:Y:S01]  /*17c00*/  UMOV UR21, UR5 ;  /* 0x0000000500157c82 */ /* 0x000fe20008000000 */
[----:B------:R-:W-:Y:S02]  /*17c10*/  IMAD.MOV.U32 R7, RZ, RZ, -0x7fffffe0 ;  /* 0x80000020ff077424 */ /* 0x000fe400078e00ff */
[----:B------:R-:W-:Y:S01]  /*17c20*/  UMOV UR20, UR4 ;  /* 0x0000000400147c82 */ /* 0x000fe20008000000 */
[----:B------:R-:W-:-:S02]  /*17c30*/  WARPGROUP.DEPBAR.LE gsb0, 0x0 ;  /* 0x00008000000079c5 */ /* 0x000fc40000010000 */
[----:B------:R-:W-:-:S06]  /*17c40*/  WARPGROUP.ARRIVE ;  /* 0x00000000000079c5 */ /* 0x000fcc0000000000 */
[----:B------:R-:W-:Y:S01]  /*17c50*/  QGMMA.64x32x32.F32.E4M3.E4M3 R56, gdesc[UR8], R56, gsb0 ;  /* 0x00600000083879f3 */ /* 0x000fe20008000838 */
[----:B------:R-:W-:Y:S01]  /*17c60*/  R2UR UR10, R10 ;  /* 0x000000000a0a72ca */ /* 0x000fe200000e0000 */
[----:B------:R-:W-:Y:S01]  /*17c70*/  UMOV UR8, UR4 ;  /* 0x0000000400087c82 */ /* 0x000fe20008000000 */
[----:B------:R-:W-:Y:S01]  /*17c80*/  R2UR UR11, R11 ;  /* 0x000000000b0b72ca */ /* 0x000fe200000e0000 */
[----:B------:R-:W-:Y:S01]  /*17c90*/  UMOV UR9, UR5 ;  /* 0x0000000500097c82 */ /* 0x000fe20008000000 */
[----:B------:R-:W-:Y:S02]  /*17ca0*/  VIADD R10, R4, 0x480 ;  /* 0x00000480040a7836 */ /* 0x000fe40000000000 */
[----:B------:R-:W-:-:S03]  /*17cb0*/  IMAD.MOV.U32 R11, RZ, RZ, -0x7fffffe0 ;  /* 0x80000020ff0b7424 */ /* 0x000fc600078e00ff */
[----:B------:R-:W-:Y:S01]  /*17cc0*/  R2UR UR22, R10 ;  /* 0x000000000a1672ca */ /* 0x000fe200000e0000 */
[----:B------:R-:W-:Y:S01]  /*17cd0*/  VIADD R10, R4, 0x302 ;  /* 0x00000302040a7836 */ /* 0x000fe20000000000 */
[----:B------:R-:W-:Y:S02]  /*17ce0*/  R2UR UR23, R11 ;  /* 0x000000000b1772ca */ /* 0x000fe400000e0000 */
[----:B------:R-:W-:Y:S01]  /*17cf0*/  MOV R11, 0x80000020 ;  /* 0x80000020000b7802 */ /* 0x000fe20000000f00 */
[----:B------:R-:W-:Y:S02]  /*17d00*/  WARPGROUP.DEPBAR.LE gsb0, 0x0 ;  /* 0x00008000000079c5 */ /* 0x000fe40000010000 */
[----:B------:R-:W-:-:S06]  /*17d10*/  WARPGROUP.ARRIVE ;  /* 0x00000000000079c5 */ /* 0x000fcc0000000000 */
[----:B------:R-:W-:Y:S01]  /*17d20*/  QGMMA.64x32x32.F32.E4M3.E4M3 R40, gdesc[UR12], R40, gsb0 ;  /* 0x006000000c2879f3 */ /* 0x000fe20008000828 */
        /* <DEDUP_REMOVED lines=8> */
[----:B------:R-:W-:Y:S01]  /*17db0*/  QGMMA.64x32x32.F32.E4M3.E4M3 R24, gdesc[UR16], R24, gsb0 ;  /* 0x00600000101879f3 */ /* 0x000fe20008000818 */
[----:B------:R-:W-:Y:S01]  /*17dc0*/  R2UR UR18, R6 ;  /* 0x00000000061272ca */ /* 0x000fe200000e0000 */
[----:B------:R-:W-:Y:S01]  /*17dd0*/  UMOV UR16, UR4 ;  /* 0x0000000400107c82 */ /* 0x000fe20008000000 */
[----:B------:R-:W-:Y:S01]  /*17de0*/  R2UR UR19, R7 ;  /* 0x00000000071372ca */ /* 0x000fe200000e0000 */
[----:B------:R-:W-:Y:S01]  /*17df0*/  UMOV UR17, UR5 ;  /* 0x0000000500117c82 */ /* 0x000fe20008000000 */
[----:B------:R-:W-:Y:S01]  /*17e00*/  IMAD.MOV.U32 R7, RZ, RZ, -0x7fffffe0 ;  /* 0x80000020ff077424 */ /* 0x000fe200078e00ff */
[----:B------:R-:W-:Y:S01]  /*17e10*/  IADD3 R6, R4, 0x282, RZ ;  /* 0x0000028204067810 */ /* 0x000fe20007ffe0ff */
        /* <DEDUP_REMOVED lines=11> */
[----:B------:R-:W-:Y:S01]  /*17ed0*/  MOV R7, 0x80000020 ;  /* 0x8000002000077802 */ /* 0x000fe20000000f00 */
[----:B------:R-:W-:Y:S02]  /*17ee0*/  UMOV UR25, UR9 ;  /* 0x0000000900197c82 */ /* 0x000fe40008000000 */
        /* <DEDUP_REMOVED lines=12> */
[----:B------:R-:W-:Y:S01]  /*17fb0*/  R2UR UR27, R11 ;  /* 0x000000000b1b72ca */ /* 0x000fe200000e0000 */
        /* <DEDUP_REMOVED lines=74> */
[C---:B------:R-:W-:Y:S01]  /*18460*/  VIADD R6, R4.reuse, 0x682 ;  /* 0x0000068204067836 */ /* 0x040fe20000000000 */
[----:B------:R-:W-:Y:S01]  /*18470*/  MOV R7, 0x80000020 ;  /* 0x8000002000077802 */ /* 0x000fe20000000f00 */
[----:B------:R-:W-:Y:S01]  /*18480*/  VIADD R4, R4, 0x702 ;  /* 0x0000070204047836 */ /* 0x000fe20000000000 */
[----:B------:R-:W-:Y:S01]  /*18490*/  UMOV UR41, UR17 ;  /* 0x0000001100297c82 */ /* 0x000fe20008000000 */
[----:B------:R-:W-:-:S03]  /*184a0*/  UMOV UR40, UR16 ;  /* 0x0000001000287c82 */ /* 0x000fc60008000000 */
[----:B------:R-:W-:Y:S01]  /*184b0*/  R2UR UR42, R4 ;  /* 0x00000000042a72ca */ /* 0x000fe200000e0000 */
[----:B------:R-:W-:Y:S02]  /*184c0*/  WARPGROUP.DEPBAR.LE gsb0, 0x0 ;  /* 0x00008000000079c5 */ /* 0x000fe40000010000 */
[----:B------:R-:W-:-:S06]  /*184d0*/  WARPGROUP.ARRIVE ;  /* 0x00000000000079c5 */ /* 0x000fcc0000000000 */
[----:B------:R-:W-:Y:S01]  /*184e0*/  QGMMA.64x32x32.F32.E4M3.E4M3 R56, gdesc[UR20], R56, gsb0 ;  /* 0x00600000143879f3 */ /* 0x000fe20008000838 */
[----:B------:R-:W-:Y:S01]  /*184f0*/  R2UR UR22, R10 ;  /* 0x000000000a1672ca */ /* 0x000fe200000e0000 */
[----:B------:R-:W-:Y:S01]  /*18500*/  UMOV UR20, UR16 ;  /* 0x0000001000147c82 */ /* 0x000fe20008000000 */
[----:B------:R-:W-:Y:S01]  /*18510*/  R2UR UR23, R11 ;  /* 0x000000000b1772ca */ /* 0x000fe200000e0000 */
[----:B------:R-:W-:Y:S01]  /*18520*/  UMOV UR21, UR17 ;  /* 0x0000001100157c82 */ /* 0x000fe20008000000 */
        /* <DEDUP_REMOVED lines=30> */
[----:B------:R-:W-:Y:S05]  /*18710*/  @!P0 BRA `(.L_x_587) ;  /* 0x0000000000048947 */ /* 0x000fea0003800000 */
[----:B------:R-:W-:Y:S01]  /*18720*/  BPT.TRAP 0x1 ;  /* 0x000000040000795c */ /* 0x000fe20000300000 */
.L_x_587:
[----:B------:R-:W2:Y:S01]  /*18730*/  LDL R3, [R1+0x38] ;  /* 0x0000380001037983 */ /* 0x000ea20000100800 */
[----:B------:R-:W-:Y:S01]  /*18740*/  P2R R6, PR, RZ, 0x1 ;  /* 0x00000001ff067803 */ /* 0x000fe20000000000 */
[----:B------:R-:W-:Y:S01]  /*18750*/  IMAD.MOV.U32 R86, RZ, RZ, R87 ;  /* 0x000000ffff567224 */ /* 0x000fe200078e0057 */
[----:B------:R-:W-:Y:S01]  /*18760*/  MOV R82, UR38 ;  /* 0x0000002600527c02 */ /* 0x000fe20008000f00 */
[----:B--2---:R-:W-:-:S04]  /*18770*/  IMAD.IADD R3, R3, 0x1, R152 ;  /* 0x0000000103037824 */ /* 0x004fc800078e0298 */
[----:B------:R-:W-:-:S05]  /*18780*/  IMAD R4, R154, -0xa0, R3 ;  /* 0xffffff609a047824 */ /* 0x000fca00078e0203 */
[C---:B------:R-:W-:Y:S02]  /*18790*/  ISETP.GT.AND P2, PT, R4.reuse, RZ, PT ;  /* 0x000000ff0400720c */ /* 0x040fe40003f44270 */
[C---:B------:R-:W-:Y:S02]  /*187a0*/  ISETP.GT.AND P5, PT, R4.reuse, 0x1, PT ;  /* 0x000000010400780c */ /* 0x040fe40003fa4270 */
[----:B------:R-:W-:Y:S02]  /*187b0*/  ISETP.GT.AND P4, PT, R4, 0x8, PT ;  /* 0x000000080400780c */ /* 0x000fe40003f84270 */
[----:B------:R-:W-:Y:S02]  /*187c0*/  FSEL R11, R104, -INF , P2 ;  /* 0xff800000680b7808 */ /* 0x000fe40001000000 */
[----:B------:R-:W-:Y:S02]  /*187d0*/  FSEL R105, R105, -INF , P5 ;  /* 0xff80000069697808 */ /* 0x000fe40002800000 */
[----:B------:R-:W-:-:S02]  /*187e0*/  ISETP.GT.AND P3, PT, R4, 0x9, PT ;  /* 0x000000090400780c */ /* 0x000fc40003f64270 */
[----:B------:R-:W-:Y:S02]  /*187f0*/  FSEL R13, R108, -INF , P4 ;  /* 0xff8000006c0d7808 */ /* 0x000fe40002000000 */
[----:B------:R-:W-:Y:S02]  /*18800*/  FMNMX.FTZ R8, R11, R105, !PT ;  /* 0x000000690b087209 */ /* 0x000fe40007810000 */
[----:B------:R-:W-:Y:S02]  /*18810*/  ISETP.GT.AND P1, PT, R4, 0x10, PT ;  /* 0x000000100400780c */ /* 0x000fe40003f24270 */
[----:B------:R-:W-:Y:S02]  /*18820*/  FSEL R109, R109, -INF , P3 ;  /* 0xff8000006d6d7808 */ /* 0x000fe40001800000 */
[----:B------:R-:W-:Y:S02]  /*18830*/  FMNMX.FTZ R8, R13, R8, !PT ;  /* 0x000000080d087209 */ /* 0x000fe40007810000 */
[----:B------:R-:W-:-:S02]  /*18840*/  FSEL R3, R106, -INF , P2 ;  /* 0xff8000006a037808 */ /* 0x000fc40001000000 */
[----:B------:R-:W-:Y:S02]  /*18850*/  ISETP.GT.AND P2, PT, R4, 0x11, PT ;  /* 0x000000110400780c */ /* 0x000fe40003f44270 */
[----:B------:R-:W-:Y:S02]  /*18860*/  FSEL R21, R112, -INF , P1 ;  /* 0xff80000070157808 */ /* 0x000fe40000800000 */
[----:B------:R-:W-:Y:S02]  /*18870*/  FMNMX.FTZ R8, R109, R8, !PT ;  /* 0x000000086d087209 */ /* 0x000fe40007810000 */
[----:B------:R-:W-:Y:S02]  /*18880*/  FSEL R107, R107, -INF , P5 ;  /* 0xff8000006b6b7808 */ /* 0x000fe40002800000 */
[----:B------:R-:W-:Y:S02]  /*18890*/  ISETP.GT.AND P5, PT, R4, 0x18, PT ;  /* 0x000000180400780c */ /* 0x000fe40003fa4270 */
[----:B------:R-:W-:-:S02]  /*188a0*/  FSEL R113, R113, -INF , P2 ;  /* 0xff80000071717808 */ /* 0x000fc40001000000 */
[----:B------:R-:W-:Y:S02]  /*188b0*/  FMNMX.FTZ R8, R21, R8, !PT ;  /* 0x0000000815087209 */ /* 0x000fe40007810000 */
[----:B------:R-:W-:Y:S02]  /*188c0*/  FSEL R5, R110, -INF , P4 ;  /* 0xff8000006e057808 */ /* 0x000fe40002000000 */
        /* <DEDUP_REMOVED lines=113> */
[----:B------:R-:W-:Y:S02]  /*18fe0*/  FSEL R40, R29, -INF , P2 ;  /* 0xff8000001d287808 */ /* 0x000fe40001000000 */
[----:B------:R-:W-:Y:S02]  /*18ff0*/  FMNMX.FTZ R159, R42, R159, !PT ;  /* 0x0000009f2a9f7209 */ /* 0x000fe40007810000 */
[----:B------:R-:W-:Y:S02]  /*19000*/  ISETP.GT.AND P3, PT, R4, 0x90, PT ;  /* 0x000000900400780c */ /* 0x000fe40003f64270 */
[----:B------:R-:W-:Y:S02]  /*19010*/  FSEL R47, R47, -INF , P4 ;  /* 0xff8000002f2f7808 */ /* 0x000fe40002000000 */
[----:B------:R-:W-:-:S02]  /*19020*/  FSEL R32, R32, -INF , P3 ;  /* 0xff80000020207808 */ /* 0x000fc40001800000 */
[----:B------:R-:W-:Y:S02]  /*19030*/  FMNMX.FTZ R159, R40, R159, !PT ;  /* 0x0000009f289f7209 */ /* 0x000fe40007810000 */
[----:B------:R-:W-:Y:S02]  /*19040*/  ISETP.GT.AND P4, PT, R4, 0x91, PT ;  /* 0x000000910400780c */ /* 0x000fe40003f84270 */
[----:B------:R-:W-:Y:S02]  /*19050*/  FSEL R49, R46, -INF , P5 ;  /* 0xff8000002e317808 */ /* 0x000fe40002800000 */
[----:B------:R-:W-:Y:S02]  /*19060*/  FSEL R28, R33, -INF , P4 ;  /* 0xff800000211c7808 */ /* 0x000fe40002000000 */
[----:B------:R-:W-:Y:S02]  /*19070*/  FMNMX.FTZ R159, R32, R159, !PT ;  /* 0x0000009f209f7209 */ /* 0x000fe40007810000 */
[----:B------:R-:W-:-:S02]  /*19080*/  ISETP.GT.AND P5, PT, R4, 0x98, PT ;  /* 0x000000980400780c */ /* 0x000fc40003fa4270 */
[----:B------:R-:W-:Y:S02]  /*19090*/  FMNMX.FTZ R8, R28, R159, !PT ;  /* 0x0000009f1c087209 */ /* 0x000fe40007810000 */
[----:B------:R-:W-:Y:S02]  /*190a0*/  FSEL R161, R36, -INF , P5 ;  /* 0xff80000024a17808 */ /* 0x000fe40002800000 */
[----:B------:R-:W-:Y:S02]  /*190b0*/  ISETP.GT.AND P6, PT, R4, 0x99, PT ;  /* 0x000000990400780c */ /* 0x000fe40003fc4270 */
[----:B------:R-:W-:Y:S02]  /*190c0*/  FMNMX.FTZ R8, R161, R8, !PT ;  /* 0x00000008a1087209 */ /* 0x000fe40007810000 */
[----:B------:R-:W-:Y:S02]  /*190d0*/  FSEL R159, R37, -INF , P6 ;  /* 0xff800000259f7808 */ /* 0x000fe40003000000 */
[----:B------:R-:W-:-:S02]  /*190e0*/  P2R R14, PR, RZ, 0x4 ;  /* 0x00000004ff0e7803 */ /* 0x000fc40000000000 */
[----:B------:R-:W-:Y:S02]  /*190f0*/  FMNMX.FTZ R8, R159, R8, !PT ;  /* 0x000000089f087209 */ /* 0x000fe40007810000 */
[----:B------:R-:W-:Y:S02]  /*19100*/  P2R R20, PR, RZ, 0x2 ;  /* 0x00000002ff147803 */ /* 0x000fe40000000000 */
[----:B------:R-:W-:Y:S01]  /*19110*/  ISETP.GT.AND P1, PT, R4, 0x79, PT ;  /* 0x000000790400780c */ /* 0x000fe20003f24270 */
[----:B------:R-:W0:Y:S01]  /*19120*/  SHFL.BFLY PT, R29, R8, 0x2, 0x1f ;  /* 0x0c401f00081d7f89 */ /* 0x000e2200000e0000 */
[----:B------:R-:W-:Y:S02]  /*19130*/  P2R R24, PR, RZ, 0x1 ;  /* 0x00000001ff187803 */ /* 0x000fe40000000000 */
[----:B------:R-:W-:Y:S02]  /*19140*/  FSEL R55, R55, -INF , P1 ;  /* 0xff80000037377808 */ /* 0x000fe40000800000 */
[----:B------:R-:W-:-:S02]  /*19150*/  ISETP.NE.AND P1, PT, R20, RZ, PT ;  /* 0x000000ff1400720c */ /* 0x000fc40003f25270 */
[----:B------:R-:W-:Y:S02]  /*19160*/  ISETP.GT.AND P0, PT, R4, 0x80, PT ;  /* 0x000000800400780c */ /* 0x000fe40003f04270 */
[----:B------:R-:W-:Y:S02]  /*19170*/  FSEL R37, R30, -INF , P1 ;  /* 0xff8000001e257808 */ /* 0x000fe40000800000 */
[----:B------:R-:W-:Y:S02]  /*19180*/  FSEL R39, R39, -INF , P6 ;  /* 0xff80000027277808 */ /* 0x000fe40003000000 */
[----:B0-----:R-:W-:-:S05]  /*19190*/  FMNMX.FTZ R12, R8, R29, !PT ;  /* 0x0000001d080c7209 */ /* 0x001fca0007810000 */
[----:B------:R-:W0:Y:S02]  /*191a0*/  SHFL.BFLY PT, R29, R12, 0x1, 0x1f ;  /* 0x0c201f000c1d7f89 */ /* 0x000e2400000e0000 */
[----:B0-----:R-:W-:Y:S02]  /*191b0*/  FMNMX.FTZ R10, R12, R29, !PT ;  /* 0x0000001d0c0a7209 */ /* 0x001fe40007810000 */
[----:B------:R-:W-:Y:S02]  /*191c0*/  FSEL R29, R26, -INF , P0 ;  /* 0xff8000001a1d7808 */ /* 0x000fe40000000000 */
[----:B------:R-:W-:Y:S01]  /*191d0*/  FSETP.NEU.FTZ.AND P2, PT, R10, -INF , PT ;  /* 0xff8000000a00780b */ /* 0x000fe20003f5d000 */
[----:B------:R-:W-:-:S01]  /*191e0*/  FFMA.FTZ R163, R2, R10, -8 ;  /* 0xc100000002a37423 */ /* 0x000fc2000001000a */
[----:B------:R-:W-:-:S04]  /*191f0*/  ISETP.NE.AND P0, PT, R24, RZ, PT ;  /* 0x000000ff1800720c */ /* 0x000fc80003f05270 */
[----:B------:R-:W-:Y:S02]  /*19200*/  FSEL R163, R163, RZ, P2 ;  /* 0x000000ffa3a37208 */ /* 0x000fe40001000000 */
[----:B------:R-:W-:Y:S02]  /*19210*/  ISETP.NE.AND P2, PT, R14, RZ, PT ;  /* 0x000000ff0e00720c */ /* 0x000fe40003f45270 */
[----:B------:R-:W-:Y:S01]  /*19220*/  FMNMX.FTZ R14, R3, R107, !PT ;  /* 0x0000006b030e7209 */ /* 0x000fe20007810000 */
[----:B------:R-:W-:-:S01]  /*19230*/  FFMA.FTZ R30, R2, R81, -R163 ;  /* 0x00000051021e7223 */ /* 0x000fc200000108a3 */
[----:B------:R-:W-:Y:S01]  /*19240*/  FSEL R27, R27, -INF , P0 ;  /* 0xff8000001b1b7808 */ /* 0x000fe20000000000 */
[----:B------:R-:W-:-:S01]  /*19250*/  FFMA.FTZ R33, R2, R105, -R163 ;  /* 0x0000006902217223 */ /* 0x000fc200000108a3 */
[----:B------:R-:W-:Y:S01]  /*19260*/  FMNMX.FTZ R14, R5, R14, !PT ;  /* 0x0000000e050e7209 */ /* 0x000fe20007810000 */
[----:B------:R-:W-:-:S01]  /*19270*/  FFMA.FTZ R8, R2, R21, -R163 ;  /* 0x0000001502087223 */ /* 0x000fc200000108a3 */
[----:B------:R-:W-:Y:S01]  /*19280*/  FSEL R105, R31, -INF , P2 ;  /* 0xff8000001f697808 */ /* 0x000fe20001000000 */
[----:B------:R-:W-:-:S01]  /*19290*/  FFMA.FTZ R21, R2, R113, -R163 ;  /* 0x0000007102157223 */ /* 0x000fc200000108a3 */
[----:B------:R-:W-:Y:S01]  /*192a0*/  FMNMX.FTZ R20, R111, R14, !PT ;  /* 0x0000000e6f147209 */ /* 0x000fe20007810000 */
[----:B------:R-:W-:-:S01]  /*192b0*/  FFMA.FTZ R4, R2, R11, -R163 ;  /* 0x0000000b02047223 */ /* 0x000fc200000108a3 */
[----:B------:R-:W-:Y:S01]  /*192c0*/  ISETP.NE.AND P0, PT, R6, RZ, PT ;  /* 0x000000ff0600720c */ /* 0x000fe20003f05270 */
[----:B------:R-:W-:-:S01]  /*192d0*/  FFMA.FTZ R6, R2, R13, -R163 ;  /* 0x0000000d02067223 */ /* 0x000fc200000108a3 */
        /* <DEDUP_REMOVED lines=9> */
[----:B------:R0:W-:Y:S01]  /*19370*/  MUFU.EX2 R14, R11 ;  /* 0x0000000b000e7308 */ /* 0x0001e20000000800 */
[----:B------:R-:W-:Y:S01]  /*19380*/  FSEL R117, R38, -INF , P5 ;  /* 0xff80000026757808 */ /* 0x000fe20002800000 */
[C-C-:B------:R-:W-:Y:S01]  /*19390*/  FFMA.FTZ R83, R2.reuse, R89, -R163.reuse ;  /* 0x0000005902537223 */ /* 0x140fe200000108a3 */
[----:B------:R-:W-:Y:S01]  /*193a0*/  FMNMX.FTZ R24, R119, R20, !PT ;  /* 0x0000001477187209 */ /* 0x000fe20007810000 */
[C-C-:B------:R-:W-:Y:S01]  /*193b0*/  FFMA.FTZ R81, R2.reuse, R93, -R163.reuse ;  /* 0x0000005d02517223 */ /* 0x140fe200000108a3 */
[----:B------:R-:W-:-:S01]  /*193c0*/  FFMA.FTZ R121, R2, R121, -R163 ;  /* 0x0000007902797223 */ /* 0x000fc200000108a3 */
[C-C-:B------:R-:W-:Y:S01]  /*193d0*/  FFMA.FTZ R89, R2.reuse, R101, -R163.reuse ;  /* 0x0000006502597223 */ /* 0x140fe200000108a3 */
[----:B------:R-:W-:Y:S01]  /*193e0*/  FMNMX.FTZ R24, R73, R24, !PT ;  /* 0x0000001849187209 */ /* 0x000fe20007810000 */
[----:B------:R1:W-:Y:S01]  /*193f0*/  MUFU.EX2 R20, R30 ;  /* 0x0000001e00147308 */ /* 0x0003e20000000800 */
[----:B0-----:R-:W-:-:S01]  /*19400*/  FFMA.FTZ R11, R2, R85, -R163 ;  /* 0x00000055020b7223 */ /* 0x001fc200000108a3 */
[C-C-:B------:R-:W-:Y:S01]  /*19410*/  FFMA.FTZ R85, R2.reuse, R97, -R163.reuse ;  /* 0x0000006102557223 */ /* 0x140fe200000108a3 */
[----:B------:R-:W-:Y:S01]  /*19420*/  FMNMX.FTZ R24, R91, R24, !PT ;  /* 0x000000185b187209 */ /* 0x000fe20007810000 */
[C-C-:B------:R-:W-:Y:S01]  /*19430*/  FFMA.FTZ R97, R2.reuse, R129, -R163.reuse ;  /* 0x0000008102617223 */ /* 0x140fe200000108a3 */
[----:B------:R-:W-:-:S01]  /*19440*/  FFMA.FTZ R129, R2, R40, -R163 ;  /* 0x0000002802817223 */ /* 0x000fc200000108a3 */
[C-C-:B------:R-:W-:Y:S01]  /*19450*/  FFMA.FTZ R123, R2.reuse, R123, -R163.reuse ;  /* 0x0000007b027b7223 */ /* 0x140fe200000108a3 */
[----:B------:R-:W-:Y:S01]  /*19460*/  FMNMX.FTZ R24, R75, R24, !PT ;  /* 0x000000184b187209 */ /* 0x000fe20007810000 */
[----:B------:R-:W-:Y:S01]  /*19470*/  MUFU.EX2 R4, R4 ;  /* 0x0000000400047308 */ /* 0x000fe20000000800 */
[----:B------:R-:W-:-:S01]  /*19480*/  FFMA.FTZ R93, R2, R125, -R163 ;  /* 0x0000007d025d7223 */ /* 0x000fc200000108a3 */
        /* <DEDUP_REMOVED lines=17> */
[----:B-1----:R-:W-:Y:S01]  /*195a0*/  FMNMX.FTZ R30, R103, R26, !PT ;  /* 0x0000001a671e7209 */ /* 0x002fe20007810000 */
[C-C-:B------:R-:W-:Y:S01]  /*195b0*/  FFMA.FTZ R133, R2.reuse, R159, -R163.reuse ;  /* 0x0000009f02857223 */ /* 0x140fe200000108a3 */
[----:B------:R-:W-:-:S02]  /*195c0*/  FFMA.FTZ R32, R2, R32, -R163 ;  /* 0x0000002002207223 */ /* 0x000fc400000108a3 */
[----:B------:R-:W-:Y:S01]  /*195d0*/  FMNMX.FTZ R30, R61, R30, !PT ;  /* 0x0000001e3d1e7209 */ /* 0x000fe20007810000 */
[----:B------:R-:W-:Y:S03]  /*195e0*/  MUFU.EX2 R6, R6 ;  /* 0x0000000600067308 */ /* 0x000fe60000000800 */
[----:B------:R-:W-:-:S04]  /*195f0*/  FMNMX.FTZ R30, R59, R30, !PT ;  /* 0x0000001e3b1e7209 */ /* 0x000fc80007810000 */
[----:B------:R-:W-:Y:S01]  /*19600*/  FMNMX.FTZ R30, R65, R30, !PT ;  /* 0x0000001e411e7209 */ /* 0x000fe20007810000 */
[----:B------:R-:W0:Y:S03]  /*19610*/  MUFU.EX2 R13, R13 ;  /* 0x0000000d000d7308 */ /* 0x000e260000000800 */
[----:B------:R-:W-:-:S04]  /*19620*/  FMNMX.FTZ R36, R63, R30, !PT ;  /* 0x0000001e3f247209 */ /* 0x000fc80007810000 */
[----:B------:R-:W-:Y:S01]  /*19630*/  FMNMX.FTZ R36, R69, R36, !PT ;  /* 0x0000002445247209 */ /* 0x000fe20007810000 */
[----:B------:R-:W-:Y:S03]  /*19640*/  MUFU.EX2 R8, R8 ;  /* 0x0000000800087308 */ /* 0x000fe60000000800 */
[----:B------:R-:W-:-:S04]  /*19650*/  FMNMX.FTZ R36, R67, R36, !PT ;  /* 0x0000002443247209 */ /* 0x000fc80007810000 */
[----:B------:R-:W-:Y:S01]  /*19660*/  FMNMX.FTZ R36, R41, R36, !PT ;  /* 0x0000002429247209 */ /* 0x000fe20007810000 */
[----:B------:R-:W-:Y:S01]  /*19670*/  MUFU.EX2 R21, R21 ;  /* 0x0000001500157308 */ /* 0x000fe20000000800 */
[----:B0-----:R-:W-:Y:S02]  /*19680*/  F2FP.SATFINITE.E4M3.F32.PACK_AB_MERGE_C R176, R13, R6, RZ ;  /* 0x000000060db0723e */ /* 0x001fe400048070ff */
[----:B------:R-:W-:Y:S02]  /*19690*/  FMNMX.FTZ R44, R71, R36, !PT ;  /* 0x00000024472c7209 */ /* 0x000fe40007810000 */
[----:B------:R-:W-:Y:S02]  /*196a0*/  F2FP.SATFINITE.E4M3.F32.PACK_AB_MERGE_C R176, R33, R4, R176 ;  /* 0x0000000421b0723e */ /* 0x000fe400048070b0 */
        /* <DEDUP_REMOVED lines=10> */
[----:B------:R-:W1:Y:S01]  /*19750*/  MUFU.EX2 R81, R81 ;  /* 0x0000005100517308 */ /* 0x000e620000000800 */
[----:B0-----:R-:W-:Y:S02]  /*19760*/  F2FP.SATFINITE.E4M3.F32.PACK_AB_MERGE_C R178, R79, R12, RZ ;  /* 0x0000000c4fb2723e */ /* 0x001fe400048070ff */
[----:B------:R-:W-:Y:S02]  /*19770*/  FMNMX.FTZ R48, R55, R46, !PT ;  /* 0x0000002e37307209 */ /* 0x000fe40007810000 */
[----:B------:R-:W-:Y:S02]  /*19780*/  F2FP.SATFINITE.E4M3.F32.PACK_AB_MERGE_C R178, R21, R8, R178 ;  /* 0x0000000815b2723e */ /* 0x000fe400048070b2 */
[----:B------:R-:W-:Y:S01]  /*19790*/  FMNMX.FTZ R48, R29, R48, !PT ;  /* 0x000000301d307209 */ /* 0x000fe20007810000 */
[----:B------:R-:W-:Y:S03]  /*197a0*/  MUFU.EX2 R85, R85 ;  /* 0x0000005500557308 */ /* 0x000fe60000000800 */
[----:B------:R-:W-:-:S04]  /*197b0*/  FMNMX.FTZ R48, R27, R48, !PT ;  /* 0x000000301b307209 */ /* 0x000fc80007810000 */
[----:B------:R-:W-:Y:S01]  /*197c0*/  FMNMX.FTZ R48, R37, R48, !PT ;  /* 0x0000003025307209 */ /* 0x000fe20007810000 */
[----:B------:R0:W-:Y:S01]  /*197d0*/  MUFU.EX2 R26, R121 ;  /* 0x00000079001a7308 */ /* 0x0001e20000000800 */
[----:B-1----:R-:W-:Y:S02]  /*197e0*/  F2FP.SATFINITE.E4M3.F32.PACK_AB_MERGE_C R180, R81, R20, RZ ;  /* 0x0000001451b4723e */ /* 0x002fe400048070ff */
[----:B------:R-:W-:Y:S02]  /*197f0*/  FMNMX.FTZ R48, R105, R48, !PT ;  /* 0x0000003069307209 */ /* 0x000fe40007810000 */
[----:B------:R-:W-:Y:S02]  /*19800*/  F2FP.SATFINITE.E4M3.F32.PACK_AB_MERGE_C R180, R83, R14, R180 ;  /* 0x0000000e53b4723e */ /* 0x000fe400048070b4 */
[----:B------:R-:W-:Y:S01]  /*19810*/  FMNMX.FTZ R48, R109, R48, !PT ;  /* 0x000000306d307209 */ /* 0x000fe20007810000 */
[----:B------:R-:W1:Y:S01]  /*19820*/  MUFU.EX2 R89, R89 ;  /* 0x0000005900597308 */ /* 0x000e620000000800 */
[----:B0-----:R-:W-:-:S02]  /*19830*/  FFMA.FTZ R121, R2, R139, -R163 ;  /* 0x0000008b02797223 */ /* 0x001fc400000108a3 */
[----:B------:R-:W-:-:S04]  /*19840*/  FMNMX.FTZ R48, R113, R48, !PT ;  /* 0x0000003071307209 */ /* 0x000fc80007810000 */
[----:B------:R-:W-:Y:S01]  /*19850*/  FMNMX.FTZ R48, R117, R48, !PT ;  /* 0x0000003075307209 */ /* 0x000fe20007810000 */
[----:B------:R0:W-:Y:S03]  /*19860*/  MUFU.EX2 R30, R123 ;  /* 0x0000007b001e7308 */ /* 0x0001e60000000800 */
[----:B------:R-:W-:Y:S01]  /*19870*/  FMNMX.FTZ R11, R39, R48, !PT ;  /* 0x00000030270b7209 */ /* 0x000fe20007810000 */
[----:B------:R-:W-:-:S04]  /*19880*/  FFMA.FTZ R48, R2, R147, -R163 ;  /* 0x0000009302307223 */ /* 0x000fc800000108a3 */
[----:B------:R-:W2:Y:S01]  /*19890*/  SHFL.BFLY PT, R52, R11, 0x2, 0x1f ;  /* 0x0c401f000b347f89 */ /* 0x000ea200000e0000 */
[----:B------:R-:W-:Y:S01]  /*198a0*/  MUFU.EX2 R93, R93 ;  /* 0x0000005d005d7308 */ /* 0x000fe20000000800 */
[----:B-1----:R-:W-:Y:S01]  /*198b0*/  F2FP.SATFINITE.E4M3.F32.PACK_AB_MERGE_C R182, R89, R26, RZ ;  /* 0x0000001a59b6723e */ /* 0x002fe200048070ff */
[----:B0-----:R-:W-:-:S03]  /*198c0*/  FFMA.FTZ R123, R2, R149, -R163 ;  /* 0x00000095027b7223 */ /* 0x001fc600000108a3 */
[----:B------:R-:W-:-:S03]  /*198d0*/  F2FP.SATFINITE.E4M3.F32.PACK_AB_MERGE_C R182, R85, R24, R182 ;  /* 0x0000001855b6723e */ /* 0x000fc600048070b6 */
[----:B------:R0:W-:Y:S08]  /*198e0*/  MUFU.EX2 R36, R127 ;  /* 0x0000007f00247308 */ /* 0x0001f00000000800 */
[----:B------:R-:W1:Y:S01]  /*198f0*/  MUFU.EX2 R97, R97 ;  /* 0x0000006100617308 */ /* 0x000e620000000800 */
[----:B0-----:R-:W-:-:S01]  /*19900*/  FFMA.FTZ R127, R2, R157, -R163 ;  /* 0x0000009d027f7223 */ /* 0x001fc200000108a3 */
[----:B--2---:R-:W-:-:S06]  /*19910*/  FMNMX.FTZ R54, R11, R52, !PT ;  /* 0x000000340b367209 */ /* 0x004fcc0007810000 */
[----:B------:R0:W-:Y:S01]  /*19920*/  MUFU.EX2 R44, R131 ;  /* 0x00000083002c7308 */ /* 0x0001e20000000800 */
[----:B------:R-:W-:-:S01]  /*19930*/  FFMA.FTZ R52, R2, R155, -R163 ;  /* 0x0000009b02347223 */ /* 0x000fc200000108a3 */
[----:B------:R-:W2:Y:S06]  /*19940*/  SHFL.BFLY PT, R11, R54, 0x1, 0x1f ;  /* 0x0c201f00360b7f89 */ /* 0x000eac00000e0000 */
[----:B------:R-:W-:Y:S01]  /*19950*/  MUFU.EX2 R101, R101 ;  /* 0x0000006500657308 */ /* 0x000fe20000000800 */
[----:B-1----:R-:W-:Y:S01]  /*19960*/  F2FP.SATFINITE.E4M3.F32.PACK_AB_MERGE_C R184, R97, R36, RZ ;  /* 0x0000002461b8723e */ /* 0x002fe200048070ff */
[C-C-:B0-----:R-:W-:Y:S01]  /*19970*/  FFMA.FTZ R131, R2.reuse, R28, -R163.reuse ;  /* 0x0000001c02837223 */ /* 0x141fe200000108a3 */
[----:B------:R-:W-:-:S02]  /*19980*/  FFMA.FTZ R28, R2, R161, -R163 ;  /* 0x000000a1021c7223 */ /* 0x000fc400000108a3 */
[----:B------:R-:W-:-:S03]  /*19990*/  F2FP.SATFINITE.E4M3.F32.PACK_AB_MERGE_C R184, R93, R30, R184 ;  /* 0x0000001e5db8723e */ /* 0x000fc600048070b8 */
[----:B------:R-:W-:Y:S08]  /*199a0*/  MUFU.EX2 R46, R143 ;  /* 0x0000008f002e7308 */ /* 0x000ff00000000800 */
[----:B------:R-:W-:Y:S01]  /*199b0*/  MUFU.EX2 R31, R145 ;  /* 0x00000091001f7308 */ /* 0x000fe20000000800 */
[----:B--2---:R-:W-:-:S04]  /*199c0*/  FMNMX.FTZ R11, R54, R11, !PT ;  /* 0x0000000b360b7209 */ /* 0x004fc80007810000 */
[----:B------:R-:W-:Y:S01]  /*199d0*/  FSETP.NEU.FTZ.AND P1, PT, R11, -INF , PT ;  /* 0xff8000000b00780b */ /* 0x000fe20003f3d000 */
[----:B------:R-:W-:-:S02]  /*199e0*/  FFMA.FTZ R56, R2, R11, -8 ;  /* 0xc100000002387423 */ /* 0x000fc4000001000b */
[----:B------:R-:W-:Y:S03]  /*199f0*/  MUFU.EX2 R34, R34 ;  /* 0x0000002200227308 */ /* 0x000fe60000000800 */
[----:B------:R-:W-:Y:S02]  /*19a00*/  FSEL R56, R56, RZ, P1 ;  /* 0x000000ff38387208 */ /* 0x000fe40000800000 */
[----:B------:R-:W-:-:S03]  /*19a10*/  ISETP.GE.AND P1, PT, R152, 0xa1, PT ;  /* 0x000000a19800780c */ /* 0x000fc60003f26270 */
[----:B------:R-:W-:Y:S01]  /*19a20*/  MUFU.EX2 R35, R35 ;  /* 0x0000002300237308 */ /* 0x000fe20000000800 */
[----:B------:R-:W-:-:S01]  /*19a30*/  FFMA.FTZ R3, R2, R3, -R56 ;  /* 0x0000000302037223 */ /* 0x000fc20000010838 */
[C-C-:B------:R-:W-:Y:S01]  /*19a40*/  FFMA.FTZ R40, R2.reuse, R107, -R56.reuse ;  /* 0x0000006b02287223 */ /* 0x140fe20000010838 */
[----:B------:R-:W-:-:S01]  /*19a50*/  FFMA.FTZ R60, R2, R5, -R56 ;  /* 0x00000005023c7223 */ /* 0x000fc20000010838 */
[C-C-:B------:R-:W-:Y:S01]  /*19a60*/  FFMA.FTZ R107, R2.reuse, R111, -R56.reuse ;  /* 0x0000006f026b7223 */ /* 0x140fe20000010838 */
[----:B------:R-:W-:-:S01]  /*19a70*/  FFMA.FTZ R5, R2, R7, -R56 ;  /* 0x0000000702057223 */ /* 0x000fc20000010838 */
[C-C-:B------:R-:W-:Y:S01]  /*19a80*/  FFMA.FTZ R54, R2.reuse, R115, -R56.reuse ;  /* 0x0000007302367223 */ /* 0x140fe20000010838 */
[----:B------:R-:W-:-:S01]  /*19a90*/  FFMA.FTZ R64, R2, R15, -R56 ;  /* 0x0000000f02407223 */ /* 0x000fc20000010838 */
[----:B------:R-:W-:Y:S01]  /*19aa0*/  MUFU.EX2 R3, R3 ;  /* 0x0000000300037308 */ /* 0x000fe20000000800 */
[----:B------:R-:W-:-:S01]  /*19ab0*/  FFMA.FTZ R72, R2, R57, -R56 ;  /* 0x0000003902487223 */ /* 0x000fc20000010838 */
[C-C-:B------:R-:W-:Y:S01]  /*19ac0*/  FFMA.FTZ R57, R2.reuse, R61, -R56.reuse ;  /* 0x0000003d02397223 */ /* 0x140fe20000010838 */
[----:B------:R-:W-:-:S01]  /*19ad0*/  FFMA.FTZ R74, R2, R63, -R56 ;  /* 0x0000003f024a7223 */ /* 0x000fc20000010838 */
[----:B------:R-:W-:Y:S01]  /*19ae0*/  FFMA.FTZ R61, R2, R65, -R56 ;  /* 0x00000041023d7223 */ /* 0x000fe20000010838 */
[----:B------:R-:W-:-:S01]  /*19af0*/  FADD.FTZ R63, R4, R33 ;  /* 0x00000021043f7221 */ /* 0x000fc20000010000 */
[C-C-:B------:R-:W-:Y:S01]  /*19b00*/  FFMA.FTZ R111, R2.reuse, R119, -R56.reuse ;  /* 0x00000077026f7223 */ /* 0x140fe20000010838 */
[----:B------:R-:W-:-:S01]  /*19b10*/  FFMA.FTZ R7, R2, R73, -R56 ;  /* 0x0000004902077223 */ /* 0x000fc20000010838 */
[----:B------:R-:W0:Y:S01]  /*19b20*/  MUFU.EX2 R40, R40 ;  /* 0x0000002800287308 */ /* 0x000e220000000800 */
[----:B------:R-:W-:-:S01]  /*19b30*/  FADD.FTZ R78, R6, R63 ;  /* 0x0000003f064e7221 */ /* 0x000fc20000010000 */
[----:B------:R-:W-:-:S02]  /*19b40*/  VIADD R63, R0, 0x29840 ;  /* 0x00029840003f7836 */ /* 0x000fc40000000000 */
[----:B------:R-:W-:-:S01]  /*19b50*/  FFMA.FTZ R0, R2, R45, -R56 ;  /* 0x0000002d02007223 */ /* 0x000fc20000010838 */
[----:B------:R-:W-:Y:S01]  /*19b60*/  FFMA.FTZ R58, R2, R91, -R56 ;  /* 0x0000005b023a7223 */ /* 0x000fe20000010838 */
[----:B------:R-:W-:-:S01]  /*19b70*/  FADD.FTZ R45, R13, R78 ;  /* 0x0000004e0d2d7221 */ /* 0x000fc20000010000 */
[----:B------:R-:W-:Y:S01]  /*19b80*/  FFMA.FTZ R68, R2, R75, -R56 ;  /* 0x0000004b02447223 */ /* 0x000fe20000010838 */
[----:B------:R-:W-:Y:S01]  /*19b90*/  PRMT R63, R82, 0x654, R63 ;  /* 0x00000654523f7816 */ /* 0x000fe2000000003f */
[----:B------:R-:W1:Y:S01]  /*19ba0*/  MUFU.EX2 R60, R60 ;  /* 0x0000003c003c7308 */ /* 0x000e620000000800 */
[----:B------:R-:W-:-:S01]  /*19bb0*/  FADD.FTZ R78, R8, R45 ;  /* 0x0000002d084e7221 */ /* 0x000fc20000010000 */
[C-C-:B------:R-:W-:Y:S01]  /*19bc0*/  FFMA.FTZ R73, R2.reuse, R95, -R56.reuse ;  /* 0x0000005f02497223 */ /* 0x140fe20000010838 */
[----:B------:R2:W-:Y:S01]  /*19bd0*/  SYNCS.ARRIVE.TRANS64.RED.A1T0 RZ, [R63+URZ], RZ ;  /* 0x000000ff3fff79a7 */ /* 0x0005e2000810043f */
[----:B------:R-:W-:-:S01]  /*19be0*/  FFMA.FTZ R15, R2, R77, -R56 ;  /* 0x0000004d020f7223 */ /* 0x000fc20000010838 */
[C-C-:B------:R-:W-:Y:S01]  /*19bf0*/  FFMA.FTZ R62, R2.reuse, R99, -R56.reuse ;  /* 0x00000063023e7223 */ /* 0x140fe20000010838 */
[----:B------:R-:W-:-:S01]  /*19c00*/  FFMA.FTZ R75, R2, R103, -R56 ;  /* 0x00000067024b7223 */ /* 0x000fc20000010838 */
[----:B------:R-:W-:Y:S01]  /*19c10*/  FFMA.FTZ R47, R2, R47, -R56 ;  /* 0x0000002f022f7223 */ /* 0x000fe20000010838 */
[----:B------:R-:W3:Y:S01]  /*19c20*/  MUFU.EX2 R107, R107 ;  /* 0x0000006b006b7308 */ /* 0x000ee20000000800 */
[----:B0-----:R-:W-:-:S01]  /*19c30*/  FADD.FTZ R65, R3, R40 ;  /* 0x0000002803417221 */ /* 0x001fc20000010000 */
[C-C-:B------:R-:W-:Y:S01]  /*19c40*/  FFMA.FTZ R66, R2.reuse, R59, -R56.reuse ;  /* 0x0000003b02427223 */ /* 0x140fe20000010838 */
[----:B------:R-:W-:-:S01]  /*19c50*/  FFMA.FTZ R59, R2, R69, -R56 ;  /* 0x00000045023b7223 */ /* 0x000fc20000010838 */
[C-C-:B------:R-:W-:Y:S01]  /*19c60*/  FFMA.FTZ R70, R2.reuse, R67, -R56.reuse ;  /* 0x0000004302467223 */ /* 0x140fe20000010838 */
[----:B------:R-:W-:-:S01]  /*19c70*/  FFMA.FTZ R41, R2, R41, -R56 ;  /* 0x0000002902297223 */ /* 0x000fc20000010838 */
[C-C-:B------:R-:W-:Y:S01]  /*19c80*/  FFMA.FTZ R76, R2.reuse, R71, -R56.reuse ;  /* 0x00000047024c7223 */ /* 0x140fe20000010838 */
[----:B------:R-:W-:-:S01]  /*19c90*/  FFMA.FTZ R43, R2, R43, -R56 ;  /* 0x0000002b022b7223 */ /* 0x000fc20000010838 */
[----:B------:R-:W0:Y:S01]  /*19ca0*/  MUFU.EX2 R5, R5 ;  /* 0x0000000500057308 */ /* 0x000e220000000800 */
[----:B-1----:R-:W-:-:S01]  /*19cb0*/  FADD.FTZ R80, R60, R65 ;  /* 0x000000413c507221 */ /* 0x002fc20000010000 */
[----:B------:R-:W-:Y:S01]  /*19cc0*/  FADD.FTZ R65, R21, R78 ;  /* 0x0000004e15417221 */ /* 0x000fe20000010000 */
[----:B------:R-:W-:Y:S01]  /*19cd0*/  F2FP.SATFINITE.E4M3.F32.PACK_AB_MERGE_C R186, R31, R46, RZ ;  /* 0x0000002e1fba723e */ /* 0x000fe200048070ff */
[C-C-:B------:R-:W-:Y:S01]  /*19ce0*/  FFMA.FTZ R53, R2.reuse, R53, -R56.reuse ;  /* 0x0000003502357223 */ /* 0x140fe20000010838 */
[----:B------:R-:W-:-:S01]  /*19cf0*/  FFMA.FTZ R55, R2, R55, -R56 ;  /* 0x0000003702377223 */ /* 0x000fc20000010838 */
[----:B------:R-:W-:Y:S01]  /*19d00*/  FADD.FTZ R78, R12, R65 ;  /* 0x000000410c4e7221 */ /* 0x000fe20000010000 */
[----:B------:R-:W-:-:S01]  /*19d10*/  FFMA.FTZ R29, R2, R29, -R56 ;  /* 0x0000001d021d7223 */ /* 0x000fc20000010838 */
[----:B------:R-:W2:Y:S01]  /*19d20*/  MUFU.EX2 R54, R54 ;  /* 0x0000003600367308 */ /* 0x000ea20000000800 */
[----:B---3--:R-:W-:-:S01]  /*19d30*/  FADD.FTZ R80, R107, R80 ;  /* 0x000000506b507221 */ /* 0x008fc20000010000 */
[C-C-:B------:R-:W-:Y:S01]  /*19d40*/  FFMA.FTZ R27, R2.reuse, R27, -R56.reuse ;  /* 0x0000001b021b7223 */ /* 0x140fe20000010838 */
[----:B------:R-:W-:-:S01]  /*19d50*/  FFMA.FTZ R37, R2, R37, -R56 ;  /* 0x0000002502257223 */ /* 0x000fc20000010838 */
[C-C-:B------:R-:W-:Y:S01]  /*19d60*/  FFMA.FTZ R105, R2.reuse, R105, -R56.reuse ;  /* 0x0000006902697223 */ /* 0x140fe20000010838 */
[----:B------:R-:W-:-:S01]  /*19d70*/  FFMA.FTZ R109, R2, R109, -R56 ;  /* 0x0000006d026d7223 */ /* 0x000fc20000010838 */
[----:B------:R-:W-:Y:S01]  /*19d80*/  F2FP.SATFINITE.E4M3.F32.PACK_AB_MERGE_C R177, R107, R60, RZ ;  /* 0x0000003c6bb1723e */ /* 0x000fe200048070ff */
[----:B------:R-:W-:-:S01]  /*19d90*/  FFMA.FTZ R113, R2, R113, -R56 ;  /* 0x0000007102717223 */ /* 0x000fc20000010838 */
[----:B------:R-:W1:Y:S01]  /*19da0*/  MUFU.EX2 R64, R64 ;  /* 0x0000004000407308 */ /* 0x000e620000000800 */
[----:B0-----:R-:W-:-:S01]  /*19db0*/  FADD.FTZ R45, R5, R80 ;  /* 0x00000050052d7221 */ /* 0x001fc20000010000 */
[----:B------:R-:W-:Y:S01]  /*19dc0*/  F2FP.SATFINITE.E4M3.F32.PACK_AB_MERGE_C R177, R40, R3, R177 ;  /* 0x0000000328b1723e */ /* 0x000fe200048070b1 */
[----:B------:R-:W-:-:S01]  /*19dd0*/  FFMA.FTZ R117, R2, R117, -R56 ;  /* 0x0000007502757223 */ /* 0x000fc20000010838 */
[----:B------:R-:W-:Y:S01]  /*19de0*/  FFMA.FTZ R39, R2, R39, -R56 ;  /* 0x0000002702277223 */ /* 0x000fe20000010838 */
[----:B------:R-:W-:Y:S01]  /*19df0*/  F2FP.SATFINITE.E4M3.F32.PACK_AB_MERGE_C R186, R101, R44, R186 ;  /* 0x0000002c65ba723e */ /* 0x000fe200048070ba */
[----:B------:R-:W-:Y:S01]  /*19e00*/  IMAD.MOV.U32 R77, RZ, RZ, R87 ;  /* 0x000000ffff4d7224 */ /* 0x000fe200078e0057 */
[----:B------:R-:W-:Y:S01]  /*19e10*/  MOV R71, R87 ;  /* 0x0000005700477202 */ /* 0x000fe20000000f00 */
[----:B------:R-:W0:Y:S01]  /*19e20*/  MUFU.EX2 R111, R111 ;  /* 0x0000006f006f7308 */ /* 0x000e220000000800 */
[----:B--2---:R-:W-:-:S01]  /*19e30*/  FADD.FTZ R63, R54, R45 ;  /* 0x0000002d363f7221 */ /* 0x004fc20000010000 */
[----:B------:R-:W-:Y:S01]  /*19e40*/  FFMA.FTZ R45, R2, R49, -R56 ;  /* 0x00000031022d7223 */ /* 0x000fe20000010838 */
[----:B------:R-:W-:-:S01]  /*19e50*/  FADD.FTZ R49, R79, R78 ;  /* 0x0000004e4f317221 */ /* 0x000fc20000010000 */
[----:B------:R-:W-:Y:S01]  /*19e60*/  FFMA.FTZ R78, R2, R51, -R56 ;  /* 0x00000033024e7223 */ /* 0x000fe20000010838 */
[----:B------:R-:W-:Y:S01]  /*19e70*/  MOV R79, R87 ;  /* 0x00000057004f7202 */ /* 0x000fe20000000f00 */
[----:B------:R-:W-:-:S02]  /*19e80*/  IMAD.MOV.U32 R69, RZ, RZ, R87 ;  /* 0x000000ffff457224 */ /* 0x000fc400078e0057 */
[----:B------:R-:W-:-:S01]  /*19e90*/  FADD.FTZ R82, R14, R49 ;  /* 0x000000310e527221 */ /* 0x000fc20000010000 */
[----:B------:R-:W2:Y:S01]  /*19ea0*/  MUFU.EX2 R7, R7 ;  /* 0x0000000700077308 */ /* 0x000ea20000000800 */
[----:B-1----:R-:W-:-:S01]  /*19eb0*/  FADD.FTZ R80, R64, R63 ;  /* 0x0000003f40507221 */ /* 0x002fc20000010000 */
[----:B------:R-:W-:Y:S01]  /*19ec0*/  FFMA.FTZ R49, R2, R25, -R56 ;  /* 0x0000001902317223 */ /* 0x000fe20000010838 */
[----:B------:R-:W-:-:S01]  /*19ed0*/  FADD.FTZ R25, R83, R82 ;  /* 0x0000005253197221 */ /* 0x000fc20000010000 */
[-C--:B------:R-:W-:Y:S01]  /*19ee0*/  MOV R83, R87.reuse ;  /* 0x0000005700537202 */ /* 0x080fe20000000f00 */
[----:B------:R-:W-:Y:S01]  /*19ef0*/  IMAD.MOV.U32 R65, RZ, RZ, R87 ;  /* 0x000000ffff417224 */ /* 0x000fe200078e0057 */
[----:B------:R-:W-:Y:S01]  /*19f00*/  MOV R67, R87 ;  /* 0x0000005700437202 */ /* 0x000fe20000000f00 */
[----:B------:R-:W-:-:S01]  /*19f10*/  FADD.FTZ R82, R20, R25 ;  /* 0x0000001914527221 */ /* 0x000fc20000010000 */
[----:B------:R-:W1:Y:S01]  /*19f20*/  MUFU.EX2 R58, R58 ;  /* 0x0000003a003a7308 */ /* 0x000e620000000800 */
[----:B0-----:R-:W-:-:S01]  /*19f30*/  FADD.FTZ R80, R111, R80 ;  /* 0x000000506f507221 */ /* 0x001fc20000010000 */
[----:B------:R-:W-:Y:S01]  /*19f40*/  F2FP.SATFINITE.E4M3.F32.PACK_AB_MERGE_C R64, R111, R64, RZ ;  /* 0x000000406f40723e */ /* 0x000fe200048070ff */
[--C-:B------:R-:W-:Y:S01]  /*19f50*/  IMAD.MOV.U32 R60, RZ, RZ, R87.reuse ;  /* 0x000000ffff3c7224 */ /* 0x100fe200078e0057 */
[----:B------:R-:W-:Y:S01]  /*19f60*/  MOV R63, R87 ;  /* 0x00000057003f7202 */ /* 0x000fe20000000f00 */
[--C-:B------:R-:W-:Y:S01]  /*19f70*/  IMAD.MOV.U32 R56, RZ, RZ, R87.reuse ;  /* 0x000000ffff387224 */ /* 0x100fe200078e0057 */
[----:B------:R-:W-:Y:S01]  /*19f80*/  F2FP.SATFINITE.E4M3.F32.PACK_AB_MERGE_C R179, R54, R5, R64 ;  /* 0x0000000536b3723e */ /* 0x000fe20004807040 */
[----:B------:R-:W-:Y:S01]  /*19f90*/  IMAD.MOV.U32 R64, RZ, RZ, R87 ;  /* 0x000000ffff407224 */ /* 0x000fe200078e0057 */
[----:B------:R-:W0:Y:S01]  /*19fa0*/  MUFU.EX2 R68, R68 ;  /* 0x0000004400447308 */ /* 0x000e220000000800 */
[----:B--2---:R-:W-:-:S01]  /*19fb0*/  FADD.FTZ R51, R7, R80 ;  /* 0x0000005007337221 */ /* 0x004fc20000010000 */
[----:B------:R-:W-:-:S02]  /*19fc0*/  IMAD.MOV.U32 R54, RZ, RZ, R87 ;  /* 0x000000ffff367224 */ /* 0x000fc400078e0057 */
[--C-:B------:R-:W-:Y:S02]  /*19fd0*/  IMAD.MOV.U32 R40, RZ, RZ, R87.reuse ;  /* 0x000000ffff287224 */ /* 0x100fe400078e0057 */
[----:B------:R-:W-:Y:S02]  /*19fe0*/  IMAD.MOV.U32 R33, RZ, RZ, R87 ;  /* 0x000000ffff217224 */ /* 0x000fe400078e0057 */
[----:B------:R-:W2:Y:S01]  /*19ff0*/  MUFU.EX2 R73, R73 ;  /* 0x0000004900497308 */ /* 0x000ea20000000800 */
[----:B-1----:R-:W-:-:S07]  /*1a000*/  FADD.FTZ R51, R58, R51 ;  /* 0x000000333a337221 */ /* 0x002fce0000010000 */
[----:B------:R-:W1:Y:S01]  /*1a010*/  MUFU.EX2 R15, R15 ;  /* 0x0000000f000f7308 */ /* 0x000e620000000800 */
[----:B0-----:R-:W-:-:S01]  /*1a020*/  FADD.FTZ R84, R68, R51 ;  /* 0x0000003344547221 */ /* 0x001fc20000010000 */
[----:B------:R-:W-:Y:S01]  /*1a030*/  FADD.FTZ R51, R81, R82 ;  /* 0x0000005251337221 */ /* 0x000fe20000010000 */
[----:B------:R-:W-:-:S03]  /*1a040*/  IMAD.MOV.U32 R81, RZ, RZ, R87 ;  /* 0x000000ffff517224 */ /* 0x000fc600078e0057 */
[----:B------:R-:W-:Y:S01]  /*1a050*/  FADD.FTZ R82, R24, R51 ;  /* 0x0000003318527221 */ /* 0x000fe20000010000 */
[----:B------:R-:W-:Y:S01]  /*1a060*/  IMAD.MOV.U32 R24, RZ, RZ, R87 ;  /* 0x000000ffff187224 */ /* 0x000fe200078e0057 */
[----:B------:R-:W0:Y:S01]  /*1a070*/  MUFU.EX2 R62, R62 ;  /* 0x0000003e003e7308 */ /* 0x000e220000000800 */
[----:B--2---:R-:W-:-:S01]  /*1a080*/  FADD.FTZ R84, R73, R84 ;  /* 0x0000005449547221 */ /* 0x004fc20000010000 */
[----:B------:R-:W-:Y:S01]  /*1a090*/  FADD.FTZ R51, R85, R82 ;  /* 0x0000005255337221 */ /* 0x000fe20000010000 */
[----:B------:R-:W-:Y:S01]  /*1a0a0*/  F2FP.SATFINITE.E4M3.F32.PACK_AB_MERGE_C R68, R73, R68, RZ ;  /* 0x000000444944723e */ /* 0x000fe200048070ff */
[----:B------:R-:W-:Y:S02]  /*1a0b0*/  IMAD.MOV.U32 R85, RZ, RZ, R87 ;  /* 0x000000ffff557224 */ /* 0x000fe400078e0057 */
[----:B------:R-:W-:-:S01]  /*1a0c0*/  FADD.FTZ R82, R26, R51 ;  /* 0x000000331a527221 */ /* 0x000fc20000010000 */
[----:B------:R-:W-:Y:S01]  /*1a0d0*/  F2FP.SATFINITE.E4M3.F32.PACK_AB_MERGE_C R181, R58, R7, R68 ;  /* 0x000000073ab5723e */ /* 0x000fe20004807044 */
[----:B------:R-:W2:Y:S01]  /*1a0e0*/  MUFU.EX2 R72, R72 ;  /* 0x0000004800487308 */ /* 0x000ea20000000800 */
[--C-:B------:R-:W-:Y:S01]  /*1a0f0*/  IMAD.MOV.U32 R73, RZ, RZ, R87.reuse ;  /* 0x000000ffff497224 */ /* 0x100fe200078e0057 */
[----:B------:R-:W-:Y:S01]  /*1a100*/  MOV R51, R87 ;  /* 0x0000005700337202 */ /* 0x000fe20000000f00 */
[----:B------:R-:W-:-:S02]  /*1a110*/  IMAD.MOV.U32 R68, RZ, RZ, R87 ;  /* 0x000000ffff447224 */ /* 0x000fc400078e0057 */
[----:B------:R-:W-:-:S03]  /*1a120*/  IMAD.MOV.U32 R58, RZ, RZ, R87 ;  /* 0x000000ffff3a7224 */ /* 0x000fc600078e0057 */
[----:B------:R-:W3:Y:S08]  /*1a130*/  MUFU.EX2 R75, R75 ;  /* 0x0000004b004b7308 */ /* 0x000ef00000000800 */
[----:B------:R-:W4:Y:S08]  /*1a140*/  MUFU.EX2 R57, R57 ;  /* 0x0000003900397308 */ /* 0x000f300000000800 */
[----:B------:R1:W-:Y:S08]  /*1a150*/  MUFU.EX2 R80, R47 ;  /* 0x0000002f00507308 */ /* 0x0003f00000000800 */
[----:B------:R-:W5:Y:S01]  /*1a160*/  MUFU.EX2 R66, R66 ;  /* 0x0000004200427308 */ /* 0x000f620000000800 */
[----:B-1----:R-:W-:-:S04]  /*1a170*/  FADD.FTZ R47, R15, R84 ;  /* 0x000000540f2f7221 */ /* 0x002fc80000010000 */
[----:B0-----:R-:W-:-:S03]  /*1a180*/  FADD.FTZ R47, R62, R47 ;  /* 0x0000002f3e2f7221 */ /* 0x001fc60000010000 */
[----:B------:R-:W0:Y:S01]  /*1a190*/  MUFU.EX2 R61, R61 ;  /* 0x0000003d003d7308 */ /* 0x000e220000000800 */
[----:B--2---:R-:W-:-:S01]  /*1a1a0*/  FADD.FTZ R84, R72, R47 ;  /* 0x0000002f48547221 */ /* 0x004fc20000010000 */
[----:B------:R-:W-:Y:S01]  /*1a1b0*/  FADD.FTZ R47, R89, R82 ;  /* 0x00000052592f7221 */ /* 0x000fe20000010000 */
[C---:B---3--:R-:W-:Y:S01]  /*1a1c0*/  F2FP.SATFINITE.E4M3.F32.PACK_AB_MERGE_C R72, R75.reuse, R72, RZ ;  /* 0x000000484b48723e */ /* 0x048fe200048070ff */
[----:B------:R-:W-:Y:S02]  /*1a1d0*/  IMAD.MOV.U32 R82, RZ, RZ, R87 ;  /* 0x000000ffff527224 */ /* 0x000fe400078e0057 */
[----:B------:R-:W-:-:S01]  /*1a1e0*/  FADD.FTZ R84, R75, R84 ;  /* 0x000000544b547221 */ /* 0x000fc20000010000 */
[----:B------:R-:W-:Y:S01]  /*1a1f0*/  FADD.FTZ R6, R30, R47 ;  /* 0x0000002f1e067221 */ /* 0x000fe20000010000 */
[----:B------:R-:W-:Y:S01]  /*1a200*/  F2FP.SATFINITE.E4M3.F32.PACK_AB_MERGE_C R183, R62, R15, R72 ;  /* 0x0000000f3eb7723e */ /* 0x000fe20004807048 */
[----:B------:R-:W1:Y:S01]  /*1a210*/  MUFU.EX2 R74, R74 ;  /* 0x0000004a004a7308 */ /* 0x000e620000000800 */
[----:B----4-:R-:W-:-:S01]  /*1a220*/  FADD.FTZ R13, R57, R84 ;  /* 0x00000054390d7221 */ /* 0x010fc20000010000 */
[----:B------:R-:W-:Y:S01]  /*1a230*/  FADD.FTZ R47, R93, R6 ;  /* 0x000000065d2f7221 */ /* 0x000fe20000010000 */
[----:B------:R-:W-:Y:S01]  /*1a240*/  IMAD.MOV.U32 R84, RZ, RZ, R87 ;  /* 0x000000ffff547224 */ /* 0x000fe200078e0057 */
[----:B------:R-:W-:Y:S01]  /*1a250*/  MOV R75, R87 ;  /* 0x00000057004b7202 */ /* 0x000fe20000000f00 */
[----:B-----5:R-:W-:-:S01]  /*1a260*/  FADD.FTZ R12, R66, R13 ;  /* 0x0000000d420c7221 */ /* 0x020fc20000010000 */
[----:B------:R-:W-:Y:S01]  /*1a270*/  FADD.FTZ R20, R36, R47 ;  /* 0x0000002f24147221 */ /* 0x000fe20000010000 */
[----:B------:R-:W-:Y:S01]  /*1a280*/  IMAD.MOV.U32 R72, RZ, RZ, R87 ;  /* 0x000000ffff487224 */ /* 0x000fe200078e0057 */
[----:B------:R-:W2:Y:S01]  /*1a290*/  MUFU.EX2 R59, R59 ;  /* 0x0000003b003b7308 */ /* 0x000ea20000000800 */
[----:B0-----:R-:W-:-:S01]  /*1a2a0*/  FADD.FTZ R13, R61, R12 ;  /* 0x0000000c3d0d7221 */ /* 0x001fc20000010000 */
[----:B------:R-:W-:Y:S01]  /*1a2b0*/  FADD.FTZ R97, R97, R20 ;  /* 0x0000001461617221 */ /* 0x000fe20000010000 */
[----:B------:R-:W-:-:S02]  /*1a2c0*/  IMAD.MOV.U32 R62, RZ, RZ, R87 ;  /* 0x000000ffff3e7224 */ /* 0x000fc400078e0057 */
[----:B------:R-:W-:Y:S02]  /*1a2d0*/  IMAD.MOV.U32 R36, RZ, RZ, R87 ;  /* 0x000000ffff247224 */ /* 0x000fe400078e0057 */
[----:B------:R-:W-:-:S01]  /*1a2e0*/  FADD.FTZ R20, R44, R97 ;  /* 0x000000612c147221 */ /* 0x000fc20000010000 */
[----:B------:R-:W-:Y:S01]  /*1a2f0*/  IMAD.MOV.U32 R44, RZ, RZ, R87 ;  /* 0x000000ffff2c7224 */ /* 0x000fe200078e0057 */
[----:B------:R-:W0:Y:S01]  /*1a300*/  MUFU.EX2 R70, R70 ;  /* 0x0000004600467308 */ /* 0x000e220000000800 */
[----:B-1----:R-:W-:-:S01]  /*1a310*/  FADD.FTZ R12, R74, R13 ;  /* 0x0000000d4a0c7221 */ /* 0x002fc20000010000 */
[----:B------:R-:W-:Y:S01]  /*1a320*/  FADD.FTZ R47, R101, R20 ;  /* 0x00000014652f7221 */ /* 0x000fe20000010000 */
[----:B------:R-:W-:Y:S01]  /*1a330*/  F2FP.SATFINITE.E4M3.F32.PACK_AB_MERGE_C R61, R74, R61, RZ ;  /* 0x0000003d4a3d723e */ /* 0x000fe200048070ff */
[----:B------:R-:W-:Y:S02]  /*1a340*/  IMAD.MOV.U32 R74, RZ, RZ, R87 ;  /* 0x000000ffff4a7224 */ /* 0x000fe400078e0057 */
[----:B------:R-:W-:-:S01]  /*1a350*/  FADD.FTZ R26, R46, R47 ;  /* 0x0000002f2e1a7221 */ /* 0x000fc20000010000 */
[----:B------:R-:W-:Y:S01]  /*1a360*/  F2FP.SATFINITE.E4M3.F32.PACK_AB_MERGE_C R185, R66, R57, R61 ;  /* 0x0000003942b9723e */ /* 0x000fe2000480703d */
[----:B------:R-:W1:Y:S01]  /*1a370*/  MUFU.EX2 R41, R41 ;  /* 0x0000002900297308 */ /* 0x000e620000000800 */
[----:B--2---:R-:W-:-:S01]  /*1a380*/  FADD.FTZ R13, R59, R12 ;  /* 0x0000000c3b0d7221 */ /* 0x004fc20000010000 */
[----:B------:R-:W-:Y:S01]  /*1a390*/  FADD.FTZ R31, R31, R26 ;  /* 0x0000001a1f1f7221 */ /* 0x000fe20000010000 */
[--C-:B------:R-:W-:Y:S01]  /*1a3a0*/  IMAD.MOV.U32 R66, RZ, RZ, R87.reuse ;  /* 0x000000ffff427224 */ /* 0x100fe200078e0057 */
[----:B------:R-:W-:Y:S01]  /*1a3b0*/  MOV R47, R87 ;  /* 0x00000057002f7202 */ /* 0x000fe20000000f00 */
[----:B------:R-:W-:-:S02]  /*1a3c0*/  IMAD.MOV.U32 R61, RZ, RZ, R87 ;  /* 0x000000ffff3d7224 */ /* 0x000fc400078e0057 */
[----:B------:R-:W-:Y:S01]  /*1a3d0*/  FADD.FTZ R4, R34, R31 ;  /* 0x0000001f22047221 */ /* 0x000fe20000010000 */
[----:B------:R-:W-:Y:S01]  /*1a3e0*/  IMAD.MOV.U32 R57, RZ, RZ, R87 ;  /* 0x000000ffff397224 */ /* 0x000fe200078e0057 */
[----:B------:R-:W2:Y:S01]  /*1a3f0*/  MUFU.EX2 R76, R76 ;  /* 0x0000004c004c7308 */ /* 0x000ea20000000800 */
[----:B0-----:R-:W-:-:S01]  /*1a400*/  FADD.FTZ R20, R70, R13 ;  /* 0x0000000d46147221 */ /* 0x001fc20000010000 */
[--C-:B------:R-:W-:Y:S01]  /*1a410*/  IMAD.MOV.U32 R46, RZ, RZ, R87.reuse ;  /* 0x000000ffff2e7224 */ /* 0x100fe200078e0057 */
[----:B------:R-:W-:Y:S01]  /*1a420*/  MOV R31, R87 ;  /* 0x00000057001f7202 */ /* 0x000fe20000000f00 */
[--C-:B------:R-:W-:Y:S02]  /*1a430*/  IMAD.MOV.U32 R30, RZ, RZ, R87.reuse ;  /* 0x000000ffff1e7224 */ /* 0x100fe400078e0057 */
[----:B------:R-:W-:Y:S02]  /*1a440*/  IMAD.MOV.U32 R26, RZ, RZ, R87 ;  /* 0x000000ffff1a7224 */ /* 0x000fe400078e0057 */
[----:B------:R-:W0:Y:S01]  /*1a450*/  MUFU.EX2 R0, R0 ;  /* 0x0000000000007308 */ /* 0x000e220000000800 */
[----:B-1----:R-:W-:-:S07]  /*1a460*/  FADD.FTZ R13, R41, R20 ;  /* 0x00000014290d7221 */ /* 0x002fce0000010000 */
[----:B------:R-:W1:Y:S01]  /*1a470*/  MUFU.EX2 R43, R43 ;  /* 0x0000002b002b7308 */ /* 0x000e620000000800 */
[----:B--2---:R-:W-:-:S01]  /*1a480*/  FADD.FTZ R13, R76, R13 ;  /* 0x0000000d4c0d7221 */ /* 0x004fc20000010000 */
[----:B------:R-:W-:Y:S01]  /*1a490*/  F2FP.SATFINITE.E4M3.F32.PACK_AB_MERGE_C R41, R76, R41, RZ ;  /* 0x000000294c29723e */ /* 0x000fe200048070ff */
[----:B------:R-:W-:-:S03]  /*1a4a0*/  IMAD.MOV.U32 R76, RZ, RZ, R87 ;  /* 0x000000ffff4c7224 */ /* 0x000fc600078e0057 */
[----:B------:R-:W-:Y:S01]  /*1a4b0*/  F2FP.SATFINITE.E4M3.F32.PACK_AB_MERGE_C R187, R70, R59, R41 ;  /* 0x0000003b46bb723e */ /* 0x000fe20004807029 */
[----:B------:R-:W-:Y:S01]  /*1a4c0*/  IMAD.MOV.U32 R70, RZ, RZ, R87 ;  /* 0x000000ffff467224 */ /* 0x000fe200078e0057 */
[----:B------:R-:W2:Y:S01]  /*1a4d0*/  MUFU.EX2 R38, R38 ;  /* 0x0000002600267308 */ /* 0x000ea20000000800 */
[----:B0-----:R-:W-:-:S01]  /*1a4e0*/  FADD.FTZ R8, R0, R13 ;  /* 0x0000000d00087221 */ /* 0x001fc20000010000 */
[----:B------:R-:W-:Y:S01]  /*1a4f0*/  FADD.FTZ R13, R35, R4 ;  /* 0x00000004230d7221 */ /* 0x000fe20000010000 */
[----:B------:R-:W-:Y:S01]  /*1a500*/  MOV R59, R87 ;  /* 0x00000057003b7202 */ /* 0x000fe20000000f00 */
[----:B------:R-:W-:-:S04]  /*1a510*/  IMAD.MOV.U32 R41, RZ, RZ, R87 ;  /* 0x000000ffff297224 */ /* 0x000fc800078e0057 */
[----:B------:R-:W0:Y:S01]  /*1a520*/  MUFU.EX2 R45, R45 ;  /* 0x0000002d002d7308 */ /* 0x000e220000000800 */
[----:B-1----:R-:W-:-:S07]  /*1a530*/  FADD.FTZ R8, R43, R8 ;  /* 0x000000082b087221 */ /* 0x002fce0000010000 */
[----:B------:R-:W1:Y:S01]  /*1a540*/  MUFU.EX2 R121, R121 ;  /* 0x0000007900797308 */ /* 0x000e620000000800 */
[----:B--2---:R-:W-:-:S07]  /*1a550*/  FADD.FTZ R14, R38, R13 ;  /* 0x0000000d260e7221 */ /* 0x004fce0000010000 */
[----:B------:R-:W2:Y:S01]  /*1a560*/  MUFU.EX2 R48, R48 ;  /* 0x0000003000307308 */ /* 0x000ea20000000800 */
[----:B0-----:R-:W-:-:S01]  /*1a570*/  FADD.FTZ R13, R45, R8 ;  /* 0x000000082d0d7221 */ /* 0x001fc20000010000 */
[----:B------:R-:W-:-:S03]  /*1a580*/  F2FP.SATFINITE.E4M3.F32.PACK_AB_MERGE_C R45, R80, R45, RZ ;  /* 0x0000002d502d723e */ /* 0x000fc600048070ff */
[----:B------:R-:W-:Y:S01]  /*1a590*/  FADD.FTZ R80, R80, R13 ;  /* 0x0000000d50507221 */ /* 0x000fe20000010000 */
[----:B------:R-:W-:Y:S01]  /*1a5a0*/  F2FP.SATFINITE.E4M3.F32.PACK_AB_MERGE_C R189, R43, R0, R45 ;  /* 0x000000002bbd723e */ /* 0x000fe2000480702d */
[--C-:B------:R-:W-:Y:S01]  /*1a5b0*/  IMAD.MOV.U32 R45, RZ, RZ, R87.reuse ;  /* 0x000000ffff2d7224 */ /* 0x100fe200078e0057 */
[----:B------:R0:W3:Y:S01]  /*1a5c0*/  MUFU.EX2 R25, R53 ;  /* 0x0000003500197308 */ /* 0x0000e20000000800 */
[C---:B-1----:R-:W-:Y:S01]  /*1a5d0*/  F2FP.SATFINITE.E4M3.F32.PACK_AB_MERGE_C R188, R121.reuse, R38, RZ ;  /* 0x0000002679bc723e */ /* 0x042fe200048070ff */
[----:B------:R-:W-:Y:S01]  /*1a5e0*/  FADD.FTZ R121, R121, R14 ;  /* 0x0000000e79797221 */ /* 0x000fe20000010000 */
[-C--:B------:R-:W-:Y:S01]  /*1a5f0*/  MOV R43, R87.reuse ;  /* 0x00000057002b7202 */ /* 0x080fe20000000f00 */
[--C-:B------:R-:W-:Y:S01]  /*1a600*/  IMAD.MOV.U32 R38, RZ, RZ, R87.reuse ;  /* 0x000000ffff267224 */ /* 0x100fe200078e0057 */
[----:B------:R-:W-:Y:S01]  /*1a610*/  F2FP.SATFINITE.E4M3.F32.PACK_AB_MERGE_C R188, R35, R34, R188 ;  /* 0x0000002223bc723e */ /* 0x000fe200048070bc */
[----:B------:R-:W-:Y:S01]  /*1a620*/  IMAD.MOV.U32 R34, RZ, RZ, R87 ;  /* 0x000000ffff227224 */ /* 0x000fe200078e0057 */
[----:B------:R-:W-:Y:S01]  /*1a630*/  MOV R35, R87 ;  /* 0x0000005700237202 */ /* 0x000fe20000000f00 */
[----:B------:R-:W1:Y:S01]  /*1a640*/  MUFU.EX2 R123, R123 ;  /* 0x0000007b007b7308 */ /* 0x000e620000000800 */
[----:B--2---:R-:W-:-:S01]  /*1a650*/  FADD.FTZ R8, R48, R121 ;  /* 0x0000007930087221 */ /* 0x004fc20000010000 */
[----:B0-----:R-:W-:-:S06]  /*1a660*/  IMAD.MOV.U32 R53, RZ, RZ, R87 ;  /* 0x000000ffff357224 */ /* 0x001fcc00078e0057 */
[----:B------:R-:W0:Y:S01]  /*1a670*/  MUFU.EX2 R78, R78 ;  /* 0x0000004e004e7308 */ /* 0x000e220000000800 */
[----:B---3--:R-:W-:-:S01]  /*1a680*/  FADD.FTZ R13, R25, R80 ;  /* 0x00000050190d7221 */ /* 0x008fc20000010000 */
[----:B------:R-:W-:-:S06]  /*1a690*/  IMAD.MOV.U32 R80, RZ, RZ, R87 ;  /* 0x000000ffff507224 */ /* 0x000fcc00078e0057 */
[----:B------:R-:W-:Y:S01]  /*1a6a0*/  MUFU.EX2 R50, R50 ;  /* 0x0000003200327308 */ /* 0x000fe20000000800 */
[----:B-1----:R-:W-:-:S07]  /*1a6b0*/  FADD.FTZ R21, R123, R8 ;  /* 0x000000087b157221 */ /* 0x002fce0000010000 */
[----:B------:R-:W1:Y:S01]  /*1a6c0*/  MUFU.EX2 R125, R125 ;  /* 0x0000007d007d7308 */ /* 0x000e620000000800 */
[----:B0-----:R-:W-:-:S07]  /*1a6d0*/  FADD.FTZ R14, R78, R13 ;  /* 0x0000000d4e0e7221 */ /* 0x001fce0000010000 */
[----:B------:R-:W0:Y:S08]  /*1a6e0*/  MUFU.EX2 R49, R49 ;  /* 0x0000003100317308 */ /* 0x000e300000000800 */
[----:B------:R2:W3:Y:S01]  /*1a6f0*/  MUFU.EX2 R6, R55 ;  /* 0x0000003700067308 */ /* 0x0004e20000000800 */
[----:B-1----:R-:W-:Y:S01]  /*1a700*/  F2FP.SATFINITE.E4M3.F32.PACK_AB_MERGE_C R190, R125, R50, RZ ;  /* 0x000000327dbe723e */ /* 0x002fe200048070ff */
[----:B------:R-:W-:-:S03]  /*1a710*/  FADD.FTZ R50, R50, R21 ;  /* 0x0000001532327221 */ /* 0x000fc60000010000 */
[----:B------:R-:W-:Y:S01]  /*1a720*/  F2FP.SATFINITE.E4M3.F32.PACK_AB_MERGE_C R190, R123, R48, R190 ;  /* 0x000000307bbe723e */ /* 0x000fe200048070be */
[----:B------:R-:W-:-:S01]  /*1a730*/  FADD.FTZ R125, R125, R50 ;  /* 0x000000327d7d7221 */ /* 0x000fc20000010000 */
[----:B------:R-:W-:Y:S01]  /*1a740*/  IMAD.MOV.U32 R50, RZ, RZ, R87 ;  /* 0x000000ffff327224 */ /* 0x000fe200078e0057 */
[----:B------:R-:W-:Y:S01]  /*1a750*/  MUFU.EX2 R42, R42 ;  /* 0x0000002a002a7308 */ /* 0x000fe20000000800 */
[----:B0-----:R-:W-:-:S01]  /*1a760*/  FADD.FTZ R13, R49, R14 ;  /* 0x0000000e310d7221 */ /* 0x001fc20000010000 */
[----:B--2---:R-:W-:Y:S01]  /*1a770*/  MOV R55, R87 ;  /* 0x0000005700377202 */ /* 0x004fe20000000f00 */
[----:B------:R-:W-:-:S05]  /*1a780*/  IMAD.MOV.U32 R48, RZ, RZ, R87 ;  /* 0x000000ffff307224 */ /* 0x000fca00078e0057 */
[----:B------:R-:W0:Y:S01]  /*1a790*/  MUFU.EX2 R129, R129 ;  /* 0x0000008100817308 */ /* 0x000e220000000800 */
[C---:B---3--:R-:W-:Y:S01]  /*1a7a0*/  F2FP.SATFINITE.E4M3.F32.PACK_AB_MERGE_C R49, R6.reuse, R49, RZ ;  /* 0x000000310631723e */ /* 0x048fe200048070ff */
[----:B------:R-:W-:-:S03]  /*1a7b0*/  FADD.FTZ R6, R6, R13 ;  /* 0x0000000d06067221 */ /* 0x000fc60000010000 */
[----:B------:R-:W-:Y:S01]  /*1a7c0*/  F2FP.SATFINITE.E4M3.F32.PACK_AB_MERGE_C R191, R78, R25, R49 ;  /* 0x000000194ebf723e */ /* 0x000fe20004807031 */
[--C-:B------:R-:W-:Y:S02]  /*1a7d0*/  IMAD.MOV.U32 R78, RZ, RZ, R87.reuse ;  /* 0x000000ffff4e7224 */ /* 0x100fe400078e0057 */
[----:B------:R-:W1:Y:S01]  /*1a7e0*/  MUFU.EX2 R52, R52 ;  /* 0x0000003400347308 */ /* 0x000e620000000800 */
[--C-:B------:R-:W-:Y:S02]  /*1a7f0*/  IMAD.MOV.U32 R49, RZ, RZ, R87.reuse ;  /* 0x000000ffff317224 */ /* 0x100fe400078e0057 */
[----:B------:R-:W-:-:S05]  /*1a800*/  IMAD.MOV.U32 R25, RZ, RZ, R87 ;  /* 0x000000ffff197224 */ /* 0x000fca00078e0057 */
[----:B------:R-:W2:Y:S01]  /*1a810*/  MUFU.EX2 R29, R29 ;  /* 0x0000001d001d7308 */ /* 0x000ea20000000800 */
[----:B0-----:R-:W-:-:S07]  /*1a820*/  F2FP.SATFINITE.E4M3.F32.PACK_AB_MERGE_C R13, R129, R42, RZ ;  /* 0x0000002a810d723e */ /* 0x001fce00048070ff */
[----:B------:R-:W0:Y:S01]  /*1a830*/  MUFU.EX2 R127, R127 ;  /* 0x0000007f007f7308 */ /* 0x000e220000000800 */
[----:B-1----:R-:W-:-:S07]  /*1a840*/  FADD.FTZ R14, R52, R125 ;  /* 0x0000007d340e7221 */ /* 0x002fce0000010000 */
[----:B------:R1:W3:Y:S01]  /*1a850*/  MUFU.EX2 R12, R27 ;  /* 0x0000001b000c7308 */ /* 0x0002e20000000800 */
[----:B--2---:R-:W-:-:S07]  /*1a860*/  FADD.FTZ R3, R29, R6 ;  /* 0x000000061d037221 */ /* 0x004fce0000010000 */
[----:B------:R-:W2:Y:S01]  /*1a870*/  MUFU.EX2 R37, R37 ;  /* 0x0000002500257308 */ /* 0x000ea20000000800 */
[C---:B0-----:R-:W-:Y:S01]  /*1a880*/  F2FP.SATFINITE.E4M3.F32.PACK_AB_MERGE_C R192, R127.reuse, R52, R13 ;  /* 0x000000347fc0723e */ /* 0x041fe2000480700d */
[----:B------:R-:W-:Y:S01]  /*1a890*/  FADD.FTZ R127, R127, R14 ;  /* 0x0000000e7f7f7221 */ /* 0x000fe20000010000 */
[----:B------:R-:W-:Y:S01]  /*1a8a0*/  IMAD.MOV.U32 R52, RZ, RZ, R87 ;  /* 0x000000ffff347224 */ /* 0x000fe200078e0057 */
[----:B-1----:R-:W-:Y:S02]  /*1a8b0*/  MOV R27, R87 ;  /* 0x00000057001b7202 */ /* 0x002fe40000000f00 */
[----:B------:R-:W-:-:S02]  /*1a8c0*/  FADD.FTZ R42, R42, R127 ;  /* 0x0000007f2a2a7221 */ /* 0x000fc40000010000 */
[----:B------:R-:W0:Y:S01]  /*1a8d0*/  MUFU.EX2 R4, R105 ;  /* 0x0000006900047308 */ /* 0x000e220000000800 */
[----:B---3--:R-:W-:-:S01]  /*1a8e0*/  FADD.FTZ R14, R12, R3 ;  /* 0x000000030c0e7221 */ /* 0x008fc20000010000 */
[----:B------:R-:W-:Y:S01]  /*1a8f0*/  FADD.FTZ R129, R129, R42 ;  /* 0x0000002a81817221 */ /* 0x000fe20000010000 */
[----:B------:R-:W-:-:S05]  /*1a900*/  IMAD.MOV.U32 R42, RZ, RZ, R87 ;  /* 0x000000ffff2a7224 */ /* 0x000fca00078e0057 */
[----:B------:R-:W-:Y:S01]  /*1a910*/  MUFU.EX2 R28, R28 ;  /* 0x0000001c001c7308 */ /* 0x000fe20000000800 */
[----:B--2---:R-:W-:-:S07]  /*1a920*/  FADD.FTZ R3, R37, R14 ;  /* 0x0000000e25037221 */ /* 0x004fce0000010000 */
[----:B------:R-:W1:Y:S01]  /*1a930*/  MUFU.EX2 R133, R133 ;  /* 0x0000008500857308 */ /* 0x000e620000000800 */
[C---:B0-----:R-:W-:Y:S01]  /*1a940*/  F2FP.SATFINITE.E4M3.F32.PACK_AB_MERGE_C R37, R4.reuse, R37, RZ ;  /* 0x000000250425723e */ /* 0x041fe200048070ff */
[----:B------:R-:W-:-:S03]  /*1a950*/  FADD.FTZ R4, R4, R3 ;  /* 0x0000000304047221 */ /* 0x000fc60000010000 */
[----:B------:R-:W-:Y:S01]  /*1a960*/  F2FP.SATFINITE.E4M3.F32.PACK_AB_MERGE_C R193, R12, R29, R37 ;  /* 0x0000001d0cc1723e */ /* 0x000fe20004807025 */
[--C-:B------:R-:W-:Y:S02]  /*1a970*/  IMAD.MOV.U32 R37, RZ, RZ, R87.reuse ;  /* 0x000000ffff257224 */ /* 0x100fe400078e0057 */
[----:B------:R-:W0:Y:S01]  /*1a980*/  MUFU.EX2 R32, R32 ;  /* 0x0000002000207308 */ /* 0x000e220000000800 */
[----:B------:R-:W-:-:S07]  /*1a990*/  IMAD.MOV.U32 R29, RZ, RZ, R87 ;  /* 0x000000ffff1d7224 */ /* 0x000fce00078e0057 */
[----:B------:R-:W2:Y:S01]  /*1a9a0*/  MUFU.EX2 R109, R109 ;  /* 0x0000006d006d7308 */ /* 0x000ea20000000800 */
[----:B-1----:R-:W-:-:S07]  /*1a9b0*/  F2FP.SATFINITE.E4M3.F32.PACK_AB_MERGE_C R5, R133, R28, RZ ;  /* 0x0000001c8505723e */ /* 0x002fce00048070ff */
[----:B------:R-:W1:Y:S01]  /*1a9c0*/  MUFU.EX2 R131, R131 ;  /* 0x0000008300837308 */ /* 0x000e620000000800 */
[----:B0-----:R-:W-:-:S07]  /*1a9d0*/  FADD.FTZ R14, R32, R129 ;  /* 0x00000081200e7221 */ /* 0x001fce0000010000 */
[----:B------:R-:W0:Y:S01]  /*1a9e0*/  MUFU.EX2 R8, R113 ;  /* 0x0000007100087308 */ /* 0x000e220000000800 */
[----:B--2---:R-:W-:-:S07]  /*1a9f0*/  FADD.FTZ R3, R109, R4 ;  /* 0x000000046d037221 */ /* 0x004fce0000010000 */
[----:B------:R-:W2:Y:S01]  /*1aa00*/  MUFU.EX2 R117, R117 ;  /* 0x0000007500757308 */ /* 0x000ea20000000800 */
[C---:B-1----:R-:W-:Y:S01]  /*1aa10*/  F2FP.SATFINITE.E4M3.F32.PACK_AB_MERGE_C R194, R131.reuse, R32, R5 ;  /* 0x0000002083c2723e */ /* 0x042fe20004807005 */
[----:B------:R-:W-:Y:S01]  /*1aa20*/  FADD.FTZ R131, R131, R14 ;  /* 0x0000000e83837221 */ /* 0x000fe20000010000 */
[----:B------:R-:W-:-:S03]  /*1aa30*/  IMAD.MOV.U32 R32, RZ, RZ, R87 ;  /* 0x000000ffff207224 */ /* 0x000fc600078e0057 */
[----:B------:R-:W-:Y:S02]  /*1aa40*/  FADD.FTZ R28, R28, R131 ;  /* 0x000000831c1c7221 */ /* 0x000fe40000010000 */
[----:B------:R1:W3:Y:S01]  /*1aa50*/  MUFU.EX2 R6, R39 ;  /* 0x0000002700067308 */ /* 0x0002e20000000800 */
[----:B0-----:R-:W-:-:S04]  /*1aa60*/  FADD.FTZ R0, R8, R3 ;  /* 0x0000000308007221 */ /* 0x001fc80000010000 */
[----:B--2---:R-:W-:Y:S01]  /*1aa70*/  FADD.FTZ R3, R117, R0 ;  /* 0x0000000075037221 */ /* 0x004fe20000010000 */
[----:B------:R-:W-:-:S01]  /*1aa80*/  FADD.FTZ R0, R133, R28 ;  /* 0x0000001c85007221 */ /* 0x000fc20000010000 */
[----:B-1----:R-:W-:Y:S01]  /*1aa90*/  MOV R39, R87 ;  /* 0x0000005700277202 */ /* 0x002fe20000000f00 */
[----:B------:R-:W-:Y:S01]  /*1aaa0*/  IMAD.MOV.U32 R28, RZ, RZ, R87 ;  /* 0x000000ffff1c7224 */ /* 0x000fe200078e0057 */
[C---:B---3--:R-:W-:Y:S01]  /*1aab0*/  F2FP.SATFINITE.E4M3.F32.PACK_AB_MERGE_C R4, R6.reuse, R117, RZ ;  /* 0x000000750604723e */ /* 0x048fe200048070ff */
[----:B------:R-:W-:-:S03]  /*1aac0*/  FADD.FTZ R3, R6, R3 ;  /* 0x0000000306037221 */ /* 0x000fc60000010000 */
[----:B------:R-:W-:Y:S01]  /*1aad0*/  F2FP.SATFINITE.E4M3.F32.PACK_AB_MERGE_C R195, R8, R109, R4 ;  /* 0x0000006d08c3723e */ /* 0x000fe20004807004 */
[----:B------:R-:W-:Y:S06]  /*1aae0*/  @!P1 BRA `(.L_x_588) ;  /* 0x0000003400189947 */ /* 0x000fec0003800000 */
[----:B------:R-:W-:Y:S01]  /*1aaf0*/  IADD3 R4, R154, -0x2, RZ ;  /* 0xfffffffe9a047810 */ /* 0x000fe20007ffe0ff */
[----:B------:R-:W-:Y:S01]  /*1ab00*/  IMAD.MOV.U32 R5, RZ, RZ, R11 ;  /* 0x000000ffff057224 */ /* 0x000fe200078e000b */
[----:B------:R-:W-:Y:S01]  /*1ab10*/  MOV R8, R205 ;  /* 0x000000cd00087202 */ /* 0x000fe20000000f00 */
[----:B------:R-:W-:Y:S01]  /*1ab20*/  IMAD.MOV.U32 R6, RZ, RZ, R10 ;  /* 0x000000ffff067224 */ /* 0x000fe200078e000a */
[----:B------:R-:W-:Y:S01]  /*1ab30*/  CS2R R86, SRZ ;  /* 0x0000000000567805 */ /* 0x000fe2000001ff00 */
[----:B------:R-:W-:Y:S01]  /*1ab40*/  IMAD.MOV.U32 R7, RZ, RZ, R211 ;  /* 0x000000ffff077224 */ /* 0x000fe200078e00d3 */
        /* <DEDUP_REMOVED lines=30> */
[----:B------:R-:W-:-:S07]  /*1ad30*/  CS2R R24, SRZ ;  /* 0x0000000000187805 */ /* 0x000fce000001ff00 */
.L_x_600:
[----:B------:R-:W-:Y:S01]  /*1ad40*/  ISETP.NE.AND P1, PT, R8, 0x1, PT ;  /* 0x000000010800780c */ /* 0x000fe20003f25270 */
[----:B------:R-:W-:Y:S05]  /*1ad50*/  YIELD ;  /* 0x0000000000007946 */ /* 0x000fea0003800000 */
[----:B------:R-:W-:Y:S02]  /*1ad60*/  SEL R10, RZ, 0x1, P1 ;  /* 0x00000001ff0a7807 */ /* 0x000fe40000800000 */
[----:B------:R-:W-:Y:S02]  /*1ad70*/  ISETP.NE.AND P1, PT, R168, RZ, PT ;  /* 0x000000ffa800720c */ /* 0x000fe40003f25270 */
[----:B------:R-:W-:-:S11]  /*1ad80*/  LOP3.LUT R211, R7, R10, RZ, 0x3c, !PT ;  /* 0x0000000a07d37212 */ /* 0x000fd600078e3cff */
[----:B------:R-:W-:Y:S05]  /*1ad90*/  @P1 BRA `(.L_x_589) ;  /* 0x00000000003c1947 */ /* 0x000fea0003800000 */
[----:B------:R-:W-:Y:S05]  /*1ada0*/  @!P0 BRA `(.L_x_590) ;  /* 0x0000000000048947 */ /* 0x000fea0003800000 */
[----:B------:R-:W-:Y:S01]  /*1adb0*/  BPT.TRAP 0x1 ;  /* 0x000000040000795c */ /* 0x000fe20000300000 */
.L_x_590:
[----:B------:R-:W-:-:S05]  /*1adc0*/  VIADD R10, R8, 0x1 ;  /* 0x00000001080a7836 */ /* 0x000fca0000000000 */
[----:B------:R-:W-:-:S04]  /*1add0*/  ISETP.NE.AND P2, PT, R10, 0x2, PT ;  /* 0x000000020a00780c */ /* 0x000fc80003f45270 */
[----:B------:R-:W-:Y:S02]  /*1ade0*/  SEL R11, R10, RZ, P2 ;  /* 0x000000ff0a0b7207 */ /* 0x000fe40001000000 */
[----:B------:R-:W-:-:S03]  /*1adf0*/  SHF.L.U32 R10, R211, 0x1f, RZ ;  /* 0x0000001fd30a7819 */ /* 0x000fc600000006ff */
[----:B------:R-:W-:-:S04]  /*1ae00*/  IMAD R11, R11, 0x8, R18 ;  /* 0x000000080b0b7824 */ /* 0x000fc800078e0212 */
[----:B------:R0:W1:Y:S01]  /*1ae10*/  SYNCS.PHASECHK.TRANS64.TRYWAIT P2, [R11+URZ+0x29830], R10 ;  /* 0x0298300a0b0075a7 */ /* 0x000062000804017f */
[----:B------:R-:W-:Y:S05]  /*1ae20*/  @!P0 BRA `(.L_x_591) ;  /* 0x0000000000048947 */ /* 0x000fea0003800000 */
[----:B------:R-:W-:Y:S01]  /*1ae30*/  BPT.TRAP 0x1 ;  /* 0x000000040000795c */ /* 0x000fe20000300000 */
.L_x_591:
[----:B------:R-:W-:Y:S04]  /*1ae40*/  BSSY B0, `(.L_x_589) ;  /* 0x0000004000007945 */ /* 0x000fe80003800000 */
[----:B-1----:R-:W-:Y:S05]  /*1ae50*/  @P2 BRA `(.L_x_592) ;  /* 0x0000000000082947 */ /* 0x002fea0003800000 */
[----:B------:R-:W1:Y:S02]  /*1ae60*/  SYNCS.PHASECHK.TRANS64.TRYWAIT P2, [R11+URZ+0x29830], R10 ;  /* 0x0298300a0b0075a7 */ /* 0x000e64000804017f */
[----:B-1----:R-:W-:Y:S05]  /*1ae70*/  @!P2 BRA `(.L_x_593) ;  /* 0x000000e800e0a947 */ /* 0x002fea0003800000 */
.L_x_592:
[----:B------:R-:W-:Y:S05]  /*1ae80*/  BSYNC B0 ;  /* 0x0000000000007941 */ /* 0x000fea0003800000 */
.L_x_589:
[----:B01----:R-:W0:Y:S01]  /*1ae90*/  S2R R10, SR_TID.X ;  /* 0x00000000000a7919 */ /* 0x003e220000002100 */
[----:B------:R-:W-:Y:S01]  /*1aea0*/  VIADD R205, R8, 0x1 ;  /* 0x0000000108cd7836 */ /* 0x000fe20000000000 */
[----:B------:R-:W-:Y:S05]  /*1aeb0*/  WARPSYNC.ALL ;  /* 0x0000000000007948 */ /* 0x000fea0003800000 */
[C---:B------:R-:W-:Y:S01]  /*1aec0*/  ISETP.NE.AND P2, PT, R205.reuse, 0x2, PT ;  /* 0x00000002cd00780c */ /* 0x040fe20003f45270 */
[----:B------:R-:W-:Y:S01]  /*1aed0*/  IMAD.MOV.U32 R11, RZ, RZ, -0x7fffffe0 ;  /* 0x80000020ff0b7424 */ /* 0x000fe200078e00ff */
[----:B------:R-:W-:Y:S01]  /*1aee0*/  UMOV UR20, UR28 ;  /* 0x0000001c00147c82 */ /* 0x000fe20008000000 */
[----:B------:R-:W-:Y:S01]  /*1aef0*/  UMOV UR21, UR29 ;  /* 0x0000001d00157c82 */ /* 0x000fe20008000000 */
[----:B------:R-:W-:Y:S01]  /*1af00*/  SEL R205, R205, RZ, P2 ;  /* 0x000000ffcdcd7207 */ /* 0x000fe20001000000 */
[----:B------:R-:W-:Y:S01]  /*1af10*/  UMOV UR24, UR28 ;  /* 0x0000001c00187c82 */ /* 0x000fe20008000000 */
[----:B------:R-:W-:Y:S01]  /*1af20*/  R2UR UR23, R11 ;  /* 0x000000000b1772ca */ /* 0x000fe200000e0000 */
[----:B------:R-:W-:Y:S01]  /*1af30*/  UMOV UR25, UR29 ;  /* 0x0000001d00197c82 */ /* 0x000fe20008000000 */
[----:B------:R-:W-:Y:S01]  /*1af40*/  MOV R13, 0x80000020 ;  /* 0x80000020000d7802 */ /* 0x000fe20000000f00 */
[----:B------:R-:W-:Y:S01]  /*1af50*/  IMAD.MOV.U32 R21, RZ, RZ, -0x7fffffe0 ;  /* 0x80000020ff157424 */ /* 0x000fe200078e00ff */
[----:B------:R-:W-:Y:S01]  /*1af60*/  UMOV UR32, UR28 ;  /* 0x0000001c00207c82 */ /* 0x000fe20008000000 */
[----:B------:R-:W-:Y:S01]  /*1af70*/  IMAD.MOV.U32 R15, RZ, RZ, -0x7fffffe0 ;  /* 0x80000020ff0f7424 */ /* 0x000fe200078e00ff */
[----:B------:R-:W-:Y:S01]  /*1af80*/  R2UR UR27, R13 ;  /* 0x000000000d1b72ca */ /* 0x000fe200000e0000 */
[----:B------:R-:W-:Y:S01]  /*1af90*/  UMOV UR33, UR29 ;  /* 0x0000001d00217c82 */ /* 0x000fe20008000000 */
[----:B------:R-:W-:Y:S01]  /*1afa0*/  R2UR UR31, R21 ;  /* 0x00000000151f72ca */ /* 0x000fe200000e0000 */
[----:B------:R-:W-:Y:S01]  /*1afb0*/  UMOV UR40, UR28 ;  /* 0x0000001c00287c82 */ /* 0x000fe20008000000 */
[----:B------:R-:W-:Y:S01]  /*1afc0*/  R2UR UR35, R15 ;  /* 0x000000000f2372ca */ /* 0x000fe200000e0000 */
[----:B------:R-:W-:Y:S01]  /*1afd0*/  UMOV UR41, UR29 ;  /* 0x0000001d00297c82 */ /* 0x000fe20008000000 */
[----:B------:R-:W-:Y:S01]  /*1afe0*/  R2UR UR43, R13 ;  /* 0x000000000d2b72ca */ /* 0x000fe200000e0000 */
[----:B------:R-:W-:Y:S01]  /*1aff0*/  IMAD.MOV.U32 R13, RZ, RZ, -0x7fffffe0 ;  /* 0x80000020ff0d7424 */ /* 0x000fe200078e00ff */
[----:B------:R-:W-:Y:S01]  /*1b000*/  R2UR UR47, R21 ;  /* 0x00000000152f72ca */ /* 0x000fe200000e0000 */
[----:B------:R-:W-:Y:S01]  /*1b010*/  IMAD.MOV.U32 R11, RZ, RZ, -0x7fffffe0 ;  /* 0x80000020ff0b7424 */ /* 0x000fe200078e00ff */
[----:B------:R-:W-:-:S02]  /*1b020*/  MOV R15, 0x80000020 ;  /* 0x80000020000f7802 */ /* 0x000fc40000000f00 */
[----:B0-----:R-:W-:-:S04]  /*1b030*/  SHF.R.U32.HI R10, RZ, 0x7, R10 ;  /* 0x00000007ff0a7819 */ /* 0x001fc8000001160a */
[----:B------:R-:W-:Y:S01]  /*1b040*/  IADD3 R88, R10, 0x8, RZ ;  /* 0x000000080a587810 */ /* 0x000fe20007ffe0ff */
[----:B------:R-:W-:-:S04]  /*1b050*/  IMAD R10, R205, 0x780, R9 ;  /* 0x00000780cd0a7824 */ /* 0x000fc800078e0209 */
[----:B------:R0:W-:Y:S01]  /*1b060*/  BAR.SYNC.DEFER_BLOCKING R88, 0x100 ;  /* 0x000400580000751d */ /* 0x0001e20000010000 */
[C---:B------:R-:W-:Y:S01]  /*1b070*/  R2UR UR22, R10.reuse ;  /* 0x000000000a1672ca */ /* 0x040fe200000e0000 */
[C---:B------:R-:W-:Y:S02]  /*1b080*/  VIADD R12, R10.reuse, 0x80 ;  /* 0x000000800a0c7836 */ /* 0x040fe40000000000 */
[C---:B------:R-:W-:Y:S02]  /*1b090*/  VIADD R20, R10.reuse, 0x100 ;  /* 0x000001000a147836 */ /* 0x040fe40000000000 */
[----:B------:R-:W-:Y:S01]  /*1b0a0*/  VIADD R14, R10, 0x180 ;  /* 0x000001800a0e7836 */ /* 0x000fe20000000000 */
[----:B------:R-:W-:Y:S01]  /*1b0b0*/  R2UR UR26, R12 ;  /* 0x000000000c1a72ca */ /* 0x000fe200000e0000 */
[----:B------:R-:W-:Y:S01]  /*1b0c0*/  VIADD R12, R10, 0x200 ;  /* 0x000002000a0c7836 */ /* 0x000fe20000000000 */
[----:B------:R-:W-:Y:S02]  /*1b0d0*/  R2UR UR30, R20 ;  /* 0x00000000141e72ca */ /* 0x000fe400000e0000 */
[----:B------:R-:W-:Y:S01]  /*1b0e0*/  R2UR UR34, R14 ;  /* 0x000000000e2272ca */ /* 0x000fe200000e0000 */
[----:B------:R-:W-:Y:S01]  /*1b0f0*/  VIADD R14, R10, 0x82 ;  /* 0x000000820a0e7836 */ /* 0x000fe20000000000 */
[----:B------:R-:W-:Y:S01]  /*1b100*/  R2UR UR42, R12 ;  /* 0x000000000c2a72ca */ /* 0x000fe200000e0000 */
[C---:B------:R-:W-:Y:S01]  /*1b110*/  VIADD R12, R10.reuse, 0x102 ;  /* 0x000001020a0c7836 */ /* 0x040fe20000000000 */
[----:B------:R-:W-:-:S04]  /*1b120*/  IADD3 R20, R10, 0x2, RZ ;  /* 0x000000020a147810 */ /* 0x000fc80007ffe0ff */
[----:B------:R-:W-:Y:S01]  /*1b130*/  R2UR UR46, R20 ;  /* 0x00000000142e72ca */ /* 0x000fe200000e0000 */
[----:B------:R-:W-:-:S06]  /*1b140*/  WARPGROUP.ARRIVE ;  /* 0x00000000000079c5 */ /* 0x000fcc0000000000 */
[----:B------:R-:W-:Y:S01]  /*1b150*/  QGMMA.64x32x32.F32.E4M3.E4M3 R152, gdesc[UR20], RZ, !UPT, gsb0 ;  /* 0x00600000149879f3 */ /* 0x000fe2000c0008ff */
[----:B------:R-:W-:Y:S01]  /*1b160*/  R2UR UR22, R14 ;  /* 0x000000000e1672ca */ /* 0x000fe200000e0000 */
[----:B------:R-:W-:Y:S01]  /*1b170*/  UMOV UR20, UR44 ;  /* 0x0000002c00147c82 */ /* 0x000fe20008000000 */
[----:B------:R-:W-:Y:S01]  /*1b180*/  R2UR UR23, R15 ;  /* 0x000000000f1772ca */ /* 0x000fe200000e0000 */
[----:B------:R-:W-:Y:S01]  /*1b190*/  UMOV UR21, UR45 ;  /* 0x0000002d00157c82 */ /* 0x000fe20008000000 */
        /* <DEDUP_REMOVED lines=11> */
[----:B------:R-:W-:Y:S03]  /*1b250*/  QGMMA.64x32x32.F32.E4M3.E4M3 R120, gdesc[UR28], RZ, !UPT, gsb0 ;  /* 0x006000001c7879f3 */ /* 0x000fe6000c0008ff */
[----:B------:R-:W-:Y:S02]  /*1b260*/  WARPGROUP.DEPBAR.LE gsb0, 0x0 ;  /* 0x00008000000079c5 */ /* 0x000fe40000010000 */
[----:B------:R-:W-:-:S06]  /*1b270*/  WARPGROUP.ARRIVE ;  /* 0x00000000000079c5 */ /* 0x000fcc0000000000 */
[----:B------:R-:W-:Y:S01]  /*1b280*/  QGMMA.64x32x32.F32.E4M3.E4M3 R104, gdesc[UR32], RZ, !UPT, gsb0 ;  /* 0x00600000206879f3 */ /* 0x000fe2000c0008ff */
[----:B------:R-:W-:Y:S01]  /*1b290*/  R2UR UR34, R12 ;  /* 0x000000000c2272ca */ /* 0x000fe200000e0000 */
[----:B------:R-:W-:Y:S01]  /*1b2a0*/  UMOV UR32, UR44 ;  /* 0x0000002c00207c82 */ /* 0x000fe20008000000 */
[----:B------:R-:W-:Y:S01]  /*1b2b0*/  R2UR UR35, R13 ;  /* 0x000000000d2372ca */ /* 0x000fe200000e0000 */
[----:B------:R-:W-:Y:S01]  /*1b2c0*/  UMOV UR33, UR45 ;  /* 0x0000002d00217c82 */ /* 0x000fe20008000000 */
[----:B------:R-:W-:Y:S01]  /*1b2d0*/  IMAD.MOV.U32 R13, RZ, RZ, -0x7fffffe0 ;  /* 0x80000020ff0d7424 */ /* 0x000fe200078e00ff */
[----:B------:R-:W-:Y:S01]  /*1b2e0*/  IADD3 R12, R10, 0x202, RZ ;  /* 0x000002020a0c7810 */ /* 0x000fe20007ffe0ff */
[----:B------:R-:W-:Y:S02]  /*1b2f0*/  WARPGROUP.DEPBAR.LE gsb0, 0x0 ;  /* 0x00008000000079c5 */ /* 0x000fe40000010000 */
[----:B0-----:R-:W-:-:S06]  /*1b300*/  WARPGROUP.ARRIVE ;  /* 0x00000000000079c5 */ /* 0x001fcc0000000000 */
[----:B------:R-:W-:Y:S01]  /*1b310*/  QGMMA.64x32x32.F32.E4M3.E4M3 R88, gdesc[UR40], RZ, !UPT, gsb0 ;  /* 0x00600000285879f3 */ /* 0x000fe2000c0008ff */
[----:B------:R-:W-:Y:S01]  /*1b320*/  R2UR UR42, R12 ;  /* 0x000000000c2a72ca */ /* 0x000fe200000e0000 */
[----:B------:R-:W-:Y:S01]  /*1b330*/  UMOV UR40, UR44 ;  /* 0x0000002c00287c82 */ /* 0x000fe20008000000 */
[----:B------:R-:W-:Y:S01]  /*1b340*/  R2UR UR43, R13 ;  /* 0x000000000d2b72ca */ /* 0x000fe200000e0000 */
[----:B------:R-:W-:Y:S01]  /*1b350*/  UMOV UR41, UR45 ;  /* 0x0000002d00297c82 */ /* 0x000fe20008000000 */
[----:B------:R-:W-:Y:S02]  /*1b360*/  VIADD R12, R10, 0x280 ;  /* 0x000002800a0c7836 */ /* 0x000fe40000000000 */
[----:B------:R-:W-:-:S03]  /*1b370*/  IMAD.MOV.U32 R13, RZ, RZ, -0x7fffffe0 ;  /* 0x80000020ff0d7424 */ /* 0x000fc600078e00ff */
[----:B------:R-:W-:Y:S02]  /*1b380*/  R2UR UR6, R12 ;  /* 0x000000000c0672ca */ /* 0x000fe400000e0000 */
[----:B------:R-:W-:Y:S01]  /*1b390*/  R2UR UR7, R13 ;  /* 0x000000000d0772ca */ /* 0x000fe200000e0000 */
        /* <DEDUP_REMOVED lines=40> */
[----:B------:R-:W-:-:S04]  /*1b620*/  IADD3 R12, R10, 0x282, RZ ;  /* 0x000002820a0c7810 */ /* 0x000fc80007ffe0ff */
[----:B------:R-:W-:Y:S01]  /*1b630*/  R2UR UR10, R12 ;  /* 0x000000000c0a72ca */ /* 0x000fe200000e0000 */
[----:B------:R-:W-:Y:S01]  /*1b640*/  VIADD R12, R10, 0x302 ;  /* 0x000003020a0c7836 */ /* 0x000fe20000000000 */
[----:B------:R-:W-:Y:S01]  /*1b650*/  R2UR UR11, R13 ;  /* 0x000000000d0b72ca */ /* 0x000fe200000e0000 */
        /* <DEDUP_REMOVED lines=106> */
[C---:B------:R-:W-:Y:S01]  /*1bd00*/  VIADD R12, R10.reuse, 0x682 ;  /* 0x000006820a0c7836 */ /* 0x040fe20000000000 */
[----:B------:R-:W-:Y:S01]  /*1bd10*/  IADD3 R10, R10, 0x702, RZ ;  /* 0x000007020a0a7810 */ /* 0x000fe20007ffe0ff */
        /* <DEDUP_REMOVED lines=31> */
[----:B------:R-:W-:Y:S05]  /*1bf10*/  @P1 BRA `(.L_x_594) ;  /* 0x0000000000281947 */ /* 0x000fea0003800000 */
[----:B------:R-:W-:Y:S05]  /*1bf20*/  @!P0 BRA `(.L_x_595) ;  /* 0x0000000000048947 */ /* 0x000fea0003800000 */
[----:B------:R-:W-:Y:S01]  /*1bf30*/  BPT.TRAP 0x1 ;  /* 0x000000040000795c */ /* 0x000fe20000300000 */
.L_x_595:
[----:B------:R-:W-:Y:S01]  /*1bf40*/  SHF.L.U32 R7, R7, 0x1f, RZ ;  /* 0x0000001f07077819 */ /* 0x000fe200000006ff */
[----:B------:R-:W-:-:S04]  /*1bf50*/  IMAD R10, R8, 0x8, R18 ;  /* 0x00000008080a7824 */ /* 0x000fc800078e0212 */
[----:B------:R0:W1:Y:S01]  /*1bf60*/  SYNCS.PHASECHK.TRANS64.TRYWAIT P1, [R10+URZ+0x29850], R7 ;  /* 0x029850070a0075a7 */ /* 0x000062000802017f */
[----:B------:R-:W-:Y:S05]  /*1bf70*/  @!P0 BRA `(.L_x_596) ;  /* 0x0000000000048947 */ /* 0x000fea0003800000 */
[----:B------:R-:W-:Y:S01]  /*1bf80*/  BPT.TRAP 0x1 ;  /* 0x000000040000795c */ /* 0x000fe20000300000 */
.L_x_596:
[----:B-1----:R-:W-:Y:S05]  /*1bf90*/  @P1 BRA `(.L_x_594) ;  /* 0x0000000000081947 */ /* 0x002fea0003800000 */
[----:B------:R-:W1:Y:S02]  /*1bfa0*/  SYNCS.PHASECHK.TRANS64.TRYWAIT P1, [R10+URZ+0x29850], R7 ;  /* 0x029850070a0075a7 */ /* 0x000e64000802017f */
[----:B-1----:R-:W-:Y:S05]  /*1bfb0*/  @!P1 BRA `(.L_x_597) ;  /* 0x000000d800a49947 */ /* 0x002fea0003800000 */
.L_x_594:
[----:B01----:R-:W-:Y:S01]  /*1bfc0*/  VIADD R7, R18, 0x400 ;  /* 0x0000040012077836 */ /* 0x003fe20000000000 */
[----:B------:R-:W-:Y:S01]  /*1bfd0*/  MOV R11, 0xc0000010 ;  /* 0xc0000010000b7802 */ /* 0x000fe20000000f00 */
[----:B------:R-:W-:Y:S05]  /*1bfe0*/  WARPSYNC.ALL ;  /* 0x0000000000007948 */ /* 0x000fea0003800000 */
[----:B------:R-:W-:Y:S01]  /*1bff0*/  SHF.R.U32.HI R7, RZ, 0x4, R7 ;  /* 0x00000004ff077819 */ /* 0x000fe20000011607 */
[----:B------:R-:W-:Y:S01]  /*1c000*/  WARPGROUP.ARRIVE ;  /* 0x00000000000079c5 */ /* 0x000fe20000000000 */
[----:B------:R-:W-:Y:S01]  /*1c010*/  R2UR UR7, R11 ;  /* 0x000000000b0772ca */ /* 0x000fe200000e0000 */
[----:B------:R-:W-:Y:S01]  /*1c020*/  IMAD.MOV.U32 R13, RZ, RZ, -0x3ffffff0 ;  /* 0xc0000010ff0d7424 */ /* 0x000fe200078e00ff */
[----:B------:R-:W-:-:S03]  /*1c030*/  LOP3.LUT R7, R7, 0x3fff, RZ, 0xc0, !PT ;  /* 0x00003fff07077812 */ /* 0x000fc600078ec0ff */
[----:B------:R-:W0:Y:S01]  /*1c040*/  S2R R14, SR_TID.X ;  /* 0x00000000000e7919 */ /* 0x000e220000002100 */
[----:B------:R-:W-:Y:S02]  /*1c050*/  MOV R11, 0xc0000010 ;  /* 0xc0000010000b7802 */ /* 0x000fe40000000f00 */
[----:B------:R-:W-:-:S05]  /*1c060*/  LOP3.LUT R7, R7, 0x10000, RZ, 0xfc, !PT ;  /* 0x0001000007077812 */ /* 0x000fca00078efcff */
[----:B------:R-:W-:-:S04]  /*1c070*/  IMAD R10, R8, 0x500, R7 ;  /* 0x00000500080a7824 */ /* 0x000fc800078e0207 */
[C---:B------:R-:W-:Y:S01]  /*1c080*/  VIADD R12, R10.reuse, 0x100 ;  /* 0x000001000a0c7836 */ /* 0x040fe20000000000 */
[----:B------:R-:W-:-:S13]  /*1c090*/  R2UR UR6, R10 ;  /* 0x000000000a0672ca */ /* 0x000fda00000e0000 */
[----:B------:R-:W-:Y:S01]  /*1c0a0*/  QGMMA.64x128x32.F32.E4M3.E4M3 R24, R176, gdesc[UR4], R24, gsb0 ;  /* 0x01e00004b0187df3 */ /* 0x000fe20008000818 */
[----:B------:R-:W-:Y:S01]  /*1c0b0*/  R2UR UR6, R12 ;  /* 0x000000000c0672ca */ /* 0x000fe200000e0000 */
[----:B------:R-:W-:Y:S01]  /*1c0c0*/  VIADD R12, R10, 0x200 ;  /* 0x000002000a0c7836 */ /* 0x000fe20000000000 */
[----:B------:R-:W-:Y:S02]  /*1c0d0*/  R2UR UR7, R13 ;  /* 0x000000000d0772ca */ /* 0x000fe400000e0000 */
[----:B------:R-:W-:Y:S02]  /*1c0e0*/  MOV R13, 0xc0000010 ;  /* 0xc0000010000d7802 */ /* 0x000fe40000000f00 */
[----:B0-----:R-:W-:-:S04]  /*1c0f0*/  SHF.R.U32.HI R14, RZ, 0x7, R14 ;  /* 0x00000007ff0e7819 */ /* 0x001fc8000001160e */
[----:B------:R-:W-:Y:S01]  /*1c100*/  IADD3 R7, -R14, 0xb, RZ ;  /* 0x0000000b0e077810 */ /* 0x000fe20007ffe1ff */
[----:B------:R-:W-:Y:S02]  /*1c110*/  WARPGROUP.DEPBAR.LE gsb0, 0x0 ;  /* 0x00008000000079c5 */ /* 0x000fe40000010000 */
[----:B------:R-:W-:-:S06]  /*1c120*/  WARPGROUP.ARRIVE ;  /* 0x00000000000079c5 */ /* 0x000fcc0000000000 */
[----:B------:R-:W-:Y:S01]  /*1c130*/  QGMMA.64x128x32.F32.E4M3.E4M3 R24, R180, gdesc[UR4], R24, gsb0 ;  /* 0x01e00004b4187df3 */ /* 0x000fe20008000818 */
[----:B------:R-:W-:Y:S01]  /*1c140*/  R2UR UR6, R12 ;  /* 0x000000000c0672ca */ /* 0x000fe200000e0000 */
[C---:B------:R-:W-:Y:S01]  /*1c150*/  VIADD R12, R10.reuse, 0x300 ;  /* 0x000003000a0c7836 */ /* 0x040fe20000000000 */
[----:B------:R-:W-:Y:S01]  /*1c160*/  R2UR UR7, R13 ;  /* 0x000000000d0772ca */ /* 0x000fe200000e0000 */
[----:B------:R-:W-:Y:S02]  /*1c170*/  IMAD.MOV.U32 R13, RZ, RZ, -0x3ffffff0 ;  /* 0xc0000010ff0d7424 */ /* 0x000fe400078e00ff */
[----:B------:R-:W-:Y:S01]  /*1c180*/  VIADD R10, R10, 0x400 ;  /* 0x000004000a0a7836 */ /* 0x000fe20000000000 */
[----:B------:R-:W-:Y:S02]  /*1c190*/  WARPGROUP.DEPBAR.LE gsb0, 0x0 ;  /* 0x00008000000079c5 */ /* 0x000fe40000010000 */
[----:B------:R-:W-:-:S07]  /*1c1a0*/  WARPGROUP.ARRIVE ;  /* 0x00000000000079c5 */ /* 0x000fce0000000000 */
[----:B------:R-:W-:Y:S01]  /*1c1b0*/  QGMMA.64x128x32.F32.E4M3.E4M3 R24, R184, gdesc[UR4], R24, gsb0 ;  /* 0x01e00004b8187df3 */ /* 0x000fe20008000818 */
[----:B------:R-:W-:Y:S02]  /*1c1c0*/  R2UR UR6, R12 ;  /* 0x000000000c0672ca */ /* 0x000fe400000e0000 */
[----:B------:R-:W-:Y:S01]  /*1c1d0*/  R2UR UR7, R13 ;  /* 0x000000000d0772ca */ /* 0x000fe200000e0000 */
[----:B------:R-:W-:Y:S02]  /*1c1e0*/  WARPGROUP.DEPBAR.LE gsb0, 0x0 ;  /* 0x00008000000079c5 */ /* 0x000fe40000010000 */
[----:B------:R-:W-:-:S10]  /*1c1f0*/  WARPGROUP.ARRIVE ;  /* 0x00000000000079c5 */ /* 0x000fd40000000000 */
[----:B------:R-:W-:Y:S01]  /*1c200*/  QGMMA.64x128x32.F32.E4M3.E4M3 R24, R188, gdesc[UR4], R24, gsb0 ;  /* 0x01e00004bc187df3 */ /* 0x000fe20008000818 */
[----:B------:R-:W-:Y:S02]  /*1c210*/  R2UR UR6, R10 ;  /* 0x000000000a0672ca */ /* 0x000fe400000e0000 */
[----:B------:R-:W-:Y:S01]  /*1c220*/  R2UR UR7, R11 ;  /* 0x000000000b0772ca */ /* 0x000fe200000e0000 */
[----:B------:R-:W-:Y:S02]  /*1c230*/  WARPGROUP.DEPBAR.LE gsb0, 0x0 ;  /* 0x00008000000079c5 */ /* 0x000fe40000010000 */
[----:B------:R-:W-:-:S10]  /*1c240*/  WARPGROUP.ARRIVE ;  /* 0x00000000000079c5 */ /* 0x000fd40000000000 */
[----:B------:R-:W-:Y:S03]  /*1c250*/  QGMMA.64x128x32.F32.E4M3.E4M3 R24, R192, gdesc[UR4], R24, gsb0 ;  /* 0x01e00004c0187df3 */ /* 0x000fe60008000818 */
[----:B------:R-:W-:Y:S02]  /*1c260*/  WARPGROUP.DEPBAR.LE gsb0, 0x0 ;  /* 0x00008000000079c5 */ /* 0x000fe40000010000 */
[----:B------:R0:W-:Y:S06]  /*1c270*/  BAR.ARV R7, 0x100 ;  /* 0x000400070000751d */ /* 0x0001ec0000002000 */
[----:B------:R-:W-:Y:S05]  /*1c280*/  @!P0 BRA `(.L_x_598) ;  /* 0x0000000000048947 */ /* 0x000fea0003800000 */
[----:B------:R-:W-:Y:S01]  /*1c290*/  BPT.TRAP 0x1 ;  /* 0x000000040000795c */ /* 0x000fe20000300000 */
.L_x_598:
[----:B------:R-:W-:-:S04]  /*1c2a0*/  FMNMX.FTZ R10, R152, R6, !PT ;  /* 0x00000006980a7209 */ /* 0x000fc80007810000 */
[----:B0-----:R-:W-:Y:S02]  /*1c2b0*/  FMNMX.FTZ R7, R153, R10, !PT ;  /* 0x0000000a99077209 */ /* 0x001fe40007810000 */
[----:B------:R-:W-:-:S04]  /*1c2c0*/  FMNMX.FTZ R10, R154, R5, !PT ;  /* 0x000000059a0a7209 */ /* 0x000fc80007810000 */
        /* <DEDUP_REMOVED lines=85> */
[----:B------:R-:W-:Y:S01]  /*1c820*/  FADD.FTZ R15, -R10, R6 ;  /* 0x000000060a0f7221 */ /* 0x000fe20000010100 */
[----:B------:R-:W-:-:S01]  /*1c830*/  FFMA.FTZ R7, R2, R10, -8 ;  /* 0xc100000002077423 */ /* 0x000fc2000001000a */
[----:B------:R-:W-:Y:S02]  /*1c840*/  FADD.FTZ R21, -R11, R5 ;  /* 0x000000050b157221 */ /* 0x000fe40000010100 */
[C---:B------:R-:W-:Y:S01]  /*1c850*/  FMUL.FTZ R15, R2.reuse, R15 ;  /* 0x0000000f020f7220 */ /* 0x040fe20000410000 */
[C-C-:B------:R-:W-:Y:S01]  /*1c860*/  FFMA.FTZ R12, R2.reuse, R152, -R7.reuse ;  /* 0x00000098020c7223 */ /* 0x140fe20000010807 */
[----:B------:R-:W-:-:S01]  /*1c870*/  FFMA.FTZ R13, R2, R153, -R7 ;  /* 0x00000099020d7223 */ /* 0x000fc20000010807 */
[C---:B------:R-:W-:Y:S01]  /*1c880*/  FMUL.FTZ R6, R2.reuse, R21 ;  /* 0x0000001502067220 */ /* 0x040fe20000410000 */
[----:B------:R-:W-:-:S01]  /*1c890*/  FFMA.FTZ R14, R2, R156, -R7 ;  /* 0x0000009c020e7223 */ /* 0x000fc20000010807 */
[C-C-:B------:R-:W-:Y:S01]  /*1c8a0*/  FFMA.FTZ R157, R2.reuse, R157, -R7.reuse ;  /* 0x0000009d029d7223 */ /* 0x140fe20000010807 */
        /* <DEDUP_REMOVED lines=35> */
[C---:B------:R-:W-:Y:S01]  /*1cae0*/  FFMA.FTZ R7, R2.reuse, R101, -R7 ;  /* 0x0000006502077223 */ /* 0x040fe20000010807 */
[----:B------:R-:W-:-:S01]  /*1caf0*/  FFMA.FTZ R101, R2, R11, -8 ;  /* 0xc100000002657423 */ /* 0x000fc2000001000b */
[----:B------:R-:W-:Y:S03]  /*1cb00*/  MUFU.EX2 R5, R15 ;  /* 0x0000000f00057308 */ /* 0x000fe60000000800 */
[----:B------:R-:W-:-:S01]  /*1cb10*/  FFMA.FTZ R156, R2, R159, -R101 ;  /* 0x0000009f029c7223 */ /* 0x000fc20000010865 */
[----:B------:R-:W-:Y:S01]  /*1cb20*/  FFMA.FTZ R159, R2, R163, -R101 ;  /* 0x000000a3029f7223 */ /* 0x000fe20000010865 */
[----:B------:R-:W-:-:S02]  /*1cb30*/  IMAD.U32 R163, RZ, RZ, UR38 ;  /* 0x00000026ffa37e24 */ /* 0x000fc4000f8e00ff */
[C-C-:B------:R-:W-:Y:S01]  /*1cb40*/  FFMA.FTZ R160, R2.reuse, R166, -R101.reuse ;  /* 0x000000a602a07223 */ /* 0x140fe20000010865 */
[----:B------:R-:W-:-:S01]  /*1cb50*/  FFMA.FTZ R161, R2, R167, -R101 ;  /* 0x000000a702a17223 */ /* 0x000fc20000010865 */
[----:B------:R0:W-:Y:S01]  /*1cb60*/  MUFU.EX2 R15, R157 ;  /* 0x0000009d000f7308 */ /* 0x0001e20000000800 */
[----:B------:R-:W-:-:S01]  /*1cb70*/  FFMA.FTZ R138, R2, R138, -R101 ;  /* 0x0000008a028a7223 */ /* 0x000fc20000010865 */
[C-C-:B------:R-:W-:Y:S01]  /*1cb80*/  FFMA.FTZ R139, R2.reuse, R139, -R101.reuse ;  /* 0x0000008b028b7223 */ /* 0x140fe20000010865 */
[----:B------:R-:W-:-:S01]  /*1cb90*/  FFMA.FTZ R142, R2, R142, -R101 ;  /* 0x0000008e028e7223 */ /* 0x000fc20000010865 */
[C-C-:B------:R-:W-:Y:S01]  /*1cba0*/  FFMA.FTZ R143, R2.reuse, R143, -R101.reuse ;  /* 0x0000008f028f7223 */ /* 0x140fe20000010865 */
[----:B------:R-:W-:-:S01]  /*1cbb0*/  FFMA.FTZ R146, R2, R146, -R101 ;  /* 0x0000009202927223 */ /* 0x000fc20000010865 */
[C-C-:B------:R-:W-:Y:S01]  /*1cbc0*/  FFMA.FTZ R147, R2.reuse, R147, -R101.reuse ;  /* 0x0000009302937223 */ /* 0x140fe20000010865 */
[----:B------:R-:W-:-:S01]  /*1cbd0*/  FFMA.FTZ R150, R2, R150, -R101 ;  /* 0x0000009602967223 */ /* 0x000fc20000010865 */
[----:B------:R-:W1:Y:S01]  /*1cbe0*/  MUFU.EX2 R12, R12 ;  /* 0x0000000c000c7308 */ /* 0x000e620000000800 */
[----:B0-----:R-:W-:-:S01]  /*1cbf0*/  FFMA.FTZ R157, R2, R154, -R101 ;  /* 0x0000009a029d7223 */ /* 0x001fc20000010865 */
[C-C-:B------:R-:W-:Y:S01]  /*1cc00*/  FFMA.FTZ R154, R2.reuse, R155, -R101.reuse ;  /* 0x0000009b029a7223 */ /* 0x140fe20000010865 */
[----:B------:R-:W-:-:S01]  /*1cc10*/  FFMA.FTZ R155, R2, R158, -R101 ;  /* 0x0000009e029b7223 */ /* 0x000fc20000010865 */
[----:B------:R-:W-:Y:S01]  /*1cc20*/  FFMA.FTZ R158, R2, R162, -R101 ;  /* 0x000000a2029e7223 */ /* 0x000fe20000010865 */
[----:B------:R-:W-:-:S02]  /*1cc30*/  IMAD R162, R205, 0x8, R18 ;  /* 0x00000008cda27824 */ /* 0x000fc400078e0212 */
[C-C-:B------:R-:W-:Y:S01]  /*1cc40*/  FFMA.FTZ R151, R2.reuse, R151, -R101.reuse ;  /* 0x0000009702977223 */ /* 0x140fe20000010865 */
[----:B------:R-:W-:-:S01]  /*1cc50*/  FFMA.FTZ R122, R2, R122, -R101 ;  /* 0x0000007a027a7223 */ /* 0x000fc20000010865 */
[----:B------:R-:W-:Y:S01]  /*1cc60*/  MUFU.EX2 R6, R6 ;  /* 0x0000000600067308 */ /* 0x000fe20000000800 */
[----:B------:R-:W-:Y:S02]  /*1cc70*/  VIADD R162, R162, 0x29840 ;  /* 0x00029840a2a27836 */ /* 0x000fe40000000000 */
[C-C-:B------:R-:W-:Y:S01]  /*1cc80*/  FFMA.FTZ R123, R2.reuse, R123, -R101.reuse ;  /* 0x0000007b027b7223 */ /* 0x140fe20000010865 */
[----:B------:R-:W-:-:S01]  /*1cc90*/  FFMA.FTZ R126, R2, R126, -R101 ;  /* 0x0000007e027e7223 */ /* 0x000fc20000010865 */
[C-C-:B------:R-:W-:Y:S01]  /*1cca0*/  FFMA.FTZ R127, R2.reuse, R127, -R101.reuse ;  /* 0x0000007f027f7223 */ /* 0x140fe20000010865 */
[----:B------:R-:W-:-:S01]  /*1ccb0*/  FFMA.FTZ R130, R2, R130, -R101 ;  /* 0x0000008202827223 */ /* 0x000fc20000010865 */
[C-C-:B------:R-:W-:Y:S01]  /*1ccc0*/  FFMA.FTZ R131, R2.reuse, R131, -R101.reuse ;  /* 0x0000008302837223 */ /* 0x140fe20000010865 */
[----:B------:R-:W-:-:S01]  /*1ccd0*/  FFMA.FTZ R134, R2, R134, -R101 ;  /* 0x0000008602867223 */ /* 0x000fc20000010865 */
[----:B------:R-:W0:Y:S01]  /*1cce0*/  MUFU.EX2 R157, R157 ;  /* 0x0000009d009d7308 */ /* 0x000e220000000800 */
[----:B-1----:R-:W-:-:S01]  /*1ccf0*/  FFMA.FTZ R0, R5, R0, R12 ;  /* 0x0000000005007223 */ /* 0x002fc2000001000c */
[C-C-:B------:R-:W-:Y:S01]  /*1cd00*/  FFMA.FTZ R135, R2.reuse, R135, -R101.reuse ;  /* 0x0000008702877223 */ /* 0x140fe20000010865 */
[----:B------:R-:W-:-:S01]  /*1cd10*/  FFMA.FTZ R106, R2, R106, -R101 ;  /* 0x0000006a026a7223 */ /* 0x000fc20000010865 */
[C-C-:B------:R-:W-:Y:S01]  /*1cd20*/  FFMA.FTZ R107, R2.reuse, R107, -R101.reuse ;  /* 0x0000006b026b7223 */ /* 0x140fe20000010865 */
[----:B------:R-:W-:-:S01]  /*1cd30*/  FFMA.FTZ R110, R2, R110, -R101 ;  /* 0x0000006e026e7223 */ /* 0x000fc20000010865 */
[C-C-:B------:R-:W-:Y:S01]  /*1cd40*/  FFMA.FTZ R111, R2.reuse, R111, -R101.reuse ;  /* 0x0000006f026f7223 */ /* 0x140fe20000010865 */
[----:B------:R-:W-:-:S01]  /*1cd50*/  FFMA.FTZ R114, R2, R114, -R101 ;  /* 0x0000007202727223 */ /* 0x000fc20000010865 */
[----:B------:R-:W1:Y:S01]  /*1cd60*/  MUFU.EX2 R13, R13 ;  /* 0x0000000d000d7308 */ /* 0x000e620000000800 */
[----:B------:R-:W-:-:S01]  /*1cd70*/  FFMA.FTZ R115, R2, R115, -R101 ;  /* 0x0000007302737223 */ /* 0x000fc20000010865 */
[C-C-:B------:R-:W-:Y:S01]  /*1cd80*/  FFMA.FTZ R118, R2.reuse, R118, -R101.reuse ;  /* 0x0000007602767223 */ /* 0x140fe20000010865 */
[----:B------:R-:W-:-:S01]  /*1cd90*/  FFMA.FTZ R119, R2, R119, -R101 ;  /* 0x0000007702777223 */ /* 0x000fc20000010865 */
[C-C-:B------:R-:W-:Y:S01]  /*1cda0*/  FFMA.FTZ R90, R2.reuse, R90, -R101.reuse ;  /* 0x0000005a025a7223 */ /* 0x140fe20000010865 */
[----:B------:R-:W-:-:S01]  /*1cdb0*/  FFMA.FTZ R91, R2, R91, -R101 ;  /* 0x0000005b025b7223 */ /* 0x000fc20000010865 */
[C-C-:B------:R-:W-:Y:S01]  /*1cdc0*/  FFMA.FTZ R94, R2.reuse, R94, -R101.reuse ;  /* 0x0000005e025e7223 */ /* 0x140fe20000010865 */
[----:B------:R-:W-:-:S01]  /*1cdd0*/  FFMA.FTZ R95, R2, R95, -R101 ;  /* 0x0000005f025f7223 */ /* 0x000fc20000010865 */
[----:B------:R-:W2:Y:S01]  /*1cde0*/  MUFU.EX2 R154, R154 ;  /* 0x0000009a009a7308 */ /* 0x000ea20000000800 */
[----:B0-----:R-:W-:-:S01]  /*1cdf0*/  FFMA.FTZ R3, R6, R3, R157 ;  /* 0x0000000306037223 */ /* 0x001fc2000001009d */
[C-C-:B------:R-:W-:Y:S01]  /*1ce00*/  FFMA.FTZ R98, R2.reuse, R98, -R101.reuse ;  /* 0x0000006202627223 */ /* 0x140fe20000010865 */
[----:B------:R-:W-:-:S01]  /*1ce10*/  FFMA.FTZ R99, R2, R99, -R101 ;  /* 0x0000006302637223 */ /* 0x000fc20000010865 */
[C-C-:B------:R-:W-:Y:S01]  /*1ce20*/  FFMA.FTZ R102, R2.reuse, R102, -R101.reuse ;  /* 0x0000006602667223 */ /* 0x140fe20000010865 */
[----:B------:R-:W-:-:S01]  /*1ce30*/  FFMA.FTZ R101, R2, R103, -R101 ;  /* 0x0000006702657223 */ /* 0x000fc20000010865 */
[----:B------:R-:W-:-:S02]  /*1ce40*/  PRMT R162, R163, 0x654, R162 ;  /* 0x00000654a3a27816 */ /* 0x000fc400000000a2 */
[----:B------:R-:W0:Y:S01]  /*1ce50*/  MUFU.EX2 R14, R14 ;  /* 0x0000000e000e7308 */ /* 0x000e220000000800 */
[----:B-1----:R-:W-:-:S01]  /*1ce60*/  FADD.FTZ R103, R13, R0 ;  /* 0x000000000d677221 */ /* 0x002fc20000010000 */
[----:B------:R0:W-:Y:S06]  /*1ce70*/  SYNCS.ARRIVE.TRANS64.RED.A1T0 RZ, [R162+URZ], RZ ;  /* 0x000000ffa2ff79a7 */ /* 0x0001ec000810043f */
[----:B------:R-:W1:Y:S01]  /*1ce80*/  MUFU.EX2 R155, R155 ;  /* 0x0000009b009b7308 */ /* 0x000e620000000800 */
[----:B--2---:R-:W-:-:S07]  /*1ce90*/  FADD.FTZ R0, R154, R3 ;  /* 0x000000039a007221 */ /* 0x004fce0000010000 */
[----:B------:R-:W2:Y:S01]  /*1cea0*/  MUFU.EX2 R156, R156 ;  /* 0x0000009c009c7308 */ /* 0x000ea20000000800 */
[----:B0-----:R-:W-:-:S04]  /*1ceb0*/  FADD.FTZ R162, R14, R103 ;  /* 0x000000670ea27221 */ /* 0x001fc80000010000 */
[----:B------:R-:W-:-:S03]  /*1cec0*/  FADD.FTZ R103, R15, R162 ;  /* 0x000000a20f677221 */ /* 0x000fc60000010000 */
        /* <DEDUP_REMOVED lines=143> */
[----:B0-----:R-:W-:-:S01]  /*1d7c0*/  FADD.FTZ R162, R102, R103 ;  /* 0x0000006766a27221 */ /* 0x001fc20000010000 */
[----:B-1----:R-:W-:-:S03]  /*1d7d0*/  FADD.FTZ R0, R7, R0 ;  /* 0x0000000007007221 */ /* 0x002fc60000010000 */
[----:B--2---:R-:W-:Y:S01]  /*1d7e0*/  FADD.FTZ R3, R101, R162 ;  /* 0x000000a265037221 */ /* 0x004fe20000010000 */
[----:B------:R-:W-:Y:S06]  /*1d7f0*/  @!P0 BRA `(.L_x_599) ;  /* 0x0000000000048947 */ /* 0x000fec0003800000 */
[----:B------:R-:W-:Y:S01]  /*1d800*/  BPT.TRAP 0x1 ;  /* 0x000000040000795c */ /* 0x000fe20000300000 */
.L_x_599:
[----:B------:R-:W-:Y:S01]  /*1d810*/  F2FP.SATFINITE.E4M3.F32.PACK_AB_MERGE_C R100, R7, R100, RZ ;  /* 0x000000640764723e */ /* 0x000fe200048070ff */
[-C--:B------:R-:W-:Y:S01]  /*1d820*/  FMUL.FTZ R24, R24, R5.reuse ;  /* 0x0000000518187220 */ /* 0x080fe20000410000 */
[----:B------:R-:W-:Y:S01]  /*1d830*/  LEA R7, R8, R18, 0x3 ;  /* 0x0000001208077211 */ /* 0x000fe200078e18ff */
[----:B------:R-:W-:Y:S01]  /*1d840*/  IMAD.U32 R8, RZ, RZ, UR38 ;  /* 0x00000026ff087e24 */ /* 0x000fe2000f8e00ff */
[----:B------:R-:W-:Y:S01]  /*1d850*/  ISETP.GT.AND P1, PT, R4, RZ, PT ;  /* 0x000000ff0400720c */ /* 0x000fe20003f24270 */
[----:B------:R-:W-:Y:S01]  /*1d860*/  FMUL.FTZ R25, R25, R5 ;  /* 0x0000000519197220 */ /* 0x000fe20000410000 */
[----:B------:R-:W-:Y:S01]  /*1d870*/  F2FP.SATFINITE.E4M3.F32.PACK_AB_MERGE_C R14, R15, R14, RZ ;  /* 0x0000000e0f0e723e */ /* 0x000fe200048070ff */
[----:B------:R-:W-:Y:S01]  /*1d880*/  VIADD R7, R7, 0x29860 ;  /* 0x0002986007077836 */ /* 0x000fe20000000000 */
[----:B------:R-:W-:Y:S01]  /*1d890*/  F2FP.SATFINITE.E4M3.F32.PACK_AB_MERGE_C R155, R156, R155, RZ ;  /* 0x0000009b9c9b723e */ /* 0x000fe200048070ff */
[-C--:B------:R-:W-:Y:S01]  /*1d8a0*/  FMUL.FTZ R28, R28, R5.reuse ;  /* 0x000000051c1c7220 */ /* 0x080fe20000410000 */
[----:B------:R-:W-:Y:S01]  /*1d8b0*/  F2FP.SATFINITE.E4M3.F32.PACK_AB_MERGE_C R152, R153, R152, RZ ;  /* 0x000000989998723e */ /* 0x000fe200048070ff */
[-C--:B------:R-:W-:Y:S01]  /*1d8c0*/  FMUL.FTZ R29, R29, R5.reuse ;  /* 0x000000051d1d7220 */ /* 0x080fe20000410000 */
[----:B------:R-:W-:Y:S01]  /*1d8d0*/  PRMT R7, R8, 0x654, R7 ;  /* 0x0000065408077816 */ /* 0x000fe20000000007 */
[-C--:B------:R-:W-:Y:S01]  /*1d8e0*/  FMUL.FTZ R32, R32, R5.reuse ;  /* 0x0000000520207220 */ /* 0x080fe20000410000 */
[----:B------:R-:W-:Y:S01]  /*1d8f0*/  F2FP.SATFINITE.E4M3.F32.PACK_AB_MERGE_C R160, R161, R160, RZ ;  /* 0x000000a0a1a0723e */ /* 0x000fe200048070ff */
[-C--:B------:R-:W-:Y:S01]  /*1d900*/  FMUL.FTZ R33, R33, R5.reuse ;  /* 0x0000000521217220 */ /* 0x080fe20000410000 */
[----:B------:R-:W-:Y:S01]  /*1d910*/  F2FP.SATFINITE.E4M3.F32.PACK_AB_MERGE_C R140, R141, R140, RZ ;  /* 0x0000008c8d8c723e */ /* 0x000fe200048070ff */
[----:B------:R0:W-:Y:S01]  /*1d920*/  SYNCS.ARRIVE.TRANS64.RED.A1T0 RZ, [R7+URZ], RZ ;  /* 0x000000ff07ff79a7 */ /* 0x0001e2000810043f */
        /* <DEDUP_REMOVED lines=73> */
[----:B------:R-:W-:Y:S01]  /*1ddc0*/  VIADD R4, R4, 0xffffffff ;  /* 0xffffffff04047836 */ /* 0x000fe20000000000 */
[----:B------:R-:W-:Y:S01]  /*1ddd0*/  F2FP.SATFINITE.E4M3.F32.PACK_AB_MERGE_C R177, R154, R157, R155 ;  /* 0x0000009d9ab1723e */ /* 0x000fe2000480709b */
[----:B------:R-:W-:Y:S01]  /*1dde0*/  IMAD.MOV.U32 R6, RZ, RZ, R10 ;  /* 0x000000ffff067224 */ /* 0x000fe200078e000a */
[----:B------:R-:W-:Y:S01]  /*1ddf0*/  F2FP.SATFINITE.E4M3.F32.PACK_AB_MERGE_C R178, R21, R20, R152 ;  /* 0x0000001415b2723e */ /* 0x000fe20004807098 */
[----:B0-----:R-:W-:Y:S01]  /*1de00*/  IMAD.MOV.U32 R7, RZ, RZ, R211 ;  /* 0x000000ffff077224 */ /* 0x001fe200078e00d3 */
        /* <DEDUP_REMOVED lines=18> */
[----:B------:R-:W-:Y:S01]  /*1df30*/  MOV R5, R11 ;  /* 0x0000000b00057202 */ /* 0x000fe20000000f00 */
[----:B------:R-:W-:Y:S06]  /*1df40*/  @P1 BRA `(.L_x_600) ;  /* 0xffffffcc007c1947 */ /* 0x000fec000383ffff */
.L_x_588:
[----:B------:R-:W-:Y:S05]  /*1df50*/  WARPSYNC.ALL ;  /* 0x0000000000007948 */ /* 0x000fea0003800000 */
[----:B------:R-:W-:Y:S06]  /*1df60*/  BAR.ARV 0x8, 0x180 ;  /* 0x0206000000007b1d */ /* 0x000fec0000002000 */
[----:B------:R-:W-:Y:S05]  /*1df70*/  @!P0 BRA `(.L_x_601) ;  /* 0x0000000000048947 */ /* 0x000fea0003800000 */
[----:B------:R-:W-:Y:S01]  /*1df80*/  BPT.TRAP 0x1 ;  /* 0x000000040000795c */ /* 0x000fe20000300000 */
.L_x_601:
[----:B------:R-:W-:Y:S02]  /*1df90*/  LEA R13, R205, R18, 0x3 ;  /* 0x00000012cd0d7211 */ /* 0x000fe400078e18ff */
[----:B------:R-:W-:-:S04]  /*1dfa0*/  SHF.L.U32 R4, R211, 0x1f, RZ ;  /* 0x0000001fd3047819 */ /* 0x000fc800000006ff */
[----:B------:R0:W1:Y:S01]  /*1dfb0*/  SYNCS.PHASECHK.TRANS64.TRYWAIT P1, [R13+URZ+0x29850], R4 ;  /* 0x029850040d0075a7 */ /* 0x000062000802017f */
[----:B------:R-:W-:Y:S05]  /*1dfc0*/  @!P0 BRA `(.L_x_602) ;  /* 0x0000000000048947 */ /* 0x000fea0003800000 */
[----:B------:R-:W-:Y:S01]  /*1dfd0*/  BPT.TRAP 0x1 ;  /* 0x000000040000795c */ /* 0x000fe20000300000 */
.L_x_602:
[----:B------:R-:W-:-:S05]  /*1dfe0*/  VIADD R18, R18, 0x400 ;  /* 0x0000040012127836 */ /* 0x000fca0000000000 */
[----:B------:R-:W-:-:S04]  /*1dff0*/  SHF.R.U32.HI R18, RZ, 0x4, R18 ;  /* 0x00000004ff127819 */ /* 0x000fc80000011612 */
[----:B------:R-:W-:-:S04]  /*1e000*/  LOP3.LUT R18, R18, 0x3fff, RZ, 0xc0, !PT ;  /* 0x00003fff12127812 */ /* 0x000fc800078ec0ff */
[----:B------:R-:W-:Y:S01]  /*1e010*/  LOP3.LUT R18, R18, 0x10000, RZ, 0xfc, !PT ;  /* 0x0001000012127812 */ /* 0x000fe200078efcff */
[----:B-1----:R-:W-:Y:S06]  /*1e020*/  @P1 BRA `(.L_x_603) ;  /* 0x0000000000081947 */ /* 0x002fec0003800000 */
[----:B------:R-:W1:Y:S02]  /*1e030*/  SYNCS.PHASECHK.TRANS64.TRYWAIT P1, [R13+URZ+0x29850], R4 ;  /* 0x029850040d0075a7 */ /* 0x000e64000802017f */
[----:B-1----:R-:W-:Y:S05]  /*1e040*/  @!P1 BRA `(.L_x_604) ;  /* 0x000000b800949947 */ /* 0x002fea0003800000 */
.L_x_603:
[----:B01----:R-:W-:Y:S01]  /*1e050*/  IMAD R4, R205, 0x500, R18 ;  /* 0x00000500cd047824 */ /* 0x003fe200078e0212 */
[----:B------:R-:W-:Y:S05]  /*1e060*/  WARPSYNC.ALL ;  /* 0x0000000000007948 */ /* 0x000fea0003800000 */
[----:B------:R-:W-:Y:S01]  /*1e070*/  IMAD.MOV.U32 R5, RZ, RZ, -0x3ffffff0 ;  /* 0xc0000010ff057424 */ /* 0x000fe200078e00ff */
[C---:B------:R-:W-:Y:S01]  /*1e080*/  R2UR UR6, R4.reuse ;  /* 0x00000000040672ca */ /* 0x040fe200000e0000 */
[----:B------:R-:W-:Y:S01]  /*1e090*/  WARPGROUP.ARRIVE ;  /* 0x00000000000079c5 */ /* 0x000fe20000000000 */
[C---:B------:R-:W-:Y:S01]  /*1e0a0*/  VIADD R6, R4.reuse, 0x100 ;  /* 0x0000010004067836 */ /* 0x040fe20000000000 */
[----:B------:R-:W-:Y:S01]  /*1e0b0*/  MOV R7, 0xc0000010 ;  /* 0xc000001000077802 */ /* 0x000fe20000000f00 */
[----:B------:R-:W-:Y:S01]  /*1e0c0*/  ULDC.64 UR4, c[0x0][0x9a0] ;  /* 0x0002680000047ab9 */ /* 0x000fe20000000a00 */
[----:B------:R-:W-:Y:S01]  /*1e0d0*/  R2UR UR7, R5 ;  /* 0x00000000050772ca */ /* 0x000fe200000e0000 */
[----:B------:R-:W-:Y:S01]  /*1e0e0*/  VIADD R14, R4, 0x200 ;  /* 0x00000200040e7836 */ /* 0x000fe20000000000 */
[----:B------:R-:W-:-:S04]  /*1e0f0*/  ISETP.NE.U32.AND P1, PT, RZ, UR4, PT ;  /* 0x00000004ff007c0c */ /* 0x000fc8000bf25070 */
[----:B------:R-:W-:-:S07]  /*1e100*/  ISETP.NE.AND.EX P1, PT, RZ, UR5, PT, P1 ;  /* 0x00000005ff007c0c */ /* 0x000fce000bf25310 */
[----:B------:R-:W-:Y:S01]  /*1e110*/  QGMMA.64x128x32.F32.E4M3.E4M3 R24, R176, gdesc[UR4], R24, gsb0 ;  /* 0x01e00004b0187df3 */ /* 0x000fe20008000818 */
[----:B------:R-:W-:Y:S02]  /*1e120*/  R2UR UR6, R6 ;  /* 0x00000000060672ca */ /* 0x000fe400000e0000 */
[----:B------:R-:W-:-:S03]  /*1e130*/  R2UR UR7, R7 ;  /* 0x00000000070772ca */ /* 0x000fc600000e0000 */
[----:B------:R-:W0:Y:S01]  /*1e140*/  @P1 LDC.64 R6, c[0x0][0x9d0] ;  /* 0x00027400ff061b82 */ /* 0x000e220000000a00 */
[----:B------:R-:W-:-:S07]  /*1e150*/  @P1 SHF.R.S32.HI R15, RZ, 0x1f, R170 ;  /* 0x0000001fff0f1819 */ /* 0x000fce00000114aa */
[----:B------:R-:W1:Y:S01]  /*1e160*/  @P1 LDC.64 R8, c[0x0][0x9c8] ;  /* 0x00027200ff081b82 */ /* 0x000e620000000a00 */
[----:B0-----:R-:W-:Y:S02]  /*1e170*/  @P1 IMAD R12, R15, R6, RZ ;  /* 0x000000060f0c1224 */ /* 0x001fe400078e02ff */
[----:B------:R-:W-:Y:S02]  /*1e180*/  IMAD.MOV.U32 R15, RZ, RZ, -0x3ffffff0 ;  /* 0xc0000010ff0f7424 */ /* 0x000fe400078e00ff */
[----:B-1----:R-:W-:-:S04]  /*1e190*/  @P1 IMAD R5, R224, R8, RZ ;  /* 0x00000008e0051224 */ /* 0x002fc800078e02ff */
[C---:B------:R-:W-:Y:S02]  /*1e1a0*/  @P1 IMAD R5, R218.reuse, R9, R5 ;  /* 0x00000009da051224 */ /* 0x040fe400078e0205 */
[----:B------:R-:W-:-:S04]  /*1e1b0*/  @P1 IMAD.WIDE.U32 R8, R218, R8, RZ ;  /* 0x00000008da081225 */ /* 0x000fc800078e00ff */
[----:B------:R-:W-:Y:S02]  /*1e1c0*/  @P1 IMAD.IADD R9, R9, 0x1, R5 ;  /* 0x0000000109091824 */ /* 0x000fe400078e0205 */
[C---:B------:R-:W-:Y:S01]  /*1e1d0*/  @P1 IMAD R5, R170.reuse, R7, R12 ;  /* 0x00000007aa051224 */ /* 0x040fe200078e020c */
[----:B------:R-:W-:Y:S01]  /*1e1e0*/  MOV R12, 0x3f800000 ;  /* 0x3f800000000c7802 */ /* 0x000fe20000000f00 */
[----:B------:R-:W-:-:S04]  /*1e1f0*/  @P1 IMAD.WIDE.U32 R6, R170, R6, R8 ;  /* 0x00000006aa061225 */ /* 0x000fc800078e0008 */
[----:B------:R-:W-:Y:S01]  /*1e200*/  @P1 IMAD.IADD R5, R7, 0x1, R5 ;  /* 0x0000000107051824 */ /* 0x000fe200078e0205 */
[----:B------:R-:W-:-:S04]  /*1e210*/  @P1 LEA R8, P2, R6, UR4, 0x2 ;  /* 0x0000000406081c11 */ /* 0x000fc8000f8410ff */
[----:B------:R-:W-:-:S05]  /*1e220*/  @P1 LEA.HI.X R9, R6, UR5, R5, 0x2, P2 ;  /* 0x0000000506091c11 */ /* 0x000fca00090f1405 */
[----:B------:R0:W2:Y:S01]  /*1e230*/  @P1 LDG.E R12, desc[UR50][R8.64] ;  /* 0x00000032080c1981 */ /* 0x0000a2000c1e1900 */
[----:B------:R-:W-:Y:S02]  /*1e240*/  WARPGROUP.DEPBAR.LE gsb0, 0x0 ;  /* 0x00008000000079c5 */ /* 0x000fe40000010000 */
[----:B------:R-:W-:-:S06]  /*1e250*/  WARPGROUP.ARRIVE ;  /* 0x00000000000079c5 */ /* 0x000fcc0000000000 */
[----:B------:R-:W-:Y:S01]  /*1e260*/  QGMMA.64x128x32.F32.E4M3.E4M3 R24, R180, gdesc[UR4], R24, gsb0 ;  /* 0x01e00004b4187df3 */ /* 0x000fe20008000818 */
[----:B------:R-:W-:Y:S02]  /*1e270*/  R2UR UR6, R14 ;  /* 0x000000000e0672ca */ /* 0x000fe400000e0000 */
[----:B------:R-:W-:Y:S01]  /*1e280*/  R2UR UR7, R15 ;  /* 0x000000000f0772ca */ /* 0x000fe200000e0000 */
[----:B------:R-:W-:Y:S02]  /*1e290*/  VIADD R6, R4, 0x300 ;  /* 0x0000030004067836 */ /* 0x000fe40000000000 */
[----:B------:R-:W-:Y:S01]  /*1e2a0*/  IMAD.MOV.U32 R7, RZ, RZ, -0x3ffffff0 ;  /* 0xc0000010ff077424 */ /* 0x000fe200078e00ff */
[----:B------:R-:W-:Y:S02]  /*1e2b0*/  WARPGROUP.DEPBAR.LE gsb0, 0x0 ;  /* 0x00008000000079c5 */ /* 0x000fe40000010000 */
[----:B------:R-:W-:-:S07]  /*1e2c0*/  WARPGROUP.ARRIVE ;  /* 0x00000000000079c5 */ /* 0x000fce0000000000 */
[----:B------:R-:W-:Y:S01]  /*1e2d0*/  QGMMA.64x128x32.F32.E4M3.E4M3 R24, R184, gdesc[UR4], R24, gsb0 ;  /* 0x01e00004b8187df3 */ /* 0x000fe20008000818 */
[----:B------:R-:W-:Y:S02]  /*1e2e0*/  R2UR UR6, R6 ;  /* 0x00000000060672ca */ /* 0x000fe400000e0000 */
[----:B------:R-:W-:Y:S01]  /*1e2f0*/  R2UR UR7, R7 ;  /* 0x00000000070772ca */ /* 0x000fe200000e0000 */
[----:B------:R-:W-:Y:S01]  /*1e300*/  IMAD.MOV.U32 R5, RZ, RZ, -0x3ffffff0 ;  /* 0xc0000010ff057424 */ /* 0x000fe200078e00ff */
[----:B------:R-:W-:Y:S01]  /*1e310*/  IADD3 R4, R4, 0x400, RZ ;  /* 0x0000040004047810 */ /* 0x000fe20007ffe0ff */
[----:B------:R-:W1:Y:S04]  /*1e320*/  SHFL.BFLY PT, R7, R0, 0x2, 0x1f ;  /* 0x0c401f0000077f89 */ /* 0x000e6800000e0000 */
[----:B------:R-:W3:Y:S01]  /*1e330*/  SHFL.BFLY PT, R6, R3, 0x2, 0x1f ;  /* 0x0c401f0003067f89 */ /* 0x000ee200000e0000 */
[----:B------:R-:W-:-:S02]  /*1e340*/  WARPGROUP.DEPBAR.LE gsb0, 0x0 ;  /* 0x00008000000079c5 */ /* 0x000fc40000010000 */
[----:B------:R-:W-:-:S06]  /*1e350*/  WARPGROUP.ARRIVE ;  /* 0x00000000000079c5 */ /* 0x000fcc0000000000 */
[----:B------:R-:W-:Y:S01]  /*1e360*/  QGMMA.64x128x32.F32.E4M3.E4M3 R24, R188, gdesc[UR4], R24, gsb0 ;  /* 0x01e00004bc187df3 */ /* 0x000fe20008000818 */
[----:B------:R-:W-:Y:S02]  /*1e370*/  R2UR UR6, R4 ;  /* 0x00000000040672ca */ /* 0x000fe400000e0000 */
[----:B------:R-:W-:Y:S01]  /*1e380*/  R2UR UR7, R5 ;  /* 0x00000000050772ca */ /* 0x000fe200000e0000 */
[----:B-1----:R-:W-:-:S01]  /*1e390*/  FADD.FTZ R7, R7, R0 ;  /* 0x0000000007077221 */ /* 0x002fc20000010000 */
[----:B---3--:R-:W-:-:S04]  /*1e3a0*/  FADD.FTZ R6, R6, R3 ;  /* 0x0000000306067221 */ /* 0x008fc80000010000 */
[----:B------:R-:W0:Y:S04]  /*1e3b0*/  SHFL.BFLY PT, R4, R7, 0x1, 0x1f ;  /* 0x0c201f0007047f89 */ /* 0x000e2800000e0000 */
[----:B------:R-:W1:Y:S01]  /*1e3c0*/  SHFL.BFLY PT, R5, R6, 0x1, 0x1f ;  /* 0x0c201f0006057f89 */ /* 0x000e6200000e0000 */
[----:B------:R-:W-:Y:S02]  /*1e3d0*/  IMAD.MOV.U32 R3, RZ, RZ, RZ ;  /* 0x000000ffff037224 */ /* 0x000fe400078e00ff */
[----:B0-----:R-:W-:Y:S01]  /*1e3e0*/  FADD.FTZ R8, R7, R4 ;  /* 0x0000000407087221 */ /* 0x001fe20000010000 */
[----:B-1----:R-:W-:-:S04]  /*1e3f0*/  FADD.FTZ R9, R6, R5 ;  /* 0x0000000506097221 */ /* 0x002fc80000010000 */
[C---:B------:R-:W-:Y:S01]  /*1e400*/  FSETP.NE.FTZ.AND P1, PT, R8.reuse, RZ, PT ;  /* 0x000000ff0800720b */ /* 0x040fe20003f35000 */
[----:B------:R-:W-:Y:S01]  /*1e410*/  FMUL.FTZ R14, R8, 0.00390625 ;  /* 0x3b800000080e7820 */ /* 0x000fe20000410000 */
[----:B------:R-:W-:-:S04]  /*1e420*/  FMUL.FTZ R15, R9, 0.00390625 ;  /* 0x3b800000090f7820 */ /* 0x000fc80000410000 */
        /* <DEDUP_REMOVED lines=10> */
[----:B------:R-:W3:Y:S01]  /*1e4d0*/  @P1 MUFU.RCP R7, R9 ;  /* 0x0000000900071308 */ /* 0x000ee20000001000 */
[C---:B------:R-:W-:Y:S01]  /*1e4e0*/  @P2 FMUL.FTZ R5, R2.reuse, 0.69314718246459960938 ;  /* 0x3f31721802052820 */ /* 0x040fe20000410000 */
[----:B------:R-:W-:Y:S01]  /*1e4f0*/  @P3 FMUL.FTZ R21, R2, 0.69314718246459960938 ;  /* 0x3f31721802153820 */ /* 0x000fe20000410000 */
[----:B0-----:R-:W-:Y:S01]  /*1e500*/  @P2 FMUL.FTZ R0, R0, 0.69314718246459960938 ;  /* 0x3f31721800002820 */ /* 0x001fe20000410000 */
[----:B------:R-:W-:Y:S01]  /*1e510*/  MOV R88, 0xff800000 ;  /* 0xff80000000587802 */ /* 0x000fe20000000f00 */
[----:B------:R-:W-:-:S02]  /*1e520*/  IMAD.MOV.U32 R89, RZ, RZ, -0x800000 ;  /* 0xff800000ff597424 */ /* 0x000fc400078e00ff */
[----:B-1----:R-:W-:Y:S01]  /*1e530*/  @P3 FMUL.FTZ R4, R4, 0.69314718246459960938 ;  /* 0x3f31721804043820 */ /* 0x002fe20000410000 */
[----:B------:R-:W-:-:S01]  /*1e540*/  @P2 FFMA.FTZ R88, R5, R10, R0 ;  /* 0x0000000a05582223 */ /* 0x000fc20000010000 */
[----:B--2---:R-:W-:Y:S02]  /*1e550*/  FMUL.FTZ R3, R3, R12 ;  /* 0x0000000c03037220 */ /* 0x004fe40000410000 */
[----:B------:R-:W-:-:S01]  /*1e560*/  @P3 FFMA.FTZ R89, R21, R11, R4 ;  /* 0x0000000b15593223 */ /* 0x000fc20000010004 */
[----:B---3--:R-:W-:Y:S01]  /*1e570*/  FMUL.FTZ R2, R7, R12 ;  /* 0x0000000c07027220 */ /* 0x008fe20000410000 */
[----:B------:R-:W-:Y:S02]  /*1e580*/  WARPGROUP.DEPBAR.LE gsb0, 0x0 ;  /* 0x00008000000079c5 */ /* 0x000fe40000010000 */
[----:B------:R-:W-:Y:S05]  /*1e590*/  @!P0 BRA `(.L_x_605) ;  /* 0x0000000000048947 */ /* 0x000fea0003800000 */
[----:B------:R-:W-:Y:S01]  /*1e5a0*/  BPT.TRAP 0x1 ;  /* 0x000000040000795c */ /* 0x000fe20000300000 */
.L_x_605:
[----:B------:R-:W-:Y:S01]  /*1e5b0*/  VIADD R0, R13, 0x29860 ;  /* 0x000298600d007836 */ /* 0x000fe20000000000 */
[----:B------:R-:W-:Y:S01]  /*1e5c0*/  IADD3 R205, R205, 0x1, RZ ;  /* 0x00000001cdcd7810 */ /* 0x000fe20007ffe0ff */
[----:B------:R-:W-:Y:S02]  /*1e5d0*/  IMAD.U32 R5, RZ, RZ, UR38 ;  /* 0x00000026ff057e24 */ /* 0x000fe4000f8e00ff */
[-C--:B------:R-:W-:Y:S01]  /*1e5e0*/  FMUL.FTZ R91, R48, R3.reuse ;  /* 0x00000003305b7220 */ /* 0x080fe20000410000 */
[-C--:B------:R-:W-:Y:S01]  /*1e5f0*/  FMUL.FTZ R99, R32, R3.reuse ;  /* 0x0000000320637220 */ /* 0x080fe20000410000 */
[----:B------:R-:W-:Y:S01]  /*1e600*/  ISETP.NE.AND P1, PT, R205, 0x2, PT ;  /* 0x00000002cd00780c */ /* 0x000fe20003f25270 */
[-C--:B------:R-:W-:Y:S01]  /*1e610*/  FMUL.FTZ R97, R33, R3.reuse ;  /* 0x0000000321617220 */ /* 0x080fe20000410000 */
[----:B------:R-:W-:Y:S01]  /*1e620*/  PRMT R0, R5, 0x654, R0 ;  /* 0x0000065405007816 */ /* 0x000fe20000000000 */
[-C--:B------:R-:W-:Y:S01]  /*1e630*/  FMUL.FTZ R96, R36, R3.reuse ;  /* 0x0000000324607220 */ /* 0x080fe20000410000 */
[-C--:B------:R-:W-:Y:S01]  /*1e640*/  FMUL.FTZ R94, R37, R3.reuse ;  /* 0x00000003255e7220 */ /* 0x080fe20000410000 */
[-C--:B------:R-:W-:Y:S01]  /*1e650*/  FMUL.FTZ R95, R40, R3.reuse ;  /* 0x00000003285f7220 */ /* 0x080fe20000410000 */
[----:B------:R0:W-:Y:S01]  /*1e660*/  SYNCS.ARRIVE.TRANS64.RED.A1T0 RZ, [R0+URZ], RZ ;  /* 0x000000ff00ff79a7 */ /* 0x0001e2000810043f */
[-C--:B------:R-:W-:Y:S01]  /*1e670*/  FMUL.FTZ R93, R41, R3.reuse ;  /* 0x00000003295d7220 */ /* 0x080fe20000410000 */
[-C--:B------:R-:W-:Y:S01]  /*1e680*/  FMUL.FTZ R92, R44, R3.reuse ;  /* 0x000000032c5c7220 */ /* 0x080fe20000410000 */
[-C--:B------:R-:W-:Y:S01]  /*1e690*/  FMUL.FTZ R90, R45, R3.reuse ;  /* 0x000000032d5a7220 */ /* 0x080fe20000410000 */
[-C--:B------:R-:W-:Y:S01]  /*1e6a0*/  FMUL.FTZ R48, R49, R3.reuse ;  /* 0x0000000331307220 */ /* 0x080fe20000410000 */
[-C--:B------:R-:W-:Y:S01]  /*1e6b0*/  FMUL.FTZ R100, R28, R3.reuse ;  /* 0x000000031c647220 */ /* 0x080fe20000410000 */
[-C--:B------:R-:W-:Y:S01]  /*1e6c0*/  FMUL.FTZ R45, R53, R3.reuse ;  /* 0x00000003352d7220 */ /* 0x080fe20000410000 */
[-C--:B------:R-:W-:Y:S01]  /*1e6d0*/  FMUL.FTZ R44, R56, R3.reuse ;  /* 0x00000003382c7220 */ /* 0x080fe20000410000 */
[----:B0-----:R-:W-:Y:S01]  /*1e6e0*/  SEL R0, RZ, 0x1, P1 ;  /* 0x00000001ff007807 */ /* 0x001fe20000800000 */
        /* <DEDUP_REMOVED lines=51> */
[----:B------:R-:W-:Y:S01]  /*1ea20*/  FMUL.FTZ R87, R87, R2 ;  /* 0x0000000257577220 */ /* 0x000fe20000410000 */
[----:B------:R-:W-:Y:S01]  /*1ea30*/  LOP3.LUT R211, R211, R0, RZ, 0x3c, !PT ;  /* 0x00000000d3d37212 */ /* 0x000fe200078e3cff */
[----:B------:R-:W-:Y:S01]  /*1ea40*/  UIADD3 UR37, UR37, 0x1, URZ ;  /* 0x0000000125257890 */ /* 0x000fe2000fffe03f */
[----:B------:R-:W-:-:S11]  /*1ea50*/  SEL R205, R205, RZ, P1 ;  /* 0x000000ffcdcd7207 */ /* 0x000fd60000800000 */
.L_x_547:
[----:B------:R-:W-:Y:S05]  /*1ea60*/  WARPSYNC.ALL ;  /* 0x0000000000007948 */ /* 0x000fea0003800000 */
[----:B------:R-:W0:Y:S08]  /*1ea70*/  S2UR UR38, SR_CgaCtaId ;  /* 0x00000000002679c3 */ /* 0x000e300000008800 */
[----:B------:R-:W-:Y:S06]  /*1ea80*/  BAR.SYNC.DEFER_BLOCKING 0x5, 0x180 ;  /* 0x0146000000007b1d */ /* 0x000fec0000010000 */
[----:B------:R-:W-:Y:S01]  /*1ea90*/  UMOV UR4, 0x400 ;  /* 0x0000040000047882 */ /* 0x000fe20000000000 */
[----:B------:R-:W-:Y:S01]  /*1eaa0*/  BSSY B0, `(.L_x_606) ;  /* 0x0000275000007945 */ /* 0x000fe20003800000 */
[----:B0-----:R-:W-:-:S06]  /*1eab0*/  ULEA UR4, UR38, UR4, 0x18 ;  /* 0x0000000426047291 */ /* 0x001fcc000f8ec03f */
[----:B------:R-:W-:-:S05]  /*1eac0*/  IMAD.U32 R18, RZ, RZ, UR4 ;  /* 0x00000004ff127e24 */ /* 0x000fca000f8e00ff */
[----:B------:R0:W1:Y:S01]  /*1ead0*/  LDS.128 R168, [R18+0x298d0] ;  /* 0x0298d00012a87984 */ /* 0x0000620000000c00 */
[----:B------:R-:W-:Y:S06]  /*1eae0*/  BAR.ARV 0x4, 0x180 ;  /* 0x0106000000007b1d */ /* 0x000fec0000002000 */
[----:B------:R-:W-:Y:S05]  /*1eaf0*/  @P0 BRA `(.L_x_607) ;  /* 0x0000001800c40947 */ /* 0x000fea0003800000 */
[----:B------:R-:W2:Y:S01]  /*1eb00*/  S2R R55, SR_TID.X ;  /* 0x0000000000377919 */ /* 0x000ea20000002100 */
[----:B------:R-:W-:Y:S01]  /*1eb10*/  ULDC.64 UR4, c[0x4][0x40] ;  /* 0x0100100000047ab9 */ /* 0x000fe20000000a00 */
[----:B------:R-:W3:Y:S01]  /*1eb20*/  LDL R54, [R1+0x40] ;  /* 0x0000400001367983 */ /* 0x000ee20000100800 */
[----:B--2---:R-:W-:-:S05]  /*1eb30*/  IMAD.SHL.U32 R0, R55, 0x4, RZ ;  /* 0x0000000437007824 */ /* 0x004fca00078e00ff */
[----:B------:R-:W-:-:S04]  /*1eb40*/  LOP3.LUT R0, R0, 0xc, RZ, 0xc0, !PT ;  /* 0x0000000c00007812 */ /* 0x000fc800078ec0ff */
[----:B------:R-:W-:-:S05]  /*1eb50*/  IADD3 R2, P0, R0, UR4, RZ ;  /* 0x0000000400027c10 */ /* 0x000fca000ff1e0ff */
[----:B------:R-:W-:-:S05]  /*1eb60*/  IMAD.X R3, RZ, RZ, UR5, P0 ;  /* 0x00000005ff037e24 */ /* 0x000fca00080e06ff */
[----:B------:R2:W4:Y:S01]  /*1eb70*/  LDG.E.CONSTANT R0, desc[UR50][R2.64] ;  /* 0x0000003202007981 */ /* 0x000522000c1e9900 */
[----:B------:R-:W-:Y:S01]  /*1eb80*/  F2FP.BF16.F32.PACK_AB R50, R43, R50 ;  /* 0x000000322b32723e */ /* 0x000fe200000010ff */
[----:B------:R-:W-:Y:S01]  /*1eb90*/  UMOV UR4, 0xffffffff ;  /* 0xffffffff00047882 */ /* 0x000fe20000000000 */
[----:B------:R-:W-:Y:S01]  /*1eba0*/  F2FP.BF16.F32.PACK_AB R43, R45, R48 ;  /* 0x000000302d2b723e */ /* 0x000fe200000010ff */
[----:B------:R-:W0:Y:S01]  /*1ebb0*/  S2R R51, SR_SWINHI ;  /* 0x0000000000337919 */ /* 0x000e220000002f00 */
[----:B------:R-:W-:Y:S02]  /*1ebc0*/  F2FP.BF16.F32.PACK_AB R41, R41, R44 ;  /* 0x0000002c2929723e */ /* 0x000fe400000010ff */
[----:B------:R-:W-:Y:S02]  /*1ebd0*/  F2FP.BF16.F32.PACK_AB R30, R30, R61 ;  /* 0x0000003d1e1e723e */ /* 0x000fe400000010ff */
[----:B------:R-:W-:Y:S02]  /*1ebe0*/  F2FP.BF16.F32.PACK_AB R61, R39, R46 ;  /* 0x0000002e273d723e */ /* 0x000fe400000010ff */
[----:B------:R-:W-:-:S02]  /*1ebf0*/  F2FP.BF16.F32.PACK_AB R46, R4, R5 ;  /* 0x00000005042e723e */ /* 0x000fc400000010ff */
[----:B------:R-:W-:Y:S02]  /*1ec00*/  F2FP.BF16.F32.PACK_AB R69, R25, R26 ;  /* 0x0000001a1945723e */ /* 0x000fe400000010ff */
[----:B------:R-:W-:Y:S02]  /*1ec10*/  F2FP.BF16.F32.PACK_AB R34, R27, R34 ;  /* 0x000000221b22723e */ /* 0x000fe400000010ff */
        /* <DEDUP_REMOVED lines=10> */
[----:B------:R-:W-:Y:S02]  /*1ecc0*/  MOV R44, R18 ;  /* 0x00000012002c7202 */ /* 0x000fe40000000f00 */
[----:B0-----:R-:W-:Y:S02]  /*1ecd0*/  MOV R45, R51 ;  /* 0x00000033002d7202 */ /* 0x001fe40000000f00 */
[----:B------:R-:W-:Y:S02]  /*1ece0*/  F2FP.BF16.F32.PACK_AB R38, R11, R12 ;  /* 0x0000000c0b26723e */ /* 0x000fe400000010ff */
[----:B------:R-:W-:Y:S02]  /*1ecf0*/  F2FP.BF16.F32.PACK_AB R48, R87, R6 ;  /* 0x000000065730723e */ /* 0x000fe400000010ff */
[----:B--2---:R-:W-:Y:S02]  /*1ed00*/  LOP3.LUT P0, R2, R55, 0x3, RZ, 0xc0, !PT ;  /* 0x0000000337027812 */ /* 0x004fe4000780c0ff */
[----:B------:R-:W-:-:S02]  /*1ed10*/  F2FP.BF16.F32.PACK_AB R100, R100, R103 ;  /* 0x000000676464723e */ /* 0x000fc400000010ff */
[----:B------:R-:W-:Y:S02]  /*1ed20*/  F2FP.BF16.F32.PACK_AB R101, R98, R101 ;  /* 0x000000656265723e */ /* 0x000fe400000010ff */
[----:B------:R-:W-:Y:S02]  /*1ed30*/  ISETP.EQ.OR P0, PT, R2, 0x3, !P0 ;  /* 0x000000030200780c */ /* 0x000fe40004702670 */
        /* <DEDUP_REMOVED lines=10> */
[----:B------:R-:W-:Y:S02]  /*1ede0*/  SEL R13, R100, R101, P0 ;  /* 0x00000065640d7207 */ /* 0x000fe40000000000 */
[----:B------:R-:W-:Y:S01]  /*1edf0*/  SEL R3, R101, R100, P0 ;  /* 0x0000006465037207 */ /* 0x000fe20000000000 */
[----:B---3--:R-:W-:-:S03]  /*1ee00*/  IMAD.WIDE R4, R54, 0x2, R44 ;  /* 0x0000000236047825 */ /* 0x008fc600078e022c */
[C---:B------:R-:W-:Y:S02]  /*1ee10*/  IADD3 R25, P1, R4.reuse, 0x4040, RZ ;  /* 0x0000404004197810 */ /* 0x040fe40007f3e0ff */
[C---:B------:R-:W-:Y:S02]  /*1ee20*/  IADD3 R27, P5, R4.reuse, 0x4060, RZ ;  /* 0x00004060041b7810 */ /* 0x040fe40007fbe0ff */
[----:B------:R-:W-:Y:S02]  /*1ee30*/  LOP3.LUT R24, R25, 0x380, RZ, 0xc0, !PT ;  /* 0x0000038019187812 */ /* 0x000fe400078ec0ff */
[----:B------:R-:W-:Y:S02]  /*1ee40*/  LOP3.LUT R26, R27, 0x380, RZ, 0xc0, !PT ;  /* 0x000003801b1a7812 */ /* 0x000fe400078ec0ff */
[----:B------:R-:W-:Y:S02]  /*1ee50*/  IADD3 R7, P3, R4, 0x4000, RZ ;  /* 0x0000400004077810 */ /* 0x000fe40007f7e0ff */
[----:B------:R-:W-:-:S02]  /*1ee60*/  SHF.R.U64 R24, R24, 0x3, RZ ;  /* 0x0000000318187819 */ /* 0x000fc400000012ff */
[----:B------:R-:W-:Y:S02]  /*1ee70*/  SHF.R.U64 R26, R26, 0x3, RZ ;  /* 0x000000031a1a7819 */ /* 0x000fe400000012ff */
[----:B------:R-:W-:Y:S02]  /*1ee80*/  LOP3.LUT R14, R7, 0x380, RZ, 0xc0, !PT ;  /* 0x00000380070e7812 */ /* 0x000fe400078ec0ff */
[----:B------:R-:W-:Y:S01]  /*1ee90*/  LOP3.LUT R24, R24, R25, RZ, 0x3c, !PT ;  /* 0x0000001918187212 */ /* 0x000fe200078e3cff */
[----:B------:R-:W-:Y:S01]  /*1eea0*/  IMAD.X R25, RZ, RZ, R5, P1 ;  /* 0x000000ffff197224 */ /* 0x000fe200008e0605 */
[----:B------:R-:W-:Y:S02]  /*1eeb0*/  LOP3.LUT R26, R26, R27, RZ, 0x3c, !PT ;  /* 0x0000001b1a1a7212 */ /* 0x000fe400078e3cff */
[----:B------:R-:W-:Y:S02]  /*1eec0*/  SHF.R.U64 R14, R14, 0x3, RZ ;  /* 0x000000030e0e7819 */ /* 0x000fe400000012ff */
[----:B------:R-:W-:-:S02]  /*1eed0*/  IADD3 R21, P2, R4, 0x4020, RZ ;  /* 0x0000402004157810 */ /* 0x000fc40007f5e0ff */
[C---:B------:R-:W-:Y:S02]  /*1eee0*/  IADD3 R15, P4, R4.reuse, 0x60, RZ ;  /* 0x00000060040f7810 */ /* 0x040fe40007f9e0ff */
[----:B------:R-:W-:Y:S02]  /*1eef0*/  IADD3.X R27, RZ, R5, RZ, P5, !PT ;  /* 0x00000005ff1b7210 */ /* 0x000fe40002ffe4ff */
[C---:B------:R-:W-:Y:S02]  /*1ef00*/  IADD3 R9, P1, R4.reuse, 0x20, RZ ;  /* 0x0000002004097810 */ /* 0x040fe40007f3e0ff */
[----:B------:R-:W-:Y:S02]  /*1ef10*/  IADD3 R11, P5, R4, 0x40, RZ ;  /* 0x00000040040b7810 */ /* 0x000fe40007fbe0ff */
[----:B------:R-:W-:Y:S02]  /*1ef20*/  LOP3.LUT R14, R14, R7, RZ, 0x3c, !PT ;  /* 0x000000070e0e7212 */ /* 0x000fe400078e3cff */
[----:B------:R-:W-:-:S02]  /*1ef30*/  LOP3.LUT R20, R21, 0x380, RZ, 0xc0, !PT ;  /* 0x0000038015147812 */ /* 0x000fc400078ec0ff */
[----:B------:R-:W-:Y:S02]  /*1ef40*/  LOP3.LUT R10, R15, 0x380, RZ, 0xc0, !PT ;  /* 0x000003800f0a7812 */ /* 0x000fe400078ec0ff */
[----:B------:R-:W-:Y:S02]  /*1ef50*/  LOP3.LUT R8, R9, 0x380, RZ, 0xc0, !PT ;  /* 0x0000038009087812 */ /* 0x000fe400078ec0ff */
[----:B------:R-:W-:Y:S02]  /*1ef60*/  LOP3.LUT R7, R4, 0x380, RZ, 0xc0, !PT ;  /* 0x0000038004077812 */ /* 0x000fe400078ec0ff */
[----:B------:R-:W-:Y:S02]  /*1ef70*/  LOP3.LUT R6, R11, 0x380, RZ, 0xc0, !PT ;  /* 0x000003800b067812 */ /* 0x000fe400078ec0ff */
[----:B------:R-:W-:Y:S02]  /*1ef80*/  SHF.R.U64 R20, R20, 0x3, RZ ;  /* 0x0000000314147819 */ /* 0x000fe400000012ff */
[----:B------:R-:W-:-:S02]  /*1ef90*/  SHF.R.U64 R10, R10, 0x3, RZ ;  /* 0x000000030a0a7819 */ /* 0x000fc400000012ff */
[----:B------:R-:W-:Y:S02]  /*1efa0*/  SHF.R.U64 R8, R8, 0x3, RZ ;  /* 0x0000000308087819 */ /* 0x000fe400000012ff */
[----:B------:R-:W-:Y:S02]  /*1efb0*/  SHF.R.U64 R7, R7, 0x3, RZ ;  /* 0x0000000307077819 */ /* 0x000fe400000012ff */
[----:B------:R-:W-:Y:S02]  /*1efc0*/  SHF.R.U64 R6, R6, 0x3, RZ ;  /* 0x0000000306067819 */ /* 0x000fe400000012ff */
[----:B------:R-:W-:Y:S01]  /*1efd0*/  LOP3.LUT R20, R20, R21, RZ, 0x3c, !PT ;  /* 0x0000001514147212 */ /* 0x000fe200078e3cff */
[--C-:B------:R-:W-:Y:S01]  /*1efe0*/  IMAD.X R21, RZ, RZ, R5.reuse, P2 ;  /* 0x000000ffff157224 */ /* 0x100fe200010e0605 */
[----:B------:R-:W-:Y:S01]  /*1eff0*/  LOP3.LUT R10, R10, R15, RZ, 0x3c, !PT ;  /* 0x0000000f0a0a7212 */ /* 0x000fe200078e3cff */
[--C-:B------:R-:W-:Y:S01]  /*1f000*/  IMAD.X R15, RZ, RZ, R5.reuse, P3 ;  /* 0x000000ffff0f7224 */ /* 0x100fe200018e0605 */
[----:B------:R-:W-:Y:S01]  /*1f010*/  LOP3.LUT R8, R8, R9, RZ, 0x3c, !PT ;  /* 0x0000000908087212 */ /* 0x000fe200078e3cff */
[--C-:B------:R-:W-:Y:S01]  /*1f020*/  IMAD.X R9, RZ, RZ, R5.reuse, P1 ;  /* 0x000000ffff097224 */ /* 0x100fe200008e0605 */
[----:B------:R-:W-:Y:S01]  /*1f030*/  LOP3.LUT R4, R7, R4, RZ, 0x3c, !PT ;  /* 0x0000000407047212 */ /* 0x000fe200078e3cff */
[----:B------:R-:W-:Y:S01]  /*1f040*/  IMAD.X R7, RZ, RZ, R5, P5 ;  /* 0x000000ffff077224 */ /* 0x000fe200028e0605 */
[----:B------:R-:W-:-:S02]  /*1f050*/  LOP3.LUT R6, R6, R11, RZ, 0x3c, !PT ;  /* 0x0000000b06067212 */ /* 0x000fc400078e3cff */
[-C--:B------:R-:W-:Y:S02]  /*1f060*/  IADD3.X R11, RZ, R5.reuse, RZ, P4, !PT ;  /* 0x00000005ff0b7210 */ /* 0x080fe400027fe4ff */
[----:B------:R-:W-:Y:S02]  /*1f070*/  MOV R76, R4 ;  /* 0x00000004004c7202 */ /* 0x000fe40000000f00 */
[----:B------:R-:W-:Y:S02]  /*1f080*/  MOV R62, R26 ;  /* 0x0000001a003e7202 */ /* 0x000fe40000000f00 */
[----:B------:R-:W-:Y:S02]  /*1f090*/  MOV R64, R24 ;  /* 0x0000001800407202 */ /* 0x000fe40000000f00 */
[----:B------:R-:W-:Y:S02]  /*1f0a0*/  MOV R66, R20 ;  /* 0x0000001400427202 */ /* 0x000fe40000000f00 */
[----:B------:R-:W-:-:S02]  /*1f0b0*/  MOV R68, R14 ;  /* 0x0000000e00447202 */ /* 0x000fc40000000f00 */
[----:B------:R-:W-:Y:S02]  /*1f0c0*/  MOV R70, R10 ;  /* 0x0000000a00467202 */ /* 0x000fe40000000f00 */
[----:B------:R-:W-:Y:S02]  /*1f0d0*/  MOV R72, R6 ;  /* 0x0000000600487202 */ /* 0x000fe40000000f00 */
[----:B------:R-:W-:Y:S02]  /*1f0e0*/  MOV R74, R8 ;  /* 0x00000008004a7202 */ /* 0x000fe40000000f00 */
[----:B----4-:R-:W-:Y:S01]  /*1f0f0*/  LOP3.LUT R2, R0, 0x2, RZ, 0x3c, !PT ;  /* 0x0000000200027812 */ /* 0x010fe200078e3cff */
[----:B------:R-:W-:Y:S06]  /*1f100*/  BRA.DIV UR4, `(.L_x_608) ;  /* 0x000000aa04787947 */ /* 0x000fec000b800000 */
[----:B------:R-:W-:Y:S01]  /*1f110*/  SEL R33, R35, R32, P0 ;  /* 0x0000002023217207 */ /* 0x000fe20000000000 */
[----:B------:R-:W-:Y:S01]  /*1f120*/  SHFL.IDX PT, R6, R13, R0, 0x1c1f ;  /* 0x001c1f000d067589 */ /* 0x000fe200000e0000 */
[----:B------:R-:W-:Y:S02]  /*1f130*/  SEL R37, R39, R36, P0 ;  /* 0x0000002427257207 */ /* 0x000fe40000000000 */
[----:B------:R-:W-:Y:S01]  /*1f140*/  SEL R7, R97, R96, P0 ;  /* 0x0000006061077207 */ /* 0x000fe20000000000 */
[----:B------:R-:W-:Y:S01]  /*1f150*/  SHFL.IDX PT, R3, R3, R2, 0x1c1f ;  /* 0x001c1f0203037589 */ /* 0x000fe200000e0000 */
[----:B------:R-:W-:Y:S02]  /*1f160*/  SEL R25, R52, R43, P0 ;  /* 0x0000002b34197207 */ /* 0x000fe40000000000 */
[----:B------:R-:W-:Y:S02]  /*1f170*/  SEL R27, R43, R52, P0 ;  /* 0x000000342b1b7207 */ /* 0x000fe40000000000 */
[----:B------:R-:W-:Y:S01]  /*1f180*/  SEL R29, R41, R40, P0 ;  /* 0x00000028291d7207 */ /* 0x000fe20000000000 */
[----:B------:R-:W-:Y:S01]  /*1f190*/  SHFL.IDX PT, R7, R7, R2, 0x1c1f ;  /* 0x001c1f0207077589 */ /* 0x000fe200000e0000 */
[----:B------:R-:W-:-:S02]  /*1f1a0*/  SEL R31, R40, R41, P0 ;  /* 0x00000029281f7207 */ /* 0x000fc40000000000 */
[----:B------:R-:W-:Y:S01]  /*1f1b0*/  SEL R35, R32, R35, P0 ;  /* 0x0000002320237207 */ /* 0x000fe20000000000 */
[----:B------:R-:W-:Y:S01]  /*1f1c0*/  SHFL.IDX PT, R26, R25, R0, 0x1c1f ;  /* 0x001c1f00191a7589 */ /* 0x000fe200000e0000 */
[----:B------:R-:W-:Y:S02]  /*1f1d0*/  SEL R39, R36, R39, P0 ;  /* 0x0000002724277207 */ /* 0x000fe40000000000 */
[----:B------:R-:W-:Y:S01]  /*1f1e0*/  SEL R5, R96, R97, P0 ;  /* 0x0000006160057207 */ /* 0x000fe20000000000 */
[----:B------:R-:W-:Y:S01]  /*1f1f0*/  SHFL.IDX PT, R27, R27, R2, 0x1c1f ;  /* 0x001c1f021b1b7589 */ /* 0x000fe200000e0000 */
[----:B------:R-:W-:Y:S02]  /*1f200*/  SEL R9, R92, R93, P0 ;  /* 0x0000005d5c097207 */ /* 0x000fe40000000000 */
[----:B------:R-:W-:Y:S01]  /*1f210*/  SEL R41, R46, R47, P0 ;  /* 0x0000002f2e297207 */ /* 0x000fe20000000000 */
[----:B------:R-:W0:Y:S01]  /*1f220*/  SHFL.IDX PT, R10, R5, R0, 0x1c1f ;  /* 0x001c1f00050a7589 */ /* 0x000e2200000e0000 */
        /* <DEDUP_REMOVED lines=14> */
[----:B------:R-:W2:Y:S01]  /*1f310*/  SHFL.IDX PT, R20, R21, R2, 0x1c1f ;  /* 0x001c1f0215147589 */ /* 0x000ea200000e0000 */
[----:B------:R-:W-:Y:S02]  /*1f320*/  SEL R53, R30, R53, P0 ;  /* 0x000000351e357207 */ /* 0x000fe40000000000 */
[----:B------:R-:W-:Y:S01]  /*1f330*/  SEL R57, R56, R57, P0 ;  /* 0x0000003938397207 */ /* 0x000fe20000000000 */
[----:B------:R-:W3:Y:S01]  /*1f340*/  SHFL.IDX PT, R30, R29, R0, 0x1c1f ;  /* 0x001c1f001d1e7589 */ /* 0x000ee200000e0000 */
[----:B------:R-:W-:-:S02]  /*1f350*/  SEL R61, R61, R50, P0 ;  /* 0x000000323d3d7207 */ /* 0x000fc40000000000 */
[----:B------:R-:W-:Y:S01]  /*1f360*/  SEL R65, R65, R42, P0 ;  /* 0x0000002a41417207 */ /* 0x000fe20000000000 */
[----:B------:R-:W-:Y:S01]  /*1f370*/  SHFL.IDX PT, R43, R43, R2, 0x1c1f ;  /* 0x001c1f022b2b7589 */ /* 0x000fe200000e0000 */
[----:B------:R-:W-:Y:S02]  /*1f380*/  SEL R69, R69, R34, P0 ;  /* 0x0000002245457207 */ /* 0x000fe40000000000 */
[----:B------:R-:W-:Y:S01]  /*1f390*/  SEL R73, R38, R73, P0 ;  /* 0x0000004926497207 */ /* 0x000fe20000000000 */
[----:B------:R-:W4:Y:S01]  /*1f3a0*/  SHFL.IDX PT, R34, R33, R0, 0x1c1f ;  /* 0x001c1f0021227589 */ /* 0x000f2200000e0000 */
[----:B------:R-:W-:Y:S02]  /*1f3b0*/  SEL R75, R77, R48, P0 ;  /* 0x000000304d4b7207 */ /* 0x000fe40000000000 */
[----:B------:R-:W-:Y:S01]  /*1f3c0*/  SEL R77, R48, R77, P0 ;  /* 0x0000004d304d7207 */ /* 0x000fe20000000000 */
[----:B------:R-:W1:Y:S01]  /*1f3d0*/  SHFL.IDX PT, R38, R37, R0, 0x1c1f ;  /* 0x001c1f0025267589 */ /* 0x000e6200000e0000 */
[----:B0-----:R-:W-:-:S02]  /*1f3e0*/  SEL R8, R10, R7, P0 ;  /* 0x000000070a087207 */ /* 0x001fc40000000000 */
[----:B------:R-:W-:Y:S01]  /*1f3f0*/  SEL R24, R26, R27, P0 ;  /* 0x0000001b1a187207 */ /* 0x000fe20000000000 */
[----:B------:R-:W0:Y:S01]  /*1f400*/  SHFL.IDX PT, R42, R41, R0, 0x1c1f ;  /* 0x001c1f00292a7589 */ /* 0x000e2200000e0000 */
[----:B------:R-:W-:Y:S02]  /*1f410*/  SEL R4, R6, R3, P0 ;  /* 0x0000000306047207 */ /* 0x000fe40000000000 */
[----:B------:R-:W-:Y:S01]  /*1f420*/  SEL R10, R7, R10, P0 ;  /* 0x0000000a070a7207 */ /* 0x000fe20000000000 */
[----:B------:R-:W-:Y:S01]  /*1f430*/  SHFL.IDX PT, R47, R47, R0, 0x1c1f ;  /* 0x001c1f002f2f7589 */ /* 0x000fe200000e0000 */
[----:B--2---:R-:W-:Y:S02]  /*1f440*/  SEL R12, R9, R20, P0 ;  /* 0x00000014090c7207 */ /* 0x004fe40000000000 */
[----:B------:R-:W-:Y:S01]  /*1f450*/  SEL R14, R20, R9, P0 ;  /* 0x00000009140e7207 */ /* 0x000fe20000000000 */
[----:B------:R-:W-:Y:S01]  /*1f460*/  SHFL.IDX PT, R51, R51, R0, 0x1c1f ;  /* 0x001c1f0033337589 */ /* 0x000fe200000e0000 */
[----:B---3--:R-:W-:-:S02]  /*1f470*/  SEL R28, R30, R31, P0 ;  /* 0x0000001f1e1c7207 */ /* 0x008fc40000000000 */
[----:B------:R-:W-:Y:S01]  /*1f480*/  SEL R26, R27, R26, P0 ;  /* 0x0000001a1b1a7207 */ /* 0x000fe20000000000 */
[----:B------:R-:W-:Y:S01]  /*1f490*/  SHFL.IDX PT, R55, R55, R0, 0x1c1f ;  /* 0x001c1f0037377589 */ /* 0x000fe200000e0000 */
[----:B------:R-:W-:Y:S02]  /*1f4a0*/  SEL R30, R31, R30, P0 ;  /* 0x0000001e1f1e7207 */ /* 0x000fe40000000000 */
[----:B------:R-:W-:Y:S01]  /*1f4b0*/  SEL R6, R3, R6, P0 ;  /* 0x0000000603067207 */ /* 0x000fe20000000000 */
[----:B------:R-:W-:Y:S01]  /*1f4c0*/  SHFL.IDX PT, R59, R59, R0, 0x1c1f ;  /* 0x001c1f003b3b7589 */ /* 0x000fe200000e0000 */
[----:B----4-:R-:W-:Y:S02]  /*1f4d0*/  SEL R32, R34, R35, P0 ;  /* 0x0000002322207207 */ /* 0x010fe40000000000 */
[----:B------:R-:W-:Y:S01]  /*1f4e0*/  SEL R34, R35, R34, P0 ;  /* 0x0000002223227207 */ /* 0x000fe20000000000 */
[----:B------:R-:W-:Y:S01]  /*1f4f0*/  SHFL.IDX PT, R63, R63, R0, 0x1c1f ;  /* 0x001c1f003f3f7589 */ /* 0x000fe200000e0000 */
[----:B-1----:R-:W-:-:S02]  /*1f500*/  SEL R36, R38, R39, P0 ;  /* 0x0000002726247207 */ /* 0x002fc40000000000 */
[----:B------:R-:W-:Y:S01]  /*1f510*/  SEL R38, R39, R38, P0 ;  /* 0x0000002627267207 */ /* 0x000fe20000000000 */
[----:B------:R-:W-:Y:S01]  /*1f520*/  SHFL.IDX PT, R67, R67, R0, 0x1c1f ;  /* 0x001c1f0043437589 */ /* 0x000fe200000e0000 */
[----:B0-----:R-:W-:Y:S02]  /*1f530*/  SEL R40, R42, R43, P0 ;  /* 0x0000002b2a287207 */ /* 0x001fe40000000000 */
[----:B------:R-:W-:Y:S01]  /*1f540*/  SEL R42, R43, R42, P0 ;  /* 0x0000002a2b2a7207 */ /* 0x000fe20000000000 */
[----:B------:R-:W-:Y:S04]  /*1f550*/  SHFL.IDX PT, R71, R71, R0, 0x1c1f ;  /* 0x001c1f0047477589 */ /* 0x000fe800000e0000 */
[----:B------:R-:W0:Y:S04]  /*1f560*/  SHFL.IDX PT, R46, R49, R2, 0x1c1f ;  /* 0x001c1f02312e7589 */ /* 0x000e2800000e0000 */
[----:B------:R-:W1:Y:S04]  /*1f570*/  SHFL.IDX PT, R48, R53, R2, 0x1c1f ;  /* 0x001c1f0235307589 */ /* 0x000e6800000e0000 */
[----:B------:R-:W2:Y:S04]  /*1f580*/  SHFL.IDX PT, R50, R57, R2, 0x1c1f ;  /* 0x001c1f0239327589 */ /* 0x000ea800000e0000 */
[----:B------:R-:W3:Y:S04]  /*1f590*/  SHFL.IDX PT, R52, R61, R2, 0x1c1f ;  /* 0x001c1f023d347589 */ /* 0x000ee800000e0000 */
[----:B------:R-:W4:Y:S04]  /*1f5a0*/  SHFL.IDX PT, R54, R65, R2, 0x1c1f ;  /* 0x001c1f0241367589 */ /* 0x000f2800000e0000 */
[----:B------:R-:W4:Y:S04]  /*1f5b0*/  SHFL.IDX PT, R56, R69, R2, 0x1c1f ;  /* 0x001c1f0245387589 */ /* 0x000f2800000e0000 */
[----:B------:R-:W4:Y:S01]  /*1f5c0*/  SHFL.IDX PT, R58, R73, R2, 0x1c1f ;  /* 0x001c1f02493a7589 */ /* 0x000f2200000e0000 */
[----:B0-----:R-:W-:-:S02]  /*1f5d0*/  SEL R5, R47, R46, P0 ;  /* 0x0000002e2f057207 */ /* 0x001fc40000000000 */
[----:B------:R-:W-:Y:S01]  /*1f5e0*/  SEL R7, R46, R47, P0 ;  /* 0x0000002f2e077207 */ /* 0x000fe20000000000 */
[----:B------:R-:W0:Y:S01]  /*1f5f0*/  SHFL.IDX PT, R75, R75, R0, 0x1c1f ;  /* 0x001c1f004b4b7589 */ /* 0x000e2200000e0000 */
[----:B-1----:R-:W-:Y:S02]  /*1f600*/  SEL R9, R51, R48, P0 ;  /* 0x0000003033097207 */ /* 0x002fe40000000000 */
[----:B------:R-:W-:Y:S01]  /*1f610*/  SEL R11, R48, R51, P0 ;  /* 0x00000033300b7207 */ /* 0x000fe20000000000 */
[----:B------:R1:W0:Y:S01]  /*1f620*/  SHFL.IDX PT, R60, R77, R2, 0x1c1f ;  /* 0x001c1f024d3c7589 */ /* 0x00022200000e0000 */
[----:B--2---:R-:W-:Y:S02]  /*1f630*/  SEL R13, R55, R50, P0 ;  /* 0x00000032370d7207 */ /* 0x004fe40000000000 */
[----:B------:R-:W-:Y:S02]  /*1f640*/  SEL R15, R50, R55, P0 ;  /* 0x00000037320f7207 */ /* 0x000fe40000000000 */
[----:B---3--:R-:W-:-:S02]  /*1f650*/  SEL R25, R59, R52, P0 ;  /* 0x000000343b197207 */ /* 0x008fc40000000000 */
[----:B------:R-:W-:Y:S02]  /*1f660*/  SEL R27, R52, R59, P0 ;  /* 0x0000003b341b7207 */ /* 0x000fe40000000000 */
[----:B----4-:R-:W-:Y:S01]  /*1f670*/  SEL R29, R63, R54, P0 ;  /* 0x000000363f1d7207 */ /* 0x010fe20000000000 */
[----:B-1----:R-:W-:Y:S01]  /*1f680*/  IMAD.MOV.U32 R2, RZ, RZ, RZ ;  /* 0x000000ffff027224 */ /* 0x002fe200078e00ff */
[----:B------:R-:W-:Y:S02]  /*1f690*/  SEL R31, R54, R63, P0 ;  /* 0x0000003f361f7207 */ /* 0x000fe40000000000 */
[----:B------:R-:W-:Y:S02]  /*1f6a0*/  SEL R33, R67, R56, P0 ;  /* 0x0000003843217207 */ /* 0x000fe40000000000 */
[----:B------:R-:W-:Y:S02]  /*1f6b0*/  SEL R35, R56, R67, P0 ;  /* 0x0000004338237207 */ /* 0x000fe40000000000 */
[----:B------:R-:W-:-:S02]  /*1f6c0*/  SEL R37, R71, R58, P0 ;  /* 0x0000003a47257207 */ /* 0x000fc40000000000 */
[----:B------:R-:W-:-:S07]  /*1f6d0*/  SEL R39, R58, R71, P0 ;  /* 0x000000473a277207 */ /* 0x000fce0000000000 */
.L_x_848:
[----:B------:R-:W-:Y:S05]  /*1f6e0*/  WARPSYNC.ALL ;  /* 0x0000000000007948 */ /* 0x000fea0003800000 */
[----:B------:R-:W-:Y:S01]  /*1f6f0*/  BAR.SYNC.DEFER_BLOCKING 0x1, 0x100 ;  /* 0x0044000000007b1d */ /* 0x000fe20000010000 */
[----:B0-----:R-:W-:-:S05]  /*1f700*/  SEL R41, R75, R60, P0 ;  /* 0x0000003c4b297207 */ /* 0x001fca0000000000 */
[----:B------:R-:W-:Y:S01]  /*1f710*/  ULDC.64 UR4, c[0x0][0xc00] ;  /* 0x0003000000047ab9 */ /* 0x000fe20000000a00 */
[----:B------:R-:W-:Y:S01]  /*1f720*/  SEL R43, R60, R75, P0 ;  /* 0x0000004b3c2b7207 */ /* 0x000fe20000000000 */
[----:B------:R-:W2:Y:S01]  /*1f730*/  LDL R3, [R1+0x3c] ;  /* 0x00003c0001037983 */ /* 0x000ea20000100800 */
[----:B------:R-:W-:Y:S01]  /*1f740*/  ISETP.NE.U32.AND P1, PT, RZ, UR4, PT ;  /* 0x00000004ff007c0c */ /* 0x000fe2000bf25070 */
[----:B------:R-:W0:Y:S01]  /*1f750*/  LDC R49, c[0x0][0xbe8] ;  /* 0x0002fa00ff317b82 */ /* 0x000e220000000800 */
[----:B------:R-:W-:Y:S02]  /*1f760*/  IADD3 R20, P2, R222, UR4, RZ ;  /* 0x00000004de147c10 */ /* 0x000fe4000ff5e0ff */
[----:B------:R-:W-:Y:S02]  /*1f770*/  ISETP.NE.AND.EX P1, PT, RZ, UR5, PT, P1 ;  /* 0x00000005ff007c0c */ /* 0x000fe4000bf25310 */
[----:B------:R-:W-:Y:S01]  /*1f780*/  IADD3.X R21, R223, UR5, RZ, P2, !PT ;  /* 0x00000005df157c10 */ /* 0x000fe200097fe4ff */
[----:B------:R-:W-:-:S02]  /*1f790*/  ULDC.64 UR4, c[0x0][0xc08] ;  /* 0x0003020000047ab9 */ /* 0x000fc40000000a00 */
[----:B------:R-:W-:Y:S01]  /*1f7a0*/  ISETP.NE.U32.AND P0, PT, RZ, UR4, PT ;  /* 0x00000004ff007c0c */ /* 0x000fe2000bf05070 */
[----:B------:R1:W-:Y:S04]  /*1f7b0*/  STSM.16.M88.4 [R76], R4 ;  /* 0x000000044c007844 */ /* 0x0003e80000000200 */
[----:B------:R-:W-:Y:S04]  /*1f7c0*/  STSM.16.M88.4 [R74], R8 ;  /* 0x000000084a007844 */ /* 0x000fe80000000200 */
[----:B------:R2:W-:Y:S04]  /*1f7d0*/  STSM.16.M88.4 [R72], R12 ;  /* 0x0000000c48007844 */ /* 0x0005e80000000200 */
[----:B------:R3:W-:Y:S04]  /*1f7e0*/  STSM.16.M88.4 [R70], R24 ;  /* 0x0000001846007844 */ /* 0x0007e80000000200 */
[----:B------:R3:W-:Y:S04]  /*1f7f0*/  STSM.16.M88.4 [R68], R28 ;  /* 0x0000001c44007844 */ /* 0x0007e80000000200 */
[----:B------:R3:W-:Y:S04]  /*1f800*/  STSM.16.M88.4 [R66], R32 ;  /* 0x0000002042007844 */ /* 0x0007e80000000200 */
[----:B------:R3:W-:Y:S01]  /*1f810*/  STSM.16.M88.4 [R64], R36 ;  /* 0x0000002440007844 */ /* 0x0007e20000000200 */
[----:B------:R-:W-:-:S03]  /*1f820*/  ISETP.NE.AND.EX P0, PT, RZ, UR5, PT, P0 ;  /* 0x00000005ff007c0c */ /* 0x000fc6000bf05300 */
[----:B------:R3:W-:Y:S01]  /*1f830*/  STSM.16.M88.4 [R62], R40 ;  /* 0x000000283e007844 */ /* 0x0007e20000000200 */
[----:B------:R-:W-:Y:S09]  /*1f840*/  BAR.SYNC.DEFER_BLOCKING 0x1, 0x100 ;  /* 0x0044000000007b1d */ /* 0x000ff20000010000 */
[----:B------:R-:W-:Y:S01]  /*1f850*/  @P0 IADD3 R222, P3, R222, UR4, RZ ;  /* 0x00000004dede0c10 */ /* 0x000fe2000ff7e0ff */
[----:B------:R-:W-:-:S02]  /*1f860*/  ULDC UR4, c[0x0][0xa88] ;  /* 0x0002a20000047ab9 */ /* 0x000fc40000000800 */
[----:B------:R-:W-:Y:S02]  /*1f870*/  MOV R0, UR4 ;  /* 0x0000000400007c02 */ /* 0x000fe40008000f00 */
[----:B------:R-:W-:Y:S01]  /*1f880*/  @P0 IADD3.X R223, R223, UR5, RZ, P3, !PT ;  /* 0x00000005dfdf0c10 */ /* 0x000fe20009ffe4ff */
[----:B------:R3:W5:Y:S01]  /*1f890*/  @P1 LDG.E R2, desc[UR50][R20.64] ;  /* 0x0000003214021981 */ /* 0x000762000c1e1900 */
[----:B0-----:R-:W-:-:S03]  /*1f8a0*/  ISETP.NE.AND P2, PT, R49, 0x1, PT ;  /* 0x000000013100780c */ /* 0x001fc60003f45270 */
[----:B------:R3:W5:Y:S10]  /*1f8b0*/  @P0 LDG.E R0, desc[UR50][R222.64] ;  /* 0x00000032de000981 */ /* 0x000774000c1e1900 */
[----:B-1----:R-:W0:Y:S08]  /*1f8c0*/  @P2 LDC R4, c[0x0][0xbec] ;  /* 0x0002fb00ff042b82 */ /* 0x002e300000000800 */
[----:B------:R-:W1:Y:S01]  /*1f8d0*/  @P2 LDC R5, c[0x0][0xbf0] ;  /* 0x0002fc00ff052b82 */ /* 0x000e620000000800 */
[----:B--2---:R-:W-:Y:S01]  /*1f8e0*/  IMAD R13, R225, 0x80, R3 ;  /* 0x00000080e10d7824 */ /* 0x004fe200078e0203 */
[----:B01-3--:R-:W-:Y:S06]  /*1f8f0*/  @P0 BRA `(.L_x_609) ;  /* 0x0000000000100947 */ /* 0x00bfec0003800000 */
[----:B------:R-:W-:Y:S05]  /*1f900*/  @!P1 BRA `(.L_x_609) ;  /* 0x00000000000c9947 */ /* 0x000fea0003800000 */
[----:B------:R-:W2:Y:S04]  /*1f910*/  LDG.E R3, desc[UR50][R20.64] ;  /* 0x0000003214037981 */ /* 0x000ea8000c1e1900 */
[----:B-----5:R-:W2:Y:S02]  /*1f920*/  LDG.E R0, desc[UR50][R20.64+0x4] ;  /* 0x0000043214007981 */ /* 0x020ea4000c1e1900 */
[----:B--2---:R-:W-:-:S07]  /*1f930*/  IMAD.IADD R0, R0, 0x1, -R3 ;  /* 0x0000000100007824 */ /* 0x004fce00078e0a03 */
.L_x_609:
[----:B------:R-:W2:Y:S01]  /*1f940*/  LDL R10, [R1+0x30] ;  /* 0x00003000010a7983 */ /* 0x000ea20000100800 */
[----:B------:R-:W-:Y:S01]  /*1f950*/  SHF.R.S32.HI R48, RZ, 0x1f, R221 ;  /* 0x0000001fff307819 */ /* 0x000fe200000114dd */
[----:B------:R-:W-:Y:S01]  /*1f960*/  @P2 IMAD.HI.U32 R4, R13, R4, RZ ;  /* 0x000000040d042227 */ /* 0x000fe200078e00ff */
[----:B------:R-:W-:Y:S01]  /*1f970*/  ULDC.64 UR4, c[0x0][0xb90] ;  /* 0x0002e40000047ab9 */ /* 0x000fe20000000a00 */
[----:B-----5:R-:W-:Y:S01]  /*1f980*/  SHF.R.S32.HI R3, RZ, 0x1f, R2 ;  /* 0x0000001fff037819 */ /* 0x020fe20000011402 */
[----:B------:R-:W0:Y:S01]  /*1f990*/  @P2 LDC R55, c[0x0][0xbec] ;  /* 0x0002fb00ff372b82 */ /* 0x000e220000000800 */
[----:B------:R-:W-:Y:S01]  /*1f9a0*/  IMAD R6, R48, UR4, RZ ;  /* 0x0000000430067c24 */ /* 0x000fe2000f8e02ff */
[----:B------:R-:W-:Y:S01]  /*1f9b0*/  SEL R224, R224, RZ, !P1 ;  /* 0x000000ffe0e07207 */ /* 0x000fe20004800000 */
[----:B------:R-:W-:Y:S01]  /*1f9c0*/  IMAD.MOV.U32 R7, RZ, RZ, R13 ;  /* 0x000000ffff077224 */ /* 0x000fe200078e000d */
[----:B------:R-:W-:Y:S01]  /*1f9d0*/  @P2 SHF.R.U32.HI R7, RZ, R5, R4 ;  /* 0x00000005ff072219 */ /* 0x000fe20000011604 */
[----:B------:R-:W-:Y:S01]  /*1f9e0*/  IMAD.WIDE.U32 R4, R221, UR4, R2 ;  /* 0x00000004dd047c25 */ /* 0x000fe2000f8e0002 */
[----:B------:R-:W-:-:S02]  /*1f9f0*/  SEL R51, R218, RZ, !P1 ;  /* 0x000000ffda337207 */ /* 0x000fc40004800000 */
[----:B------:R-:W-:Y:S01]  /*1fa00*/  LEA R11, R227, R214, 0x6 ;  /* 0x000000d6e30b7211 */ /* 0x000fe200078e30ff */
[----:B------:R-:W-:Y:S01]  /*1fa10*/  IMAD R9, R221, UR5, R6 ;  /* 0x00000005dd097c24 */ /* 0x000fe2000f8e0206 */
[----:B------:R-:W-:Y:S01]  /*1fa20*/  ULDC.64 UR4, c[0x0][0xb98] ;  /* 0x0002e60000047ab9 */ /* 0x000fe20000000a00 */
[----:B------:R-:W-:Y:S02]  /*1fa30*/  IMAD.MOV R6, RZ, RZ, -R7 ;  /* 0x000000ffff067224 */ /* 0x000fe400078e0a07 */
[----:B------:R-:W-:Y:S02]  /*1fa40*/  IMAD.IADD R5, R5, 0x1, R9 ;  /* 0x0000000105057824 */ /* 0x000fe400078e0209 */
[----:B------:R-:W-:Y:S02]  /*1fa50*/  IMAD R9, R49, R6, R13 ;  /* 0x0000000631097224 */ /* 0x000fe400078e020d */
[----:B------:R-:W-:Y:S02]  /*1fa60*/  IMAD R6, R224, UR4, RZ ;  /* 0x00000004e0067c24 */ /* 0x000fe4000f8e02ff */
[----:B------:R-:W-:-:S04]  /*1fa70*/  IMAD.WIDE.U32 R4, R51, UR4, R4 ;  /* 0x0000000433047c25 */ /* 0x000fc8000f8e0004 */
[----:B------:R-:W-:Y:S01]  /*1fa80*/  IMAD.WIDE R44, R11, 0x2, R44 ;  /* 0x000000020b2c7825 */ /* 0x000fe200078e022c */
[----:B------:R-:W-:Y:S02]  /*1fa90*/  SHF.R.S32.HI R11, RZ, 0x1f, R7 ;  /* 0x0000001fff0b7819 */ /* 0x000fe40000011407 */
[----:B------:R-:W-:Y:S01]  /*1faa0*/  IADD3 R4, P1, R7, R4, RZ ;  /* 0x0000000407047210 */ /* 0x000fe20007f3e0ff */
[----:B------:R-:W-:Y:S01]  /*1fab0*/  IMAD R8, R51, UR5, R6 ;  /* 0x0000000533087c24 */ /* 0x000fe2000f8e0206 */
[----:B------:R-:W-:Y:S01]  /*1fac0*/  SHF.R.S32.HI R6, RZ, 0x1f, R9 ;  /* 0x0000001fff067819 */ /* 0x000fe20000011409 */
[----:B------:R-:W-:Y:S01]  /*1fad0*/  ULDC.64 UR4, c[0x0][0xb88] ;  /* 0x0002e20000047ab9 */ /* 0x000fe20000000a00 */
[----:B------:R-:W-:Y:S01]  /*1fae0*/  IADD3 R13, P4, R44, 0x2000, RZ ;  /* 0x000020002c0d7810 */ /* 0x000fe20007f9e0ff */
[----:B------:R-:W-:Y:S01]  /*1faf0*/  IMAD R53, R0, R49, RZ ;  /* 0x0000003100357224 */ /* 0x000fe200078e02ff */
[----:B------:R-:W-:Y:S01]  /*1fb00*/  IADD3.X R5, R11, R5, R8, P1, !PT ;  /* 0x000000050b057210 */ /* 0x000fe20000ffe408 */
[----:B------:R-:W-:Y:S01]  /*1fb10*/  IMAD R6, R6, UR4, RZ ;  /* 0x0000000406067c24 */ /* 0x000fe2000f8e02ff */
[----:B------:R-:W-:-:S02]  /*1fb20*/  IADD3 R29, P3, R44, 0x4000, RZ ;  /* 0x000040002c1d7810 */ /* 0x000fc40007f7e0ff */
[----:B------:R-:W-:Y:S01]  /*1fb30*/  IADD3 R7, P0, R44, 0x1000, RZ ;  /* 0x000010002c077810 */ /* 0x000fe20007f1e0ff */
[----:B------:R-:W-:Y:S01]  /*1fb40*/  IMAD R11, R9, UR5, R6 ;  /* 0x00000005090b7c24 */ /* 0x000fe2000f8e0206 */
[----:B------:R-:W-:Y:S01]  /*1fb50*/  LOP3.LUT R12, R13, 0x380, RZ, 0xc0, !PT ;  /* 0x000003800d0c7812 */ /* 0x000fe200078ec0ff */
[----:B------:R-:W-:Y:S01]  /*1fb60*/  IMAD.WIDE.U32 R4, R9, UR4, R4 ;  /* 0x0000000409047c25 */ /* 0x000fe2000f8e0004 */
[----:B------:R-:W-:Y:S01]  /*1fb70*/  ULDC.64 UR4, c[0x0][0xb50] ;  /* 0x0002d40000047ab9 */ /* 0x000fe20000000a00 */
[----:B------:R-:W-:Y:S02]  /*1fb80*/  LOP3.LUT R28, R29, 0x380, RZ, 0xc0, !PT ;  /* 0x000003801d1c7812 */ /* 0x000fe400078ec0ff */
[----:B------:R-:W-:Y:S01]  /*1fb90*/  IMAD.IADD R5, R5, 0x1, R11 ;  /* 0x0000000105057824 */ /* 0x000fe200078e020b */
[----:B------:R-:W-:Y:S02]  /*1fba0*/  LEA R6, P1, R4, UR4, 0x2 ;  /* 0x0000000404067c11 */ /* 0x000fe4000f8210ff */
[----:B------:R-:W-:-:S02]  /*1fbb0*/  LOP3.LUT R8, R7, 0x380, RZ, 0xc0, !PT ;  /* 0x0000038007087812 */ /* 0x000fc400078ec0ff */
[----:B------:R-:W-:Y:S01]  /*1fbc0*/  LEA.HI.X R4, R4, UR5, R5, 0x2, P1 ;  /* 0x0000000504047c11 */ /* 0x000fe200088f1405 */
[----:B------:R-:W-:Y:S01]  /*1fbd0*/  SHFL.IDX PT, R20, R6, RZ, 0x1c1f ;  /* 0x001c1fff06147589 */ /* 0x000fe200000e0000 */
[----:B------:R-:W-:Y:S01]  /*1fbe0*/  IADD3 R25, P1, R44, 0x3000, RZ ;  /* 0x000030002c197810 */ /* 0x000fe20007f3e0ff */
[----:B------:R-:W-:Y:S01]  /*1fbf0*/  ULDC.64 UR4, c[0x0][0xaa0] ;  /* 0x0002a80000047ab9 */ /* 0x000fe20000000a00 */
[----:B------:R-:W-:Y:S01]  /*1fc00*/  IADD3.X R9, RZ, R45, RZ, P0, !PT ;  /* 0x0000002dff097210 */ /* 0x000fe200007fe4ff */
[----:B------:R-:W1:Y:S01]  /*1fc10*/  SHFL.IDX PT, R21, R4, RZ, 0x1c1f ;  /* 0x001c1fff04157589 */ /* 0x000e6200000e0000 */
[----:B------:R-:W-:Y:S02]  /*1fc20*/  LOP3.LUT R24, R25, 0x380, RZ, 0xc0, !PT ;  /* 0x0000038019187812 */ /* 0x000fe400078ec0ff */
[----:B------:R-:W-:Y:S01]  /*1fc30*/  SHF.R.U64 R12, R12, 0x3, RZ ;  /* 0x000000030c0c7819 */ /* 0x000fe200000012ff */
[----:B------:R-:W-:Y:S01]  /*1fc40*/  SHFL.IDX PT, R46, R6, 0x1, 0x1c1f ;  /* 0x003c1f00062e7f89 */ /* 0x000fe200000e0000 */
[----:B------:R-:W-:-:S02]  /*1fc50*/  SHF.R.U64 R24, R24, 0x3, RZ ;  /* 0x0000000318187819 */ /* 0x000fc400000012ff */
[----:B------:R-:W-:Y:S01]  /*1fc60*/  SHF.R.U64 R28, R28, 0x3, RZ ;  /* 0x000000031c1c7819 */ /* 0x000fe200000012ff */
[----:B------:R-:W3:Y:S01]  /*1fc70*/  SHFL.IDX PT, R47, R4, 0x1, 0x1c1f ;  /* 0x003c1f00042f7f89 */ /* 0x000ee200000e0000 */
[----:B------:R-:W-:Y:S02]  /*1fc80*/  LOP3.LUT P0, RZ, R229, 0x3, RZ, 0xc0, !PT ;  /* 0x00000003e5ff7812 */ /* 0x000fe4000780c0ff */
[----:B------:R-:W-:Y:S02]  /*1fc90*/  SHF.R.U64 R8, R8, 0x3, RZ ;  /* 0x0000000308087819 */ /* 0x000fe400000012ff */
[----:B------:R-:W-:Y:S01]  /*1fca0*/  LOP3.LUT R24, R24, R25, RZ, 0x3c, !PT ;  /* 0x0000001918187212 */ /* 0x000fe200078e3cff */
[--C-:B------:R-:W-:Y:S01]  /*1fcb0*/  IMAD.X R25, RZ, RZ, R45.reuse, P1 ;  /* 0x000000ffff197224 */ /* 0x100fe200008e062d */
[----:B------:R-:W-:Y:S01]  /*1fcc0*/  LOP3.LUT R12, R12, R13, RZ, 0x3c, !PT ;  /* 0x0000000d0c0c7212 */ /* 0x000fe200078e3cff */
[--C-:B------:R-:W-:Y:S01]  /*1fcd0*/  IMAD.X R13, RZ, RZ, R45.reuse, P4 ;  /* 0x000000ffff0d7224 */ /* 0x100fe200020e062d */
[----:B------:R-:W-:Y:S01]  /*1fce0*/  LOP3.LUT R28, R28, R29, RZ, 0x3c, !PT ;  /* 0x0000001d1c1c7212 */ /* 0x000fe200078e3cff */
[----:B------:R-:W-:Y:S01]  /*1fcf0*/  IMAD.X R29, RZ, RZ, R45, P3 ;  /* 0x000000ffff1d7224 */ /* 0x000fe200018e062d */
[----:B------:R-:W-:-:S02]  /*1fd00*/  LOP3.LUT R8, R8, R7, RZ, 0x3c, !PT ;  /* 0x0000000708087212 */ /* 0x000fc400078e3cff */
[C---:B------:R-:W-:Y:S02]  /*1fd10*/  IADD3 R33, P5, R44.reuse, 0x5000, RZ ;  /* 0x000050002c217810 */ /* 0x040fe40007fbe0ff */
[C---:B------:R-:W-:Y:S02]  /*1fd20*/  IADD3 R37, P4, R44.reuse, 0x6000, RZ ;  /* 0x000060002c257810 */ /* 0x040fe40007f9e0ff */
[C---:B------:R-:W-:Y:S02]  /*1fd30*/  LOP3.LUT R7, R44.reuse, 0x380, RZ, 0xc0, !PT ;  /* 0x000003802c077812 */ /* 0x040fe400078ec0ff */
[----:B------:R-:W-:Y:S02]  /*1fd40*/  IADD3 R5, P3, R44, 0x7000, RZ ;  /* 0x000070002c057810 */ /* 0x000fe40007f7e0ff */
[----:B------:R-:W-:Y:S02]  /*1fd50*/  LOP3.LUT R32, R33, 0x380, RZ, 0xc0, !PT ;  /* 0x0000038021207812 */ /* 0x000fe400078ec0ff */
[----:B------:R-:W-:-:S02]  /*1fd60*/  LOP3.LUT R36, R37, 0x380, RZ, 0xc0, !PT ;  /* 0x0000038025247812 */ /* 0x000fc400078ec0ff */
[----:B------:R-:W-:Y:S02]  /*1fd70*/  SHF.R.U64 R7, R7, 0x3, RZ ;  /* 0x0000000307077819 */ /* 0x000fe400000012ff */
[----:B------:R-:W-:Y:S02]  /*1fd80*/  SHF.R.U64 R32, R32, 0x3, RZ ;  /* 0x0000000320207819 */ /* 0x000fe400000012ff */
[----:B------:R-:W-:Y:S02]  /*1fd90*/  SHF.R.U64 R36, R36, 0x3, RZ ;  /* 0x0000000324247819 */ /* 0x000fe400000012ff */
[----:B------:R-:W-:Y:S02]  /*1fda0*/  LOP3.LUT R44, R7, R44, RZ, 0x3c, !PT ;  /* 0x0000002c072c7212 */ /* 0x000fe400078e3cff */
[----:B------:R-:W-:Y:S01]  /*1fdb0*/  LOP3.LUT R32, R32, R33, RZ, 0x3c, !PT ;  /* 0x0000002120207212 */ /* 0x000fe200078e3cff */
[--C-:B------:R-:W-:Y:S01]  /*1fdc0*/  IMAD.X R33, RZ, RZ, R45.reuse, P5 ;  /* 0x000000ffff217224 */ /* 0x100fe200028e062d */
[----:B------:R-:W-:Y:S01]  /*1fdd0*/  LOP3.LUT R36, R36, R37, RZ, 0x3c, !PT ;  /* 0x0000002524247212 */ /* 0x000fe200078e3cff */
[----:B------:R-:W-:Y:S01]  /*1fde0*/  IMAD.X R37, RZ, RZ, R45, P4 ;  /* 0x000000ffff257224 */ /* 0x000fe200020e062d */
[----:B------:R-:W-:Y:S01]  /*1fdf0*/  IADD3.X R41, RZ, R45, RZ, P3, !PT ;  /* 0x0000002dff297210 */ /* 0x000fe20001ffe4ff */
[----:B------:R-:W-:Y:S01]  /*1fe00*/  IMAD R3, R3, UR4, RZ ;  /* 0x0000000403037c24 */ /* 0x000fe2000f8e02ff */
[----:B------:R-:W-:Y:S01]  /*1fe10*/  BSSY B1, `(.L_x_610) ;  /* 0x0000053000017945 */ /* 0x000fe20003800000 */
[----:B------:R-:W-:-:S02]  /*1fe20*/  SHF.R.S32.HI R50, RZ, 0x1f, R219 ;  /* 0x0000001fff327819 */ /* 0x000fc400000114db */
[----:B------:R-:W-:Y:S01]  /*1fe30*/  SHF.R.S32.HI R52, RZ, 0x1f, R214 ;  /* 0x0000001fff347819 */ /* 0x000fe200000114d6 */
[----:B--2---:R-:W-:-:S05]  /*1fe40*/  IMAD R10, R225, 0x80, R10 ;  /* 0x00000080e10a7824 */ /* 0x004fca00078e020a */
[C---:B------:R-:W-:Y:S02]  /*1fe50*/  IADD3 R0, R10.reuse, 0x8, RZ ;  /* 0x000000080a007810 */ /* 0x040fe40007ffe0ff */
[-C--:B------:R-:W-:Y:S02]  /*1fe60*/  ISETP.GE.OR P1, PT, R10, R53.reuse, P0 ;  /* 0x000000350a00720c */ /* 0x080fe40000726670 */
[----:B------:R-:W-:Y:S02]  /*1fe70*/  ISETP.GE.OR P0, PT, R0, R53, P0 ;  /* 0x000000350000720c */ /* 0x000fe40000706670 */
[----:B------:R-:W-:-:S04]  /*1fe80*/  LOP3.LUT R0, R5, 0x380, RZ, 0xc0, !PT ;  /* 0x0000038005007812 */ /* 0x000fc800078ec0ff */
[----:B------:R-:W-:-:S04]  /*1fe90*/  SHF.R.U64 R0, R0, 0x3, RZ ;  /* 0x0000000300007819 */ /* 0x000fc800000012ff */
[----:B------:R-:W-:Y:S01]  /*1fea0*/  LOP3.LUT R40, R0, R5, RZ, 0x3c, !PT ;  /* 0x0000000500287212 */ /* 0x000fe200078e3cff */
[----:B-1----:R1:W-:Y:S04]  /*1feb0*/  @!P1 ST.E desc[UR50][R20.64], R88 ;  /* 0x0000005814009985 */ /* 0x0023e8000c101932 */
[----:B---3--:R2:W-:Y:S04]  /*1fec0*/  @!P0 ST.E desc[UR50][R46.64], R89 ;  /* 0x000000592e008985 */ /* 0x0085e8000c101932 */
[----:B------:R3:W5:Y:S01]  /*1fed0*/  LD.E.128 R4, desc[UR50][R44.64] ;  /* 0x000000322c047980 */ /* 0x000762000c101d00 */
[----:B------:R-:W-:-:S02]  /*1fee0*/  IMAD R0, R220, 0x20, R227 ;  /* 0x00000020dc007824 */ /* 0x000fc400078e02e3 */
[C---:B-1----:R-:W-:Y:S01]  /*1fef0*/  IMAD R21, R2.reuse, UR5, R3 ;  /* 0x0000000502157c24 */ /* 0x042fe2000f8e0203 */
[----:B------:R-:W5:Y:S04]  /*1ff00*/  LD.E.128 R8, desc[UR50][R8.64] ;  /* 0x0000003208087980 */ /* 0x000f68000c101d00 */
[----:B------:R-:W5:Y:S01]  /*1ff10*/  LD.E.128 R12, desc[UR50][R12.64] ;  /* 0x000000320c0c7980 */ /* 0x000f62000c101d00 */
[----:B---3--:R-:W1:Y:S01]  /*1ff20*/  @P2 LDC R45, c[0x0][0xbf0] ;  /* 0x0002fc00ff2d2b82 */ /* 0x008e620000000800 */
[----:B------:R-:W-:Y:S01]  /*1ff30*/  IMAD.WIDE.U32 R2, R2, UR4, RZ ;  /* 0x0000000402027c25 */ /* 0x000fe2000f8e00ff */
[----:B------:R-:W-:Y:S01]  /*1ff40*/  ULDC.64 UR4, c[0x0][0xae8] ;  /* 0x0002ba0000047ab9 */ /* 0x000fe20000000a00 */
[----:B------:R-:W5:Y:S02]  /*1ff50*/  LD.E.128 R24, desc[UR50][R24.64] ;  /* 0x0000003218187980 */ /* 0x000f64000c101d00 */
[----:B------:R-:W-:-:S02]  /*1ff60*/  IMAD.IADD R3, R3, 0x1, R21 ;  /* 0x0000000103037824 */ /* 0x000fc400078e0215 */
[----:B------:R-:W-:Y:S01]  /*1ff70*/  IMAD R20, R48, UR4, RZ ;  /* 0x0000000430147c24 */ /* 0x000fe2000f8e02ff */
[----:B------:R-:W5:Y:S01]  /*1ff80*/  LD.E.128 R28, desc[UR50][R28.64] ;  /* 0x000000321c1c7980 */ /* 0x000f62000c101d00 */
[----:B------:R-:W-:Y:S02]  /*1ff90*/  IMAD R44, R225, 0x80, R0 ;  /* 0x00000080e12c7824 */ /* 0x000fe400078e0200 */
[C---:B------:R-:W-:Y:S01]  /*1ffa0*/  IMAD R21, R221.reuse, UR5, R20 ;  /* 0x00000005dd157c24 */ /* 0x040fe2000f8e0214 */
[----:B------:R-:W5:Y:S01]  /*1ffb0*/  LD.E.128 R32, desc[UR50][R32.64] ;  /* 0x0000003220207980 */ /* 0x000f62000c101d00 */
[----:B------:R-:W-:Y:S01]  /*1ffc0*/  IMAD.WIDE.U32 R2, R221, UR4, R2 ;  /* 0x00000004dd027c25 */ /* 0x000fe2000f8e0002 */
[----:B------:R-:W-:Y:S02]  /*1ffd0*/  ULDC.64 UR4, c[0x0][0xaf0] ;  /* 0x0002bc0000047ab9 */ /* 0x000fe40000000a00 */
[----:B------:R-:W5:Y:S01]  /*1ffe0*/  LD.E.128 R36, desc[UR50][R36.64] ;  /* 0x0000003224247980 */ /* 0x000f62000c101d00 */
[----:B0-----:R-:W-:Y:S01]  /*1fff0*/  @P2 IMAD.HI.U32 R0, R44, R55, RZ ;  /* 0x000000372c002227 */ /* 0x001fe200078e00ff */
[----:B------:R-:W-:-:S02]  /*20000*/  IADD3 R3, R3, R21, RZ ;  /* 0x0000001503037210 */ /* 0x000fc40007ffe0ff */
[----:B------:R-:W5:Y:S01]  /*20010*/  LD.E.128 R40, desc[UR50][R40.64] ;  /* 0x0000003228287980 */ /* 0x000f62000c101d00 */
[----:B------:R-:W-:Y:S01]  /*20020*/  IMAD.MOV.U32 R21, RZ, RZ, R44 ;  /* 0x000000ffff157224 */ /* 0x000fe200078e002c */
[----:B--2---:R-:W-:Y:S01]  /*20030*/  LEA R46, R225, R227, 0x7 ;  /* 0x000000e3e12e7211 */ /* 0x004fe200078e38ff */
[----:B------:R-:W-:Y:S01]  /*20040*/  IMAD R20, R224, UR4, RZ ;  /* 0x00000004e0147c24 */ /* 0x000fe2000f8e02ff */
[----:B-1----:R-:W-:Y:S01]  /*20050*/  @P2 SHF.R.U32.HI R21, RZ, R45, R0 ;  /* 0x0000002dff152219 */ /* 0x002fe20000011600 */
[C---:B------:R-:W-:Y:S01]  /*20060*/  IMAD.WIDE.U32 R2, R51.reuse, UR4, R2 ;  /* 0x0000000433027c25 */ /* 0x040fe2000f8e0002 */
[----:B------:R-:W-:Y:S01]  /*20070*/  @!PT LDS RZ, [RZ] ;  /* 0x00000000fffff984 */ /* 0x000fe20000000800 */
[----:B------:R-:W-:Y:S01]  /*20080*/  @!PT LDS RZ, [RZ] ;  /* 0x00000000fffff984 */ /* 0x000fe20000000800 */
[----:B------:R-:W-:Y:S01]  /*20090*/  @!PT LDS RZ, [RZ] ;  /* 0x00000000fffff984 */ /* 0x000fe20000000800 */
[----:B------:R-:W-:Y:S01]  /*200a0*/  @!PT LDS RZ, [RZ] ;  /* 0x00000000fffff984 */ /* 0x000fe20000000800 */
[----:B------:R0:W-:Y:S06]  /*200b0*/  MEMBAR.ALL.CTA ;  /* 0x0000000000007992 */ /* 0x0001ec0000008000 */
[----:B0-----:R-:W0:Y:S01]  /*200c0*/  FENCE.VIEW.ASYNC.S ;  /* 0x00000000000073c6 */ /* 0x001e220000000000 */
[----:B------:R-:W-:Y:S01]  /*200d0*/  ISETP.GE.AND P2, PT, R46, R53, PT ;  /* 0x000000352e00720c */ /* 0x000fe20003f46270 */
[----:B------:R-:W-:Y:S01]  /*200e0*/  IMAD R45, R51, UR5, R20 ;  /* 0x00000005332d7c24 */ /* 0x000fe2000f8e0214 */
[--C-:B------:R-:W-:Y:S01]  /*200f0*/  SHF.R.S32.HI R0, RZ, 0x1f, R21.reuse ;  /* 0x0000001fff007819 */ /* 0x100fe20000011415 */
[----:B------:R-:W-:Y:S01]  /*20100*/  IMAD.MOV R20, RZ, RZ, -R21 ;  /* 0x000000ffff147224 */ /* 0x000fe200078e0a15 */
[----:B------:R-:W-:Y:S01]  /*20110*/  ULDC.64 UR4, c[0x0][0xae0] ;  /* 0x0002b80000047ab9 */ /* 0x000fe20000000a00 */
[----:B------:R-:W-:-:S02]  /*20120*/  IMAD.IADD R3, R3, 0x1, R45 ;  /* 0x0000000103037824 */ /* 0x000fc400078e022d */
[----:B------:R-:W-:Y:S02]  /*20130*/  IMAD R0, R0, UR4, RZ ;  /* 0x0000000400007c24 */ /* 0x000fe4000f8e02ff */
[----:B------:R-:W-:Y:S02]  /*20140*/  IMAD R45, R49, R20, R44 ;  /* 0x00000014312d7224 */ /* 0x000fe400078e022c */
[C---:B------:R-:W-:Y:S02]  /*20150*/  IMAD R47, R21.reuse, UR5, R0 ;  /* 0x00000005152f7c24 */ /* 0x040fe4000f8e0200 */
[----:B------:R-:W-:Y:S01]  /*20160*/  IMAD.WIDE.U32 R2, R21, UR4, R2 ;  /* 0x0000000415027c25 */ /* 0x000fe2000f8e0002 */
[----:B------:R-:W-:Y:S01]  /*20170*/  SHF.R.S32.HI R0, RZ, 0x1f, R45 ;  /* 0x0000001fff007819 */ /* 0x000fe2000001142d */
[----:B------:R-:W-:Y:S02]  /*20180*/  ULDC.64 UR4, c[0x0][0xad8] ;  /* 0x0002b60000047ab9 */ /* 0x000fe40000000a00 */
[----:B------:R-:W-:-:S02]  /*20190*/  IMAD.IADD R3, R3, 0x1, R47 ;  /* 0x0000000103037824 */ /* 0x000fc400078e022f */
[----:B------:R-:W-:Y:S02]  /*201a0*/  IMAD R20, R0, UR4, RZ ;  /* 0x0000000400147c24 */ /* 0x000fe4000f8e02ff */
[C---:B------:R-:W-:Y:S02]  /*201b0*/  VIADD R0, R46.reuse, 0x20 ;  /* 0x000000202e007836 */ /* 0x040fe40000000000 */
[C---:B------:R-:W-:Y:S01]  /*201c0*/  IMAD R21, R45.reuse, UR5, R20 ;  /* 0x000000052d157c24 */ /* 0x040fe2000f8e0214 */
[----:B------:R-:W-:Y:S01]  /*201d0*/  IADD3 R20, R46, 0x40, RZ ;  /* 0x000000402e147810 */ /* 0x000fe20007ffe0ff */
[----:B------:R-:W-:Y:S01]  /*201e0*/  IMAD.WIDE.U32 R2, R45, UR4, R2 ;  /* 0x000000042d027c25 */ /* 0x000fe2000f8e0002 */
[-C--:B------:R-:W-:Y:S01]  /*201f0*/  ISETP.GE.AND P0, PT, R0, R53.reuse, PT ;  /* 0x000000350000720c */ /* 0x080fe20003f06270 */
[----:B------:R-:W-:Y:S01]  /*20200*/  ULDC.64 UR4, c[0x0][0xa80] ;  /* 0x0002a00000047ab9 */ /* 0x000fe20000000a00 */
[----:B------:R-:W-:Y:S01]  /*20210*/  ISETP.GE.AND P1, PT, R20, R53, PT ;  /* 0x000000351400720c */ /* 0x000fe20003f26270 */
[----:B------:R-:W-:Y:S01]  /*20220*/  VIADD R0, R18, 0x29820 ;  /* 0x0002982012007836 */ /* 0x000fe20000000000 */
[----:B------:R-:W-:Y:S01]  /*20230*/  LEA R44, P3, R2, UR4, 0x1 ;  /* 0x00000004022c7c11 */ /* 0x000fe2000f8608ff */
[----:B------:R-:W-:-:S03]  /*20240*/  IMAD.IADD R3, R3, 0x1, R21 ;  /* 0x0000000103037824 */ /* 0x000fc600078e0215 */
[----:B------:R-:W-:Y:S01]  /*20250*/  PRMT R0, RZ, 0x654, R0 ;  /* 0x00000654ff007816 */ /* 0x000fe20000000000 */
[----:B0-----:R0:W1:Y:S01]  /*20260*/  SHFL.IDX PT, R20, R44, RZ, 0x181f ;  /* 0x00181fff2c147589 */ /* 0x00106200000e0000 */
[----:B------:R-:W-:Y:S02]  /*20270*/  LEA.HI.X R45, R2, UR5, R3, 0x1, P3 ;  /* 0x00000005022d7c11 */ /* 0x000fe400098f0c03 */
[----:B------:R2:W-:Y:S03]  /*20280*/  SYNCS.ARRIVE.TRANS64.RED.A1T0 RZ, [R0+URZ], RZ ;  /* 0x000000ff00ff79a7 */ /* 0x0005e6000810043f */
[----:B--2---:R0:W2:Y:S01]  /*20290*/  SHFL.IDX PT, R0, R45, RZ, 0x181f ;  /* 0x00181fff2d007589 */ /* 0x0040a200000e0000 */
[----:B------:R-:W-:Y:S05]  /*202a0*/  @P2 BRA `(.L_x_611) ;  /* 0x0000000000242947 */ /* 0x000fea0003800000 */
[----:B------:R-:W-:Y:S02]  /*202b0*/  ULDC UR4, c[0x0][0xac8] ;  /* 0x0002b20000047ab9 */ /* 0x000fe40000000800 */
[----:B------:R-:W-:Y:S02]  /*202c0*/  ISETP.GE.AND P2, PT, R214, UR4, PT ;  /* 0x00000004d6007c0c */ /* 0x000fe4000bf46270 */
[----:B------:R-:W-:-:S11]  /*202d0*/  ISETP.GE.AND P3, PT, R219, UR4, PT ;  /* 0x00000004db007c0c */ /* 0x000fd6000bf66270 */
[CC--:B-1----:R-:W-:Y:S02]  /*202e0*/  @!P2 LEA R2, P4, R214.reuse, R20.reuse, 0x1 ;  /* 0x00000014d602a211 */ /* 0x0c2fe400078808ff */
[C---:B------:R-:W-:Y:S02]  /*202f0*/  @!P3 LEA R20, P5, R219.reuse, R20, 0x1 ;  /* 0x00000014db14b211 */ /* 0x040fe400078a08ff */
[-C--:B--2---:R-:W-:Y:S02]  /*20300*/  @!P2 LEA.HI.X R3, R214, R0.reuse, R52, 0x1, P4 ;  /* 0x00000000d603a211 */ /* 0x084fe400020f0c34 */
[----:B------:R-:W-:-:S03]  /*20310*/  @!P3 LEA.HI.X R21, R219, R0, R50, 0x1, P5 ;  /* 0x00000000db15b211 */ /* 0x000fc600028f0c32 */
[----:B-----5:R3:W-:Y:S04]  /*20320*/  @!P2 ST.E.128 desc[UR50][R2.64], R4 ;  /* 0x000000040200a985 */ /* 0x0207e8000c101d32 */
[----:B------:R3:W-:Y:S02]  /*20330*/  @!P3 ST.E.128 desc[UR50][R20.64], R28 ;  /* 0x0000001c1400b985 */ /* 0x0007e4000c101d32 */
.L_x_611:
[----:B------:R-:W-:Y:S05]  /*20340*/  BSYNC B1 ;  /* 0x0000000000017941 */ /* 0x000fea0003800000 */
.L_x_610:
[----:B--2---:R2:W4:Y:S01]  /*20350*/  SHFL.IDX PT, R0, R45, 0x1, 0x181f ;  /* 0x00381f002d007f89 */ /* 0x00452200000e0000 */
[----:B------:R-:W-:Y:S03]  /*20360*/  BSSY B1, `(.L_x_612) ;  /* 0x000000c000017945 */ /* 0x000fe60003800000 */
[----:B---3-5:R2:W3:Y:S01]  /*20370*/  SHFL.IDX PT, R4, R44, 0x1, 0x181f ;  /* 0x00381f002c047f89 */ /* 0x0284e200000e0000 */
[----:B------:R-:W-:Y:S05]  /*20380*/  @P0 BRA `(.L_x_613) ;  /* 0x0000000000240947 */ /* 0x000fea0003800000 */
[----:B------:R-:W-:Y:S02]  /*20390*/  ULDC UR4, c[0x0][0xac8] ;  /* 0x0002b20000047ab9 */ /* 0x000fe40000000800 */
[----:B------:R-:W-:Y:S02]  /*203a0*/  ISETP.GE.AND P3, PT, R214, UR4, PT ;  /* 0x00000004d6007c0c */ /* 0x000fe4000bf66270 */
[----:B------:R-:W-:-:S11]  /*203b0*/  ISETP.GE.AND P4, PT, R219, UR4, PT ;  /* 0x00000004db007c0c */ /* 0x000fd6000bf86270 */
[CC--:B---3--:R-:W-:Y:S02]  /*203c0*/  @!P3 LEA R2, P0, R214.reuse, R4.reuse, 0x1 ;  /* 0x00000004d602b211 */ /* 0x0c8fe400078008ff */
[C---:B------:R-:W-:Y:S02]  /*203d0*/  @!P4 LEA R4, P2, R219.reuse, R4, 0x1 ;  /* 0x00000004db04c211 */ /* 0x040fe400078408ff */
[-C--:B----4-:R-:W-:Y:S02]  /*203e0*/  @!P3 LEA.HI.X R3, R214, R0.reuse, R52, 0x1, P0 ;  /* 0x00000000d603b211 */ /* 0x090fe400000f0c34 */
[----:B------:R-:W-:-:S03]  /*203f0*/  @!P4 LEA.HI.X R5, R219, R0, R50, 0x1, P2 ;  /* 0x00000000db05c211 */ /* 0x000fc600010f0c32 */
[----:B------:R3:W-:Y:S04]  /*20400*/  @!P3 ST.E.128 desc[UR50][R2.64], R8 ;  /* 0x000000080200b985 */ /* 0x0007e8000c101d32 */
[----:B------:R3:W-:Y:S02]  /*20410*/  @!P4 ST.E.128 desc[UR50][R4.64], R32 ;  /* 0x000000200400c985 */ /* 0x0007e4000c101d32 */
.L_x_613:
[----:B------:R-:W-:Y:S05]  /*20420*/  BSYNC B1 ;  /* 0x0000000000017941 */ /* 0x000fea0003800000 */
.L_x_612:
[----:B----4-:R4:W0:Y:S01]  /*20430*/  SHFL.IDX PT, R0, R45, 0x2, 0x181f ;  /* 0x00581f002d007f89 */ /* 0x01082200000e0000 */
[----:B------:R-:W-:Y:S03]  /*20440*/  BSSY B1, `(.L_x_614) ;  /* 0x000000c000017945 */ /* 0x000fe60003800000 */
[----:B---3--:R4:W3:Y:S01]  /*20450*/  SHFL.IDX PT, R4, R44, 0x2, 0x181f ;  /* 0x00581f002c047f89 */ /* 0x0088e200000e0000 */
[----:B------:R-:W-:Y:S05]  /*20460*/  @P1 BRA `(.L_x_615) ;  /* 0x0000000000241947 */ /* 0x000fea0003800000 */
[----:B------:R-:W-:Y:S02]  /*20470*/  ULDC UR4, c[0x0][0xac8] ;  /* 0x0002b20000047ab9 */ /* 0x000fe40000000800 */
[----:B------:R-:W-:Y:S02]  /*20480*/  ISETP.GE.AND P2, PT, R214, UR4, PT ;  /* 0x00000004d6007c0c */ /* 0x000fe4000bf46270 */
[----:B------:R-:W-:-:S11]  /*20490*/  ISETP.GE.AND P3, PT, R219, UR4, PT ;  /* 0x00000004db007c0c */ /* 0x000fd6000bf66270 */
[CC--:B---3--:R-:W-:Y:S02]  /*204a0*/  @!P2 LEA R2, P0, R214.reuse, R4.reuse, 0x1 ;  /* 0x00000004d602a211 */ /* 0x0c8fe400078008ff */
[C---:B------:R-:W-:Y:S02]  /*204b0*/  @!P3 LEA R4, P1, R219.reuse, R4, 0x1 ;  /* 0x00000004db04b211 */ /* 0x040fe400078208ff */
[-C--:B0-----:R-:W-:Y:S02]  /*204c0*/  @!P2 LEA.HI.X R3, R214, R0.reuse, R52, 0x1, P0 ;  /* 0x00000000d603a211 */ /* 0x081fe400000f0c34 */
[----:B------:R-:W-:-:S03]  /*204d0*/  @!P3 LEA.HI.X R5, R219, R0, R50, 0x1, P1 ;  /* 0x00000000db05b211 */ /* 0x000fc600008f0c32 */
[----:B------:R0:W-:Y:S04]  /*204e0*/  @!P2 ST.E.128 desc[UR50][R2.64], R12 ;  /* 0x0000000c0200a985 */ /* 0x0001e8000c101d32 */
[----:B------:R0:W-:Y:S02]  /*204f0*/  @!P3 ST.E.128 desc[UR50][R4.64], R36 ;  /* 0x000000240400b985 */ /* 0x0001e4000c101d32 */
.L_x_615:
[----:B------:R-:W-:Y:S05]  /*20500*/  BSYNC B1 ;  /* 0x0000000000017941 */ /* 0x000fea0003800000 */
.L_x_614:
[----:B0-----:R-:W-:Y:S01]  /*20510*/  VIADD R0, R46, 0x60 ;  /* 0x000000602e007836 */ /* 0x001fe20000000000 */
[----:B--2-4-:R-:W0:Y:S04]  /*20520*/  SHFL.IDX PT, R45, R45, 0x3, 0x181f ;  /* 0x00781f002d2d7f89 */ /* 0x014e2800000e0000 */
[----:B------:R-:W-:Y:S01]  /*20530*/  ISETP.GE.AND P0, PT, R0, R53, PT ;  /* 0x000000350000720c */ /* 0x000fe20003f06270 */
[----:B------:R-:W2:-:S12]  /*20540*/  SHFL.IDX PT, R44, R44, 0x3, 0x181f ;  /* 0x00781f002c2c7f89 */ /* 0x000e9800000e0000 */
[----:B------:R-:W-:Y:S05]  /*20550*/  @P0 BRA `(.L_x_616) ;  /* 0x0000000c00240947 */ /* 0x000fea0003800000 */
[----:B------:R-:W-:Y:S02]  /*20560*/  ULDC UR4, c[0x0][0xac8] ;  /* 0x0002b20000047ab9 */ /* 0x000fe40000000800 */
[----:B------:R-:W-:-:S13]  /*20570*/  ISETP.GE.AND P1, PT, R214, UR4, PT ;  /* 0x00000004d6007c0c */ /* 0x000fda000bf26270 */
[----:B--2---:R-:W-:-:S04]  /*20580*/  @!P1 LEA R2, P0, R214, R44, 0x1 ;  /* 0x0000002cd6029211 */ /* 0x004fc800078008ff */
[----:B0-----:R-:W-:Y:S02]  /*20590*/  @!P1 LEA.HI.X R3, R214, R45, R52, 0x1, P0 ;  /* 0x0000002dd6039211 */ /* 0x001fe400000f0c34 */
[----:B------:R-:W-:-:S03]  /*205a0*/  ISETP.GE.AND P0, PT, R219, UR4, PT ;  /* 0x00000004db007c0c */ /* 0x000fc6000bf06270 */
[----:B------:R4:W-:Y:S10]  /*205b0*/  @!P1 ST.E.128 desc[UR50][R2.64], R24 ;  /* 0x0000001802009985 */ /* 0x0009f4000c101d32 */
[----:B------:R-:W-:Y:S05]  /*205c0*/  @P0 BRA `(.L_x_616) ;  /* 0x0000000c00080947 */ /* 0x000fea0003800000 */
[----:B----4-:R-:W-:-:S04]  /*205d0*/  LEA R2, P0, R219, R44, 0x1 ;  /* 0x0000002cdb027211 */ /* 0x010fc800078008ff */
[----:B------:R-:W-:-:S05]  /*205e0*/  LEA.HI.X R3, R219, R45, R50, 0x1, P0 ;  /* 0x0000002ddb037211 */ /* 0x000fca00000f0c32 */
[----:B------:R0:W-:Y:S01]  /*205f0*/  ST.E.128 desc[UR50][R2.64], R40 ;  /* 0x0000002802007985 */ /* 0x0001e2000c101d32 */
[----:B------:R-:W-:Y:S05]  /*20600*/  BRA `(.L_x_616) ;  /* 0x0000000800f87947 */ /* 0x000fea0003800000 */
.L_x_607:
[----:B------:R-:W-:Y:S01]  /*20610*/  ULDC.64 UR4, c[0x0][0xc00] ;  /* 0x0003000000047ab9 */ /* 0x000fe20000000a00 */
[----:B------:R-:W-:Y:S01]  /*20620*/  IMAD.MOV.U32 R0, RZ, RZ, RZ ;  /* 0x000000ffff007224 */ /* 0x000fe200078e00ff */
[----:B------:R-:W-:Y:S01]  /*20630*/  ISETP.NE.U32.AND P0, PT, RZ, UR4, PT ;  /* 0x00000004ff007c0c */ /* 0x000fe2000bf05070 */
[----:B------:R-:W2:Y:S01]  /*20640*/  LDC R21, c[0x0][0xbe8] ;  /* 0x0002fa00ff157b82 */ /* 0x000ea20000000800 */
[----:B------:R-:W-:Y:S02]  /*20650*/  IADD3 R2, P1, R222, UR4, RZ ;  /* 0x00000004de027c10 */ /* 0x000fe4000ff3e0ff */
[----:B------:R-:W-:Y:S02]  /*20660*/  ISETP.NE.AND.EX P0, PT, RZ, UR5, PT, P0 ;  /* 0x00000005ff007c0c */ /* 0x000fe4000bf05300 */
[----:B------:R-:W-:Y:S01]  /*20670*/  IADD3.X R3, R223, UR5, RZ, P1, !PT ;  /* 0x00000005df037c10 */ /* 0x000fe20008ffe4ff */
[----:B------:R-:W-:Y:S02]  /*20680*/  ULDC.64 UR4, c[0x0][0xc08] ;  /* 0x0003020000047ab9 */ /* 0x000fe40000000a00 */
[----:B------:R-:W-:-:S04]  /*20690*/  ISETP.NE.U32.AND P1, PT, RZ, UR4, PT ;  /* 0x00000004ff007c0c */ /* 0x000fc8000bf25070 */
[----:B------:R-:W-:-:S04]  /*206a0*/  ISETP.NE.AND.EX P1, PT, RZ, UR5, PT, P1 ;  /* 0x00000005ff007c0c */ /* 0x000fc8000bf25310 */
[----:B------:R3:W5:Y:S01]  /*206b0*/  @P0 LDG.E R0, desc[UR50][R2.64] ;  /* 0x0000003202000981 */ /* 0x000762000c1e1900 */
[----:B------:R-:W4:Y:S08]  /*206c0*/  S2R R4, SR_TID.X ;  /* 0x0000000000047919 */ /* 0x000f300000002100 */
[----:B------:R-:W-:Y:S01]  /*206d0*/  @P1 IADD3 R222, P2, R222, UR4, RZ ;  /* 0x00000004dede1c10 */ /* 0x000fe2000ff5e0ff */
[----:B------:R-:W-:-:S02]  /*206e0*/  ULDC UR4, c[0x0][0xa88] ;  /* 0x0002a20000047ab9 */ /* 0x000fc40000000800 */
[----:B------:R-:W-:Y:S02]  /*206f0*/  MOV R6, UR4 ;  /* 0x0000000400067c02 */ /* 0x000fe40008000f00 */
[----:B------:R-:W-:-:S05]  /*20700*/  @P1 IADD3.X R223, R223, UR5, RZ, P2, !PT ;  /* 0x00000005dfdf1c10 */ /* 0x000fca00097fe4ff */
[----:B------:R3:W5:Y:S01]  /*20710*/  @P1 LDG.E R6, desc[UR50][R222.64] ;  /* 0x00000032de061981 */ /* 0x000762000c1e1900 */
[----:B--2---:R-:W-:-:S13]  /*20720*/  ISETP.NE.AND P2, PT, R21, 0x1, PT ;  /* 0x000000011500780c */ /* 0x004fda0003f45270 */
[----:B------:R-:W2:Y:S01]  /*20730*/  @P2 LDC R14, c[0x0][0xbec] ;  /* 0x0002fb00ff0e2b82 */ /* 0x000ea20000000800 */
[----:B----4-:R-:W-:-:S07]  /*20740*/  VIADD R4, R4, 0xffffff80 ;  /* 0xffffff8004047836 */ /* 0x010fce0000000000 */
[----:B------:R-:W4:Y:S01]  /*20750*/  @P2 LDC R25, c[0x0][0xbf0] ;  /* 0x0002fc00ff192b82 */ /* 0x000f220000000800 */
[----:B------:R-:W-:Y:S01]  /*20760*/  ISETP.GE.AND P3, PT, R4, 0x80, PT ;  /* 0x000000800400780c */ /* 0x000fe20003f66270 */
[----:B---3--:R-:W-:-:S12]  /*20770*/  @P1 BRA `(.L_x_617) ;  /* 0x0000000000101947 */ /* 0x008fd80003800000 */
[----:B------:R-:W-:Y:S05]  /*20780*/  @!P0 BRA `(.L_x_617) ;  /* 0x00000000000c8947 */ /* 0x000fea0003800000 */
[----:B------:R-:W3:Y:S04]  /*20790*/  LDG.E R5, desc[UR50][R2.64] ;  /* 0x0000003202057981 */ /* 0x000ee8000c1e1900 */
[----:B-----5:R-:W3:Y:S02]  /*207a0*/  LDG.E R6, desc[UR50][R2.64+0x4] ;  /* 0x0000043202067981 */ /* 0x020ee4000c1e1900 */
[----:B---3--:R-:W-:-:S07]  /*207b0*/  IMAD.IADD R6, R6, 0x1, -R5 ;  /* 0x0000000106067824 */ /* 0x008fce00078e0a05 */
.L_x_617:
[----:B------:R-:W-:Y:S01]  /*207c0*/  BSSY B1, `(.L_x_618) ;  /* 0x000002e000017945 */ /* 0x000fe20003800000 */
[----:B------:R-:W-:Y:S02]  /*207d0*/  SHF.R.S32.HI R12, RZ, 0x1f, R221 ;  /* 0x0000001fff0c7819 */ /* 0x000fe400000114dd */
[----:B------:R-:W-:Y:S02]  /*207e0*/  SEL R13, R218, RZ, !P0 ;  /* 0x000000ffda0d7207 */ /* 0x000fe40004000000 */
[----:B------:R-:W-:Y:S02]  /*207f0*/  SEL R224, R224, RZ, !P0 ;  /* 0x000000ffe0e07207 */ /* 0x000fe40004000000 */
[----:B-----5:R-:W-:Y:S01]  /*20800*/  SHF.R.S32.HI R11, RZ, 0x1f, R0 ;  /* 0x0000001fff0b7819 */ /* 0x020fe20000011400 */
[----:B------:R-:W-:Y:S06]  /*20810*/  @P3 BRA `(.L_x_619) ;  /* 0x0000000000a03947 */ /* 0x000fec0003800000 */
[----:B------:R-:W3:Y:S01]  /*20820*/  S2R R2, SR_TID.X ;  /* 0x0000000000027919 */ /* 0x000ee20000002100 */
[----:B------:R-:W5:Y:S02]  /*20830*/  LDC R9, c[0x0][0xbe8] ;  /* 0x0002fa00ff097b82 */ /* 0x000f640000000800 */
[----:B-----5:R-:W-:Y:S02]  /*20840*/  IMAD R3, R6, R9, RZ ;  /* 0x0000000906037224 */ /* 0x020fe400078e02ff */
[----:B---3--:R-:W-:-:S05]  /*20850*/  IMAD R2, R225, 0x80, R2 ;  /* 0x00000080e1027824 */ /* 0x008fca00078e0202 */
[----:B------:R-:W-:-:S04]  /*20860*/  IADD3 R10, R2, -0x80, RZ ;  /* 0xffffff80020a7810 */ /* 0x000fc80007ffe0ff */
[----:B------:R-:W-:-:S13]  /*20870*/  ISETP.GE.AND P0, PT, R10, R3, PT ;  /* 0x000000030a00720c */ /* 0x000fda0003f06270 */
[----:B------:R-:W-:Y:S05]  /*20880*/  @P0 BRA `(.L_x_619) ;  /* 0x0000000000840947 */ /* 0x000fea0003800000 */
[----:B------:R-:W-:Y:S01]  /*20890*/  ISETP.NE.AND P0, PT, R9, 0x1, PT ;  /* 0x000000010900780c */ /* 0x000fe20003f05270 */
[----:B------:R-:W-:Y:S01]  /*208a0*/  ULDC.64 UR4, c[0x0][0xb90] ;  /* 0x0002e40000047ab9 */ /* 0x000fe20000000a00 */
[----:B------:R-:W-:Y:S02]  /*208b0*/  IMAD.MOV.U32 R2, RZ, RZ, R0 ;  /* 0x000000ffff027224 */ /* 0x000fe400078e0000 */
[----:B------:R-:W-:Y:S02]  /*208c0*/  IMAD R8, R12, UR4, RZ ;  /* 0x000000040c087c24 */ /* 0x000fe4000f8e02ff */
[----:B------:R-:W-:Y:S02]  /*208d0*/  IMAD.MOV.U32 R3, RZ, RZ, R11 ;  /* 0x000000ffff037224 */ /* 0x000fe400078e000b */
[----:B------:R-:W-:Y:S02]  /*208e0*/  IMAD.MOV.U32 R5, RZ, RZ, R10 ;  /* 0x000000ffff057224 */ /* 0x000fe400078e000a */
[----:B------:R-:W-:-:S03]  /*208f0*/  IMAD.WIDE.U32 R2, R221, UR4, R2 ;  /* 0x00000004dd027c25 */ /* 0x000fc6000f8e0002 */
[----:B------:R-:W3:Y:S08]  /*20900*/  @P0 LDC R7, c[0x0][0xbec] ;  /* 0x0002fb00ff070b82 */ /* 0x000ef00000000800 */
[----:B------:R-:W5:Y:S01]  /*20910*/  @P0 LDC R15, c[0x0][0xbf0] ;  /* 0x0002fc00ff0f0b82 */ /* 0x000f620000000800 */
[----:B---3--:R-:W-:-:S04]  /*20920*/  @P0 IMAD.HI.U32 R4, R10, R7, RZ ;  /* 0x000000070a040227 */ /* 0x008fc800078e00ff */
[----:B------:R-:W-:Y:S01]  /*20930*/  IMAD R7, R221, UR5, R8 ;  /* 0x00000005dd077c24 */ /* 0x000fe2000f8e0208 */
[----:B------:R-:W-:Y:S01]  /*20940*/  ULDC.64 UR4, c[0x0][0xb98] ;  /* 0x0002e60000047ab9 */ /* 0x000fe20000000a00 */
[----:B-----5:R-:W-:Y:S01]  /*20950*/  @P0 SHF.R.U32.HI R5, RZ, R15, R4 ;  /* 0x0000000fff050219 */ /* 0x020fe20000011604 */
[----:B------:R-:W-:Y:S02]  /*20960*/  IMAD R4, R224, UR4, RZ ;  /* 0x00000004e0047c24 */ /* 0x000fe4000f8e02ff */
[----:B------:R-:W-:Y:S02]  /*20970*/  IADD3 R3, R3, R7, RZ ;  /* 0x0000000703037210 */ /* 0x000fe40007ffe0ff */
[----:B------:R-:W-:Y:S02]  /*20980*/  IMAD.MOV R7, RZ, RZ, -R5 ;  /* 0x000000ffff077224 */ /* 0x000fe400078e0a05 */
[----:B------:R-:W-:-:S04]  /*20990*/  IMAD.WIDE.U32 R2, R13, UR4, R2 ;  /* 0x000000040d027c25 */ /* 0x000fc8000f8e0002 */
[----:B------:R-:W-:Y:S01]  /*209a0*/  IMAD R7, R9, R7, R10 ;  /* 0x0000000709077224 */ /* 0x000fe200078e020a */
[----:B------:R-:W-:Y:S01]  /*209b0*/  SHF.R.S32.HI R9, RZ, 0x1f, R5 ;  /* 0x0000001fff097819 */ /* 0x000fe20000011405 */
[----:B------:R-:W-:Y:S01]  /*209c0*/  IMAD R8, R13, UR5, R4 ;  /* 0x000000050d087c24 */ /* 0x000fe2000f8e0204 */
[----:B------:R-:W-:Y:S01]  /*209d0*/  IADD3 R2, P0, R5, R2, RZ ;  /* 0x0000000205027210 */ /* 0x000fe20007f1e0ff */
[----:B------:R-:W-:Y:S01]  /*209e0*/  ULDC.64 UR4, c[0x0][0xb88] ;  /* 0x0002e20000047ab9 */ /* 0x000fe20000000a00 */
[----:B------:R-:W-:Y:S02]  /*209f0*/  SHF.R.S32.HI R4, RZ, 0x1f, R7 ;  /* 0x0000001fff047819 */ /* 0x000fe40000011407 */
[----:B------:R-:W-:-:S03]  /*20a00*/  IADD3.X R3, R9, R3, R8, P0, !PT ;  /* 0x0000000309037210 */ /* 0x000fc600007fe408 */
[----:B------:R-:W-:Y:S02]  /*20a10*/  IMAD R4, R4, UR4, RZ ;  /* 0x0000000404047c24 */ /* 0x000fe4000f8e02ff */
[----:B------:R-:W-:-:S04]  /*20a20*/  IMAD.WIDE.U32 R2, R7, UR4, R2 ;  /* 0x0000000407027c25 */ /* 0x000fc8000f8e0002 */
[----:B------:R-:W-:Y:S01]  /*20a30*/  IMAD R5, R7, UR5, R4 ;  /* 0x0000000507057c24 */ /* 0x000fe2000f8e0204 */
[----:B------:R-:W-:Y:S02]  /*20a40*/  ULDC.64 UR4, c[0x0][0xb50] ;  /* 0x0002d40000047ab9 */ /* 0x000fe40000000a00 */
[----:B------:R-:W-:Y:S01]  /*20a50*/  LEA R4, P0, R2, UR4, 0x2 ;  /* 0x0000000402047c11 */ /* 0x000fe2000f8010ff */
[----:B------:R-:W-:-:S05]  /*20a60*/  IMAD.IADD R3, R3, 0x1, R5 ;  /* 0x0000000103037824 */ /* 0x000fca00078e0205 */
[----:B------:R-:W-:Y:S01]  /*20a70*/  LEA.HI.X R5, R2, UR5, R3, 0x2, P0 ;  /* 0x0000000502057c11 */ /* 0x000fe200080f1403 */
[----:B------:R-:W-:-:S05]  /*20a80*/  IMAD.MOV.U32 R3, RZ, RZ, -0x800000 ;  /* 0xff800000ff037424 */ /* 0x000fca00078e00ff */
[----:B------:R3:W-:Y:S02]  /*20a90*/  STG.E desc[UR50][R4.64], R3 ;  /* 0x0000000304007986 */ /* 0x0007e4000c101932 */
.L_x_619:
[----:B------:R-:W-:Y:S05]  /*20aa0*/  BSYNC B1 ;  /* 0x0000000000017941 */ /* 0x000fea0003800000 */
.L_x_618:
[----:B------:R-:W-:Y:S02]  /*20ab0*/  ULDC.64 UR4, c[0x0][0xaa0] ;  /* 0x0002a80000047ab9 */ /* 0x000fe40000000a00 */
[----:B---3--:R-:W-:-:S04]  /*20ac0*/  IMAD R3, R11, UR4, RZ ;  /* 0x000000040b037c24 */ /* 0x008fc8000f8e02ff */
[C---:B------:R-:W-:Y:S02]  /*20ad0*/  IMAD R5, R0.reuse, UR5, R3 ;  /* 0x0000000500057c24 */ /* 0x040fe4000f8e0203 */
[----:B------:R-:W-:Y:S01]  /*20ae0*/  IMAD.WIDE.U32 R2, R0, UR4, RZ ;  /* 0x0000000400027c25 */ /* 0x000fe2000f8e00ff */
[----:B------:R-:W-:Y:S01]  /*20af0*/  LEA R0, R220, R227, 0x5 ;  /* 0x000000e3dc007211 */ /* 0x000fe200078e28ff */
[----:B------:R-:W-:Y:S02]  /*20b00*/  ULDC.64 UR4, c[0x0][0xae8] ;  /* 0x0002ba0000047ab9 */ /* 0x000fe40000000a00 */
[----:B------:R-:W-:Y:S02]  /*20b10*/  IMAD.IADD R3, R3, 0x1, R5 ;  /* 0x0000000103037824 */ /* 0x000fe400078e0205 */
[----:B------:R-:W-:Y:S02]  /*20b20*/  IMAD R4, R12, UR4, RZ ;  /* 0x000000040c047c24 */ /* 0x000fe4000f8e02ff */
[----:B------:R-:W-:-:S02]  /*20b30*/  IMAD R9, R225, 0x80, R0 ;  /* 0x00000080e1097824 */ /* 0x000fc400078e0200 */
[C---:B------:R-:W-:Y:S02]  /*20b40*/  IMAD R7, R221.reuse, UR5, R4 ;  /* 0x00000005dd077c24 */ /* 0x040fe4000f8e0204 */
[----:B------:R-:W-:Y:S01]  /*20b50*/  IMAD.WIDE.U32 R2, R221, UR4, R2 ;  /* 0x00000004dd027c25 */ /* 0x000fe2000f8e0002 */
[----:B------:R-:W-:-:S03]  /*20b60*/  ULDC.64 UR4, c[0x0][0xaf0] ;  /* 0x0002bc0000047ab9 */ /* 0x000fc60000000a00 */
[----:B--2---:R-:W-:Y:S01]  /*20b70*/  @P2 IMAD.HI.U32 R0, R9, R14, RZ ;  /* 0x0000000e09002227 */ /* 0x004fe200078e00ff */
[----:B------:R-:W-:-:S03]  /*20b80*/  IADD3 R3, R3, R7, RZ ;  /* 0x0000000703037210 */ /* 0x000fc60007ffe0ff */
[----:B------:R-:W-:Y:S01]  /*20b90*/  IMAD.MOV.U32 R5, RZ, RZ, R9 ;  /* 0x000000ffff057224 */ /* 0x000fe200078e0009 */
[----:B----4-:R-:W-:Y:S01]  /*20ba0*/  @P2 SHF.R.U32.HI R5, RZ, R25, R0 ;  /* 0x00000019ff052219 */ /* 0x010fe20000011600 */
[----:B------:R-:W-:Y:S02]  /*20bb0*/  IMAD R4, R224, UR4, RZ ;  /* 0x00000004e0047c24 */ /* 0x000fe4000f8e02ff */
[----:B------:R-:W-:Y:S01]  /*20bc0*/  IMAD.WIDE.U32 R2, R13, UR4, R2 ;  /* 0x000000040d027c25 */ /* 0x000fe2000f8e0002 */
[----:B------:R-:W-:-:S03]  /*20bd0*/  SHF.R.S32.HI R0, RZ, 0x1f, R5 ;  /* 0x0000001fff007819 */ /* 0x000fc60000011405 */
[----:B------:R-:W-:Y:S01]  /*20be0*/  IMAD R7, R13, UR5, R4 ;  /* 0x000000050d077c24 */ /* 0x000fe2000f8e0204 */
[----:B------:R-:W-:Y:S01]  /*20bf0*/  ULDC.64 UR4, c[0x0][0xae0] ;  /* 0x0002b80000047ab9 */ /* 0x000fe20000000a00 */
[----:B------:R-:W-:Y:S02]  /*20c00*/  IMAD.MOV R4, RZ, RZ, -R5 ;  /* 0x000000ffff047224 */ /* 0x000fe400078e0a05 */
[----:B------:R-:W-:Y:S02]  /*20c10*/  IMAD.IADD R3, R3, 0x1, R7 ;  /* 0x0000000103037824 */ /* 0x000fe400078e0207 */
[----:B------:R-:W-:Y:S02]  /*20c20*/  IMAD R0, R0, UR4, RZ ;  /* 0x0000000400007c24 */ /* 0x000fe4000f8e02ff */
[----:B------:R-:W-:Y:S02]  /*20c30*/  IMAD R7, R21, R4, R9 ;  /* 0x0000000415077224 */ /* 0x000fe400078e0209 */
[----:B------:R-:W-:-:S02]  /*20c40*/  IMAD R9, R5, UR5, R0 ;  /* 0x0000000505097c24 */ /* 0x000fc4000f8e0200 */
[----:B------:R-:W-:Y:S01]  /*20c50*/  IMAD.WIDE.U32 R2, R5, UR4, R2 ;  /* 0x0000000405027c25 */ /* 0x000fe2000f8e0002 */
[----:B------:R-:W-:Y:S01]  /*20c60*/  SHF.R.S32.HI R0, RZ, 0x1f, R7 ;  /* 0x0000001fff007819 */ /* 0x000fe20000011407 */
[----:B------:R-:W-:Y:S02]  /*20c70*/  ULDC.64 UR4, c[0x0][0xad8] ;  /* 0x0002b60000047ab9 */ /* 0x000fe40000000a00 */
[----:B------:R-:W-:Y:S02]  /*20c80*/  IMAD.IADD R3, R3, 0x1, R9 ;  /* 0x0000000103037824 */ /* 0x000fe400078e0209 */
[----:B------:R-:W-:Y:S02]  /*20c90*/  IMAD R0, R0, UR4, RZ ;  /* 0x0000000400007c24 */ /* 0x000fe4000f8e02ff */
[----:B------:R-:W-:-:S04]  /*20ca0*/  IMAD.WIDE.U32 R4, R7, UR4, R2 ;  /* 0x0000000407047c25 */ /* 0x000fc8000f8e0002 */
[----:B------:R-:W-:Y:S01]  /*20cb0*/  IMAD R3, R7, UR5, R0 ;  /* 0x0000000507037c24 */ /* 0x000fe2000f8e0200 */
[----:B------:R-:W-:Y:S02]  /*20cc0*/  ULDC.64 UR4, c[0x0][0xa80] ;  /* 0x0002a00000047ab9 */ /* 0x000fe40000000a00 */
[----:B------:R-:W-:Y:S01]  /*20cd0*/  LEA R2, P0, R4, UR4, 0x1 ;  /* 0x0000000404027c11 */ /* 0x000fe2000f8008ff */
[----:B------:R-:W-:Y:S01]  /*20ce0*/  UMOV UR4, 0xffffffff ;  /* 0xffffffff00047882 */ /* 0x000fe20000000000 */
[----:B------:R-:W-:-:S04]  /*20cf0*/  IADD3 R3, R5, R3, RZ ;  /* 0x0000000305037210 */ /* 0x000fc80007ffe0ff */
[----:B------:R-:W-:Y:S01]  /*20d00*/  LEA.HI.X R3, R4, UR5, R3, 0x1, P0 ;  /* 0x0000000504037c11 */ /* 0x000fe200080f0c03 */
[----:B------:R-:W-:Y:S06]  /*20d10*/  BRA.DIV UR4, `(.L_x_620) ;  /* 0x0000009e04707947 */ /* 0x000fec000b800000 */
[----:B------:R2:W3:Y:S04]  /*20d20*/  SHFL.IDX PT, R0, R3, RZ, 0x181f ;  /* 0x00181fff03007589 */ /* 0x0004e800000e0000 */
[----:B------:R2:W4:Y:S02]  /*20d30*/  SHFL.IDX PT, R14, R2, RZ, 0x181f ;  /* 0x00181fff020e7589 */ /* 0x00052400000e0000 */
.L_x_851:
[----:B------:R-:W-:Y:S01]  /*20d40*/  IMAD R21, R6, R21, RZ ;  /* 0x0000001506157224 */ /* 0x000fe200078e02ff */
[----:B------:R-:W-:Y:S01]  /*20d50*/  BSSY B1, `(.L_x_621) ;  /* 0x000000f000017945 */ /* 0x000fe20003800000 */
[----:B------:R-:W-:-:S05]  /*20d60*/  IMAD R6, R225, 0x80, R227 ;  /* 0x00000080e1067824 */ /* 0x000fca00078e02e3 */
[----:B------:R-:W-:-:S13]  /*20d70*/  ISETP.GE.AND P0, PT, R6, R21, PT ;  /* 0x000000150600720c */ /* 0x000fda0003f06270 */
[----:B------:R-:W-:Y:S05]  /*20d80*/  @P0 BRA `(.L_x_622) ;  /* 0x00000000002c0947 */ /* 0x000fea0003800000 */
[----:B------:R-:W-:Y:S01]  /*20d90*/  ULDC UR4, c[0x0][0xac8] ;  /* 0x0002b20000047ab9 */ /* 0x000fe20000000800 */
[----:B------:R-:W-:Y:S02]  /*20da0*/  SHF.R.S32.HI R8, RZ, 0x1f, R214 ;  /* 0x0000001fff087819 */ /* 0x000fe400000114d6 */
[----:B------:R-:W-:Y:S02]  /*20db0*/  ISETP.GE.AND P2, PT, R214, UR4, PT ;  /* 0x00000004d6007c0c */ /* 0x000fe4000bf46270 */
[----:B------:R-:W-:Y:S02]  /*20dc0*/  ISETP.GE.AND P3, PT, R219, UR4, PT ;  /* 0x00000004db007c0c */ /* 0x000fe4000bf66270 */
[----:B------:R-:W-:-:S09]  /*20dd0*/  SHF.R.S32.HI R7, RZ, 0x1f, R219 ;  /* 0x0000001fff077819 */ /* 0x000fd200000114db */
[CC--:B----4-:R-:W-:Y:S02]  /*20de0*/  @!P2 LEA R4, P0, R214.reuse, R14.reuse, 0x1 ;  /* 0x0000000ed604a211 */ /* 0x0d0fe400078008ff */
[C---:B------:R-:W-:Y:S02]  /*20df0*/  @!P3 LEA R14, P1, R219.reuse, R14, 0x1 ;  /* 0x0000000edb0eb211 */ /* 0x040fe400078208ff */
[-C--:B---3--:R-:W-:Y:S02]  /*20e00*/  @!P2 LEA.HI.X R5, R214, R0.reuse, R8, 0x1, P0 ;  /* 0x00000000d605a211 */ /* 0x088fe400000f0c08 */
[----:B------:R-:W-:-:S03]  /*20e10*/  @!P3 LEA.HI.X R15, R219, R0, R7, 0x1, P1 ;  /* 0x00000000db0fb211 */ /* 0x000fc600008f0c07 */
[----:B------:R3:W-:Y:S04]  /*20e20*/  @!P2 ST.E.128 desc[UR50][R4.64], RZ ;  /* 0x000000ff0400a985 */ /* 0x0007e8000c101d32 */
[----:B------:R3:W-:Y:S02]  /*20e30*/  @!P3 ST.E.128 desc[UR50][R14.64], RZ ;  /* 0x000000ff0e00b985 */ /* 0x0007e4000c101d32 */
.L_x_622:
[----:B------:R-:W-:Y:S05]  /*20e40*/  BSYNC B1 ;  /* 0x0000000000017941 */ /* 0x000fea0003800000 */
.L_x_621:
[----:B------:R-:W-:-:S03]  /*20e50*/  UMOV UR4, 0xffffffff ;  /* 0xffffffff00047882 */ /* 0x000fc60000000000 */
[----:B------:R-:W-:Y:S05]  /*20e60*/  BRA.DIV UR4, `(.L_x_623) ;  /* 0x0000009e04507947 */ /* 0x000fea000b800000 */
[----:B---3--:R3:W0:Y:S04]  /*20e70*/  SHFL.IDX PT, R0, R3, 0x1, 0x181f ;  /* 0x00381f0003007f89 */ /* 0x00862800000e0000 */
[----:B----4-:R3:W4:Y:S02]  /*20e80*/  SHFL.IDX PT, R14, R2, 0x1, 0x181f ;  /* 0x00381f00020e7f89 */ /* 0x01072400000e0000 */
.L_x_855:
[----:B------:R-:W-:Y:S01]  /*20e90*/  VIADD R4, R6, 0x20 ;  /* 0x0000002006047836 */ /* 0x000fe20000000000 */
[----:B------:R-:W-:Y:S04]  /*20ea0*/  BSSY B1, `(.L_x_624) ;  /* 0x000000e000017945 */ /* 0x000fe80003800000 */
        /* <DEDUP_REMOVED lines=9> */
[-C--:B0-----:R-:W-:Y:S02]  /*20f40*/  @!P2 LEA.HI.X R5, R214, R0.reuse, R8, 0x1, P0 ;  /* 0x00000000d605a211 */ /* 0x081fe400000f0c08 */
[----:B------:R-:W-:-:S03]  /*20f50*/  @!P3 LEA.HI.X R15, R219, R0, R7, 0x1, P1 ;  /* 0x00000000db0fb211 */ /* 0x000fc600008f0c07 */
[----:B------:R0:W-:Y:S04]  /*20f60*/  @!P2 ST.E.128 desc[UR50][R4.64], RZ ;  /* 0x000000ff0400a985 */ /* 0x0001e8000c101d32 */
[----:B------:R0:W-:Y:S02]  /*20f70*/  @!P3 ST.E.128 desc[UR50][R14.64], RZ ;  /* 0x000000ff0e00b985 */ /* 0x0001e4000c101d32 */
.L_x_625:
[----:B------:R-:W-:Y:S05]  /*20f80*/  BSYNC B1 ;  /* 0x0000000000017941 */ /* 0x000fea0003800000 */
.L_x_624:
[----:B------:R-:W-:-:S03]  /*20f90*/  UMOV UR4, 0xffffffff ;  /* 0xffffffff00047882 */ /* 0x000fc60000000000 */
[----:B------:R-:W-:Y:S05]  /*20fa0*/  BRA.DIV UR4, `(.L_x_626) ;  /* 0x0000009e04487947 */ /* 0x000fea000b800000 */
[----:B0-----:R0:W0:Y:S04]  /*20fb0*/  SHFL.IDX PT, R0, R3, 0x2, 0x181f ;  /* 0x00581f0003007f89 */ /* 0x00102800000e0000 */
[----:B----4-:R4:W0:Y:S02]  /*20fc0*/  SHFL.IDX PT, R14, R2, 0x2, 0x181f ;  /* 0x00581f00020e7f89 */ /* 0x01082400000e0000 */
.L_x_859:
        /* <DEDUP_REMOVED lines=9> */
[CC--:B0-----:R-:W-:Y:S02]  /*21060*/  @!P2 LEA R4, P0, R214.reuse, R14.reuse, 0x1 ;  /* 0x0000000ed604a211 */ /* 0x0c1fe400078008ff */
[C---:B------:R-:W-:Y:S02]  /*21070*/  @!P3 LEA R14, P1, R219.reuse, R14, 0x1 ;  /* 0x0000000edb0eb211 */ /* 0x040fe400078208ff */
[-C--:B------:R-:W-:Y:S02]  /*21080*/  @!P2 LEA.HI.X R5, R214, R0.reuse, R8, 0x1, P0 ;  /* 0x00000000d605a211 */ /* 0x080fe400000f0c08 */
[----:B------:R-:W-:-:S03]  /*21090*/  @!P3 LEA.HI.X R15, R219, R0, R7, 0x1, P1 ;  /* 0x00000000db0fb211 */ /* 0x000fc600008f0c07 */
[----:B------:R0:W-:Y:S04]  /*210a0*/  @!P2 ST.E.128 desc[UR50][R4.64], RZ ;  /* 0x000000ff0400a985 */ /* 0x0001e8000c101d32 */
[----:B------:R0:W-:Y:S02]  /*210b0*/  @!P3 ST.E.128 desc[UR50][R14.64], RZ ;  /* 0x000000ff0e00b985 */ /* 0x0001e4000c101d32 */
.L_x_628:
[----:B------:R-:W-:Y:S05]  /*210c0*/  BSYNC B1 ;  /* 0x0000000000017941 */ /* 0x000fea0003800000 */
.L_x_627:
[----:B------:R-:W-:-:S03]  /*210d0*/  UMOV UR4, 0xffffffff ;  /* 0xffffffff00047882 */ /* 0x000fc60000000000 */
[----:B------:R-:W-:Y:S05]  /*210e0*/  BRA.DIV UR4, `(.L_x_629) ;  /* 0x0000009e04407947 */ /* 0x000fea000b800000 */
[----:B0-----:R0:W0:Y:S04]  /*210f0*/  SHFL.IDX PT, R0, R3, 0x3, 0x181f ;  /* 0x00781f0003007f89 */ /* 0x00102800000e0000 */
[----:B------:R0:W0:Y:S02]  /*21100*/  SHFL.IDX PT, R14, R2, 0x3, 0x181f ;  /* 0x00781f00020e7f89 */ /* 0x00002400000e0000 */
.L_x_863:
[----:B0-234-:R-:W-:-:S04]  /*21110*/  IADD3 R2, R6, 0x60, RZ ;  /* 0x0000006006027810 */ /* 0x01dfc80007ffe0ff */
[----:B------:R-:W-:-:S13]  /*21120*/  ISETP.GE.AND P0, PT, R2, R21, PT ;  /* 0x000000150200720c */ /* 0x000fda0003f06270 */
[----:B------:R-:W-:Y:S05]  /*21130*/  @P0 BRA `(.L_x_616) ;  /* 0x00000000002c0947 */ /* 0x000fea0003800000 */
[----:B------:R-:W-:Y:S01]  /*21140*/  ULDC UR4, c[0x0][0xac8] ;  /* 0x0002b20000047ab9 */ /* 0x000fe20000000800 */
[----:B------:R-:W-:Y:S02]  /*21150*/  SHF.R.S32.HI R5, RZ, 0x1f, R214 ;  /* 0x0000001fff057819 */ /* 0x000fe400000114d6 */
[----:B------:R-:W-:Y:S02]  /*21160*/  ISETP.GE.AND P2, PT, R214, UR4, PT ;  /* 0x00000004d6007c0c */ /* 0x000fe4000bf46270 */
[----:B------:R-:W-:Y:S02]  /*21170*/  ISETP.GE.AND P3, PT, R219, UR4, PT ;  /* 0x00000004db007c0c */ /* 0x000fe4000bf66270 */
[----:B------:R-:W-:-:S09]  /*21180*/  SHF.R.S32.HI R4, RZ, 0x1f, R219 ;  /* 0x0000001fff047819 */ /* 0x000fd200000114db */
[CC--:B------:R-:W-:Y:S02]  /*21190*/  @!P2 LEA R2, P0, R214.reuse, R14.reuse, 0x1 ;  /* 0x0000000ed602a211 */ /* 0x0c0fe400078008ff */
[C---:B------:R-:W-:Y:S02]  /*211a0*/  @!P3 LEA R14, P1, R219.reuse, R14, 0x1 ;  /* 0x0000000edb0eb211 */ /* 0x040fe400078208ff */
[-C--:B------:R-:W-:Y:S02]  /*211b0*/  @!P2 LEA.HI.X R3, R214, R0.reuse, R5, 0x1, P0 ;  /* 0x00000000d603a211 */ /* 0x080fe400000f0c05 */
[----:B------:R-:W-:-:S03]  /*211c0*/  @!P3 LEA.HI.X R15, R219, R0, R4, 0x1, P1 ;  /* 0x00000000db0fb211 */ /* 0x000fc600008f0c04 */
[----:B------:R0:W-:Y:S04]  /*211d0*/  @!P2 ST.E.128 desc[UR50][R2.64], RZ ;  /* 0x000000ff0200a985 */ /* 0x0001e8000c101d32 */
[----:B------:R0:W-:Y:S02]  /*211e0*/  @!P3 ST.E.128 desc[UR50][R14.64], RZ ;  /* 0x000000ff0e00b985 */ /* 0x0001e4000c101d32 */
.L_x_616:
[----:B------:R-:W-:Y:S05]  /*211f0*/  BSYNC B0 ;  /* 0x0000000000007941 */ /* 0x000fea0003800000 */
.L_x_606:
[----:B------:R-:W-:Y:S02]  /*21200*/  ULDC UR4, c[0x0][0xc3c] ;  /* 0x00030f0000047ab9 */ /* 0x000fe40000000800 */
[----:B-1----:R-:W-:-:S13]  /*21210*/  ISETP.GE.AND P0, PT, R171, UR4, PT ;  /* 0x00000004ab007c0c */ /* 0x002fda000bf06270 */
[----:B------:R-:W-:Y:S05]  /*21220*/  @!P0 BRA `(.L_x_630) ;  /* 0xfffffe0000c48947 */ /* 0x000fea000383ffff */
[----:B------:R-:W-:Y:S05]  /*21230*/  BRA `(.L_x_431) ;  /* 0x0000007800707947 */ /* 0x000fea0003800000 */
.L_x_429:
[----:B------:R-:W-:-:S08]  /*21240*/  NOP ;  /* 0x0000000000007918 */ /* 0x000fd00000000000 */
[----:B------:R-:W0:-:S00]  /*21250*/  USETMAXREG.DEALLOC.CTAPOOL 0x28 ;  /* 0x00000028000079c8 */ /* 0x000e0000080e0500 */
[----:B0-----:R-:W2:Y:S01]  /*21260*/  LDL.LU R3, [R1] ;  /* 0x0000000001037983 */ /* 0x001ea20000300800 */
[----:B------:R-:W-:-:S06]  /*21270*/  LOP3.LUT R0, R0, 0x3, RZ, 0xc0, !PT ;  /* 0x0000000300007812 */ /* 0x000fcc00078ec0ff */
[----:B------:R-:W0:Y:S02]  /*21280*/  SHFL.IDX PT, R0, R0, RZ, 0x1f ;  /* 0x00001fff00007589 */ /* 0x000e2400000e0000 */
[----:B0-----:R-:W-:-:S13]  /*21290*/  ISETP.NE.AND P0, PT, R0, RZ, PT ;  /* 0x000000ff0000720c */ /* 0x001fda0003f05270 */
[----:B------:R-:W-:Y:S01]  /*212a0*/  @P0 BAR.SYNC.DEFER_BLOCKING 0x5, 0x180 ;  /* 0x0146000000000b1d */ /* 0x000fe20000010000 */
[----:B--2---:R-:W-:-:S04]  /*212b0*/  LOP3.LUT R3, R3, 0xfffffeff, RZ, 0xc0, !PT ;  /* 0xfffffeff03037812 */ /* 0x004fc800078ec0ff */
[----:B------:R-:W-:-:S05]  /*212c0*/  @P0 LOP3.LUT R3, R3, 0x100, RZ, 0xfc, !PT ;  /* 0x0000010003030812 */ /* 0x000fca00078efcff */
[----:B------:R0:W-:Y:S02]  /*212d0*/  STL [R1], R3 ;  /* 0x0000000301007387 */ /* 0x0001e40000100800 */
[----:B0-----:R-:W-:-:S04]  /*212e0*/  @P0 MOV R3, 0x400 ;  /* 0x0000040000030802 */ /* 0x001fc80000000f00 */
[----:B------:R-:W-:-:S05]  /*212f0*/  @P0 LEA R2, R2, R3, 0x18 ;  /* 0x0000000302020211 */ /* 0x000fca00078ec0ff */
[----:B------:R0:W1:Y:S01]  /*21300*/  @P0 LDS.128 R16, [R2+0x298d0] ;  /* 0x0298d00002100984 */ /* 0x0000620000000c00 */
[----:B------:R-:W-:Y:S06]  /*21310*/  @P0 BAR.ARV 0x4, 0x180 ;  /* 0x0106000000000b1d */ /* 0x000fec0000002000 */
[----:B------:R-:W-:Y:S05]  /*21320*/  @P0 BRA `(.L_x_631) ;  /* 0x0000000800040947 */ /* 0x000fea0003800000 */
[----:B------:R-:W2:Y:S01]  /*21330*/  S2R R4, SR_TID.X ;  /* 0x0000000000047919 */ /* 0x000ea20000002100 */
[----:B------:R-:W-:Y:S01]  /*21340*/  ULDC UR4, c[0x0][0xc3c] ;  /* 0x00030f0000047ab9 */ /* 0x000fe20000000800 */
[----:B------:R-:W-:Y:S01]  /*21350*/  IMAD.MOV.U32 R0, RZ, RZ, RZ ;  /* 0x000000ffff007224 */ /* 0x000fe200078e00ff */
[----:B------:R-:W3:Y:S01]  /*21360*/  S2UR UR6, SR_CTAID.X ;  /* 0x00000000000679c3 */ /* 0x000ee20000002500 */
[----:B------:R-:W-:Y:S01]  /*21370*/  ULDC UR5, c[0x0][0xc38] ;  /* 0x00030e0000057ab9 */ /* 0x000fe20000000800 */
[----:B--2---:R-:W-:-:S04]  /*21380*/  LOP3.LUT R5, R4, 0x1f, RZ, 0xc0, !PT ;  /* 0x0000001f04057812 */ /* 0x004fc800078ec0ff */
[----:B------:R-:W-:-:S04]  /*21390*/  ISETP.NE.AND P0, PT, R5, 0x1f, PT ;  /* 0x0000001f0500780c */ /* 0x000fc80003f05270 */
[----:B------:R-:W-:-:S13]  /*213a0*/  ISETP.GE.OR P1, PT, R5, UR4, !P0 ;  /* 0x0000000405007c0c */ /* 0x000fda000c726670 */
[----:B0-----:R-:W0:Y:S02]  /*213b0*/  @!P1 LDC.64 R2, c[0x0][0xc80] ;  /* 0x00032000ff029b82 */ /* 0x001e240000000a00 */
[----:B0-----:R-:W-:-:S05]  /*213c0*/  @!P1 IMAD.WIDE.U32 R2, R5, 0x4, R2 ;  /* 0x0000000405029825 */ /* 0x001fca00078e0002 */
[----:B------:R-:W2:Y:S01]  /*213d0*/  @!P1 LDG.E R0, desc[UR50][R2.64] ;  /* 0x0000003202009981 */ /* 0x000ea2000c1e1900 */
[C---:B------:R-:W-:Y:S01]  /*213e0*/  ISETP.NE.AND P1, PT, R5.reuse, RZ, PT ;  /* 0x000000ff0500720c */ /* 0x040fe20003f25270 */
[----:B------:R-:W-:Y:S01]  /*213f0*/  UMOV UR4, URZ ;  /* 0x0000003f00047c82 */ /* 0x000fe20008000000 */
[C---:B------:R-:W-:Y:S01]  /*21400*/  ISETP.GE.U32.AND P2, PT, R5.reuse, 0x2, PT ;  /* 0x000000020500780c */ /* 0x040fe20003f46070 */
[----:B-1----:R-:W-:Y:S01]  /*21410*/  IMAD.MOV.U32 R16, RZ, RZ, RZ ;  /* 0x000000ffff107224 */ /* 0x002fe200078e00ff */
        /* <DEDUP_REMOVED lines=10> */
[----:B0-----:R-:W-:-:S04]  /*214c0*/  SEL R3, R6, RZ, P3 ;  /* 0x000000ff06037207 */ /* 0x001fc80001800000 */
[----:B------:R-:W-:-:S05]  /*214d0*/  IADD3 R3, R4, R3, RZ ;  /* 0x0000000304037210 */ /* 0x000fca0007ffe0ff */
[----:B------:R-:W0:Y:S02]  /*214e0*/  SHFL.UP PT, R2, R3, 0x8, RZ ;  /* 0x0500000003027989 */ /* 0x000e2400000e00ff */
[----:B0-----:R-:W-:-:S05]  /*214f0*/  SEL R2, R2, RZ, P4 ;  /* 0x000000ff02027207 */ /* 0x001fca0002000000 */
[----:B------:R-:W-:-:S05]  /*21500*/  IMAD.IADD R2, R3, 0x1, R2 ;  /* 0x0000000103027824 */ /* 0x000fca00078e0202 */
[----:B------:R-:W0:Y:S02]  /*21510*/  SHFL.UP PT, R6, R2, 0x10, RZ ;  /* 0x0600000002067989 */ /* 0x000e2400000e00ff */
[----:B0-----:R-:W-:-:S05]  /*21520*/  SEL R7, R6, RZ, P5 ;  /* 0x000000ff06077207 */ /* 0x001fca0002800000 */
[----:B------:R-:W-:-:S05]  /*21530*/  IMAD.IADD R7, R2, 0x1, R7 ;  /* 0x0000000102077824 */ /* 0x000fca00078e0207 */
[----:B------:R-:W0:Y:S02]  /*21540*/  SHFL.IDX PT, R4, R7, 0x1f, 0x1f ;  /* 0x03e01f0007047f89 */ /* 0x000e2400000e0000 */
[----:B0-----:R-:W-:-:S05]  /*21550*/  IMAD R4, R4, UR5, RZ ;  /* 0x0000000504047c24 */ /* 0x001fca000f8e02ff */
[----:B---3--:R-:W-:Y:S02]  /*21560*/  ISETP.GT.AND P6, PT, R4, UR6, PT ;  /* 0x0000000604007c0c */ /* 0x008fe4000bfc4270 */
[----:B------:R-:W-:-:S11]  /*21570*/  MOV R3, R4 ;  /* 0x0000000400037202 */ /* 0x000fd60000000f00 */
[----:B------:R-:W-:Y:S05]  /*21580*/  @P6 BRA `(.L_x_632) ;  /* 0x00000000009c6947 */ /* 0x000fea0003800000 */
[----:B------:R-:W0:Y:S01]  /*21590*/  LDC R10, c[0x0][0xc3c] ;  /* 0x00030f00ff0a7b82 */ /* 0x000e220000000800 */
[----:B------:R-:W-:Y:S01]  /*215a0*/  IMAD.MOV.U32 R4, RZ, RZ, R3 ;  /* 0x000000ffff047224 */ /* 0x000fe200078e0003 */
[----:B------:R-:W-:Y:S01]  /*215b0*/  UMOV UR4, URZ ;  /* 0x0000003f00047c82 */ /* 0x000fe20008000000 */
[----:B------:R-:W-:Y:S01]  /*215c0*/  ULDC UR7, c[0x0][0xc3c] ;  /* 0x00030f0000077ab9 */ /* 0x000fe20000000800 */
[----:B------:R-:W-:-:S05]  /*215d0*/  ULDC UR5, c[0x0][0xc38] ;  /* 0x00030e0000057ab9 */ /* 0x000fca0000000800 */
.L_x_636:
[----:B------:R-:W-:Y:S01]  /*215e0*/  UIADD3 UR4, UR4, 0x1f, URZ ;  /* 0x0000001f04047890 */ /* 0x000fe2000fffe03f */
[----:B------:R-:W-:-:S05]  /*215f0*/  IMAD.U32 R19, RZ, RZ, UR7 ;  /* 0x00000007ff137e24 */ /* 0x000fca000f8e00ff */
[----:B0-----:R-:W-:-:S13]  /*21600*/  ISETP.LE.AND P6, PT, R10, UR4, PT ;  /* 0x000000040a007c0c */ /* 0x001fda000bfc3270 */
[----:B------:R-:W-:Y:S05]  /*21610*/  @P6 BRA `(.L_x_633) ;  /* 0x0000000400246947 */ /* 0x000fea0003800000 */
[----:B------:R-:W-:Y:S01]  /*21620*/  VIADD R7, R5, UR4 ;  /* 0x0000000405077c36 */ /* 0x000fe20008000000 */
[----:B------:R-:W-:Y:S01]  /*21630*/  BSSY B0, `(.L_x_634) ;  /* 0x0000007000007945 */ /* 0x000fe20003800000 */
[----:B------:R-:W-:-:S03]  /*21640*/  MOV R0, RZ ;  /* 0x000000ff00007202 */ /* 0x000fc60000000f00 */
[----:B------:R-:W-:-:S13]  /*21650*/  ISETP.GE.OR P6, PT, R7, R10, !P0 ;  /* 0x0000000a0700720c */ /* 0x000fda00047c6670 */
[----:B------:R-:W-:Y:S05]  /*21660*/  @P6 BRA `(.L_x_635) ;  /* 0x00000000000c6947 */ /* 0x000fea0003800000 */
[----:B------:R-:W0:Y:S02]  /*21670*/  LDC.64 R2, c[0x0][0xc80] ;  /* 0x00032000ff027b82 */ /* 0x000e240000000a00 */
[----:B0-----:R-:W-:-:S05]  /*21680*/  IMAD.WIDE R2, R7, 0x4, R2 ;  /* 0x0000000407027825 */ /* 0x001fca00078e0202 */
[----:B------:R0:W5:Y:S02]  /*21690*/  LDG.E R0, desc[UR50][R2.64] ;  /* 0x0000003202007981 */ /* 0x000164000c1e1900 */
.L_x_635:
[----:B------:R-:W-:Y:S05]  /*216a0*/  BSYNC B0 ;  /* 0x0000000000007941 */ /* 0x000fea0003800000 */
.L_x_634:
        /* <DEDUP_REMOVED lines=15> */
[----:B------:R-:W0:Y:S02]  /*217a0*/  SHFL.IDX PT, R3, R9, 0x1f, 0x1f ;  /* 0x03e01f0009037f89 */ /* 0x000e2400000e0000 */
[----:B0-----:R-:W-:-:S04]  /*217b0*/  IMAD R3, R3, UR5, RZ ;  /* 0x0000000503037c24 */ /* 0x001fc8000f8e02ff */
[----:B------:R-:W-:-:S05]  /*217c0*/  IMAD.IADD R4, R3, 0x1, R4 ;  /* 0x0000000103047824 */ /* 0x000fca00078e0204 */
[----:B------:R-:W-:-:S13]  /*217d0*/  ISETP.GT.AND P6, PT, R4, UR6, PT ;  /* 0x0000000604007c0c */ /* 0x000fda000bfc4270 */
[----:B------:R-:W-:Y:S05]  /*217e0*/  @!P6 BRA `(.L_x_636) ;  /* 0xfffffffc007ce947 */ /* 0x000fea000383ffff */
[----:B------:R-:W-:-:S07]  /*217f0*/  IMAD.MOV.U32 R7, RZ, RZ, R9 ;  /* 0x000000ffff077224 */ /* 0x000fce00078e0009 */
.L_x_632:
[----:B------:R-:W-:-:S05]  /*21800*/  IADD3 R8, -R3, R4, RZ ;  /* 0x0000000403087210 */ /* 0x000fca0007ffe1ff */
[----:B------:R-:W-:-:S05]  /*21810*/  IMAD R2, R7, UR5, R8 ;  /* 0x0000000507027c24 */ /* 0x000fca000f8e0208 */
[----:B------:R-:W-:-:S13]  /*21820*/  ISETP.GT.AND P0, PT, R2, UR6, PT ;  /* 0x0000000602007c0c */ /* 0x000fda000bf04270 */
[----:B------:R-:W-:-:S04]  /*21830*/  VOTE.ANY R4, PT, !P0 ;  /* 0x0000000000047806 */ /* 0x000fc800040e0100 */
[----:B------:R-:W0:Y:S01]  /*21840*/  POPC R19, R4 ;  /* 0x0000000400137309 */ /* 0x000e220000000000 */
[----:B------:R-:W-:Y:S01]  /*21850*/  ISETP.NE.AND P0, PT, R4, RZ, PT ;  /* 0x000000ff0400720c */ /* 0x000fe20003f05270 */
[----:B0-----:R-:W0:Y:S02]  /*21860*/  SHFL.IDX PT, R10, R0, R19, 0x1f ;  /* 0x00001f13000a7589 */ /* 0x001e2400000e0000 */
[----:B0-----:R-:W-:-:S04]  /*21870*/  IABS R9, R10 ;  /* 0x0000000a00097213 */ /* 0x001fc80000000000 */
[----:B------:R-:W0:Y:S08]  /*21880*/  I2F.RP R6, R9 ;  /* 0x0000000900067306 */ /* 0x000e300000209400 */
[----:B0-----:R-:W0:Y:S02]  /*21890*/  MUFU.RCP R6, R6 ;  /* 0x0000000600067308 */ /* 0x001e240000001000 */
[----:B0-----:R-:W-:-:S06]  /*218a0*/  VIADD R2, R6, 0xffffffe ;  /* 0x0ffffffe06027836 */ /* 0x001fcc0000000000 */
[----:B------:R0:W1:Y:S01]  /*218b0*/  F2I.FTZ.U32.TRUNC.NTZ R3, R2 ;  /* 0x0000000200037305 */ /* 0x000062000021f000 */
[----:B------:R-:W-:Y:S05]  /*218c0*/  @!P0 BRA `(.L_x_637) ;  /* 0x0000000000088947 */ /* 0x000fea0003800000 */
[----:B------:R-:W-:-:S06]  /*218d0*/  VIADD R16, R19, 0xffffffff ;  /* 0xffffffff13107836 */ /* 0x000fcc0000000000 */
[----:B------:R2:W3:Y:S02]  /*218e0*/  SHFL.IDX PT, R16, R7, R16, 0x1f ;  /* 0x00001f1007107589 */ /* 0x0004e400000e0000 */
.L_x_637:
[----:B---3--:R-:W-:Y:S01]  /*218f0*/  IMAD R16, R16, UR5, R8 ;  /* 0x0000000510107c24 */ /* 0x008fe2000f8e0208 */
[----:B0-----:R-:W-:Y:S01]  /*21900*/  IABS R2, R10 ;  /* 0x0000000a00027213 */ /* 0x001fe20000000000 */
[----:B-1----:R-:W-:Y:S02]  /*21910*/  IMAD.MOV R0, RZ, RZ, -R3 ;  /* 0x000000ffff007224 */ /* 0x002fe400078e0a03 */
[----:B------:R-:W-:Y:S01]  /*21920*/  VIADD R19, R19, UR4 ;  /* 0x0000000413137c36 */ /* 0x000fe20008000000 */
[----:B------:R-:W-:Y:S01]  /*21930*/  IADD3 R11, -R16, UR6, RZ ;  /* 0x00000006100b7c10 */ /* 0x000fe2000fffe1ff */
[----:B--2---:R-:W-:Y:S01]  /*21940*/  IMAD R7, R0, R9, RZ ;  /* 0x0000000900077224 */ /* 0x004fe200078e02ff */
[----:B------:R-:W-:Y:S01]  /*21950*/  IADD3 R4, RZ, -R2, RZ ;  /* 0x80000002ff047210 */ /* 0x000fe20007ffe0ff */
[----:B------:R-:W-:Y:S01]  /*21960*/  IMAD.MOV.U32 R2, RZ, RZ, RZ ;  /* 0x000000ffff027224 */ /* 0x000fe200078e00ff */
[----:B------:R-:W-:-:S03]  /*21970*/  IABS R0, R11 ;  /* 0x0000000b00007213 */ /* 0x000fc60000000000 */
[----:B------:R-:W-:-:S04]  /*21980*/  IMAD.HI.U32 R2, R3, R7, R2 ;  /* 0x0000000703027227 */ /* 0x000fc800078e0002 */
[----:B------:R-:W-:Y:S02]  /*21990*/  IMAD.MOV.U32 R3, RZ, RZ, R0 ;  /* 0x000000ffff037224 */ /* 0x000fe400078e0000 */
[----:B------:R-:W-:Y:S02]  /*219a0*/  IMAD.MOV.U32 R0, RZ, RZ, R4 ;  /* 0x000000ffff007224 */ /* 0x000fe400078e0004 */
[----:B------:R-:W-:-:S04]  /*219b0*/  IMAD.HI.U32 R2, R2, R3, RZ ;  /* 0x0000000302027227 */ /* 0x000fc800078e00ff */
[----:B------:R-:W-:-:S05]  /*219c0*/  IMAD R0, R2, R0, R3 ;  /* 0x0000000002007224 */ /* 0x000fca00078e0203 */
[----:B------:R-:W-:-:S13]  /*219d0*/  ISETP.GT.U32.AND P1, PT, R9, R0, PT ;  /* 0x000000000900720c */ /* 0x000fda0003f24070 */
[-C--:B------:R-:W-:Y:S01]  /*219e0*/  @!P1 IADD3 R0, R0, -R9.reuse, RZ ;  /* 0x8000000900009210 */ /* 0x080fe20007ffe0ff */
[----:B------:R-:W-:Y:S01]  /*219f0*/  @!P1 VIADD R2, R2, 0x1 ;  /* 0x0000000102029836 */ /* 0x000fe20000000000 */
[----:B------:R-:W-:Y:S02]  /*21a00*/  ISETP.NE.AND P1, PT, R10, RZ, PT ;  /* 0x000000ff0a00720c */ /* 0x000fe40003f25270 */
[----:B------:R-:W-:Y:S02]  /*21a10*/  ISETP.GE.U32.AND P0, PT, R0, R9, PT ;  /* 0x000000090000720c */ /* 0x000fe40003f06070 */
[----:B------:R-:W-:-:S04]  /*21a20*/  LOP3.LUT R0, R11, R10, RZ, 0x3c, !PT ;  /* 0x0000000a0b007212 */ /* 0x000fc800078e3cff */
[----:B------:R-:W-:-:S07]  /*21a30*/  ISETP.GE.AND P2, PT, R0, RZ, PT ;  /* 0x000000ff0000720c */ /* 0x000fce0003f46270 */
[----:B------:R-:W-:-:S06]  /*21a40*/  @P0 VIADD R2, R2, 0x1 ;  /* 0x0000000102020836 */ /* 0x000fcc0000000000 */
[----:B------:R-:W-:Y:S01]  /*21a50*/  @!P2 IMAD.MOV R2, RZ, RZ, -R2 ;  /* 0x000000ffff02a224 */ /* 0x000fe200078e0a02 */
[----:B------:R-:W-:-:S04]  /*21a60*/  @!P1 LOP3.LUT R2, RZ, R10, RZ, 0x33, !PT ;  /* 0x0000000aff029212 */ /* 0x000fc800078e33ff */
[----:B------:R-:W-:Y:S01]  /*21a70*/  IADD3 R17, -R2, RZ, RZ ;  /* 0x000000ff02117210 */ /* 0x000fe20007ffe1ff */
[----:B------:R-:W-:-:S04]  /*21a80*/  IMAD.MOV.U32 R18, RZ, RZ, R2 ;  /* 0x000000ffff127224 */ /* 0x000fc800078e0002 */
[----:B------:R-:W-:Y:S01]  /*21a90*/  IMAD R17, R10, R17, R11 ;  /* 0x000000110a117224 */ /* 0x000fe200078e020b */
[----:B------:R-:W-:Y:S06]  /*21aa0*/  BRA `(.L_x_638) ;  /* 0x00000000000c7947 */ /* 0x000fec0003800000 */
.L_x_633:
[----:B------:R-:W-:Y:S01]  /*21ab0*/  IMAD.MOV.U32 R17, RZ, RZ, RZ ;  /* 0x000000ffff117224 */ /* 0x000fe200078e00ff */
[----:B------:R-:W-:Y:S01]  /*21ac0*/  MOV R16, UR6 ;  /* 0x0000000600107c02 */ /* 0x000fe20008000f00 */
[----:B------:R-:W-:-:S07]  /*21ad0*/  IMAD.MOV.U32 R18, RZ, RZ, RZ ;  /* 0x000000ffff127224 */ /* 0x000fce00078e00ff */
.L_x_638:
[----:B------:R-:W-:-:S13]  /*21ae0*/  ISETP.NE.AND P0, PT, R5, RZ, PT ;  /* 0x000000ff0500720c */ /* 0x000fda0003f05270 */
[----:B------:R-:W0:Y:S01]  /*21af0*/  @!P0 S2R R3, SR_CgaCtaId ;  /* 0x0000000000038919 */ /* 0x000e220000008800 */
[----:B------:R-:W-:-:S04]  /*21b00*/  @!P0 MOV R0, 0x400 ;  /* 0x0000040000008802 */ /* 0x000fc80000000f00 */
[----:B0-----:R-:W-:-:S05]  /*21b10*/  @!P0 LEA R0, R3, R0, 0x18 ;  /* 0x0000000003008211 */ /* 0x001fca00078ec0ff */
[----:B------:R2:W-:Y:S01]  /*21b20*/  @!P0 STS.128 [R0+0x298d0], R16 ;  /* 0x0298d01000008388 */ /* 0x0005e20000000c00 */
[----:B------:R-:W-:Y:S06]  /*21b30*/  BAR.ARV 0x5, 0x180 ;  /* 0x0146000000007b1d */ /* 0x000fec0000002000 */
.L_x_631:
[----:B------:R3:W-:Y:S01]  /*21b40*/  STL [R1+0x48], RZ ;  /* 0x000048ff01007387 */ /* 0x0007e20000100800 */
[----:B------:R-:W-:Y:S01]  /*21b50*/  ULDC UR4, c[0x0][0xc3c] ;  /* 0x00030f0000047ab9 */ /* 0x000fe20000000800 */
[----:B------:R-:W-:Y:S01]  /*21b60*/  IMAD.MOV.U32 R34, RZ, RZ, 0x1 ;  /* 0x00000001ff227424 */ /* 0x000fe200078e00ff */
[----:B-1----:R-:W-:Y:S01]  /*21b70*/  ISETP.GE.AND P0, PT, R19, UR4, PT ;  /* 0x0000000413007c0c */ /* 0x002fe2000bf06270 */
[----:B------:R-:W-:-:S12]  /*21b80*/  IMAD.MOV.U32 R23, RZ, RZ, RZ ;  /* 0x000000ffff177224 */ /* 0x000fd800078e00ff */
[----:B---3--:R-:W-:Y:S05]  /*21b90*/  @P0 BRA `(.L_x_639) ;  /* 0x0000006c001c0947 */ /* 0x008fea0003800000 */
[----:B------:R-:W1:Y:S01]  /*21ba0*/  S2R R12, SR_TID.X ;  /* 0x00000000000c7919 */ /* 0x000e620000002100 */
[----:B------:R-:W3:Y:S01]  /*21bb0*/  S2UR UR4, SR_CgaCtaId ;  /* 0x00000000000479c3 */ /* 0x000ee20000008800 */
[----:B------:R-:W-:Y:S01]  /*21bc0*/  MOV R22, 0x400 ;  /* 0x0000040000167802 */ /* 0x000fe20000000f00 */
[----:B------:R-:W-:Y:S01]  /*21bd0*/  BSSY B7, `(.L_x_639) ;  /* 0x00006c3000077945 */ /* 0x000fe20003800000 */
[----:B------:R-:W-:Y:S01]  /*21be0*/  IMAD.MOV.U32 R35, RZ, RZ, 0x1 ;  /* 0x00000001ff237424 */ /* 0x000fe200078e00ff */
[----:B------:R-:W-:Y:S01]  /*21bf0*/  MOV R34, 0x1 ;  /* 0x0000000100227802 */ /* 0x000fe20000000f00 */
[----:B------:R-:W-:Y:S01]  /*21c00*/  IMAD.MOV.U32 R28, RZ, RZ, RZ ;  /* 0x000000ffff1c7224 */ /* 0x000fe200078e00ff */
[----:B------:R-:W-:Y:S01]  /*21c10*/  ULDC.64 UR40, c[0x0][0x198] ;  /* 0x0000660000287ab9 */ /* 0x000fe20000000a00 */
[----:B------:R-:W-:Y:S01]  /*21c20*/  IMAD.MOV.U32 R23, RZ, RZ, RZ ;  /* 0x000000ffff177224 */ /* 0x000fe200078e00ff */
[----:B------:R-:W-:Y:S02]  /*21c30*/  ULOP3.LUT UR39, UR36, 0x2, URZ, 0xfc, !UPT ;  /* 0x0000000224277892 */ /* 0x000fe4000f8efc3f */
[----:B------:R-:W-:Y:S01]  /*21c40*/  ULOP3.LUT UR37, UR36, 0x1, URZ, 0xfc, !UPT ;  /* 0x0000000124257892 */ /* 0x000fe2000f8efc3f */
[----:B------:R-:W-:Y:S01]  /*21c50*/  ULDC UR38, c[0x0][0xc] ;  /* 0x0000030000267ab9 */ /* 0x000fe20000000800 */
[C---:B-1----:R-:W-:Y:S01]  /*21c60*/  LOP3.LUT R10, R12.reuse, 0x7f, RZ, 0xc0, !PT ;  /* 0x0000007f0c0a7812 */ /* 0x042fe200078ec0ff */
[C---:B------:R-:W-:Y:S01]  /*21c70*/  IMAD.SHL.U32 R3, R12.reuse, 0x80, RZ ;  /* 0x000000800c037824 */ /* 0x040fe200078e00ff */
[C---:B0-----:R-:W-:Y:S01]  /*21c80*/  SHF.L.U32 R2, R12.reuse, 0x4, RZ ;  /* 0x000000040c027819 */ /* 0x041fe200000006ff */
[C---:B------:R-:W-:Y:S01]  /*21c90*/  IMAD.SHL.U32 R11, R12.reuse, 0x2, RZ ;  /* 0x000000020c0b7824 */ /* 0x040fe200078e00ff */
[----:B------:R-:W-:Y:S01]  /*21ca0*/  SHF.R.U32.HI R7, RZ, 0x5, R10 ;  /* 0x00000005ff077819 */ /* 0x000fe2000001160a */
[----:B------:R-:W-:Y:S01]  /*21cb0*/  IMAD.SHL.U32 R37, R12, 0x4, RZ ;  /* 0x000000040c257824 */ /* 0x000fe200078e00ff */
[----:B--2---:R-:W-:-:S02]  /*21cc0*/  LOP3.LUT R0, R2, 0x1b0, RZ, 0xc0, !PT ;  /* 0x000001b002007812 */ /* 0x004fc400078ec0ff */
[----:B------:R-:W-:Y:S01]  /*21cd0*/  SHF.R.U32.HI R5, RZ, 0x1, R12 ;  /* 0x00000001ff057819 */ /* 0x000fe2000001160c */
[----:B------:R-:W-:Y:S01]  /*21ce0*/  IMAD.SHL.U32 R9, R7, 0x200, RZ ;  /* 0x0000020007097824 */ /* 0x000fe200078e00ff */
[----:B------:R-:W-:Y:S02]  /*21cf0*/  LOP3.LUT R4, R3, 0x380, RZ, 0xc0, !PT ;  /* 0x0000038003047812 */ /* 0x000fe400078ec0ff */
[----:B------:R-:W-:Y:S02]  /*21d00*/  LOP3.LUT R11, R0, 0x30, R11, 0x78, !PT ;  /* 0x00000030000b7812 */ /* 0x000fe400078e780b */
[----:B------:R-:W-:Y:S02]  /*21d10*/  SHF.L.U32 R0, R12, 0x5, RZ ;  /* 0x000000050c007819 */ /* 0x000fe400000006ff */
[----:B------:R-:W-:Y:S02]  /*21d20*/  LOP3.LUT R6, R9, 0x40, R2, 0xf8, !PT ;  /* 0x0000004009067812 */ /* 0x000fe400078ef802 */
[----:B------:R-:W-:-:S02]  /*21d30*/  LOP3.LUT R5, R4, 0x30, R5, 0xf8, !PT ;  /* 0x0000003004057812 */ /* 0x000fc400078ef805 */
[----:B------:R-:W-:Y:S02]  /*21d40*/  LOP3.LUT R4, R0, 0x80, RZ, 0xc0, !PT ;  /* 0x0000008000047812 */ /* 0x000fe400078ec0ff */
[----:B------:R-:W-:Y:S02]  /*21d50*/  LOP3.LUT R8, R6, R11, RZ, 0xfc, !PT ;  /* 0x0000000b06087212 */ /* 0x000fe400078efcff */
[----:B------:R-:W-:Y:S02]  /*21d60*/  LOP3.LUT R6, R4, 0x10, R12, 0xf8, !PT ;  /* 0x0000001004067812 */ /* 0x000fe400078ef80c */
[----:B------:R-:W-:Y:S01]  /*21d70*/  LOP3.LUT R9, R9, 0x60, R0, 0xf8, !PT ;  /* 0x0000006009097812 */ /* 0x000fe200078ef800 */
[----:B------:R-:W-:Y:S01]  /*21d80*/  STL [R1+0x18], R8 ;  /* 0x0000180801007387 */ /* 0x000fe20000100800 */
[----:B------:R-:W-:Y:S02]  /*21d90*/  LOP3.LUT R4, R5, 0x70, R2, 0x78, !PT ;  /* 0x0000007005047812 */ /* 0x000fe400078e7802 */
[----:B------:R-:W-:-:S02]  /*21da0*/  LOP3.LUT R6, R6, 0x10, R37, 0x78, !PT ;  /* 0x0000001006067812 */ /* 0x000fc400078e7825 */
[----:B------:R-:W-:Y:S02]  /*21db0*/  LOP3.LUT R9, R9, 0x100, R0, 0xf8, !PT ;  /* 0x0000010009097812 */ /* 0x000fe400078ef800 */
[----:B------:R-:W-:Y:S02]  /*21dc0*/  LOP3.LUT R4, R4, 0xc00, R3, 0xf8, !PT ;  /* 0x00000c0004047812 */ /* 0x000fe400078ef803 */
[----:B------:R-:W-:Y:S01]  /*21dd0*/  LOP3.LUT R3, R9, R6, RZ, 0xfc, !PT ;  /* 0x0000000609037212 */ /* 0x000fe200078efcff */
[----:B------:R-:W-:Y:S01]  /*21de0*/  IMAD.SHL.U32 R6, R7, 0x400, RZ ;  /* 0x0000040007067824 */ /* 0x000fe200078e00ff */
[----:B------:R-:W-:Y:S01]  /*21df0*/  R2P PR, R12, 0x14 ;  /* 0x000000140c007804 */ /* 0x000fe20000000000 */
[----:B------:R3:W-:Y:S01]  /*21e00*/  STL [R1+0x24], R4 ;  /* 0x0000240401007387 */ /* 0x0007e20000100800 */
[----:B------:R-:W-:Y:S02]  /*21e10*/  LOP3.LUT R11, R0, 0x380, RZ, 0xc0, !PT ;  /* 0x00000380000b7812 */ /* 0x000fe400078ec0ff */
[----:B------:R-:W-:Y:S01]  /*21e20*/  SHF.R.U32.HI R5, RZ, 0x2, R10 ;  /* 0x00000002ff057819 */ /* 0x000fe2000001160a */
[----:B------:R0:W-:Y:S01]  /*21e30*/  STL [R1+0x20], R3 ;  /* 0x0000200301007387 */ /* 0x0001e20000100800 */
[----:B------:R-:W-:-:S02]  /*21e40*/  LOP3.LUT R11, R11, 0x30, R2, 0xf8, !PT ;  /* 0x000000300b0b7812 */ /* 0x000fc400078ef802 */
[----:B------:R-:W-:Y:S02]  /*21e50*/  LOP3.LUT R2, R2, 0x30, RZ, 0xc0, !PT ;  /* 0x0000003002027812 */ /* 0x000fe400078ec0ff */
[----:B------:R-:W-:Y:S02]  /*21e60*/  LOP3.LUT R0, R5, 0x60, R0, 0xf8, !PT ;  /* 0x0000006005007812 */ /* 0x000fe400078ef800 */
[----:B---3--:R-:W-:Y:S02]  /*21e70*/  MOV R4, UR4 ;  /* 0x0000000400047c02 */ /* 0x008fe40008000f00 */
[----:B------:R-:W-:Y:S01]  /*21e80*/  LOP3.LUT R37, R11, 0x70, R37, 0x78, !PT ;  /* 0x000000700b257812 */ /* 0x000fe200078e7825 */
[----:B0-----:R-:W-:Y:S01]  /*21e90*/  IMAD.MOV.U32 R3, RZ, RZ, 0x40 ;  /* 0x00000040ff037424 */ /* 0x001fe200078e00ff */
[----:B------:R-:W-:-:S04]  /*21ea0*/  LEA R22, R4, R22, 0x18 ;  /* 0x0000001604167211 */ /* 0x000fc800078ec0ff */
[C---:B------:R-:W-:Y:S02]  /*21eb0*/  SEL R6, R3.reuse, 0xffffffc0, !P2 ;  /* 0xffffffc003067807 */ /* 0x040fe40005000000 */
[----:B------:R-:W-:-:S03]  /*21ec0*/  SEL R3, R3, 0xffffffc0, !P4 ;  /* 0xffffffc003037807 */ /* 0x000fc60006000000 */
[----:B------:R-:W-:Y:S04]  /*21ed0*/  STL [R1+0x28], R6 ;  /* 0x0000280601007387 */ /* 0x000fe80000100800 */
[----:B------:R0:W-:Y:S04]  /*21ee0*/  STL [R1+0x14], R4 ;  /* 0x0000140401007387 */ /* 0x0001e80000100800 */
[----:B------:R1:W-:Y:S04]  /*21ef0*/  STL [R1+0x4], R3 ;  /* 0x0000040301007387 */ /* 0x0003e80000100800 */
[----:B------:R2:W-:Y:S01]  /*21f00*/  STL [R1+0x48], RZ ;  /* 0x000048ff01007387 */ /* 0x0005e20000100800 */
[----:B0-----:R-:W-:-:S02]  /*21f10*/  LOP3.LUT R4, R2, 0x40, RZ, 0xfc, !PT ;  /* 0x0000004002047812 */ /* 0x001fc400078efcff */
[----:B-1----:R-:W-:Y:S02]  /*21f20*/  LOP3.LUT R3, R2, 0x80, RZ, 0xfc, !PT ;  /* 0x0000008002037812 */ /* 0x002fe400078efcff */
[----:B------:R-:W-:Y:S01]  /*21f30*/  LOP3.LUT R2, R0, 0x80, RZ, 0xfc, !PT ;  /* 0x0000008000027812 */ /* 0x000fe200078efcff */
[----:B------:R-:W-:-:S05]  /*21f40*/  IMAD.IADD R0, R22, 0x1, R8 ;  /* 0x0000000116007824 */ /* 0x000fca00078e0208 */
[----:B------:R2:W-:Y:S02]  /*21f50*/  STL [R1+0x2c], R0 ;  /* 0x00002c0001007387 */ /* 0x0005e40000100800 */
.L_x_755:
[----:B0-----:R-:W0:Y:S02]  /*21f60*/  LDC.64 R24, c[0x0][0xc88] ;  /* 0x00032200ff187b82 */ /* 0x001e240000000a00 */
[----:B0-----:R-:W-:-:S06]  /*21f70*/  IMAD.WIDE R24, R19, 0x4, R24 ;  /* 0x0000000413187825 */ /* 0x001fcc00078e0218 */
[----:B------:R-:W2:Y:S01]  /*21f80*/  LDG.E R24, desc[UR50][R24.64] ;  /* 0x0000003218187981 */ /* 0x000ea2000c1e1900 */
[----:B------:R-:W-:Y:S05]  /*21f90*/  YIELD ;  /* 0x0000000000007946 */ /* 0x000fea0003800000 */
[----:B------:R-:W-:Y:S01]  /*21fa0*/  ULDC.64 UR4, c[0x0][0xa28] ;  /* 0x00028a0000047ab9 */ /* 0x000fe20000000a00 */
[----:B------:R-:W-:Y:S01]  /*21fb0*/  ULDC.64 UR8, c[0x0][0xa18] ;  /* 0x0002860000087ab9 */ /* 0x000fe20000000a00 */
[----:B------:R-:W-:Y:S01]  /*21fc0*/  ISETP.NE.U32.AND P0, PT, RZ, UR4, PT ;  /* 0x00000004ff007c0c */ /* 0x000fe2000bf05070 */
[----:B------:R-:W-:Y:S01]  /*21fd0*/  IMAD.MOV.U32 R9, RZ, RZ, RZ ;  /* 0x000000ffff097224 */ /* 0x000fe200078e00ff */
[----:B------:R-:W-:-:S02]  /*21fe0*/  ULDC.64 UR6, c[0x0][0xa10] ;  /* 0x0002840000067ab9 */ /* 0x000fc40000000a00 */
[----:B------:R-:W-:Y:S02]  /*21ff0*/  ISETP.NE.AND.EX P0, PT, RZ, UR5, PT, P0 ;  /* 0x00000005ff007c0c */ /* 0x000fe4000bf05300 */
[----:B------:R-:W-:-:S04]  /*22000*/  ISETP.NE.U32.AND P2, PT, RZ, UR8, PT ;  /* 0x00000008ff007c0c */ /* 0x000fc8000bf45070 */
[----:B------:R-:W-:Y:S02]  /*22010*/  ISETP.NE.AND.EX P2, PT, RZ, UR9, PT, P2 ;  /* 0x00000009ff007c0c */ /* 0x000fe4000bf45320 */
[----:B------:R-:W-:Y:S02]  /*22020*/  MOV R29, RZ ;  /* 0x000000ff001d7202 */ /* 0x000fe40000000f00 */
[----:B-12---:R-:W-:-:S03]  /*22030*/  SHF.R.S32.HI R0, RZ, 0x1f, R24 ;  /* 0x0000001fff007819 */ /* 0x006fc60000011418 */
[C---:B---3--:R-:W-:Y:S01]  /*22040*/  @P0 LEA R2, P1, R24.reuse, UR4, 0x2 ;  /* 0x0000000418020c11 */ /* 0x048fe2000f8210ff */
[C---:B------:R-:W-:Y:S01]  /*22050*/  IMAD.SHL.U32 R26, R24.reuse, 0x4, RZ ;  /* 0x00000004181a7824 */ /* 0x040fe200078e00ff */
[C-C-:B------:R-:W-:Y:S01]  /*22060*/  SHF.L.U64.HI R27, R24.reuse, 0x2, R0.reuse ;  /* 0x00000002181b7819 */ /* 0x140fe20000010200 */
[----:B------:R0:W-:Y:S01]  /*22070*/  STL [R1+0x40], R0 ;  /* 0x0000400001007387 */ /* 0x0001e20000100800 */
[----:B------:R-:W-:Y:S01]  /*22080*/  @P0 LEA.HI.X R3, R24, UR5, R0, 0x2, P1 ;  /* 0x0000000518030c11 */ /* 0x000fe200088f1400 */
[----:B------:R-:W-:-:S04]  /*22090*/  ULDC.64 UR4, c[0x0][0xa00] ;  /* 0x0002800000047ab9 */ /* 0x000fc80000000a00 */
[----:B------:R1:W2:Y:S01]  /*220a0*/  @P0 LDG.E R9, desc[UR50][R2.64] ;  /* 0x0000003202090981 */ /* 0x0002a2000c1e1900 */
[----:B------:R-:W-:Y:S02]  /*220b0*/  ISETP.NE.U32.AND P0, PT, RZ, UR4, PT ;  /* 0x00000004ff007c0c */ /* 0x000fe4000bf05070 */
[----:B------:R-:W-:Y:S01]  /*220c0*/  ISETP.NE.U32.AND P1, PT, RZ, UR6, PT ;  /* 0x00000006ff007c0c */ /* 0x000fe2000bf25070 */
[----:B0-----:R-:W-:Y:S01]  /*220d0*/  IMAD.MOV.U32 R0, RZ, RZ, RZ ;  /* 0x000000ffff007224 */ /* 0x001fe200078e00ff */
[----:B------:R-:W-:Y:S02]  /*220e0*/  ISETP.NE.AND.EX P0, PT, RZ, UR5, PT, P0 ;  /* 0x00000005ff007c0c */ /* 0x000fe4000bf05300 */
[----:B------:R-:W-:Y:S02]  /*220f0*/  ISETP.NE.AND.EX P1, PT, RZ, UR7, PT, P1 ;  /* 0x00000007ff007c0c */ /* 0x000fe4000bf25310 */
[C---:B------:R-:W-:Y:S02]  /*22100*/  IADD3 R4, P4, R26.reuse, UR6, RZ ;  /* 0x000000061a047c10 */ /* 0x040fe4000ff9e0ff */
[----:B-1----:R-:W-:Y:S01]  /*22110*/  IADD3 R2, P3, R26, UR4, RZ ;  /* 0x000000041a027c10 */ /* 0x002fe2000ff7e0ff */
[----:B------:R-:W-:Y:S01]  /*22120*/  ULDC UR4, c[0x0][0x288] ;  /* 0x0000a20000047ab9 */ /* 0x000fe20000000800 */
[----:B------:R-:W-:-:S02]  /*22130*/  IADD3.X R5, R27, UR7, RZ, P4, !PT ;  /* 0x000000071b057c10 */ /* 0x000fc4000a7fe4ff */
[C---:B------:R-:W-:Y:S02]  /*22140*/  IADD3.X R3, R27.reuse, UR5, RZ, P3, !PT ;  /* 0x000000051b037c10 */ /* 0x040fe40009ffe4ff */
[----:B------:R-:W-:Y:S01]  /*22150*/  @P2 IADD3 R6, P3, R26, UR8, RZ ;  /* 0x000000081a062c10 */ /* 0x000fe2000ff7e0ff */
[----:B------:R-:W-:Y:S01]  /*22160*/  IMAD.U32 R8, RZ, RZ, UR4 ;  /* 0x00000004ff087e24 */ /* 0x000fe2000f8e00ff */
[----:B------:R-:W-:Y:S01]  /*22170*/  ULDC.64 UR4, c[0x0][0x418] ;  /* 0x0001060000047ab9 */ /* 0x000fe20000000a00 */
[----:B------:R-:W5:Y:S01]  /*22180*/  @P0 LDG.E R29, desc[UR50][R2.64] ;  /* 0x00000032021d0981 */ /* 0x000f62000c1e1900 */
[----:B------:R-:W-:-:S03]  /*22190*/  @P2 IADD3.X R7, R27, UR9, RZ, P3, !PT ;  /* 0x000000091b072c10 */ /* 0x000fc60009ffe4ff */
[----:B------:R-:W5:Y:S04]  /*221a0*/  @P1 LDG.E R0, desc[UR50][R4.64] ;  /* 0x0000003204001981 */ /* 0x000f68000c1e1900 */
[----:B------:R0:W3:Y:S01]  /*221b0*/  @P2 LDG.E R8, desc[UR50][R6.64] ;  /* 0x0000003206082981 */ /* 0x0000e2000c1e1900 */
[----:B------:R-:W-:-:S03]  /*221c0*/  UISETP.NE.U32.AND UP0, UPT, UR4, URZ, UPT ;  /* 0x0000003f0400728c */ /* 0x000fc6000bf05070 */
[----:B------:R-:W-:Y:S01]  /*221d0*/  ULDC UR4, c[0x0][0x424] ;  /* 0x0001090000047ab9 */ /* 0x000fe20000000800 */
[----:B------:R-:W-:-:S03]  /*221e0*/  UISETP.NE.AND.EX UP0, UPT, UR5, URZ, UPT, UP0 ;  /* 0x0000003f0500728c */ /* 0x000fc6000bf05300 */
[----:B------:R-:W-:Y:S01]  /*221f0*/  ULDC UR5, c[0x0][0x2f0] ;  /* 0x0000bc0000057ab9 */ /* 0x000fe20000000800 */
[----:B------:R-:W-:-:S04]  /*22200*/  USEL UR4, UR4, 0x1, UP0 ;  /* 0x0000000104047887 */ /* 0x000fc80008000000 */
[----:B------:R-:W-:-:S03]  /*22210*/  UIMAD UR4, UR4, UR5, URZ ;  /* 0x00000005040472a4 */ /* 0x000fc6000f8e023f */
[----:B------:R-:W-:Y:S02]  /*22220*/  ULDC UR5, c[0x0][0x348] ;  /* 0x0000d20000057ab9 */ /* 0x000fe40000000800 */
[----:B0-----:R-:W-:Y:S01]  /*22230*/  IMAD.U32 R6, RZ, RZ, UR5 ;  /* 0x00000005ff067e24 */ /* 0x001fe2000f8e00ff */
[----:B------:R-:W-:Y:S01]  /*22240*/  MOV R7, UR4 ;  /* 0x0000000400077c02 */ /* 0x000fe20008000f00 */
[----:B--2---:R0:W-:Y:S04]  /*22250*/  STL [R1+0xc], R9 ;  /* 0x00000c0901007387 */ /* 0x0041e80000100800 */
[----:B---3--:R0:W-:Y:S01]  /*22260*/  STL [R1+0x44], R8 ;  /* 0x0000440801007387 */ /* 0x0081e20000100800 */
[----:B------:R-:W-:Y:S05]  /*22270*/  @P2 BRA `(.L_x_640) ;  /* 0x0000000000142947 */ /* 0x000fea0003800000 */
[----:B------:R-:W-:Y:S05]  /*22280*/  @!P0 BRA `(.L_x_640) ;  /* 0x0000000000108947 */ /* 0x000fea0003800000 */
[----:B0-----:R-:W2:Y:S04]  /*22290*/  LDG.E R8, desc[UR50][R2.64] ;  /* 0x0000003202087981 */ /* 0x001ea8000c1e1900 */
[----:B------:R-:W2:Y:S02]  /*222a0*/  LDG.E R2, desc[UR50][R2.64+0x4] ;  /* 0x0000043202027981 */ /* 0x000ea4000c1e1900 */
[----:B--2---:R-:W-:-:S05]  /*222b0*/  IMAD.IADD R2, R2, 0x1, -R8 ;  /* 0x0000000102027824 */ /* 0x004fca00078e0a08 */
[----:B------:R1:W-:Y:S02]  /*222c0*/  STL [R1+0x44], R2 ;  /* 0x0000440201007387 */ /* 0x0003e40000100800 */
.L_x_640:
[----:B------:R-:W-:Y:S01]  /*222d0*/  ULDC.64 UR4, c[0x0][0xa20] ;  /* 0x0002880000047ab9 */ /* 0x000fe20000000a00 */
[----:B------:R-:W-:Y:S01]  /*222e0*/  IMAD.MOV.U32 R33, RZ, RZ, R24 ;  /* 0x000000ffff217224 */ /* 0x000fe200078e0018 */
[----:B------:R-:W-:-:S04]  /*222f0*/  ISETP.NE.U32.AND P0, PT, RZ, UR4, PT ;  /* 0x00000004ff007c0c */ /* 0x000fc8000bf05070 */
[----:B------:R-:W-:-:S13]  /*22300*/  ISETP.NE.AND.EX P0, PT, RZ, UR5, PT, P0 ;  /* 0x00000005ff007c0c */ /* 0x000fda000bf05300 */
[----:B------:R-:W-:Y:S05]  /*22310*/  @!P0 BRA `(.L_x_641) ;  /* 0x0000000000108947 */ /* 0x000fea0003800000 */
[----:B-1----:R-:W-:-:S04]  /*22320*/  IADD3 R2, P0, R26, UR4, RZ ;  /* 0x000000041a027c10 */ /* 0x002fc8000ff1e0ff */
[----:B------:R-:W-:-:S05]  /*22330*/  IADD3.X R3, R27, UR5, RZ, P0, !PT ;  /* 0x000000051b037c10 */ /* 0x000fca00087fe4ff */
[----:B------:R2:W5:Y:S01]  /*22340*/  LDG.E R7, desc[UR50][R2.64] ;  /* 0x0000003202077981 */ /* 0x000562000c1e1900 */
[----:B------:R-:W-:Y:S05]  /*22350*/  BRA `(.L_x_642) ;  /* 0x0000000000247947 */ /* 0x000fea0003800000 */
.L_x_641:
[----:B------:R-:W-:Y:S02]  /*22360*/  ULDC.64 UR4, c[0x0][0xa08] ;  /* 0x0002820000047ab9 */ /* 0x000fe40000000a00 */
[----:B------:R-:W-:-:S04]  /*22370*/  ISETP.NE.U32.AND P0, PT, RZ, UR4, PT ;  /* 0x00000004ff007c0c */ /* 0x000fc8000bf05070 */
[----:B------:R-:W-:-:S13]  /*22380*/  ISETP.NE.AND.EX P0, PT, RZ, UR5, PT, P0 ;  /* 0x00000005ff007c0c */ /* 0x000fda000bf05300 */
[----:B------:R-:W-:Y:S05]  /*22390*/  @!P0 BRA `(.L_x_642) ;  /* 0x0000000000148947 */ /* 0x000fea0003800000 */
[----:B-1----:R-:W1:Y:S02]  /*223a0*/  LDC.64 R2, c[0x0][0xa08] ;  /* 0x00028200ff027b82 */ /* 0x002e640000000a00 */
[----:B-1----:R-:W-:-:S05]  /*223b0*/  IMAD.WIDE R2, R33, 0x4, R2 ;  /* 0x0000000421027825 */ /* 0x002fca00078e0202 */
[----:B------:R-:W2:Y:S04]  /*223c0*/  LDG.E R7, desc[UR50][R2.64] ;  /* 0x0000003202077981 */ /* 0x000ea8000c1e1900 */
[----:B------:R-:W2:Y:S02]  /*223d0*/  LDG.E R2, desc[UR50][R2.64+0x4] ;  /* 0x0000043202027981 */ /* 0x000ea4000c1e1900 */
[----:B--2---:R-:W-:-:S07]  /*223e0*/  IMAD.IADD R7, R2, 0x1, -R7 ;  /* 0x0000000102077824 */ /* 0x004fce00078e0a07 */
.L_x_642:
[----:B-12---:R-:W2:Y:S04]  /*223f0*/  @P1 LDG.E R2, desc[UR50][R4.64] ;  /* 0x0000003204021981 */ /* 0x006ea8000c1e1900 */
[----:B------:R-:W2:Y:S01]  /*22400*/  @P1 LDG.E R4, desc[UR50][R4.64+0x4] ;  /* 0x0000043204041981 */ /* 0x000ea2000c1e1900 */
[----:B-----5:R-:W-:Y:S01]  /*22410*/  IMAD.IADD R7, R7, 0x1, -R9 ;  /* 0x0000000107077824 */ /* 0x020fe200078e0a09 */
[----:B------:R-:W-:Y:S01]  /*22420*/  BSSY B0, `(.L_x_643) ;  /* 0x0000118000007945 */ /* 0x000fe20003800000 */
[----:B--2---:R-:W-:-:S05]  /*22430*/  @P1 IADD3 R6, -R2, R4, RZ ;  /* 0x0000000402061210 */ /* 0x004fca0007ffe1ff */
[----:B------:R-:W-:-:S04]  /*22440*/  IMAD.IADD R25, R7, 0x1, R6 ;  /* 0x0000000107197824 */ /* 0x000fc800078e0206 */
[----:B------:R-:W-:-:S04]  /*22450*/  VIADD R32, R25, 0x9f ;  /* 0x0000009f19207836 */ /* 0x000fc80000000000 */
[----:B------:R-:W-:-:S05]  /*22460*/  IMAD.HI R32, R32, 0x66666667, RZ ;  /* 0x6666666720207827 */ /* 0x000fca00078e02ff */
[----:B------:R-:W-:-:S04]  /*22470*/  SHF.R.U32.HI R2, RZ, 0x1f, R32 ;  /* 0x0000001fff027819 */ /* 0x000fc80000011620 */
[----:B------:R-:W-:-:S05]  /*22480*/  LEA.HI.SX32 R32, R32, R2, 0x1a ;  /* 0x0000000220207211 */ /* 0x000fca00078fd2ff */
[----:B------:R-:W-:Y:S01]  /*22490*/  IMAD R2, R32, 0xa0, -R7 ;  /* 0x000000a020027824 */ /* 0x000fe200078e0a07 */
[----:B------:R-:W-:-:S04]  /*224a0*/  IADD3 R7, -R7, RZ, RZ ;  /* 0x000000ff07077210 */ /* 0x000fc80007ffe1ff */
[----:B------:R-:W-:Y:S02]  /*224b0*/  VIMNMX R2, R2, R6, PT ;  /* 0x0000000602027248 */ /* 0x000fe40003fe0100 */
[----:B------:R-:W-:-:S04]  /*224c0*/  VIMNMX R7, RZ, R7, !PT ;  /* 0x00000007ff077248 */ /* 0x000fc80007fe0100 */
        /* <DEDUP_REMOVED lines=10> */
[----:B------:R-:W-:Y:S05]  /*22570*/  @!P2 BRA `(.L_x_644) ;  /* 0x000000100008a947 */ /* 0x000fea0003800000 */
[----:B------:R-:W-:Y:S01]  /*22580*/  UMOV UR4, 0xffffffff ;  /* 0xffffffff00047882 */ /* 0x000fe20000000000 */
[----:B------:R-:W-:Y:S02]  /*22590*/  SEL R2, R33, RZ, !P1 ;  /* 0x000000ff21027207 */ /* 0x000fe40004800000 */
[----:B------:R-:W-:Y:S05]  /*225a0*/  BRA.DIV UR4, `(.L_x_645) ;  /* 0x0000008a04587947 */ /* 0x000fea000b800000 */
[----:B------:R-:W1:Y:S02]  /*225b0*/  S2R R5, SR_TID.X ;  /* 0x0000000000057919 */ /* 0x000e640000002100 */
[----:B-1----:R-:W-:-:S04]  /*225c0*/  SHF.R.U32.HI R5, RZ, 0x5, R5 ;  /* 0x00000005ff057819 */ /* 0x002fc80000011605 */
[----:B------:R-:W-:-:S05]  /*225d0*/  LOP3.LUT R5, R5, 0x3, RZ, 0xc0, !PT ;  /* 0x0000000305057812 */ /* 0x000fca00078ec0ff */
[----:B------:R1:W2:Y:S02]  /*225e0*/  SHFL.IDX PT, R14, R5, RZ, 0x1f ;  /* 0x00001fff050e7589 */ /* 0x0002a400000e0000 */
.L_x_866:
[----:B--2---:R-:W-:Y:S02]  /*225f0*/  ISETP.NE.AND P0, PT, R14, RZ, PT ;  /* 0x000000ff0e00720c */ /* 0x004fe40003f05270 */
[----:B------:R-:W-:-:S11]  /*22600*/  PLOP3.LUT P6, PT, PT, PT, PT, 0x8, 0x0 ;  /* 0x000000000000781c */ /* 0x000fd60003fce170 */
[----:B------:R-:W-:Y:S05]  /*22610*/  @P0 BRA `(.L_x_646) ;  /* 0x00000000000c0947 */ /* 0x000fea0003800000 */
[----:B------:R-:W-:-:S03]  /*22620*/  UMOV UR4, 0xffffffff ;  /* 0xffffffff00047882 */ /* 0x000fc60000000000 */
[----:B------:R-:W-:Y:S05]  /*22630*/  BRA.DIV UR4, `(.L_x_647) ;  /* 0x0000008a04687947 */ /* 0x000fea000b800000 */
[----:B------:R-:W-:-:S13]  /*22640*/  ELECT P6, URZ, PT ;  /* 0x00000000003f782f */ /* 0x000fda00038c0000 */
.L_x_646:
[----:B-1----:R-:W2:Y:S01]  /*22650*/  LDL R5, [R1+0x48] ;  /* 0x0000480001057983 */ /* 0x002ea20000100800 */
[----:B------:R-:W-:Y:S01]  /*22660*/  BSSY B1, `(.L_x_648) ;  /* 0x0000008000017945 */ /* 0x000fe20003800000 */
[----:B--2---:R-:W-:-:S05]  /*22670*/  VIADD R5, R5, 0x1 ;  /* 0x0000000105057836 */ /* 0x004fca0000000000 */
[----:B------:R-:W-:-:S04]  /*22680*/  LEA.HI R6, R5, R5, RZ, 0x1 ;  /* 0x0000000505067211 */ /* 0x000fc800078f08ff */
[----:B------:R-:W-:-:S04]  /*22690*/  LOP3.LUT R6, R6, 0xfffffffe, RZ, 0xc0, !PT ;  /* 0xfffffffe06067812 */ /* 0x000fc800078ec0ff */
[----:B------:R-:W-:-:S04]  /*226a0*/  IADD3 R5, R5, -R6, RZ ;  /* 0x8000000605057210 */ /* 0x000fc80007ffe0ff */
[----:B------:R-:W-:-:S04]  /*226b0*/  SHF.L.U32 R5, R5, 0x1f, RZ ;  /* 0x0000001f05057819 */ /* 0x000fc800000006ff */
[----:B------:R-:W1:Y:S02]  /*226c0*/  SYNCS.PHASECHK.TRANS64.TRYWAIT P0, [R22+URZ+0x29820], R5 ;  /* 0x02982005160075a7 */ /* 0x000e64000800017f */
[----:B-1----:R-:W-:Y:S05]  /*226d0*/  @!P0 BRA `(.L_x_649) ;  /* 0x0000008800608947 */ /* 0x002fea0003800000 */
.L_x_869:
[----:B------:R-:W-:Y:S05]  /*226e0*/  BSYNC B1 ;  /* 0x0000000000017941 */ /* 0x000fea0003800000 */
.L_x_648:
[----:B------:R-:W-:Y:S04]  /*226f0*/  BSSY B1, `(.L_x_650) ;  /* 0x000006c000017945 */ /* 0x000fe80003800000 */
[----:B------:R-:W-:Y:S05]  /*22700*/  @!P6 BRA `(.L_x_651) ;  /* 0x0000000400a8e947 */ /* 0x000fea0003800000 */
[----:B0-----:R-:W-:Y:S01]  /*22710*/  IMAD R9, R28, 0x8, R22 ;  /* 0x000000081c097824 */ /* 0x001fe200078e0216 */
[----:B------:R-:W-:Y:S01]  /*22720*/  SHF.L.U32 R8, R35, 0x1f, RZ ;  /* 0x0000001f23087819 */ /* 0x000fe200000006ff */
[----:B------:R-:W0:Y:S01]  /*22730*/  S2R R6, SR_TID.X ;  /* 0x0000000000067919 */ /* 0x000e220000002100 */
[----:B------:R-:W-:Y:S02]  /*22740*/  BSSY B2, `(.L_x_652) ;  /* 0x0000005000027945 */ /* 0x000fe40003800000 */
[----:B------:R-:W2:Y:S01]  /*22750*/  SYNCS.PHASECHK.TRANS64.TRYWAIT P0, [R9+URZ+0x298a0], R8 ;  /* 0x0298a008090075a7 */ /* 0x000ea2000800017f */
[----:B0-----:R-:W-:-:S04]  /*22760*/  LOP3.LUT R6, R6, 0x7f, RZ, 0xc0, !PT ;  /* 0x0000007f06067812 */ /* 0x001fc800078ec0ff */
[----:B------:R-:W-:Y:S01]  /*22770*/  ISETP.NE.AND P1, PT, R6, RZ, PT ;  /* 0x000000ff0600720c */ /* 0x000fe20003f25270 */
[----:B--2---:R-:W-:-:S12]  /*22780*/  @!P0 BRA `(.L_x_653) ;  /* 0x0000008800488947 */ /* 0x004fd80003800000 */
.L_x_870:
[----:B------:R-:W-:Y:S05]  /*22790*/  BSYNC B2 ;  /* 0x0000000000027941 */ /* 0x000fea0003800000 */
.L_x_652:
[----:B------:R-:W-:Y:S04]  /*227a0*/  BSSY B2, `(.L_x_654) ;  /* 0x0000009000027945 */ /* 0x000fe80003800000 */
[----:B------:R-:W-:Y:S05]  /*227b0*/  @P1 BRA `(.L_x_655) ;  /* 0x00000000001c1947 */ /* 0x000fea0003800000 */
[----:B-1----:R-:W1:Y:S02]  /*227c0*/  S2R R5, SR_TID.X ;  /* 0x0000000000057919 */ /* 0x002e640000002100 */
[----:B-1----:R-:W-:Y:S01]  /*227d0*/  LOP3.LUT R6, R5, 0x1f, RZ, 0xc0, !PT ;  /* 0x0000001f05067812 */ /* 0x002fe200078ec0ff */
[----:B------:R-:W-:-:S03]  /*227e0*/  IMAD.MOV.U32 R5, RZ, RZ, 0x7800 ;  /* 0x00007800ff057424 */ /* 0x000fc600078e00ff */
[----:B------:R-:W-:Y:S01]  /*227f0*/  ISETP.NE.AND P0, PT, R6, RZ, PT ;  /* 0x000000ff0600720c */ /* 0x000fe20003f05270 */
[----:B------:R2:W-:-:S12]  /*22800*/  SYNCS.ARRIVE.TRANS64 RZ, [R9+URZ+0x29890], R5 ;  /* 0x0298900509ff79a7 */ /* 0x0005d8000800003f */
[----:B--2---:R-:W-:Y:S05]  /*22810*/  @!P0 BRA `(.L_x_655) ;  /* 0x0000000000048947 */ /* 0x004fea0003800000 */
[----:B------:R-:W-:Y:S01]  /*22820*/  BPT.TRAP 0x1 ;  /* 0x000000040000795c */ /* 0x000fe20000300000 */
.L_x_655:
[----:B------:R-:W-:Y:S05]  /*22830*/  BSYNC B2 ;  /* 0x0000000000027941 */ /* 0x000fea0003800000 */
.L_x_654:
[----:B------:R-:W-:Y:S01]  /*22840*/  IMAD.MOV.U32 R11, RZ, RZ, RZ ;  /* 0x000000ffff0b7224 */ /* 0x000fe200078e00ff */
[----:B------:R-:W-:Y:S01]  /*22850*/  UIADD3 UR4, UP0, UR40, 0x570, URZ ;  /* 0x0000057028047890 */ /* 0x000fe2000ff1e03f */
[----:B------:R-:W-:Y:S01]  /*22860*/  IMAD R6, R3, 0xa0, R0 ;  /* 0x000000a003067824 */ /* 0x000fe200078e0200 */
[----:B------:R-:W-:Y:S01]  /*22870*/  PLOP3.LUT P0, PT, PT, PT, PT, 0x80, 0x0 ;  /* 0x000000000000781c */ /* 0x000fe20003f0f070 */
[----:B------:R-:W-:Y:S01]  /*22880*/  IMAD R7, R28, 0x7800, R22 ;  /* 0x000078001c077824 */ /* 0x000fe200078e0216 */
[----:B------:R-:W-:Y:S01]  /*22890*/  R2UR UR10, R11 ;  /* 0x000000000b0a72ca */ /* 0x000fe200000e0000 */
[----:B-1----:R-:W-:Y:S01]  /*228a0*/  VIADD R5, R9, 0x29890 ;  /* 0x0002989009057836 */ /* 0x002fe20000000000 */
[----:B------:R-:W-:Y:S01]  /*228b0*/  IADD3 R6, R6, -0xa0, RZ ;  /* 0xffffff6006067810 */ /* 0x000fe20007ffe0ff */
[----:B------:R-:W-:Y:S01]  /*228c0*/  VIADD R10, R7, 0x1a400 ;  /* 0x0001a400070a7836 */ /* 0x000fe20000000000 */
[----:B------:R-:W-:Y:S01]  /*228d0*/  UIADD3.X UR5, URZ, UR41, URZ, UP0, !UPT ;  /* 0x000000293f057290 */ /* 0x000fe200087fe43f */
[----:B------:R-:W-:Y:S01]  /*228e0*/  UMOV UR6, 0x0 ;  /* 0x0000000000067882 */ /* 0x000fe20000000000 */
[----:B------:R-:W-:-:S10]  /*228f0*/  UMOV UR7, 0x12f00000 ;  /* 0x12f0000000077882 */ /* 0x000fd40000000000 */
.L_x_656:
[----:B------:R-:W-:-:S13]  /*22900*/  @P0 ELECT P2, URZ, PT ;  /* 0x00000000003f082f */ /* 0x000fda0003840000 */
[----:B------:R-:W-:Y:S02]  /*22910*/  @P2 R2UR UR13, R2 ;  /* 0x00000000020d22ca */ /* 0x000fe400000e0000 */
[----:B------:R-:W-:Y:S02]  /*22920*/  @P2 R2UR UR12, R18 ;  /* 0x00000000120c22ca */ /* 0x000fe400000e0000 */
[----:B------:R-:W-:Y:S02]  /*22930*/  @P2 R2UR UR11, R6 ;  /* 0x00000000060b22ca */ /* 0x000fe400000e0000 */
[----:B------:R-:W-:Y:S02]  /*22940*/  @P2 R2UR UR9, R5 ;  /* 0x00000000050922ca */ /* 0x000fe400000e0000 */
[----:B------:R-:W-:Y:S02]  /*22950*/  @P2 R2UR UR8, R10 ;  /* 0x000000000a0822ca */ /* 0x000fe400000e0000 */
[----:B------:R-:W-:-:S02]  /*22960*/  @P2 PLOP3.LUT P0, PT, P2, PT, PT, 0x8, 0x0 ;  /* 0x000000000000281c */ /* 0x000fc4000170e170 */
[----:B------:R-:W-:-:S09]  /*22970*/  PLOP3.LUT P2, PT, PT, PT, PT, 0x8, 0x0 ;  /* 0x000000000000781c */ /* 0x000fd20003f4e170 */
[----:B------:R1:W-:Y:S02]  /*22980*/  UTMALDG.4D [UR8], [UR4], desc[UR6] ;  /* 0x00000608040075b4 */ /* 0x0003e40008019000 */
[----:B-1----:R-:W-:Y:S05]  /*22990*/  @P0 BRA.U.ANY `(.L_x_656) ;  /* 0xfffffffd00d80947 */ /* 0x002fea000393ffff */
[----:B------:R-:W-:Y:S01]  /*229a0*/  PLOP3.LUT P0, PT, PT, PT, PT, 0x80, 0x0 ;  /* 0x000000000000781c */ /* 0x000fe20003f0f070 */
[----:B------:R-:W-:Y:S01]  /*229b0*/  VIADD R10, R7, 0x1cc00 ;  /* 0x0001cc00070a7836 */ /* 0x000fe20000000000 */
[----:B------:R-:W-:Y:S01]  /*229c0*/  UMOV UR6, 0x0 ;  /* 0x0000000000067882 */ /* 0x000fe20000000000 */
[----:B------:R-:W-:Y:S01]  /*229d0*/  UMOV UR7, 0x12f00000 ;  /* 0x12f0000000077882 */ /* 0x000fe20000000000 */
[----:B------:R-:W-:-:S09]  /*229e0*/  UMOV UR10, 0x40 ;  /* 0x00000040000a7882 */ /* 0x000fd20000000000 */
.L_x_657:
        /* <DEDUP_REMOVED lines=11> */
[----:B------:R-:W-:Y:S01]  /*22aa0*/  UMOV UR6, 0x0 ;  /* 0x0000000000067882 */ /* 0x000fe20000000000 */
[----:B------:R-:W-:Y:S01]  /*22ab0*/  IADD3 R7, R7, 0x1f400, RZ ;  /* 0x0001f40007077810 */ /* 0x000fe20007ffe0ff */
[----:B------:R-:W-:Y:S01]  /*22ac0*/  UMOV UR7, 0x12f00000 ;  /* 0x12f0000000077882 */ /* 0x000fe20000000000 */
[----:B------:R-:W-:-:S09]  /*22ad0*/  UMOV UR10, 0x80 ;  /* 0x00000080000a7882 */ /* 0x000fd20000000000 */
.L_x_658:
        /* <DEDUP_REMOVED lines=10> */
[----:B------:R-:W1:Y:S01]  /*22b80*/  SYNCS.PHASECHK.TRANS64.TRYWAIT P0, [R9+URZ+0x298c0], R8 ;  /* 0x0298c008090075a7 */ /* 0x000e62000800017f */
[----:B------:R-:W-:Y:S04]  /*22b90*/  BSSY B2, `(.L_x_659) ;  /* 0x0000002000027945 */ /* 0x000fe80003800000 */
[----:B-1----:R-:W-:Y:S05]  /*22ba0*/  @!P0 BRA `(.L_x_660) ;  /* 0x0000008400548947 */ /* 0x002fea0003800000 */
.L_x_871:
[----:B------:R-:W-:Y:S05]  /*22bb0*/  BSYNC B2 ;  /* 0x0000000000027941 */ /* 0x000fea0003800000 */
.L_x_659:
[----:B------:R-:W-:Y:S01]  /*22bc0*/  BSSY B2, `(.L_x_661) ;  /* 0x000000b000027945 */ /* 0x000fe20003800000 */
[----:B------:R-:W-:Y:S02]  /*22bd0*/  IMAD.MOV.U32 R12, RZ, RZ, 0x0 ;  /* 0x00000000ff0c7424 */ /* 0x000fe400078e00ff */
[----:B------:R-:W-:Y:S01]  /*22be0*/  IMAD.MOV.U32 R13, RZ, RZ, 0x12f00000 ;  /* 0x12f00000ff0d7424 */ /* 0x000fe200078e00ff */
[----:B------:R-:W-:Y:S06]  /*22bf0*/  @P1 BRA `(.L_x_662) ;  /* 0x00000000001c1947 */ /* 0x000fec0003800000 */
[----:B------:R-:W2:Y:S02]  /*22c00*/  S2R R5, SR_TID.X ;  /* 0x0000000000057919 */ /* 0x000ea40000002100 */
[----:B--2---:R-:W-:Y:S01]  /*22c10*/  LOP3.LUT R7, R5, 0x1f, RZ, 0xc0, !PT ;  /* 0x0000001f05077812 */ /* 0x004fe200078ec0ff */
[----:B------:R-:W-:-:S03]  /*22c20*/  IMAD.MOV.U32 R5, RZ, RZ, 0x5000 ;  /* 0x00005000ff057424 */ /* 0x000fc600078e00ff */
[----:B------:R-:W-:Y:S01]  /*22c30*/  ISETP.NE.AND P0, PT, R7, RZ, PT ;  /* 0x000000ff0700720c */ /* 0x000fe20003f05270 */
[----:B------:R2:W-:-:S12]  /*22c40*/  SYNCS.ARRIVE.TRANS64 RZ, [R9+URZ+0x298b0], R5 ;  /* 0x0298b00509ff79a7 */ /* 0x0005d8000800003f */
[----:B--2---:R-:W-:Y:S05]  /*22c50*/  @!P0 BRA `(.L_x_662) ;  /* 0x0000000000048947 */ /* 0x004fea0003800000 */
[----:B------:R-:W-:Y:S01]  /*22c60*/  BPT.TRAP 0x1 ;  /* 0x000000040000795c */ /* 0x000fe20000300000 */
.L_x_662:
[----:B------:R-:W-:Y:S05]  /*22c70*/  BSYNC B2 ;  /* 0x0000000000027941 */ /* 0x000fea0003800000 */
.L_x_661:
[----:B------:R-:W-:Y:S01]  /*22c80*/  R2UR UR10, R11 ;  /* 0x000000000b0a72ca */ /* 0x000fe200000e0000 */
[----:B------:R-:W-:Y:S01]  /*22c90*/  IMAD R5, R28, 0x5000, R22 ;  /* 0x000050001c057824 */ /* 0x000fe200078e0216 */
[----:B------:R-:W-:Y:S01]  /*22ca0*/  R2UR UR6, R12 ;  /* 0x000000000c0672ca */ /* 0x000fe200000e0000 */
[----:B------:R-:W-:Y:S01]  /*22cb0*/  UIADD3 UR4, UP0, UR40, 0x670, URZ ;  /* 0x0000067028047890 */ /* 0x000fe2000ff1e03f */
[----:B------:R-:W-:Y:S01]  /*22cc0*/  R2UR UR7, R13 ;  /* 0x000000000d0772ca */ /* 0x000fe200000e0000 */
[----:B------:R-:W-:Y:S01]  /*22cd0*/  VIADD R5, R5, 0xa400 ;  /* 0x0000a40005057836 */ /* 0x000fe20000000000 */
[----:B------:R-:W-:Y:S01]  /*22ce0*/  PLOP3.LUT P0, PT, PT, PT, PT, 0x80, 0x0 ;  /* 0x000000000000781c */ /* 0x000fe20003f0f070 */
[----:B------:R-:W-:Y:S01]  /*22cf0*/  UIADD3.X UR5, URZ, UR41, URZ, UP0, !UPT ;  /* 0x000000293f057290 */ /* 0x000fe200087fe43f */
[----:B01----:R-:W-:-:S11]  /*22d00*/  IADD3 R9, R9, 0x298b0, RZ ;  /* 0x000298b009097810 */ /* 0x003fd60007ffe0ff */
.L_x_663:
        /* <DEDUP_REMOVED lines=9> */
[----:B--2---:R-:W-:Y:S05]  /*22da0*/  @P0 BRA.U.ANY `(.L_x_663) ;  /* 0xfffffffd00d80947 */ /* 0x004fea000393ffff */
.L_x_651:
[----:B------:R-:W-:Y:S05]  /*22db0*/  BSYNC B1 ;  /* 0x0000000000017941 */ /* 0x000fea0003800000 */
.L_x_650:
[----:B0-----:R-:W-:Y:S01]  /*22dc0*/  VIADD R9, R3, 0xfffffffe ;  /* 0xfffffffe03097836 */ /* 0x001fe20000000000 */
[----:B------:R-:W-:Y:S01]  /*22dd0*/  PLOP3.LUT P0, PT, PT, PT, PT, 0x8, 0x0 ;  /* 0x000000000000781c */ /* 0x000fe20003f0e170 */
[----:B------:R-:W-:-:S03]  /*22de0*/  VIADD R28, R28, 0x1 ;  /* 0x000000011c1c7836 */ /* 0x000fc60000000000 */
[----:B------:R-:W-:Y:S02]  /*22df0*/  ISETP.GE.AND P2, PT, R9, R4, PT ;  /* 0x000000040900720c */ /* 0x000fe40003f46270 */
[----:B------:R-:W-:-:S04]  /*22e00*/  ISETP.NE.AND P1, PT, R28, 0x2, PT ;  /* 0x000000021c00780c */ /* 0x000fc80003f25270 */
[----:B------:R-:W-:Y:S02]  /*22e10*/  SEL R3, RZ, 0x1, P1 ;  /* 0x00000001ff037807 */ /* 0x000fe40000800000 */
[----:B------:R-:W-:Y:S02]  /*22e20*/  SEL R28, R28, RZ, P1 ;  /* 0x000000ff1c1c7207 */ /* 0x000fe40000800000 */
[----:B------:R-:W-:-:S03]  /*22e30*/  LOP3.LUT R35, R35, R3, RZ, 0x3c, !PT ;  /* 0x0000000323237212 */ /* 0x000fc600078e3cff */
[----:B------:R-:W-:Y:S05]  /*22e40*/  @!P2 BRA `(.L_x_644) ;  /* 0x0000000400d4a947 */ /* 0x000fea0003800000 */
.L_x_678:
[----:B------:R-:W-:Y:S05]  /*22e50*/  YIELD ;  /* 0x0000000000007946 */ /* 0x000fea0003800000 */
[----:B------:R-:W-:Y:S04]  /*22e60*/  BSSY B1, `(.L_x_664) ;  /* 0x000006b000017945 */ /* 0x000fe80003800000 */
[----:B------:R-:W-:Y:S05]  /*22e70*/  @!P6 BRA `(.L_x_665) ;  /* 0x0000000400a4e947 */ /* 0x000fea0003800000 */
[----:B------:R-:W-:Y:S01]  /*22e80*/  LEA R8, R28, R22, 0x3 ;  /* 0x000000161c087211 */ /* 0x000fe200078e18ff */
[----:B------:R-:W0:Y:S01]  /*22e90*/  S2R R3, SR_TID.X ;  /* 0x0000000000037919 */ /* 0x000e220000002100 */
[----:B------:R-:W-:Y:S01]  /*22ea0*/  SHF.L.U32 R7, R35, 0x1f, RZ ;  /* 0x0000001f23077819 */ /* 0x000fe200000006ff */
[----:B------:R-:W-:Y:S03]  /*22eb0*/  BSSY B2, `(.L_x_666) ;  /* 0x0000005000027945 */ /* 0x000fe60003800000 */
[----:B------:R-:W2:Y:S01]  /*22ec0*/  SYNCS.PHASECHK.TRANS64.TRYWAIT P1, [R8+URZ+0x298a0], R7 ;  /* 0x0298a007080075a7 */ /* 0x000ea2000802017f */
[----:B0-----:R-:W-:-:S04]  /*22ed0*/  LOP3.LUT R3, R3, 0x7f, RZ, 0xc0, !PT ;  /* 0x0000007f03037812 */ /* 0x001fc800078ec0ff */
[----:B------:R-:W-:Y:S01]  /*22ee0*/  ISETP.NE.AND P2, PT, R3, RZ, PT ;  /* 0x000000ff0300720c */ /* 0x000fe20003f45270 */
[----:B--2---:R-:W-:-:S12]  /*22ef0*/  @!P1 BRA `(.L_x_667) ;  /* 0x0000008000949947 */ /* 0x004fd80003800000 */
.L_x_872:
[----:B------:R-:W-:Y:S05]  /*22f00*/  BSYNC B2 ;  /* 0x0000000000027941 */ /* 0x000fea0003800000 */
.L_x_666:
[----:B------:R-:W-:Y:S04]  /*22f10*/  BSSY B2, `(.L_x_668) ;  /* 0x0000009000027945 */ /* 0x000fe80003800000 */
[----:B------:R-:W-:Y:S05]  /*22f20*/  @P2 BRA `(.L_x_669) ;  /* 0x00000000001c2947 */ /* 0x000fea0003800000 */
[----:B------:R-:W1:Y:S02]  /*22f30*/  S2R R3, SR_TID.X ;  /* 0x0000000000037919 */ /* 0x000e640000002100 */
[----:B-1----:R-:W-:Y:S01]  /*22f40*/  LOP3.LUT R5, R3, 0x1f, RZ, 0xc0, !PT ;  /* 0x0000001f03057812 */ /* 0x002fe200078ec0ff */
[----:B------:R-:W-:-:S03]  /*22f50*/  IMAD.MOV.U32 R3, RZ, RZ, 0x7800 ;  /* 0x00007800ff037424 */ /* 0x000fc600078e00ff */
[----:B------:R-:W-:Y:S01]  /*22f60*/  ISETP.NE.AND P1, PT, R5, RZ, PT ;  /* 0x000000ff0500720c */ /* 0x000fe20003f25270 */
[----:B------:R2:W-:-:S12]  /*22f70*/  SYNCS.ARRIVE.TRANS64 RZ, [R8+URZ+0x29890], R3 ;  /* 0x0298900308ff79a7 */ /* 0x0005d8000800003f */
[----:B--2---:R-:W-:Y:S05]  /*22f80*/  @!P1 BRA `(.L_x_669) ;  /* 0x0000000000049947 */ /* 0x004fea0003800000 */
[----:B------:R-:W-:Y:S01]  /*22f90*/  BPT.TRAP 0x1 ;  /* 0x000000040000795c */ /* 0x000fe20000300000 */
.L_x_669:
[----:B------:R-:W-:Y:S05]  /*22fa0*/  BSYNC B2 ;  /* 0x0000000000027941 */ /* 0x000fea0003800000 */
.L_x_668:
[----:B------:R-:W-:Y:S01]  /*22fb0*/  IMAD.MOV.U32 R11, RZ, RZ, RZ ;  /* 0x000000ffff0b7224 */ /* 0x000fe200078e00ff */
[----:B------:R-:W-:Y:S01]  /*22fc0*/  UIADD3 UR4, UP0, UR40, 0x570, URZ ;  /* 0x0000057028047890 */ /* 0x000fe2000ff1e03f */
[----:B------:R-:W-:Y:S01]  /*22fd0*/  IMAD R6, R28, 0x7800, R22 ;  /* 0x000078001c067824 */ /* 0x000fe200078e0216 */
[----:B------:R-:W-:Y:S01]  /*22fe0*/  PLOP3.LUT P1, PT, PT, PT, PT, 0x80, 0x0 ;  /* 0x000000000000781c */ /* 0x000fe20003f2f070 */
[----:B-1----:R-:W-:Y:S01]  /*22ff0*/  IMAD R5, R9, 0xa0, R0 ;  /* 0x000000a009057824 */ /* 0x002fe200078e0200 */
[----:B------:R-:W-:Y:S01]  /*23000*/  R2UR UR10, R11 ;  /* 0x000000000b0a72ca */ /* 0x000fe200000e0000 */
[----:B------:R-:W-:Y:S01]  /*23010*/  VIADD R3, R8, 0x29890 ;  /* 0x0002989008037836 */ /* 0x000fe20000000000 */
[----:B------:R-:W-:Y:S01]  /*23020*/  IADD3 R10, R6, 0x1a400, RZ ;  /* 0x0001a400060a7810 */ /* 0x000fe20007ffe0ff */
[----:B------:R-:W-:Y:S01]  /*23030*/  UIADD3.X UR5, URZ, UR41, URZ, UP0, !UPT ;  /* 0x000000293f057290 */ /* 0x000fe200087fe43f */
[----:B------:R-:W-:Y:S01]  /*23040*/  UMOV UR6, 0x0 ;  /* 0x0000000000067882 */ /* 0x000fe20000000000 */
[----:B------:R-:W-:-:S10]  /*23050*/  UMOV UR7, 0x12f00000 ;  /* 0x12f0000000077882 */ /* 0x000fd40000000000 */
.L_x_670:
        /* <DEDUP_REMOVED lines=15> */
.L_x_671:
        /* <DEDUP_REMOVED lines=15> */
.L_x_672:
        /* <DEDUP_REMOVED lines=13> */
.L_x_873:
[----:B------:R-:W-:Y:S05]  /*23310*/  BSYNC B2 ;  /* 0x0000000000027941 */ /* 0x000fea0003800000 */
.L_x_673:
[----:B------:R-:W-:Y:S01]  /*23320*/  BSSY B2, `(.L_x_675) ;  /* 0x000000b000027945 */ /* 0x000fe20003800000 */
[----:B------:R-:W-:Y:S01]  /*23330*/  IMAD.MOV.U32 R6, RZ, RZ, 0x0 ;  /* 0x00000000ff067424 */ /* 0x000fe200078e00ff */
[----:B01----:R-:W-:Y:S02]  /*23340*/  MOV R7, 0x12f00000 ;  /* 0x12f0000000077802 */ /* 0x003fe40000000f00 */
[----:B------:R-:W-:Y:S05]  /*23350*/  @P2 BRA `(.L_x_676) ;  /* 0x00000000001c2947 */ /* 0x000fea0003800000 */
[----:B------:R-:W0:Y:S02]  /*23360*/  S2R R3, SR_TID.X ;  /* 0x0000000000037919 */ /* 0x000e240000002100 */
[----:B0-----:R-:W-:Y:S01]  /*23370*/  LOP3.LUT R10, R3, 0x1f, RZ, 0xc0, !PT ;  /* 0x0000001f030a7812 */ /* 0x001fe200078ec0ff */
[----:B------:R-:W-:-:S03]  /*23380*/  IMAD.MOV.U32 R3, RZ, RZ, 0x5000 ;  /* 0x00005000ff037424 */ /* 0x000fc600078e00ff */
[----:B------:R-:W-:Y:S01]  /*23390*/  ISETP.NE.AND P1, PT, R10, RZ, PT ;  /* 0x000000ff0a00720c */ /* 0x000fe20003f25270 */
[----:B------:R0:W-:-:S12]  /*233a0*/  SYNCS.ARRIVE.TRANS64 RZ, [R8+URZ+0x298b0], R3 ;  /* 0x0298b00308ff79a7 */ /* 0x0001d8000800003f */
[----:B0-----:R-:W-:Y:S05]  /*233b0*/  @!P1 BRA `(.L_x_676) ;  /* 0x0000000000049947 */ /* 0x001fea0003800000 */
[----:B------:R-:W-:Y:S01]  /*233c0*/  BPT.TRAP 0x1 ;  /* 0x000000040000795c */ /* 0x000fe20000300000 */
.L_x_676:
[----:B------:R-:W-:Y:S05]  /*233d0*/  BSYNC B2 ;  /* 0x0000000000027941 */ /* 0x000fea0003800000 */
.L_x_675:
[----:B------:R-:W-:Y:S01]  /*233e0*/  R2UR UR10, R11 ;  /* 0x000000000b0a72ca */ /* 0x000fe200000e0000 */
[----:B------:R-:W-:Y:S01]  /*233f0*/  IMAD R3, R28, 0x5000, R22 ;  /* 0x000050001c037824 */ /* 0x000fe200078e0216 */
[----:B------:R-:W-:Y:S01]  /*23400*/  R2UR UR6, R6 ;  /* 0x00000000060672ca */ /* 0x000fe200000e0000 */
[----:B------:R-:W-:Y:S01]  /*23410*/  UIADD3 UR4, UP0, UR40, 0x670, URZ ;  /* 0x0000067028047890 */ /* 0x000fe2000ff1e03f */
[----:B------:R-:W-:Y:S01]  /*23420*/  R2UR UR7, R7 ;  /* 0x00000000070772ca */ /* 0x000fe200000e0000 */
[----:B------:R-:W-:Y:S01]  /*23430*/  VIADD R8, R8, 0x298b0 ;  /* 0x000298b008087836 */ /* 0x000fe20000000000 */
[----:B------:R-:W-:Y:S01]  /*23440*/  PLOP3.LUT P1, PT, PT, PT, PT, 0x80, 0x0 ;  /* 0x000000000000781c */ /* 0x000fe20003f2f070 */
[----:B------:R-:W-:Y:S01]  /*23450*/  VIADD R3, R3, 0xa400 ;  /* 0x0000a40003037836 */ /* 0x000fe20000000000 */
[----:B------:R-:W-:-:S12]  /*23460*/  UIADD3.X UR5, URZ, UR41, URZ, UP0, !UPT ;  /* 0x000000293f057290 */ /* 0x000fd800087fe43f */
.L_x_677:
        /* <DEDUP_REMOVED lines=9> */
[----:B0-----:R-:W-:Y:S05]  /*23500*/  @P1 BRA.U.ANY `(.L_x_677) ;  /* 0xfffffffd00d81947 */ /* 0x001fea000393ffff */
.L_x_665:
[----:B------:R-:W-:Y:S05]  /*23510*/  BSYNC B1 ;  /* 0x0000000000017941 */ /* 0x000fea0003800000 */
.L_x_664:
[C---:B------:R-:W-:Y:S01]  /*23520*/  ISETP.GT.AND P2, PT, R9.reuse, R4, PT ;  /* 0x000000040900720c */ /* 0x040fe20003f44270 */
[----:B------:R-:W-:Y:S01]  /*23530*/  VIADD R9, R9, 0xffffffff ;  /* 0xffffffff09097836 */ /* 0x000fe20000000000 */
[----:B------:R-:W-:-:S04]  /*23540*/  IADD3 R28, R28, 0x1, RZ ;  /* 0x000000011c1c7810 */ /* 0x000fc80007ffe0ff */
[----:B------:R-:W-:-:S04]  /*23550*/  ISETP.NE.AND P1, PT, R28, 0x2, PT ;  /* 0x000000021c00780c */ /* 0x000fc80003f25270 */
[----:B------:R-:W-:Y:S02]  /*23560*/  SEL R3, RZ, 0x1, P1 ;  /* 0x00000001ff037807 */ /* 0x000fe40000800000 */
[----:B------:R-:W-:Y:S02]  /*23570*/  SEL R28, R28, RZ, P1 ;  /* 0x000000ff1c1c7207 */ /* 0x000fe40000800000 */
[----:B------:R-:W-:Y:S01]  /*23580*/  LOP3.LUT R35, R35, R3, RZ, 0x3c, !PT ;  /* 0x0000000323237212 */ /* 0x000fe200078e3cff */
[----:B------:R-:W-:Y:S06]  /*23590*/  @P2 BRA `(.L_x_678) ;  /* 0xfffffff8002c2947 */ /* 0x000fec000383ffff */
.L_x_644:
[----:B------:R-:W-:Y:S05]  /*235a0*/  BSYNC B0 ;  /* 0x0000000000007941 */ /* 0x000fea0003800000 */
.L_x_643:
[----:B------:R-:W-:Y:S05]  /*235b0*/  @!P0 WARPSYNC.ALL ;  /* 0x0000000000008948 */ /* 0x000fea0003800000 */
[----:B------:R-:W-:Y:S01]  /*235c0*/  @!P0 BAR.SYNC.DEFER_BLOCKING 0xc, 0x180 ;  /* 0x0306000000008b1d */ /* 0x000fe20000010000 */
[----:B------:R-:W-:-:S13]  /*235d0*/  ISETP.GT.AND P0, PT, R25, RZ, PT ;  /* 0x000000ff1900720c */ /* 0x000fda0003f04270 */
[----:B------:R-:W-:Y:S05]  /*235e0*/  @P0 BRA `(.L_x_679) ;  /* 0x0000000000440947 */ /* 0x000fea0003800000 */
[----:B------:R-:W2:Y:S02]  /*235f0*/  S2R R3, SR_TID.X ;  /* 0x0000000000037919 */ /* 0x000ea40000002100 */
[----:B--2---:R-:W-:-:S04]  /*23600*/  LOP3.LUT R3, R3, 0x7f, RZ, 0xc0, !PT ;  /* 0x0000007f03037812 */ /* 0x004fc800078ec0ff */
[----:B------:R-:W-:-:S13]  /*23610*/  ISETP.NE.AND P0, PT, R3, RZ, PT ;  /* 0x000000ff0300720c */ /* 0x000fda0003f05270 */
[----:B------:R-:W-:Y:S05]  /*23620*/  @P0 BRA `(.L_x_680) ;  /* 0x0000004400ec0947 */ /* 0x000fea0003800000 */
[----:B-1----:R-:W1:Y:S01]  /*23630*/  S2R R5, SR_LANEID ;  /* 0x0000000000057919 */ /* 0x002e620000000000 */
[----:B------:R-:W-:Y:S01]  /*23640*/  VOTEU.ANY UR4, UPT, PT ;  /* 0x0000000000047886 */ /* 0x000fe200038e0100 */
[----:B------:R-:W2:Y:S01]  /*23650*/  LDC.64 R2, c[0x0][0xc60] ;  /* 0x00031800ff027b82 */ /* 0x000ea20000000a00 */
[----:B------:R-:W1:Y:S02]  /*23660*/  FLO.U32 R0, UR4 ;  /* 0x0000000400007d00 */ /* 0x000e6400080e0000 */
[----:B-1----:R-:W-:-:S06]  /*23670*/  ISETP.EQ.U32.AND P0, PT, R0, R5, PT ;  /* 0x000000050000720c */ /* 0x002fcc0003f02070 */
[----:B------:R-:W2:Y:S07]  /*23680*/  POPC R5, UR4 ;  /* 0x0000000400057d09 */ /* 0x000eae0008000000 */
[----:B--2---:R-:W2:Y:S01]  /*23690*/  @P0 ATOMG.E.ADD.STRONG.GPU PT, R3, desc[UR50][R2.64], R5 ;  /* 0x00000005020309a8 */ /* 0x004ea200081ee1f2 */
[----:B------:R-:W1:Y:S02]  /*236a0*/  S2R R4, SR_LTMASK ;  /* 0x0000000000047919 */ /* 0x000e640000003900 */
[----:B-1----:R-:W-:-:S04]  /*236b0*/  LOP3.LUT R4, R4, UR4, RZ, 0xc0, !PT ;  /* 0x0000000404047c12 */ /* 0x002fc8000f8ec0ff */
[----:B------:R-:W1:Y:S01]  /*236c0*/  POPC R7, R4 ;  /* 0x0000000400077309 */ /* 0x000e620000000000 */
[----:B--2---:R-:W1:Y:S02]  /*236d0*/  SHFL.IDX PT, R0, R3, R0, 0x1f ;  /* 0x00001f0003007589 */ /* 0x004e6400000e0000 */
[----:B-1----:R-:W-:Y:S01]  /*236e0*/  IADD3 R16, R0, UR38, R7 ;  /* 0x0000002600107c10 */ /* 0x002fe2000fffe007 */
[----:B------:R-:W-:Y:S06]  /*236f0*/  BRA `(.L_x_680) ;  /* 0x0000004400b87947 */ /* 0x000fec0003800000 */
.L_x_679:
        /* <DEDUP_REMOVED lines=8> */
[----:B------:R-:W-:Y:S01]  /*23780*/  IMAD.U32 R4, RZ, RZ, UR6 ;  /* 0x00000006ff047e24 */ /* 0x000fe2000f8e00ff */
[----:B-1----:R-:W-:Y:S01]  /*23790*/  MOV R5, UR7 ;  /* 0x0000000700057c02 */ /* 0x002fe20008000f00 */
[----:B------:R-:W1:Y:S01]  /*237a0*/  LDC.64 R2, c[0x4][R2] ;  /* 0x0100000002027b82 */ /* 0x000e620000000a00 */
[----:B------:R-:W-:Y:S01]  /*237b0*/  IMAD.U32 R6, RZ, RZ, UR8 ;  /* 0x00000008ff067e24 */ /* 0x000fe2000f8e00ff */
[----:B------:R-:W-:Y:S01]  /*237c0*/  MOV R11, UR5 ;  /* 0x00000005000b7c02 */ /* 0x000fe20008000f00 */
[----:B------:R-:W-:Y:S02]  /*237d0*/  IMAD.U32 R7, RZ, RZ, UR9 ;  /* 0x00000009ff077e24 */ /* 0x000fe4000f8e00ff */
[----:B------:R-:W-:-:S02]  /*237e0*/  IMAD.U32 R10, RZ, RZ, UR4 ;  /* 0x00000004ff0a7e24 */ /* 0x000fc4000f8e00ff */
[----:B0-----:R-:W-:Y:S02]  /*237f0*/  IMAD.MOV.U32 R8, RZ, RZ, 0x70 ;  /* 0x00000070ff087424 */ /* 0x001fe400078e00ff */
[----:B------:R-:W-:Y:S02]  /*23800*/  IMAD.MOV.U32 R12, RZ, RZ, 0x1 ;  /* 0x00000001ff0c7424 */ /* 0x000fe400078e00ff */
[----:B------:R-:W-:-:S07]  /*23810*/  IMAD.MOV.U32 R13, RZ, RZ, RZ ;  /* 0x000000ffff0d7224 */ /* 0x000fce00078e00ff */
[----:B------:R-:W-:-:S07]  /*23820*/  LEPC R20, `(.L_x_682) ;  /* 0x000000001014794e */ /* 0x000fce0000000000 */
[----:B-1----:R-:W-:Y:S05]  /*23830*/  CALL.ABS.NOINC R2 ;  /* 0x0000000002007343 */ /* 0x002fea0003c00000 */
.L_x_682:
[----:B------:R-:W-:Y:S05]  /*23840*/  BSYNC B6 ;  /* 0x0000000000067941 */ /* 0x000fea0003800000 */
.L_x_681:
[----:B------:R-:W2:Y:S01]  /*23850*/  LDL.LU R30, [R1] ;  /* 0x00000000011e7983 */ /* 0x000ea20000300800 */
[----:B------:R-:W-:Y:S01]  /*23860*/  IADD3 R0, R22, 0xa400, RZ ;  /* 0x0000a40016007810 */ /* 0x000fe20007ffe0ff */
[----:B------:R-:W-:Y:S03]  /*23870*/  BSSY B6, `(.L_x_683) ;  /* 0x0000016000067945 */ /* 0x000fe60003800000 */
[----:B------:R-:W-:Y:S02]  /*23880*/  LOP3.LUT P0, RZ, R0, 0x3ff, RZ, 0xc0, !PT ;  /* 0x000003ff00ff7812 */ /* 0x000fe4000780c0ff */
[----:B--2---:R-:W-:-:S11]  /*23890*/  LOP3.LUT R30, R30, 0xfffffffe, RZ, 0xc0, !PT ;  /* 0xfffffffe1e1e7812 */ /* 0x004fd600078ec0ff */
[----:B------:R-:W-:-:S05]  /*238a0*/  @P0 LOP3.LUT R30, R30, 0x1, RZ, 0xfc, !PT ;  /* 0x000000011e1e0812 */ /* 0x000fca00078efcff */
[----:B------:R2:W-:Y:S01]  /*238b0*/  STL [R1], R30 ;  /* 0x0000001e01007387 */ /* 0x0005e20000100800 */
[----:B------:R-:W-:Y:S05]  /*238c0*/  @!P0 BRA `(.L_x_684) ;  /* 0x0000000000408947 */ /* 0x000fea0003800000 */
[----:B------:R-:W-:Y:S01]  /*238d0*/  MOV R2, 0x0 ;  /* 0x0000000000027802 */ /* 0x000fe20000000f00 */
[----:B------:R-:W-:Y:S01]  /*238e0*/  ULDC.64 UR6, c[0x4][0xc8] ;  /* 0x0100320000067ab9 */ /* 0x000fe20000000a00 */
[----:B------:R-:W-:Y:S01]  /*238f0*/  ULDC.64 UR8, c[0x4][0xd0] ;  /* 0x0100340000087ab9 */ /* 0x000fe20000000a00 */
[----:B------:R-:W-:Y:S01]  /*23900*/  ULDC.64 UR4, c[0x4][0x10] ;  /* 0x0100040000047ab9 */ /* 0x000fe20000000a00 */
[----:B------:R-:W-:Y:S01]  /*23910*/  IMAD.U32 R4, RZ, RZ, UR6 ;  /* 0x00000006ff047e24 */ /* 0x000fe2000f8e00ff */
[----:B------:R-:W-:Y:S01]  /*23920*/  MOV R7, UR9 ;  /* 0x0000000900077c02 */ /* 0x000fe20008000f00 */
[----:B------:R-:W3:Y:S01]  /*23930*/  LDC.64 R2, c[0x4][R2] ;  /* 0x0100000002027b82 */ /* 0x000ee20000000a00 */
[----:B-1----:R-:W-:Y:S01]  /*23940*/  IMAD.U32 R5, RZ, RZ, UR7 ;  /* 0x00000007ff057e24 */ /* 0x002fe2000f8e00ff */
[----:B------:R-:W-:Y:S01]  /*23950*/  MOV R12, 0x1 ;  /* 0x00000001000c7802 */ /* 0x000fe20000000f00 */
[----:B------:R-:W-:Y:S02]  /*23960*/  IMAD.U32 R6, RZ, RZ, UR8 ;  /* 0x00000008ff067e24 */ /* 0x000fe4000f8e00ff */
[----:B------:R-:W-:-:S02]  /*23970*/  IMAD.U32 R10, RZ, RZ, UR4 ;  /* 0x00000004ff0a7e24 */ /* 0x000fc4000f8e00ff */
[----:B------:R-:W-:Y:S02]  /*23980*/  IMAD.U32 R11, RZ, RZ, UR5 ;  /* 0x00000005ff0b7e24 */ /* 0x000fe4000f8e00ff */
[----:B0-----:R-:W-:Y:S02]  /*23990*/  IMAD.MOV.U32 R8, RZ, RZ, 0x70 ;  /* 0x00000070ff087424 */ /* 0x001fe400078e00ff */
[----:B------:R-:W-:-:S07]  /*239a0*/  IMAD.MOV.U32 R13, RZ, RZ, RZ ;  /* 0x000000ffff0d7224 */ /* 0x000fce00078e00ff */
[----:B------:R-:W-:-:S07]  /*239b0*/  LEPC R20, `(.L_x_684) ;  /* 0x000000001014794e */ /* 0x000fce0000000000 */
[----:B--23--:R-:W-:Y:S05]  /*239c0*/  CALL.ABS.NOINC R2 ;  /* 0x0000000002007343 */ /* 0x00cfea0003c00000 */
.L_x_684:
[----:B------:R-:W-:Y:S05]  /*239d0*/  BSYNC B6 ;  /* 0x0000000000067941 */ /* 0x000fea0003800000 */
.L_x_683:
        /* <DEDUP_REMOVED lines=19> */
[----:B-12---:R-:W-:Y:S05]  /*23b10*/  CALL.ABS.NOINC R2 ;  /* 0x0000000002007343 */ /* 0x006fea0003c00000 */
.L_x_686:
[----:B------:R-:W-:Y:S05]  /*23b20*/  BSYNC B6 ;  /* 0x0000000000067941 */ /* 0x000fea0003800000 */
.L_x_685:
[----:B------:R-:W-:Y:S01]  /*23b30*/  LOP3.LUT P6, RZ, R30, 0x1, RZ, 0xc0, !PT ;  /* 0x000000011eff7812 */ /* 0x000fe200078cc0ff */
[----:B------:R-:W-:-:S12]  /*23b40*/  BSSY B6, `(.L_x_687) ;  /* 0x0000012000067945 */ /* 0x000fd80003800000 */
[----:B------:R-:W-:Y:S05]  /*23b50*/  @!P6 BRA `(.L_x_688) ;  /* 0x000000000040e947 */ /* 0x000fea0003800000 */
[----:B------:R-:W-:Y:S01]  /*23b60*/  MOV R2, 0x0 ;  /* 0x0000000000027802 */ /* 0x000fe20000000f00 */
[----:B------:R-:W-:Y:S01]  /*23b70*/  ULDC.64 UR4, c[0x4][0xc8] ;  /* 0x0100320000047ab9 */ /* 0x000fe20000000a00 */
[----:B------:R-:W-:Y:S01]  /*23b80*/  ULDC.64 UR6, c[0x4][0xd0] ;  /* 0x0100340000067ab9 */ /* 0x000fe20000000a00 */
[----:B------:R-:W-:Y:S01]  /*23b90*/  ULDC.64 UR8, c[0x4][0x20] ;  /* 0x0100080000087ab9 */ /* 0x000fe20000000a00 */
[----:B------:R-:W-:Y:S01]  /*23ba0*/  MOV R4, UR4 ;  /* 0x0000000400047c02 */ /* 0x000fe20008000f00 */
[----:B-1----:R-:W-:Y:S01]  /*23bb0*/  IMAD.U32 R5, RZ, RZ, UR5 ;  /* 0x00000005ff057e24 */ /* 0x002fe2000f8e00ff */
[----:B------:R-:W1:Y:S01]  /*23bc0*/  LDC.64 R2, c[0x4][R2] ;  /* 0x0100000002027b82 */ /* 0x000e620000000a00 */
[----:B------:R-:W-:Y:S01]  /*23bd0*/  IMAD.U32 R6, RZ, RZ, UR6 ;  /* 0x00000006ff067e24 */ /* 0x000fe2000f8e00ff */
[----:B------:R-:W-:Y:S01]  /*23be0*/  MOV R10, UR8 ;  /* 0x00000008000a7c02 */ /* 0x000fe20008000f00 */
[----:B------:R-:W-:Y:S01]  /*23bf0*/  IMAD.U32 R7, RZ, RZ, UR7 ;  /* 0x00000007ff077e24 */ /* 0x000fe2000f8e00ff */
[----:B------:R-:W-:Y:S01]  /*23c00*/  MOV R13, RZ ;  /* 0x000000ff000d7202 */ /* 0x000fe20000000f00 */
[----:B------:R-:W-:-:S02]  /*23c10*/  IMAD.U32 R11, RZ, RZ, UR9 ;  /* 0x00000009ff0b7e24 */ /* 0x000fc4000f8e00ff */
[----:B0-----:R-:W-:Y:S02]  /*23c20*/  IMAD.MOV.U32 R8, RZ, RZ, 0x70 ;  /* 0x00000070ff087424 */ /* 0x001fe400078e00ff */
[----:B------:R-:W-:-:S07]  /*23c30*/  IMAD.MOV.U32 R12, RZ, RZ, 0x1 ;  /* 0x00000001ff0c7424 */ /* 0x000fce00078e00ff */
[----:B------:R-:W-:-:S07]  /*23c40*/  LEPC R20, `(.L_x_688) ;  /* 0x000000001014794e */ /* 0x000fce0000000000 */
[----:B-12---:R-:W-:Y:S05]  /*23c50*/  CALL.ABS.NOINC R2 ;  /* 0x0000000002007343 */ /* 0x006fea0003c00000 */
.L_x_688:
[----:B------:R-:W-:Y:S05]  /*23c60*/  BSYNC B6 ;  /* 0x0000000000067941 */ /* 0x000fea0003800000 */
.L_x_687:
[----:B------:R-:W-:Y:S01]  /*23c70*/  ULDC.64 UR4, c[0x0][0x9f8] ;  /* 0x00027e0000047ab9 */ /* 0x000fe20000000a00 */
[----:B------:R-:W3:Y:S01]  /*23c80*/  LDL R31, [R1+0xc] ;  /* 0x00000c00011f7983 */ /* 0x000ee20000100800 */
[----:B------:R-:W-:Y:S01]  /*23c90*/  ISETP.NE.U32.AND P0, PT, RZ, UR4, PT ;  /* 0x00000004ff007c0c */ /* 0x000fe2000bf05070 */
[----:B------:R-:W4:Y:S01]  /*23ca0*/  LDC R11, c[0x0][0x430] ;  /* 0x00010c00ff0b7b82 */ /* 0x000f220000000800 */
[----:B------:R-:W0:Y:S02]  /*23cb0*/  S2R R2, SR_TID.X ;  /* 0x0000000000027919 */ /* 0x000e240000002100 */
[----:B------:R-:W-:-:S13]  /*23cc0*/  ISETP.NE.AND.EX P0, PT, RZ, UR5, PT, P0 ;  /* 0x00000005ff007c0c */ /* 0x000fda000bf05300 */
[----:B------:R-:W-:Y:S01]  /*23cd0*/  @P0 IADD3 R26, P1, R26, UR4, RZ ;  /* 0x000000041a1a0c10 */ /* 0x000fe2000ff3e0ff */
[----:B------:R-:W-:Y:S01]  /*23ce0*/  IMAD.MOV.U32 R0, RZ, RZ, 0xa0 ;  /* 0x000000a0ff007424 */ /* 0x000fe200078e00ff */
[----:B------:R-:W1:Y:S01]  /*23cf0*/  S2R R21, SR_TID.X ;  /* 0x0000000000157919 */ /* 0x000e620000002100 */
[----:B------:R-:W-:Y:S01]  /*23d00*/  ULDC UR4, c[0x0][0x2f4] ;  /* 0x0000bd0000047ab9 */ /* 0x000fe20000000800 */
[----:B------:R-:W-:Y:S01]  /*23d10*/  @P0 IADD3.X R27, R27, UR5, RZ, P1, !PT ;  /* 0x000000051b1b0c10 */ /* 0x000fe20008ffe4ff */
[----:B------:R-:W-:Y:S01]  /*23d20*/  IMAD R0, R32, R0, -0xa0 ;  /* 0xffffff6020007424 */ /* 0x000fe200078e0200 */
[----:B--2---:R-:W-:Y:S01]  /*23d30*/  LOP3.LUT R30, R30, 0xffffffbf, RZ, 0xc0, !PT ;  /* 0xffffffbf1e1e7812 */ /* 0x004fe200078ec0ff */
[----:B------:R-:W-:Y:S02]  /*23d40*/  ULDC UR5, c[0x0][0x320] ;  /* 0x0000c80000057ab9 */ /* 0x000fe40000000800 */
[----:B------:R-:W2:Y:S01]  /*23d50*/  @P0 LDG.E R33, desc[UR50][R26.64] ;  /* 0x000000321a210981 */ /* 0x000ea2000c1e1900 */
[----:B----4-:R-:W-:-:S02]  /*23d60*/  ISETP.NE.AND P2, PT, R11, 0x1, PT ;  /* 0x000000010b00780c */ /* 0x010fc40003f45270 */
[C---:B0-----:R-:W-:Y:S01]  /*23d70*/  LOP3.LUT R20, R2.reuse, 0x7f, RZ, 0xc0, !PT ;  /* 0x0000007f02147812 */ /* 0x041fe200078ec0ff */
[----:B------:R-:W-:-:S03]  /*23d80*/  IMAD.SHL.U32 R2, R2, 0x20, RZ ;  /* 0x0000002002027824 */ /* 0x000fc600078e00ff */
[----:B------:R-:W-:-:S07]  /*23d90*/  SHF.R.U32.HI R20, RZ, 0x2, R20 ;  /* 0x00000002ff147819 */ /* 0x000fce0000011614 */
[----:B------:R-:W0:Y:S01]  /*23da0*/  @P2 LDC R6, c[0x0][0x434] ;  /* 0x00010d00ff062b82 */ /* 0x000e220000000800 */
[----:B------:R-:W-:Y:S02]  /*23db0*/  LOP3.LUT R2, R20, 0x60, R2, 0xf8, !PT ;  /* 0x0000006014027812 */ /* 0x000fe400078ef802 */
[----:B------:R-:W4:Y:S03]  /*23dc0*/  S2R R20, SR_TID.X ;  /* 0x0000000000147919 */ /* 0x000f260000002100 */
[----:B------:R-:W-:Y:S02]  /*23dd0*/  IMAD.IADD R9, R2, 0x1, R0 ;  /* 0x0000000102097824 */ /* 0x000fe400078e0200 */
[----:B------:R-:W0:Y:S03]  /*23de0*/  @P2 LDC R7, c[0x0][0x438] ;  /* 0x00010e00ff072b82 */ /* 0x000e260000000800 */
[----:B------:R-:W-:-:S13]  /*23df0*/  ISETP.GE.AND P1, PT, R9, R25, PT ;  /* 0x000000190900720c */ /* 0x000fda0003f26270 */
[----:B------:R-:W2:Y:S08]  /*23e00*/  @!P1 LDC.64 R2, c[0x0][0x428] ;  /* 0x00010a00ff029b82 */ /* 0x000eb00000000a00 */
[----:B-1----:R-:W1:Y:S01]  /*23e10*/  @!P1 LDC.64 R4, c[0x0][0x418] ;  /* 0x00010600ff049b82 */ /* 0x002e620000000a00 */
[----:B----4-:R-:W-:-:S04]  /*23e20*/  LOP3.LUT R20, R20, 0x7f, RZ, 0xc0, !PT ;  /* 0x0000007f14147812 */ /* 0x010fc800078ec0ff */
[----:B------:R-:W-:Y:S01]  /*23e30*/  SHF.R.U32.HI R12, RZ, 0x2, R20 ;  /* 0x00000002ff0c7819 */ /* 0x000fe20000011614 */
[----:B------:R-:W-:-:S05]  /*23e40*/  IMAD.SHL.U32 R20, R21, 0x20, RZ ;  /* 0x0000002015147824 */ /* 0x000fca00078e00ff */
[----:B------:R-:W-:-:S04]  /*23e50*/  LOP3.LUT R20, R12, 0x60, R20, 0xf8, !PT ;  /* 0x000000600c147812 */ /* 0x000fc800078ef814 */
[----:B------:R-:W-:-:S05]  /*23e60*/  LOP3.LUT R20, R20, 0x80, RZ, 0xfc, !PT ;  /* 0x0000008014147812 */ /* 0x000fca00078efcff */
[----:B------:R-:W-:Y:S01]  /*23e70*/  IMAD.IADD R0, R20, 0x1, R0 ;  /* 0x0000000114007824 */ /* 0x000fe200078e0200 */
[----:B------:R-:W-:Y:S01]  /*23e80*/  UMOV UR6, 0xffffffff ;  /* 0xffffffff00067882 */ /* 0x000fe20000000000 */
[----:B---3--:R-:W-:-:S05]  /*23e90*/  IADD3 R9, R9, R31, RZ ;  /* 0x0000001f09097210 */ /* 0x008fca0007ffe0ff */
[----:B0-----:R-:W-:-:S04]  /*23ea0*/  @P2 IMAD.HI.U32 R6, R9, R6, RZ ;  /* 0x0000000609062227 */ /* 0x001fc800078e00ff */
[----:B------:R-:W-:Y:S01]  /*23eb0*/  IMAD.MOV.U32 R8, RZ, RZ, R9 ;  /* 0x000000ffff087224 */ /* 0x000fe200078e0009 */
[----:B------:R-:W-:-:S04]  /*23ec0*/  @P2 SHF.R.U32.HI R8, RZ, R7, R6 ;  /* 0x00000007ff082219 */ /* 0x000fc80000011606 */
[--C-:B------:R-:W-:Y:S01]  /*23ed0*/  @!P1 SHF.R.S32.HI R7, RZ, 0x1f, R8.reuse ;  /* 0x0000001fff079819 */ /* 0x100fe20000011408 */
[----:B------:R-:W-:Y:S01]  /*23ee0*/  @!P1 IMAD.MOV.U32 R6, RZ, RZ, R8 ;  /* 0x000000ffff069224 */ /* 0x000fe200078e0008 */
[----:B--2---:R-:W-:-:S03]  /*23ef0*/  SHF.R.S32.HI R14, RZ, 0x1f, R33 ;  /* 0x0000001fff0e7819 */ /* 0x004fc60000011421 */
[----:B------:R-:W-:-:S04]  /*23f00*/  @!P1 IMAD.WIDE.U32 R6, R33, R2, R6 ;  /* 0x0000000221069225 */ /* 0x000fc800078e0006 */
[----:B------:R-:W-:-:S04]  /*23f10*/  @!P1 IMAD R10, R14, R2, RZ ;  /* 0x000000020e0a9224 */ /* 0x000fc800078e02ff */
[----:B------:R-:W-:Y:S01]  /*23f20*/  @!P1 IMAD R2, R33, R3, R10 ;  /* 0x0000000321029224 */ /* 0x000fe200078e020a */
[----:B-1----:R-:W-:Y:S02]  /*23f30*/  @!P1 LEA R12, P0, R6, R4, 0x2 ;  /* 0x00000004060c9211 */ /* 0x002fe400078010ff */
[----:B------:R-:W0:Y:S02]  /*23f40*/  @P2 LDC R4, c[0x0][0x434] ;  /* 0x00010d00ff042b82 */ /* 0x000e240000000800 */
[----:B------:R-:W-:-:S04]  /*23f50*/  @!P1 IADD3 R2, R7, R2, RZ ;  /* 0x0000000207029210 */ /* 0x000fc80007ffe0ff */
[----:B------:R-:W-:Y:S02]  /*23f60*/  @!P1 LEA.HI.X R13, R6, R5, R2, 0x2, P0 ;  /* 0x00000005060d9211 */ /* 0x000fe400000f1402 */
[----:B------:R-:W-:Y:S01]  /*23f70*/  ISETP.GE.AND P0, PT, R0, R25, PT ;  /* 0x000000190000720c */ /* 0x000fe20003f06270 */
[----:B------:R-:W1:Y:S03]  /*23f80*/  @P2 LDC R5, c[0x0][0x438] ;  /* 0x00010e00ff052b82 */ /* 0x000e660000000800 */
[----:B------:R-:W-:Y:S01]  /*23f90*/  ISETP.GT.U32.OR P0, PT, R20, 0x9f, P0 ;  /* 0x0000009f1400780c */ /* 0x000fe20000704470 */
[----:B------:R-:W-:-:S12]  /*23fa0*/  IMAD.IADD R10, R0, 0x1, R31 ;  /* 0x00000001000a7824 */ /* 0x000fd800078e021f */
[----:B------:R-:W2:Y:S01]  /*23fb0*/  @!P0 LDC.64 R2, c[0x0][0x428] ;  /* 0x00010a00ff028b82 */ /* 0x000ea20000000a00 */
[----:B0-----:R-:W-:-:S04]  /*23fc0*/  @P2 IMAD.HI.U32 R4, R10, R4, RZ ;  /* 0x000000040a042227 */ /* 0x001fc800078e00ff */
[----:B------:R-:W-:Y:S01]  /*23fd0*/  IMAD.MOV.U32 R0, RZ, RZ, R10 ;  /* 0x000000ffff007224 */ /* 0x000fe200078e000a */
[----:B-1----:R-:W-:Y:S02]  /*23fe0*/  @P2 SHF.R.U32.HI R0, RZ, R5, R4 ;  /* 0x00000005ff002219 */ /* 0x002fe40000011604 */
[----:B------:R-:W-:Y:S01]  /*23ff0*/  IADD3 R4, -R8, RZ, RZ ;  /* 0x000000ff08047210 */ /* 0x000fe20007ffe1ff */
[----:B------:R0:W-:Y:S04]  /*24000*/  STL [R1+0x10], R14 ;  /* 0x0000100e01007387 */ /* 0x0001e80000100800 */
[----:B------:R-:W-:Y:S02]  /*24010*/  IMAD R9, R11, R4, R9 ;  /* 0x000000040b097224 */ /* 0x000fe400078e0209 */
[----:B--2---:R-:W-:-:S02]  /*24020*/  @!P0 IMAD R4, R14, R2, RZ ;  /* 0x000000020e048224 */ /* 0x004fc400078e02ff */
[----:B0-----:R-:W0:Y:S01]  /*24030*/  S2R R14, SR_TID.X ;  /* 0x00000000000e7919 */ /* 0x001e220000002100 */
[----:B------:R-:W-:Y:S01]  /*24040*/  @!P0 SHF.R.S32.HI R5, RZ, 0x1f, R0 ;  /* 0x0000001fff058819 */ /* 0x000fe20000011400 */
[----:B------:R-:W-:Y:S02]  /*24050*/  @!P0 IMAD R6, R33, R3, R4 ;  /* 0x0000000321068224 */ /* 0x000fe400078e0204 */
[----:B------:R-:W-:-:S04]  /*24060*/  @!P0 IMAD.MOV.U32 R4, RZ, RZ, R0 ;  /* 0x000000ffff048224 */ /* 0x000fc800078e0000 */
[----:B------:R-:W-:Y:S02]  /*24070*/  @!P0 IMAD.WIDE.U32 R4, R33, R2, R4 ;  /* 0x0000000221048225 */ /* 0x000fe400078e0004 */
[----:B------:R-:W1:Y:S01]  /*24080*/  @!P0 LDC.64 R2, c[0x0][0x418] ;  /* 0x00010600ff028b82 */ /* 0x000e620000000a00 */
[----:B------:R-:W-:Y:S01]  /*24090*/  MOV R8, UR39 ;  /* 0x0000002700087c02 */ /* 0x000fe20008000f00 */
[----:B------:R-:W-:Y:S01]  /*240a0*/  @!P0 IMAD.IADD R5, R6, 0x1, R5 ;  /* 0x0000000106058824 */ /* 0x000fe200078e0205 */
[----:B------:R-:W-:Y:S02]  /*240b0*/  CS2R R6, SRZ ;  /* 0x0000000000067805 */ /* 0x000fe4000001ff00 */
[----:B------:R-:W-:-:S04]  /*240c0*/  ISETP.NE.AND P3, PT, R8, 0x3, PT ;  /* 0x000000030800780c */ /* 0x000fc80003f65270 */
[----:B------:R2:W5:Y:S01]  /*240d0*/  @!P1 LDG.E R6, desc[UR50][R12.64] ;  /* 0x000000320c069981 */ /* 0x000562000c1e1900 */
[----:B0-----:R-:W-:Y:S01]  /*240e0*/  IMAD.SHL.U32 R31, R14, 0x10, RZ ;  /* 0x000000100e1f7824 */ /* 0x001fe200078e00ff */
[----:B-1----:R-:W-:-:S04]  /*240f0*/  @!P0 LEA R2, P2, R4, R2, 0x2 ;  /* 0x0000000204028211 */ /* 0x002fc800078410ff */
[----:B------:R-:W-:Y:S01]  /*24100*/  LOP3.LUT R31, R31, 0x30, RZ, 0xc0, !PT ;  /* 0x000000301f1f7812 */ /* 0x000fe200078ec0ff */
[----:B------:R-:W-:Y:S01]  /*24110*/  IMAD.SHL.U32 R15, R14, 0x10, RZ ;  /* 0x000000100e0f7824 */ /* 0x000fe200078e00ff */
[----:B------:R-:W-:Y:S02]  /*24120*/  @!P0 LEA.HI.X R3, R4, R3, R5, 0x2, P2 ;  /* 0x0000000304038211 */ /* 0x000fe400010f1405 */
[C---:B------:R-:W-:Y:S02]  /*24130*/  ISETP.GE.AND P1, PT, R31.reuse, UR4, PT ;  /* 0x000000041f007c0c */ /* 0x040fe4000bf26270 */
[----:B------:R-:W-:Y:S01]  /*24140*/  LOP3.LUT R14, R31, 0x40, RZ, 0xfc, !PT ;  /* 0x000000401f0e7812 */ /* 0x000fe200078efcff */
[----:B------:R2:W5:Y:S01]  /*24150*/  @!P0 LDG.E R7, desc[UR50][R2.64] ;  /* 0x0000003202078981 */ /* 0x000562000c1e1900 */
[----:B------:R-:W-:Y:S02]  /*24160*/  @P3 LOP3.LUT R30, R30, 0x40, RZ, 0xfc, !PT ;  /* 0x000000401e1e3812 */ /* 0x000fe400078efcff */
[----:B------:R-:W-:-:S02]  /*24170*/  LOP3.LUT R15, R15, 0x30, RZ, 0xc0, !PT ;  /* 0x000000300f0f7812 */ /* 0x000fc400078ec0ff */
[----:B------:R-:W-:Y:S02]  /*24180*/  ISETP.GE.AND P0, PT, R14, UR4, PT ;  /* 0x000000040e007c0c */ /* 0x000fe4000bf06270 */
[----:B------:R-:W-:Y:S02]  /*24190*/  LOP3.LUT R30, R30, 0xffffffef, RZ, 0xc0, !PT ;  /* 0xffffffef1e1e7812 */ /* 0x000fe400078ec0ff */
[----:B------:R-:W-:Y:S02]  /*241a0*/  LOP3.LUT R15, R15, 0x80, RZ, 0xfc, !PT ;  /* 0x000000800f0f7812 */ /* 0x000fe400078efcff */
[----:B------:R-:W-:Y:S02]  /*241b0*/  @P1 LOP3.LUT R30, R30, 0x10, RZ, 0xfc, !PT ;  /* 0x000000101e1e1812 */ /* 0x000fe400078efcff */
[----:B------:R-:W-:Y:S02]  /*241c0*/  ISETP.GE.AND P2, PT, R15, UR4, PT ;  /* 0x000000040f007c0c */ /* 0x000fe4000bf46270 */
[----:B------:R-:W-:-:S04]  /*241d0*/  LOP3.LUT R30, R30, 0xfffffff7, RZ, 0xc0, !PT ;  /* 0xfffffff71e1e7812 */ /* 0x000fc800078ec0ff */
[----:B------:R-:W-:-:S04]  /*241e0*/  @P0 LOP3.LUT R30, R30, 0x8, RZ, 0xfc, !PT ;  /* 0x000000081e1e0812 */ /* 0x000fc800078efcff */
[----:B------:R-:W-:Y:S02]  /*241f0*/  LOP3.LUT R30, R30, 0xfffffffb, RZ, 0xc0, !PT ;  /* 0xfffffffb1e1e7812 */ /* 0x000fe400078ec0ff */
[----:B------:R-:W-:Y:S02]  /*24200*/  ISETP.GE.AND P1, PT, R31, UR5, PT ;  /* 0x000000051f007c0c */ /* 0x000fe4000bf26270 */
[----:B------:R-:W-:Y:S02]  /*24210*/  @P2 LOP3.LUT R30, R30, 0x4, RZ, 0xfc, !PT ;  /* 0x000000041e1e2812 */ /* 0x000fe400078efcff */
[----:B------:R-:W-:Y:S02]  /*24220*/  ISETP.GE.AND P0, PT, R14, UR5, PT ;  /* 0x000000050e007c0c */ /* 0x000fe4000bf06270 */
[----:B------:R-:W-:-:S04]  /*24230*/  LOP3.LUT R30, R30, 0xfffffffe, RZ, 0xc0, !PT ;  /* 0xfffffffe1e1e7812 */ /* 0x000fc800078ec0ff */
[----:B------:R-:W-:-:S04]  /*24240*/  LOP3.LUT R30, R30, 0xfffffffd, RZ, 0xc0, !PT ;  /* 0xfffffffd1e1e7812 */ /* 0x000fc800078ec0ff */
[----:B------:R-:W-:-:S04]  /*24250*/  @P1 LOP3.LUT R30, R30, 0x2, RZ, 0xfc, !PT ;  /* 0x000000021e1e1812 */ /* 0x000fc800078efcff */
[----:B------:R-:W-:-:S05]  /*24260*/  @P0 LOP3.LUT R30, R30, 0x1, RZ, 0xfc, !PT ;  /* 0x000000011e1e0812 */ /* 0x000fca00078efcff */
[----:B------:R2:W-:Y:S01]  /*24270*/  STL [R1], R30 ;  /* 0x0000001e01007387 */ /* 0x0005e20000100800 */
[----:B------:R-:W-:-:S04]  /*24280*/  IMAD.MOV R0, RZ, RZ, -R0 ;  /* 0x000000ffff007224 */ /* 0x000fc800078e0a00 */
[----:B------:R-:W-:Y:S01]  /*24290*/  IMAD R10, R11, R0, R10 ;  /* 0x000000000b0a7224 */ /* 0x000fe200078e020a */
[----:B------:R-:W-:Y:S06]  /*242a0*/  BRA.DIV UR6, `(.L_x_689) ;  /* 0x0000006e06d07947 */ /* 0x000fec000b800000 */
.L_x_876:
[----:B------:R-:W-:Y:S01]  /*242b0*/  ISETP.GT.U32.AND P0, PT, R20, 0x9f, PT ;  /* 0x0000009f1400780c */ /* 0x000fe20003f04070 */
[----:B------:R-:W-:Y:S01]  /*242c0*/  IMAD.MOV.U32 R0, RZ, RZ, R30 ;  /* 0x000000ffff007224 */ /* 0x000fe200078e001e */
[----:B------:R-:W-:Y:S02]  /*242d0*/  SHF.R.S32.HI R36, RZ, 0x1f, R18 ;  /* 0x0000001fff247819 */ /* 0x000fe40000011412 */
[----:B--2---:R-:W-:Y:S02]  /*242e0*/  IADD3 R12, R32, -0x1, RZ ;  /* 0xffffffff200c7810 */ /* 0x004fe40007ffe0ff */
[----:B------:R-:W-:-:S07]  /*242f0*/  LOP3.LUT R0, R0, 0xffffffdf, RZ, 0xc0, !PT ;  /* 0xffffffdf00007812 */ /* 0x000fce00078ec0ff */
[----:B------:R-:W-:-:S05]  /*24300*/  @P0 LOP3.LUT R0, R0, 0x20, RZ, 0xfc, !PT ;  /* 0x0000002000000812 */ /* 0x000fca00078efcff */
[----:B------:R0:W-:Y:S01]  /*24310*/  STL [R1], R0 ;  /* 0x0000000001007387 */ /* 0x0001e20000100800 */
[----:B------:R-:W-:Y:S05]  /*24320*/  @!P3 BRA `(.L_x_690) ;  /* 0x000000000004b947 */ /* 0x000fea0003800000 */
[----:B------:R-:W-:Y:S01]  /*24330*/  BPT.TRAP 0x1 ;  /* 0x000000040000795c */ /* 0x000fe20000300000 */
.L_x_690:
[----:B0-----:R-:W-:Y:S01]  /*24340*/  IMAD R0, R23, 0x8, R22 ;  /* 0x0000000817007824 */ /* 0x001fe200078e0216 */
[----:B------:R-:W-:Y:S01]  /*24350*/  SHF.L.U32 R2, R34, 0x1f, RZ ;  /* 0x0000001f22027819 */ /* 0x000fe200000006ff */
[----:B------:R-:W-:Y:S01]  /*24360*/  BSSY B0, `(.L_x_691) ;  /* 0x0000006000007945 */ /* 0x000fe20003800000 */
[----:B------:R-:W-:Y:S02]  /*24370*/  SHF.R.S32.HI R3, RZ, 0x1f, R9 ;  /* 0x0000001fff037819 */ /* 0x000fe40000011409 */
[----:B------:R-:W0:Y:S01]  /*24380*/  SYNCS.PHASECHK.TRANS64.TRYWAIT P0, [R0+URZ+0x29880], R2 ;  /* 0x02988002000075a7 */ /* 0x000e22000800017f */
[----:B------:R1:W-:Y:S04]  /*24390*/  STL [R1+0x3c], R2 ;  /* 0x00003c0201007387 */ /* 0x0003e80000100800 */
[----:B------:R1:W-:Y:S02]  /*243a0*/  STL [R1+0x34], R3 ;  /* 0x0000340301007387 */ /* 0x0003e40000100800 */
[----:B01----:R-:W-:Y:S05]  /*243b0*/  @!P0 BRA `(.L_x_692) ;  /* 0x0000006c00bc8947 */ /* 0x003fea0003800000 */
.L_x_877:
[----:B------:R-:W-:Y:S05]  /*243c0*/  BSYNC B0 ;  /* 0x0000000000007941 */ /* 0x000fea0003800000 */
.L_x_691:
[----:B0-----:R-:W2:Y:S01]  /*243d0*/  LDL R2, [R1+0x34] ;  /* 0x0000340001027983 */ /* 0x001ea20000100800 */
[----:B------:R-:W-:-:S03]  /*243e0*/  ULDC.64 UR4, c[0x0][0x328] ;  /* 0x0000ca0000047ab9 */ /* 0x000fc60000000a00 */
[----:B------:R-:W3:Y:S01]  /*243f0*/  LDL R20, [R1] ;  /* 0x0000000001147983 */ /* 0x000ee20000100800 */
[----:B-----5:R-:W-:Y:S01]  /*24400*/  SHF.R.S32.HI R5, RZ, 0x1f, R6 ;  /* 0x0000001fff057819 */ /* 0x020fe20000011406 */
[----:B------:R-:W-:Y:S01]  /*24410*/  ULDC.64 UR6, c[0x0][0x338] ;  /* 0x0000ce0000067ab9 */ /* 0x000fe20000000a00 */
[----:B------:R-:W-:Y:S01]  /*24420*/  SHF.R.S32.HI R30, RZ, 0x1f, R10 ;  /* 0x0000001fff1e7819 */ /* 0x000fe2000001140a */
[----:B------:R-:W0:Y:S01]  /*24430*/  S2R R13, SR_TID.X ;  /* 0x00000000000d7919 */ /* 0x000e220000002100 */
[----:B------:R-:W-:Y:S01]  /*24440*/  SHF.R.S32.HI R31, RZ, 0x1f, R7 ;  /* 0x0000001fff1f7819 */ /* 0x000fe20000011407 */
[----:B------:R-:W-:Y:S01]  /*24450*/  ULDC.64 UR8, c[0x0][0x330] ;  /* 0x0000cc0000087ab9 */ /* 0x000fe20000000a00 */
[----:B------:R-:W-:Y:S01]  /*24460*/  ULDC.64 UR10, c[0x0][0x318] ;  /* 0x0000c600000a7ab9 */ /* 0x000fe20000000a00 */
[----:B------:R1:W-:Y:S01]  /*24470*/  STL [R1+0x38], R5 ;  /* 0x0000380501007387 */ /* 0x0003e20000100800 */
[----:B------:R-:W-:-:S04]  /*24480*/  IMAD R8, R36, UR8, RZ ;  /* 0x0000000824087c24 */ /* 0x000fc8000f8e02ff */
[----:B------:R-:W-:Y:S01]  /*24490*/  IMAD R8, R18, UR9, R8 ;  /* 0x0000000912087c24 */ /* 0x000fe2000f8e0208 */
[----:B0-----:R-:W-:-:S04]  /*244a0*/  LOP3.LUT R13, R13, 0x7f, RZ, 0xc0, !PT ;  /* 0x0000007f0d0d7812 */ /* 0x001fc800078ec0ff */
[--C-:B------:R-:W-:Y:S02]  /*244b0*/  SHF.R.U32.HI R14, RZ, 0x2, R13.reuse ;  /* 0x00000002ff0e7819 */ /* 0x100fe4000001160d */
[----:B------:R-:W-:-:S05]  /*244c0*/  SHF.R.U32.HI R13, RZ, 0x5, R13 ;  /* 0x00000005ff0d7819 */ /* 0x000fca000001160d */
[----:B------:R-:W-:Y:S02]  /*244d0*/  IMAD.SHL.U32 R13, R13, 0x400, RZ ;  /* 0x000004000d0d7824 */ /* 0x000fe400078e00ff */
[----:B--2---:R-:W-:-:S04]  /*244e0*/  IMAD R2, R2, UR4, RZ ;  /* 0x0000000402027c24 */ /* 0x004fc8000f8e02ff */
[C---:B------:R-:W-:Y:S01]  /*244f0*/  IMAD R4, R9.reuse, UR5, R2 ;  /* 0x0000000509047c24 */ /* 0x040fe2000f8e0202 */
[----:B---3--:R-:W-:Y:S01]  /*24500*/  LOP3.LUT P1, RZ, R20, 0x1, RZ, 0xc0, !PT ;  /* 0x0000000114ff7812 */ /* 0x008fe2000782c0ff */
[----:B------:R-:W-:-:S04]  /*24510*/  IMAD.WIDE.U32 R2, R9, UR4, RZ ;  /* 0x0000000409027c25 */ /* 0x000fc8000f8e00ff */
[----:B------:R-:W-:Y:S02]  /*24520*/  IMAD.IADD R3, R3, 0x1, R4 ;  /* 0x0000000103037824 */ /* 0x000fe400078e0204 */
[----:B------:R-:W-:Y:S02]  /*24530*/  IMAD R4, R5, UR6, RZ ;  /* 0x0000000605047c24 */ /* 0x000fe4000f8e02ff */
[----:B------:R-:W-:-:S04]  /*24540*/  IMAD.WIDE.U32 R2, R6, UR6, R2 ;  /* 0x0000000606027c25 */ /* 0x000fc8000f8e0002 */
[----:B------:R-:W-:-:S04]  /*24550*/  IMAD R4, R6, UR7, R4 ;  /* 0x0000000706047c24 */ /* 0x000fc8000f8e0204 */
[----:B------:R-:W-:Y:S02]  /*24560*/  IMAD.IADD R3, R3, 0x1, R4 ;  /* 0x0000000103037824 */ /* 0x000fe400078e0204 */
[----:B------:R-:W-:Y:S02]  /*24570*/  IMAD R4, R30, UR4, RZ ;  /* 0x000000041e047c24 */ /* 0x000fe4000f8e02ff */
[----:B------:R-:W-:-:S04]  /*24580*/  IMAD.WIDE.U32 R2, R18, UR8, R2 ;  /* 0x0000000812027c25 */ /* 0x000fc8000f8e0002 */
[----:B------:R-:W-:Y:S01]  /*24590*/  IMAD R11, R10, UR5, R4 ;  /* 0x000000050a0b7c24 */ /* 0x000fe2000f8e0204 */
[----:B------:R-:W-:Y:S01]  /*245a0*/  IADD3 R2, P0, R2, UR10, RZ ;  /* 0x0000000a02027c10 */ /* 0x000fe2000ff1e0ff */
[----:B-1----:R-:W-:Y:S01]  /*245b0*/  IMAD.WIDE.U32 R4, R10, UR4, RZ ;  /* 0x000000040a047c25 */ /* 0x002fe2000f8e00ff */
[----:B------:R-:W-:Y:S02]  /*245c0*/  UMOV UR4, 0xffffffff ;  /* 0xffffffff00047882 */ /* 0x000fe40000000000 */
[----:B------:R-:W-:Y:S02]  /*245d0*/  IADD3.X R3, R3, UR11, R8, P0, !PT ;  /* 0x0000000b03037c10 */ /* 0x000fe400087fe408 */
[----:B------:R-:W-:Y:S01]  /*245e0*/  IADD3 R5, R5, R11, RZ ;  /* 0x0000000b05057210 */ /* 0x000fe20007ffe0ff */
[----:B------:R-:W-:-:S04]  /*245f0*/  IMAD R11, R31, UR6, RZ ;  /* 0x000000061f0b7c24 */ /* 0x000fc8000f8e02ff */
[C---:B------:R-:W-:Y:S02]  /*24600*/  IMAD R11, R7.reuse, UR7, R11 ;  /* 0x00000007070b7c24 */ /* 0x040fe4000f8e020b */
[----:B------:R-:W-:-:S04]  /*24610*/  IMAD.WIDE.U32 R4, R7, UR6, R4 ;  /* 0x0000000607047c25 */ /* 0x000fc8000f8e0004 */
[----:B------:R-:W-:Y:S02]  /*24620*/  IMAD.IADD R5, R5, 0x1, R11 ;  /* 0x0000000105057824 */ /* 0x000fe400078e020b */
[----:B------:R-:W-:-:S03]  /*24630*/  IMAD.WIDE.U32 R4, R18, UR8, R4 ;  /* 0x0000000812047c25 */ /* 0x000fc6000f8e0004 */
[----:B------:R-:W-:-:S04]  /*24640*/  IADD3 R27, P0, R4, UR10, RZ ;  /* 0x0000000a041b7c10 */ /* 0x000fc8000ff1e0ff */
[----:B------:R-:W-:Y:S01]  /*24650*/  IADD3.X R26, R8, UR11, R5, P0, !PT ;  /* 0x0000000b081a7c10 */ /* 0x000fe200087fe405 */
[----:B------:R-:W-:Y:S02]  /*24660*/  IMAD R8, R12, -0xa0, R25 ;  /* 0xffffff600c087824 */ /* 0x000fe400078e0219 */
[----:B------:R-:W-:Y:S02]  /*24670*/  IMAD R5, R23, 0x5000, R13 ;  /* 0x0000500017057824 */ /* 0x000fe400078e020d */
[----:B------:R-:W-:-:S05]  /*24680*/  IMAD.IADD R8, R8, 0x1, -R14 ;  /* 0x0000000108087824 */ /* 0x000fca00078e0a0e */
[----:B------:R-:W-:Y:S01]  /*24690*/  ISETP.GE.AND P5, PT, R8, 0x1, PT ;  /* 0x000000010800780c */ /* 0x000fe20003fa6270 */
[----:B------:R-:W-:-:S12]  /*246a0*/  BRA.DIV UR4, `(.L_x_693) ;  /* 0x0000006e04187947 */ /* 0x000fd8000b800000 */
[----:B------:R-:W2:Y:S04]  /*246b0*/  LDL R15, [R1+0x4] ;  /* 0x00000400010f7983 */ /* 0x000ea80000100800 */
[----:B------:R-:W3:Y:S01]  /*246c0*/  LDL.LU R11, [R1] ;  /* 0x00000000010b7983 */ /* 0x000ee20000300800 */
[----:B------:R-:W0:Y:S03]  /*246d0*/  S2R R12, SR_TID.X ;  /* 0x00000000000c7919 */ /* 0x000e260000002100 */
[----:B------:R-:W-:Y:S01]  /*246e0*/  SHFL.IDX PT, R4, R3, RZ, 0x1c1f ;  /* 0x001c1fff03047589 */ /* 0x000fe200000e0000 */
[----:B0-----:R-:W-:-:S03]  /*246f0*/  SHF.L.U32 R14, R12, 0x4, RZ ;  /* 0x000000040c0e7819 */ /* 0x001fc600000006ff */
[----:B------:R-:W0:Y:S01]  /*24700*/  SHFL.IDX PT, R12, R2, RZ, 0x1c1f ;  /* 0x001c1fff020c7589 */ /* 0x000e2200000e0000 */
[----:B------:R-:W-:-:S04]  /*24710*/  LOP3.LUT R14, R14, 0x30, RZ, 0xc0, !PT ;  /* 0x000000300e0e7812 */ /* 0x000fc800078ec0ff */
[----:B0-----:R-:W-:-:S05]  /*24720*/  IADD3 R12, P0, R14, R12, RZ ;  /* 0x0000000c0e0c7210 */ /* 0x001fca0007f1e0ff */
[----:B------:R-:W-:Y:S01]  /*24730*/  IMAD.X R13, RZ, RZ, R4, P0 ;  /* 0x000000ffff0d7224 */ /* 0x000fe200000e0604 */
[----:B------:R-:W-:Y:S01]  /*24740*/  IADD3 R4, R22, R5, R37 ;  /* 0x0000000516047210 */ /* 0x000fe20007ffe025 */
[----:B------:R-:W-:Y:S01]  /*24750*/  SHFL.IDX PT, R21, R3, 0x1, 0x1c1f ;  /* 0x003c1f0003157f89 */ /* 0x000fe200000e0000 */
[C---:B------:R-:W-:Y:S02]  /*24760*/  ISETP.GE.AND P4, PT, R8.reuse, 0x21, PT ;  /* 0x000000210800780c */ /* 0x040fe40003f86270 */
[C---:B------:R-:W-:Y:S02]  /*24770*/  ISETP.GE.AND P3, PT, R8.reuse, 0x41, PT ;  /* 0x000000410800780c */ /* 0x040fe40003f66270 */
[----:B------:R-:W-:Y:S02]  /*24780*/  ISETP.GE.AND P2, PT, R8, 0x61, PT ;  /* 0x000000610800780c */ /* 0x000fe40003f46270 */
[----:B---3--:R-:W-:-:S04]  /*24790*/  LOP3.LUT P6, RZ, R11, 0x2, RZ, 0xc0, !PT ;  /* 0x000000020bff7812 */ /* 0x008fc800078cc0ff */
[----:B------:R-:W-:Y:S01]  /*247a0*/  ISETP.LT.OR P0, PT, R8, 0x1, P6 ;  /* 0x000000010800780c */ /* 0x000fe20003701670 */
[----:B--2---:R-:W-:-:S12]  /*247b0*/  IMAD.IADD R5, R15, 0x1, R4 ;  /* 0x000000010f057824 */ /* 0x004fd800078e0204 */
[----:B------:R-:W-:Y:S01]  /*247c0*/  LDGSTS.E.BYPASS.LTC128B.128 [R4+0xa400], desc[UR50][R12.64], !P0 ;  /* 0x0a4000000c047fae */ /* 0x000fe2000c101d72 */
[----:B------:R-:W-:-:S13]  /*247d0*/  ISETP.LT.OR P0, PT, R8, 0x1, P1 ;  /* 0x000000010800780c */ /* 0x000fda0000f01670 */
[----:B------:R0:W-:Y:S04]  /*247e0*/  LDGSTS.E.BYPASS.LTC128B.128 [R5+0xa400], desc[UR50][R12.64+0x40], !P0 ;  /* 0x0a4000400c057fae */ /* 0x0001e8000c101d72 */
[----:B0-----:R-:W0:Y:S02]  /*247f0*/  SHFL.IDX PT, R12, R2, 0x1, 0x1c1f ;  /* 0x003c1f00020c7f89 */ /* 0x001e2400000e0000 */
[----:B0-----:R-:W-:-:S05]  /*24800*/  IADD3 R12, P0, R14, R12, RZ ;  /* 0x0000000c0e0c7210 */ /* 0x001fca0007f1e0ff */
[----:B------:R-:W-:Y:S01]  /*24810*/  IMAD.X R13, RZ, RZ, R21, P0 ;  /* 0x000000ffff0d7224 */ /* 0x000fe200000e0615 */
[----:B------:R-:W-:-:S13]  /*24820*/  ISETP.LT.OR P0, PT, R8, 0x21, P6 ;  /* 0x000000210800780c */ /* 0x000fda0003701670 */
[----:B------:R-:W-:Y:S01]  /*24830*/  LDGSTS.E.BYPASS.LTC128B.128 [R4+0xb400], desc[UR50][R12.64], !P0 ;  /* 0x0b4000000c047fae */ /* 0x000fe2000c101d72 */
[----:B------:R-:W-:-:S03]  /*24840*/  ISETP.LT.OR P0, PT, R8, 0x21, P1 ;  /* 0x000000210800780c */ /* 0x000fc60000f01670 */
[----:B------:R-:W-:Y:S10]  /*24850*/  SHFL.IDX PT, R21, R3, 0x2, 0x1c1f ;  /* 0x005c1f0003157f89 */ /* 0x000ff400000e0000 */
[----:B------:R0:W-:Y:S04]  /*24860*/  LDGSTS.E.BYPASS.LTC128B.128 [R5+0xb400], desc[UR50][R12.64+0x40], !P0 ;  /* 0x0b4000400c057fae */ /* 0x0001e8000c101d72 */
[----:B0-----:R-:W0:Y:S04]  /*24870*/  SHFL.IDX PT, R12, R2, 0x2, 0x1c1f ;  /* 0x005c1f00020c7f89 */ /* 0x001e2800000e0000 */
[----:B------:R-:W1:Y:S04]  /*24880*/  SHFL.IDX PT, R2, R2, 0x3, 0x1c1f ;  /* 0x007c1f0002027f89 */ /* 0x000e6800000e0000 */
[----:B------:R-:W2:Y:S01]  /*24890*/  SHFL.IDX PT, R3, R3, 0x3, 0x1c1f ;  /* 0x007c1f0003037f89 */ /* 0x000ea200000e0000 */
[----:B0-----:R-:W-:-:S04]  /*248a0*/  IADD3 R12, P0, R14, R12, RZ ;  /* 0x0000000c0e0c7210 */ /* 0x001fc80007f1e0ff */
[----:B------:R-:W-:Y:S02]  /*248b0*/  IADD3.X R13, RZ, R21, RZ, P0, !PT ;  /* 0x00000015ff0d7210 */ /* 0x000fe400007fe4ff */
[----:B------:R-:W-:-:S13]  /*248c0*/  ISETP.LT.OR P0, PT, R8, 0x41, P6 ;  /* 0x000000410800780c */ /* 0x000fda0003701670 */
[----:B------:R-:W-:Y:S01]  /*248d0*/  LDGSTS.E.BYPASS.LTC128B.128 [R4+0xc400], desc[UR50][R12.64], !P0 ;  /* 0x0c4000000c047fae */ /* 0x000fe2000c101d72 */
[----:B------:R-:W-:-:S13]  /*248e0*/  ISETP.LT.OR P0, PT, R8, 0x41, P1 ;  /* 0x000000410800780c */ /* 0x000fda0000f01670 */
[----:B------:R-:W-:Y:S01]  /*248f0*/  LDGSTS.E.BYPASS.LTC128B.128 [R5+0xc400], desc[UR50][R12.64+0x40], !P0 ;  /* 0x0c4000400c057fae */ /* 0x000fe2000c101d72 */
[----:B-1----:R-:W-:-:S05]  /*24900*/  IADD3 R2, P0, R14, R2, RZ ;  /* 0x000000020e027210 */ /* 0x002fca0007f1e0ff */
[----:B--2---:R-:W-:Y:S01]  /*24910*/  IMAD.X R3, RZ, RZ, R3, P0 ;  /* 0x000000ffff037224 */ /* 0x004fe200000e0603 */
[----:B------:R-:W-:-:S13]  /*24920*/  ISETP.LT.OR P0, PT, R8, 0x61, P6 ;  /* 0x000000610800780c */ /* 0x000fda0003701670 */
[----:B------:R-:W-:Y:S01]  /*24930*/  LDGSTS.E.BYPASS.LTC128B.128 [R4+0xd400], desc[UR50][R2.64], !P0 ;  /* 0x0d40000002047fae */ /* 0x000fe2000c101d72 */
[----:B------:R-:W-:Y:S02]  /*24940*/  ISETP.LT.OR P0, PT, R8, 0x61, P1 ;  /* 0x000000610800780c */ /* 0x000fe40000f01670 */
[----:B------:R-:W-:-:S11]  /*24950*/  LOP3.LUT R11, R11, 0xffffff7f, RZ, 0xc0, !PT ;  /* 0xffffff7f0b0b7812 */ /* 0x000fd600078ec0ff */
[----:B------:R0:W-:Y:S01]  /*24960*/  LDGSTS.E.BYPASS.LTC128B.128 [R5+0xd400], desc[UR50][R2.64+0x40], !P0 ;  /* 0x0d40004002057fae */ /* 0x0001e2000c101d72 */
[----:B------:R-:W-:-:S13]  /*24970*/  ISETP.GE.AND P0, PT, R8, 0x81, PT ;  /* 0x000000810800780c */ /* 0x000fda0003f06270 */
[----:B------:R-:W-:Y:S01]  /*24980*/  @P0 LOP3.LUT R11, R11, 0x80, RZ, 0xfc, !PT ;  /* 0x000000800b0b0812 */ /* 0x000fe200078efcff */
[----:B0-----:R0:W1:Y:S04]  /*24990*/  SHFL.IDX PT, R3, R26, RZ, 0x1c1f ;  /* 0x001c1fff1a037589 */ /* 0x00106800000e0000 */
[----:B------:R0:W2:Y:S04]  /*249a0*/  SHFL.IDX PT, R2, R27, RZ, 0x1c1f ;  /* 0x001c1fff1b027589 */ /* 0x0000a800000e0000 */
[----:B------:R0:W-:Y:S02]  /*249b0*/  STL [R1], R11 ;  /* 0x0000000b01007387 */ /* 0x0001e40000100800 */
.L_x_889:
[----:B------:R-:W4:Y:S01]  /*249c0*/  LDL R12, [R1] ;  /* 0x00000000010c7983 */ /* 0x000f220000100800 */
[----:B0-----:R-:W0:Y:S02]  /*249d0*/  S2R R11, SR_TID.X ;  /* 0x00000000000b7919 */ /* 0x001e240000002100 */
[----:B0-----:R-:W-:-:S05]  /*249e0*/  IMAD.SHL.U32 R11, R11, 0x10, RZ ;  /* 0x000000100b0b7824 */ /* 0x001fca00078e00ff */
[----:B------:R-:W-:-:S04]  /*249f0*/  LOP3.LUT R11, R11, 0x30, RZ, 0xc0, !PT ;  /* 0x000000300b0b7812 */ /* 0x000fc800078ec0ff */
[----:B--2---:R-:W-:-:S05]  /*24a00*/  IADD3 R2, P0, R11, R2, RZ ;  /* 0x000000020b027210 */ /* 0x004fca0007f1e0ff */
[----:B-1----:R-:W-:Y:S01]  /*24a10*/  IMAD.X R3, RZ, RZ, R3, P0 ;  /* 0x000000ffff037224 */ /* 0x002fe200000e0603 */
[----:B----4-:R-:W-:-:S04]  /*24a20*/  LOP3.LUT P6, RZ, R12, 0x2, RZ, 0xc0, !PT ;  /* 0x000000020cff7812 */ /* 0x010fc800078cc0ff */
        /* <DEDUP_REMOVED lines=9> */
.L_x_694:
[----:B------:R-:W-:Y:S02]  /*24ac0*/  PLOP3.LUT P1, PT, P1, P0, PT, 0xa2, 0x0 ;  /* 0x000000000000781c */ /* 0x000fe40000f21472 */
[----:B------:R-:W-:-:S08]  /*24ad0*/  @P0 R2UR P1, UR4, R0 ;  /* 0x00000000000402ca */ /* 0x000fd00000020000 */
[----:B------:R-:W-:-:S05]  /*24ae0*/  @P0 PLOP3.LUT P0, PT, P1, PT, PT, 0x80, 0x0 ;  /* 0x000000000000081c */ /* 0x000fca0000f0f070 */
[----:B------:R-:W-:Y:S01]  /*24af0*/  @!P1 SYNCS.ARRIVE.TRANS64.RED.A0T1 RZ, [UR4+0x29870], RZ ;  /* 0x029870ffffff99a7 */ /* 0x000fe20008200404 */
[----:B------:R-:W-:Y:S07]  /*24b00*/  @!P1 ARRIVES.LDGSTSBAR.64.TRANSCNT [UR4+0x29870] ;  /* 0x02987000ff0099b0 */ /* 0x000fee0008000a84 */
[----:B------:R-:W-:Y:S05]  /*24b10*/  @P0 BRA.U.ANY `(.L_x_694) ;  /* 0xfffffffd00e80947 */ /* 0x000fea000393ffff */
[----:B------:R-:W-:Y:S01]  /*24b20*/  NOP ;  /* 0x0000000000007918 */ /* 0x000fe20000000000 */
[----:B0-----:R-:W-:-:S04]  /*24b30*/  MOV R2, UR39 ;  /* 0x0000002700027c02 */ /* 0x001fc80008000f00 */
[----:B------:R-:W-:-:S13]  /*24b40*/  ISETP.NE.AND P6, PT, R2, 0x3, PT ;  /* 0x000000030200780c */ /* 0x000fda0003fc5270 */
[----:B------:R-:W-:Y:S05]  /*24b50*/  @!P6 BRA `(.L_x_695) ;  /* 0x000000000004e947 */ /* 0x000fea0003800000 */
[----:B------:R-:W-:Y:S01]  /*24b60*/  BPT.TRAP 0x1 ;  /* 0x000000040000795c */ /* 0x000fe20000300000 */
.L_x_695:
[----:B------:R0:W-:Y:S01]  /*24b70*/  SYNCS.ARRIVE.TRANS64.A1T0 RZ, [R0+URZ+0x29870], RZ ;  /* 0x029870ff00ff79a7 */ /* 0x0001e2000810003f */
[----:B------:R-:W-:Y:S05]  /*24b80*/  @!P6 BRA `(.L_x_696) ;  /* 0x000000000004e947 */ /* 0x000fea0003800000 */
[----:B------:R-:W-:Y:S01]  /*24b90*/  BPT.TRAP 0x1 ;  /* 0x000000040000795c */ /* 0x000fe20000300000 */
.L_x_696:
[----:B------:R-:W2:Y:S01]  /*24ba0*/  LDL R2, [R1+0x3c] ;  /* 0x00003c0001027983 */ /* 0x000ea20000100800 */
[----:B------:R-:W-:Y:S01]  /*24bb0*/  BSSY B0, `(.L_x_697) ;  /* 0x0000003000007945 */ /* 0x000fe20003800000 */
[----:B--2---:R-:W1:Y:S03]  /*24bc0*/  SYNCS.PHASECHK.TRANS64.TRYWAIT P0, [R0+URZ+0x29840], R2 ;  /* 0x02984002000075a7 */ /* 0x004e66000800017f */
[----:B-1----:R-:W-:Y:S05]  /*24bd0*/  @!P0 BRA `(.L_x_698) ;  /* 0x0000006c00bc8947 */ /* 0x002fea0003800000 */
.L_x_890:
[----:B------:R-:W-:Y:S05]  /*24be0*/  BSYNC B0 ;  /* 0x0000000000007941 */ /* 0x000fea0003800000 */
.L_x_697:
[----:B-1----:R-:W2:Y:S01]  /*24bf0*/  LDL.LU R2, [R1+0x34] ;  /* 0x0000340001027983 */ /* 0x002ea20000300800 */
[----:B------:R-:W-:Y:S01]  /*24c00*/  ULDC.64 UR4, c[0x0][0x300] ;  /* 0x0000c00000047ab9 */ /* 0x000fe20000000a00 */
[----:B------:R-:W-:Y:S02]  /*24c10*/  ULDC.64 UR6, c[0x0][0x310] ;  /* 0x0000c40000067ab9 */ /* 0x000fe40000000a00 */
[----:B------:R-:W4:Y:S04]  /*24c20*/  LDL.LU R5, [R1+0x38] ;  /* 0x0000380001057983 */ /* 0x000f280000300800 */
[----:B------:R-:W3:Y:S04]  /*24c30*/  LDL R11, [R1+0x18] ;  /* 0x00001800010b7983 */ /* 0x000ee80000100800 */
[----:B------:R1:W5:Y:S01]  /*24c40*/  LDL R20, [R1] ;  /* 0x0000000001147983 */ /* 0x0003620000100800 */
[----:B------:R-:W-:-:S04]  /*24c50*/  IMAD R8, R31, UR6, RZ ;  /* 0x000000061f087c24 */ /* 0x000fc8000f8e02ff */
[----:B------:R-:W-:Y:S02]  /*24c60*/  IMAD R8, R7, UR7, R8 ;  /* 0x0000000707087c24 */ /* 0x000fe4000f8e0208 */
[----:B--2---:R-:W-:-:S04]  /*24c70*/  IMAD R2, R2, UR4, RZ ;  /* 0x0000000402027c24 */ /* 0x004fc8000f8e02ff */
[C---:B------:R-:W-:Y:S02]  /*24c80*/  IMAD R4, R9.reuse, UR5, R2 ;  /* 0x0000000509047c24 */ /* 0x040fe4000f8e0202 */
[----:B------:R-:W-:-:S04]  /*24c90*/  IMAD.WIDE.U32 R2, R9, UR4, RZ ;  /* 0x0000000409027c25 */ /* 0x000fc8000f8e00ff */
[----:B------:R-:W-:Y:S02]  /*24ca0*/  IMAD.IADD R3, R3, 0x1, R4 ;  /* 0x0000000103037824 */ /* 0x000fe400078e0204 */
[----:B----4-:R-:W-:Y:S02]  /*24cb0*/  IMAD R4, R5, UR6, RZ ;  /* 0x0000000605047c24 */ /* 0x010fe4000f8e02ff */
[----:B------:R-:W-:-:S04]  /*24cc0*/  IMAD.WIDE.U32 R2, R6, UR6, R2 ;  /* 0x0000000606027c25 */ /* 0x000fc8000f8e0002 */
[----:B------:R-:W-:Y:S02]  /*24cd0*/  IMAD R4, R6, UR7, R4 ;  /* 0x0000000706047c24 */ /* 0x000fe4000f8e0204 */
[----:B------:R-:W-:Y:S02]  /*24ce0*/  IMAD R6, R30, UR4, RZ ;  /* 0x000000041e067c24 */ /* 0x000fe4000f8e02ff */
[----:B------:R-:W-:Y:S02]  /*24cf0*/  IMAD.IADD R5, R3, 0x1, R4 ;  /* 0x0000000103057824 */ /* 0x000fe400078e0204 */
[----:B------:R-:W-:Y:S02]  /*24d00*/  IMAD.MOV.U32 R4, RZ, RZ, R2 ;  /* 0x000000ffff047224 */ /* 0x000fe400078e0002 */
[C---:B------:R-:W-:Y:S02]  /*24d10*/  IMAD R6, R10.reuse, UR5, R6 ;  /* 0x000000050a067c24 */ /* 0x040fe4000f8e0206 */
[----:B------:R-:W-:Y:S01]  /*24d20*/  IMAD.WIDE.U32 R2, R10, UR4, RZ ;  /* 0x000000040a027c25 */ /* 0x000fe2000f8e00ff */
[----:B------:R-:W-:-:S04]  /*24d30*/  ULDC.64 UR4, c[0x0][0x308] ;  /* 0x0000c20000047ab9 */ /* 0x000fc80000000a00 */
[----:B------:R-:W-:-:S03]  /*24d40*/  IADD3 R3, R3, R6, RZ ;  /* 0x0000000603037210 */ /* 0x000fc60007ffe0ff */
[----:B------:R-:W-:Y:S01]  /*24d50*/  IMAD.WIDE.U32 R2, R7, UR6, R2 ;  /* 0x0000000607027c25 */ /* 0x000fe2000f8e0002 */
[----:B------:R-:W-:-:S03]  /*24d60*/  ULDC.64 UR6, c[0x0][0x2e8] ;  /* 0x0000ba0000067ab9 */ /* 0x000fc60000000a00 */
[----:B------:R-:W-:-:S04]  /*24d70*/  IMAD.WIDE.U32 R6, R18, UR4, R4 ;  /* 0x0000000412067c25 */ /* 0x000fc8000f8e0004 */
[----:B------:R-:W-:Y:S02]  /*24d80*/  IMAD R4, R36, UR4, RZ ;  /* 0x0000000424047c24 */ /* 0x000fe4000f8e02ff */
[----:B------:R-:W-:Y:S01]  /*24d90*/  IMAD.IADD R3, R3, 0x1, R8 ;  /* 0x0000000103037824 */ /* 0x000fe200078e0208 */
[----:B------:R-:W-:Y:S01]  /*24da0*/  IADD3 R5, P0, R6, UR6, RZ ;  /* 0x0000000606057c10 */ /* 0x000fe2000ff1e0ff */
[C---:B------:R-:W-:Y:S02]  /*24db0*/  IMAD R4, R18.reuse, UR5, R4 ;  /* 0x0000000512047c24 */ /* 0x040fe4000f8e0204 */
[----:B------:R-:W-:-:S03]  /*24dc0*/  IMAD.WIDE.U32 R2, R18, UR4, R2 ;  /* 0x0000000412027c25 */ /* 0x000fc6000f8e0002 */
[----:B------:R-:W-:Y:S02]  /*24dd0*/  IADD3.X R6, R7, UR7, R4, P0, !PT ;  /* 0x0000000707067c10 */ /* 0x000fe400087fe404 */
[----:B------:R-:W-:Y:S01]  /*24de0*/  IADD3 R8, P0, R2, UR6, RZ ;  /* 0x0000000602087c10 */ /* 0x000fe2000ff1e0ff */
[----:B------:R-:W-:-:S03]  /*24df0*/  UMOV UR4, 0xffffffff ;  /* 0xffffffff00047882 */ /* 0x000fc60000000000 */
[----:B------:R-:W-:Y:S01]  /*24e00*/  IADD3.X R7, R4, UR7, R3, P0, !PT ;  /* 0x0000000704077c10 */ /* 0x000fe200087fe403 */
[----:B---3--:R-:W-:Y:S01]  /*24e10*/  IMAD R4, R23, 0x7800, R11 ;  /* 0x0000780017047824 */ /* 0x008fe200078e020b */
[----:B-1----:R-:W-:Y:S07]  /*24e20*/  BRA.DIV UR4, `(.L_x_699) ;  /* 0x0000006e04407947 */ /* 0x002fee000b800000 */
[----:B------:R-:W1:Y:S01]  /*24e30*/  S2R R9, SR_TID.X ;  /* 0x0000000000097919 */ /* 0x000e620000002100 */
[----:B-----5:R-:W-:Y:S01]  /*24e40*/  LOP3.LUT P6, RZ, R20, 0x8, RZ, 0xc0, !PT ;  /* 0x0000000814ff7812 */ /* 0x020fe200078cc0ff */
[----:B------:R-:W-:Y:S01]  /*24e50*/  @P4 IMAD.IADD R21, R22, 0x1, R4 ;  /* 0x0000000116154824 */ /* 0x000fe200078e0204 */
[----:B------:R-:W-:Y:S01]  /*24e60*/  LOP3.LUT P1, RZ, R20, 0x4, RZ, 0xc0, !PT ;  /* 0x0000000414ff7812 */ /* 0x000fe2000782c0ff */
[----:B------:R-:W2:Y:S04]  /*24e70*/  SHFL.IDX PT, R3, R5, RZ, 0x1c1f ;  /* 0x001c1fff05037589 */ /* 0x000ea800000e0000 */
[----:B------:R-:W3:Y:S01]  /*24e80*/  SHFL.IDX PT, R2, R6, RZ, 0x1c1f ;  /* 0x001c1fff06027589 */ /* 0x000ee200000e0000 */
[----:B-1----:R-:W-:Y:S01]  /*24e90*/  IMAD.SHL.U32 R10, R9, 0x10, RZ ;  /* 0x00000010090a7824 */ /* 0x002fe200078e00ff */
[----:B------:R-:W-:-:S04]  /*24ea0*/  @P5 IADD3 R9, R22, R4, RZ ;  /* 0x0000000416095210 */ /* 0x000fc80007ffe0ff */
[----:B------:R-:W-:-:S04]  /*24eb0*/  LOP3.LUT R10, R10, 0x30, RZ, 0xc0, !PT ;  /* 0x000000300a0a7812 */ /* 0x000fc800078ec0ff */
[----:B--2---:R-:W-:-:S05]  /*24ec0*/  @P5 IADD3 R3, P0, R10, R3, RZ ;  /* 0x000000030a035210 */ /* 0x004fca0007f1e0ff */
[----:B---3--:R-:W-:Y:S01]  /*24ed0*/  @P5 IMAD.X R2, RZ, RZ, R2, P0 ;  /* 0x000000ffff025224 */ /* 0x008fe200000e0602 */
[----:B------:R-:W-:-:S04]  /*24ee0*/  LOP3.LUT P0, RZ, R20, 0x10, RZ, 0xc0, !PT ;  /* 0x0000001014ff7812 */ /* 0x000fc8000780c0ff */
[----:B------:R-:W-:-:S04]  /*24ef0*/  @P5 LOP3.LUT R3, R3, R2, RZ, 0x3c, !PT ;  /* 0x0000000203035212 */ /* 0x000fc800078e3cff */
[----:B------:R-:W-:-:S04]  /*24f00*/  @P5 LOP3.LUT R2, R3, R2, RZ, 0x3c, !PT ;  /* 0x0000000203025212 */ /* 0x000fc800078e3cff */
[----:B------:R-:W-:-:S05]  /*24f10*/  @P5 LOP3.LUT R3, R3, R2, RZ, 0x3c, !PT ;  /* 0x0000000203035212 */ /* 0x000fca00078e3cff */
[----:B------:R-:W-:Y:S01]  /*24f20*/  @!PT LDS RZ, [RZ] ;  /* 0x00000000fffff984 */ /* 0x000fe20000000800 */
[----:B------:R-:W-:Y:S04]  /*24f30*/  @P5 LDGSTS.E.BYPASS.LTC128B.128 [R9+0x1a400], desc[UR50][R2.64], !P0 ;  /* 0x1a40000002095fae */ /* 0x000fe8000c101d72 */
[----:B------:R-:W-:Y:S04]  /*24f40*/  @P5 LDGSTS.E.BYPASS.LTC128B.128 [R9+0x1cc00], desc[UR50][R2.64+0x40], !P6 ;  /* 0x1cc0004002095fae */ /* 0x000fe8000f101d72 */
[----:B------:R1:W-:Y:S01]  /*24f50*/  @P5 LDGSTS.E.BYPASS.LTC128B.128 [R9+0x1f400], desc[UR50][R2.64+0x80], !P1 ;  /* 0x1f40008002095fae */ /* 0x0003e2000c901d72 */
[----:B------:R-:W-:-:S03]  /*24f60*/  LOP3.LUT P5, RZ, R20, 0x10, RZ, 0xc0, !PT ;  /* 0x0000001014ff7812 */ /* 0x000fc600078ac0ff */
[----:B-1----:R-:W1:Y:S01]  /*24f70*/  SHFL.IDX PT, R3, R5, 0x1, 0x1c1f ;  /* 0x003c1f0005037f89 */ /* 0x002e6200000e0000 */
[----:B------:R-:W-:-:S03]  /*24f80*/  @P3 IADD3 R9, R22, R4, RZ ;  /* 0x0000000416093210 */ /* 0x000fc60007ffe0ff */
[----:B------:R-:W2:Y:S01]  /*24f90*/  SHFL.IDX PT, R2, R6, 0x1, 0x1c1f ;  /* 0x003c1f0006027f89 */ /* 0x000ea200000e0000 */
[----:B-1----:R-:W-:-:S05]  /*24fa0*/  @P4 IADD3 R3, P0, R10, R3, RZ ;  /* 0x000000030a034210 */ /* 0x002fca0007f1e0ff */
[----:B--2---:R-:W-:-:S05]  /*24fb0*/  @P4 IMAD.X R2, RZ, RZ, R2, P0 ;  /* 0x000000ffff024224 */ /* 0x004fca00000e0602 */
[----:B------:R-:W-:-:S04]  /*24fc0*/  @P4 LOP3.LUT R3, R3, R2, RZ, 0x3c, !PT ;  /* 0x0000000203034212 */ /* 0x000fc800078e3cff */
[----:B------:R-:W-:-:S04]  /*24fd0*/  @P4 LOP3.LUT R2, R3, R2, RZ, 0x3c, !PT ;  /* 0x0000000203024212 */ /* 0x000fc800078e3cff */
[----:B------:R-:W-:-:S05]  /*24fe0*/  @P4 LOP3.LUT R3, R3, R2, RZ, 0x3c, !PT ;  /* 0x0000000203034212 */ /* 0x000fca00078e3cff */
[----:B------:R-:W-:Y:S04]  /*24ff0*/  @P4 LDGSTS.E.BYPASS.LTC128B.128 [R21+0x1ac00], desc[UR50][R2.64], !P5 ;  /* 0x1ac0000002154fae */ /* 0x000fe8000e901d72 */
[----:B------:R-:W-:Y:S04]  /*25000*/  @P4 LDGSTS.E.BYPASS.LTC128B.128 [R21+0x1d400], desc[UR50][R2.64+0x40], !P6 ;  /* 0x1d40004002154fae */ /* 0x000fe8000f101d72 */
[----:B------:R1:W-:Y:S04]  /*25010*/  @P4 LDGSTS.E.BYPASS.LTC128B.128 [R21+0x1fc00], desc[UR50][R2.64+0x80], !P1 ;  /* 0x1fc0008002154fae */ /* 0x0003e8000c901d72 */
[----:B-1----:R-:W1:Y:S01]  /*25020*/  SHFL.IDX PT, R3, R5, 0x2, 0x1c1f ;  /* 0x005c1f0005037f89 */ /* 0x002e6200000e0000 */
[----:B------:R-:W-:-:S03]  /*25030*/  @P2 IMAD.IADD R21, R22, 0x1, R4 ;  /* 0x0000000116152824 */ /* 0x000fc600078e0204 */
[----:B------:R-:W2:Y:S04]  /*25040*/  SHFL.IDX PT, R2, R6, 0x2, 0x1c1f ;  /* 0x005c1f0006027f89 */ /* 0x000ea800000e0000 */
[----:B------:R-:W-:Y:S01]  /*25050*/  SHFL.IDX PT, R6, R6, 0x3, 0x1c1f ;  /* 0x007c1f0006067f89 */ /* 0x000fe200000e0000 */
        /* <DEDUP_REMOVED lines=8> */
[----:B-1----:R-:W1:Y:S02]  /*250e0*/  SHFL.IDX PT, R2, R5, 0x3, 0x1c1f ;  /* 0x007c1f0005027f89 */ /* 0x002e6400000e0000 */
[----:B-1----:R-:W-:-:S05]  /*250f0*/  @P2 IADD3 R2, P0, R10, R2, RZ ;  /* 0x000000020a022210 */ /* 0x002fca0007f1e0ff */
[----:B------:R-:W-:-:S05]  /*25100*/  @P2 IMAD.X R3, RZ, RZ, R6, P0 ;  /* 0x000000ffff032224 */ /* 0x000fca00000e0606 */
[----:B------:R-:W-:Y:S04]  /*25110*/  @P2 LDGSTS.E.BYPASS.LTC128B.128 [R21+0x1bc00], desc[UR50][R2.64], !P5 ;  /* 0x1bc0000002152fae */ /* 0x000fe8000e901d72 */
[----:B------:R-:W-:Y:S04]  /*25120*/  @P2 LDGSTS.E.BYPASS.LTC128B.128 [R21+0x1e400], desc[UR50][R2.64+0x40], !P6 ;  /* 0x1e40004002152fae */ /* 0x000fe8000f101d72 */
[----:B------:R1:W-:Y:S04]  /*25130*/  @P2 LDGSTS.E.BYPASS.LTC128B.128 [R21+0x20c00], desc[UR50][R2.64+0x80], !P1 ;  /* 0x20c0008002152fae */ /* 0x0003e8000c901d72 */
[----:B-1----:R1:W2:Y:S04]  /*25140*/  SHFL.IDX PT, R3, R7, RZ, 0x1c1f ;  /* 0x001c1fff07037589 */ /* 0x0022a800000e0000 */
[----:B------:R1:W3:Y:S02]  /*25150*/  SHFL.IDX PT, R2, R8, RZ, 0x1c1f ;  /* 0x001c1fff08027589 */ /* 0x0002e400000e0000 */
.L_x_902:
[----:B------:R-:W-:Y:S01]  /*25160*/  LOP3.LUT P0, RZ, R20, 0x80, RZ, 0xc0, !PT ;  /* 0x0000008014ff7812 */ /* 0x000fe2000780c0ff */
[----:B------:R-:W-:-:S12]  /*25170*/  BSSY B0, `(.L_x_700) ;  /* 0x0000011000007945 */ /* 0x000fd80003800000 */
[----:B------:R-:W-:Y:S05]  /*25180*/  @!P0 BRA `(.L_x_701) ;  /* 0x00000000003c8947 */ /* 0x000fea0003800000 */
[----:B------:R-:W4:Y:S01]  /*25190*/  S2R R5, SR_TID.X ;  /* 0x0000000000057919 */ /* 0x000f220000002100 */
[----:B------:R-:W-:Y:S01]  /*251a0*/  LOP3.LUT P3, RZ, R20, 0x10, RZ, 0xc0, !PT ;  /* 0x0000001014ff7812 */ /* 0x000fe2000786c0ff */
[----:B------:R-:W-:Y:S01]  /*251b0*/  IMAD.IADD R4, R22, 0x1, R4 ;  /* 0x0000000116047824 */ /* 0x000fe200078e0204 */
[C---:B------:R-:W-:Y:S02]  /*251c0*/  LOP3.LUT P2, RZ, R20.reuse, 0x8, RZ, 0xc0, !PT ;  /* 0x0000000814ff7812 */ /* 0x040fe4000784c0ff */
[----:B------:R-:W-:Y:S01]  /*251d0*/  LOP3.LUT P1, RZ, R20, 0x4, RZ, 0xc0, !PT ;  /* 0x0000000414ff7812 */ /* 0x000fe2000782c0ff */
[----:B----4-:R-:W-:-:S05]  /*251e0*/  IMAD.SHL.U32 R5, R5, 0x10, RZ ;  /* 0x0000001005057824 */ /* 0x010fca00078e00ff */
[----:B------:R-:W-:-:S04]  /*251f0*/  LOP3.LUT R5, R5, 0x30, RZ, 0xc0, !PT ;  /* 0x0000003005057812 */ /* 0x000fc800078ec0ff */
[----:B---3--:R-:W-:-:S04]  /*25200*/  IADD3 R2, P0, R5, R2, RZ ;  /* 0x0000000205027210 */ /* 0x008fc80007f1e0ff */
[----:B--2---:R-:W-:-:S05]  /*25210*/  IADD3.X R3, RZ, R3, RZ, P0, !PT ;  /* 0x00000003ff037210 */ /* 0x004fca00007fe4ff */
[----:B------:R-:W-:Y:S01]  /*25220*/  @!PT LDS RZ, [RZ] ;  /* 0x00000000fffff984 */ /* 0x000fe20000000800 */
[----:B------:R-:W-:Y:S01]  /*25230*/  @!PT LDS RZ, [RZ] ;  /* 0x00000000fffff984 */ /* 0x000fe20000000800 */
[----:B------:R-:W-:Y:S01]  /*25240*/  @!PT LDS RZ, [RZ] ;  /* 0x00000000fffff984 */ /* 0x000fe20000000800 */
[----:B------:R4:W-:Y:S04]  /*25250*/  LDGSTS.E.BYPASS.LTC128B.128 [R4+0x1c400], desc[UR50][R2.64], !P3 ;  /* 0x1c40000002047fae */ /* 0x0009e8000d901d72 */
[----:B------:R4:W-:Y:S04]  /*25260*/  LDGSTS.E.BYPASS.LTC128B.128 [R4+0x1ec00], desc[UR50][R2.64+0x40], !P2 ;  /* 0x1ec0004002047fae */ /* 0x0009e8000d101d72 */
[----:B------:R4:W-:Y:S02]  /*25270*/  LDGSTS.E.BYPASS.LTC128B.128 [R4+0x21400], desc[UR50][R2.64+0x80], !P1 ;  /* 0x2140008002047fae */ /* 0x0009e4000c901d72 */
.L_x_701:
[----:B------:R-:W-:Y:S05]  /*25280*/  BSYNC B0 ;  /* 0x0000000000007941 */ /* 0x000fea0003800000 */
.L_x_700:
[----:B------:R-:W-:Y:S01]  /*25290*/  NOP ;  /* 0x0000000000007918 */ /* 0x000fe20000000000 */
[----:B------:R-:W-:-:S13]  /*252a0*/  PLOP3.LUT P0, PT, PT, PT, PT, 0x80, 0x0 ;  /* 0x000000000000781c */ /* 0x000fda0003f0f070 */
.L_x_702:
[----:B------:R-:W-:Y:S02]  /*252b0*/  PLOP3.LUT P1, PT, P1, P0, PT, 0xa2, 0x0 ;  /* 0x000000000000781c */ /* 0x000fe40000f21472 */
[----:B------:R-:W-:-:S08]  /*252c0*/  @P0 R2UR P1, UR4, R0 ;  /* 0x00000000000402ca */ /* 0x000fd00000020000 */
[----:B------:R-:W-:-:S05]  /*252d0*/  @P0 PLOP3.LUT P0, PT, P1, PT, PT, 0x80, 0x0 ;  /* 0x000000000000081c */ /* 0x000fca0000f0f070 */
[----:B------:R-:W-:Y:S01]  /*252e0*/  @!P1 SYNCS.ARRIVE.TRANS64.RED.A0T1 RZ, [UR4+0x29830], RZ ;  /* 0x029830ffffff99a7 */ /* 0x000fe20008200404 */
[----:B------:R-:W-:Y:S07]  /*252f0*/  @!P1 ARRIVES.LDGSTSBAR.64.TRANSCNT [UR4+0x29830] ;  /* 0x02983000ff0099b0 */ /* 0x000fee0008000a84 */
[----:B------:R-:W-:Y:S05]  /*25300*/  @P0 BRA.U.ANY `(.L_x_702) ;  /* 0xfffffffd00e80947 */ /* 0x000fea000393ffff */
[----:B------:R-:W-:Y:S01]  /*25310*/  NOP ;  /* 0x0000000000007918 */ /* 0x000fe20000000000 */
[----:B---34-:R-:W-:-:S05]  /*25320*/  IMAD.U32 R2, RZ, RZ, UR39 ;  /* 0x00000027ff027e24 */ /* 0x018fca000f8e00ff */
[----:B------:R-:W-:-:S13]  /*25330*/  ISETP.NE.AND P2, PT, R2, 0x3, PT ;  /* 0x000000030200780c */ /* 0x000fda0003f45270 */
[----:B------:R-:W-:Y:S05]  /*25340*/  @!P2 BRA `(.L_x_703) ;  /* 0x000000000004a947 */ /* 0x000fea0003800000 */
[----:B------:R-:W-:Y:S01]  /*25350*/  BPT.TRAP 0x1 ;  /* 0x000000040000795c */ /* 0x000fe20000300000 */
.L_x_703:
[----:B------:R3:W5:Y:S01]  /*25360*/  LDL.LU R2, [R1+0x40] ;  /* 0x0000400001027983 */ /* 0x0007620000300800 */
[----:B------:R3:W-:Y:S02]  /*25370*/  SYNCS.ARRIVE.TRANS64.A1T0 RZ, [R0+URZ+0x29830], RZ ;  /* 0x029830ff00ff79a7 */ /* 0x0007e4000810003f */
[----:B------:R-:W-:Y:S05]  /*25380*/  WARPSYNC.ALL ;  /* 0x0000000000007948 */ /* 0x000fea0003800000 */
[----:B------:R-:W-:Y:S01]  /*25390*/  ULDC.64 UR4, c[0x0][0xa00] ;  /* 0x0002800000047ab9 */ /* 0x000fe20000000a00 */
[----:B------:R-:W-:Y:S01]  /*253a0*/  BSSY B6, `(.L_x_704) ;  /* 0x000001f000067945 */ /* 0x000fe20003800000 */
[----:B------:R-:W-:Y:S01]  /*253b0*/  BAR.SYNC.DEFER_BLOCKING 0x8, 0x180 ;  /* 0x0206000000007b1d */ /* 0x000fe20000010000 */
[----:B------:R-:W-:Y:S02]  /*253c0*/  ISETP.NE.U32.AND P0, PT, RZ, UR4, PT ;  /* 0x00000004ff007c0c */ /* 0x000fe4000bf05070 */
[----:B0--3--:R-:W-:-:S02]  /*253d0*/  SHF.R.S32.HI R0, RZ, 0x1f, R29 ;  /* 0x0000001fff007819 */ /* 0x009fc4000001141d */
[----:B------:R-:W-:Y:S01]  /*253e0*/  ISETP.NE.AND.EX P0, PT, RZ, UR5, PT, P0 ;  /* 0x00000005ff007c0c */ /* 0x000fe2000bf05300 */
[----:B------:R-:W-:Y:S02]  /*253f0*/  ULDC.64 UR4, c[0x0][0x298] ;  /* 0x0000a60000047ab9 */ /* 0x000fe40000000a00 */
[----:B------:R-:W-:Y:S01]  /*25400*/  IMAD R0, R0, UR4, RZ ;  /* 0x0000000400007c24 */ /* 0x000fe2000f8e02ff */
[----:B------:R-:W-:Y:S01]  /*25410*/  SEL R24, R24, RZ, !P0 ;  /* 0x000000ff18187207 */ /* 0x000fe20004000000 */
[----:B------:R-:W-:-:S04]  /*25420*/  IMAD.WIDE.U32 R26, R29, UR4, RZ ;  /* 0x000000041d1a7c25 */ /* 0x000fc8000f8e00ff */
[----:B------:R-:W-:-:S05]  /*25430*/  IMAD R0, R29, UR5, R0 ;  /* 0x000000051d007c24 */ /* 0x000fca000f8e0200 */
[----:B------:R-:W-:Y:S02]  /*25440*/  IADD3 R29, R27, R0, RZ ;  /* 0x000000001b1d7210 */ /* 0x000fe40007ffe0ff */
[----:B-----5:R-:W-:Y:S01]  /*25450*/  SEL R30, R2, RZ, !P0 ;  /* 0x000000ff021e7207 */ /* 0x020fe20004000000 */
[----:B------:R-:W-:-:S05]  /*25460*/  VIADD R2, R22, 0x14400 ;  /* 0x0001440016027836 */ /* 0x000fca0000000000 */
        /* <DEDUP_REMOVED lines=8> */
[----:B--2---:R-:W0:Y:S01]  /*254f0*/  LDC.64 R2, c[0x4][R2] ;  /* 0x0100000002027b82 */ /* 0x004e220000000a00 */
[----:B------:R-:W-:Y:S01]  /*25500*/  IMAD.U32 R5, RZ, RZ, UR5 ;  /* 0x00000005ff057e24 */ /* 0x000fe2000f8e00ff */
[----:B------:R-:W-:Y:S01]  /*25510*/  MOV R12, 0x1 ;  /* 0x00000001000c7802 */ /* 0x000fe20000000f00 */
[----:B------:R-:W-:Y:S02]  /*25520*/  IMAD.U32 R6, RZ, RZ, UR6 ;  /* 0x00000006ff067e24 */ /* 0x000fe4000f8e00ff */
[----:B------:R-:W-:-:S02]  /*25530*/  IMAD.U32 R10, RZ, RZ, UR8 ;  /* 0x00000008ff0a7e24 */ /* 0x000fc4000f8e00ff */
[----:B------:R-:W-:Y:S02]  /*25540*/  IMAD.U32 R11, RZ, RZ, UR9 ;  /* 0x00000009ff0b7e24 */ /* 0x000fe4000f8e00ff */
[----:B------:R-:W-:Y:S02]  /*25550*/  IMAD.MOV.U32 R8, RZ, RZ, 0x70 ;  /* 0x00000070ff087424 */ /* 0x000fe400078e00ff */
[----:B------:R-:W-:-:S07]  /*25560*/  IMAD.MOV.U32 R13, RZ, RZ, RZ ;  /* 0x000000ffff0d7224 */ /* 0x000fce00078e00ff */
[----:B------:R-:W-:-:S07]  /*25570*/  LEPC R20, `(.L_x_705) ;  /* 0x000000001014794e */ /* 0x000fce0000000000 */
[----:B0-----:R-:W-:Y:S05]  /*25580*/  CALL.ABS.NOINC R2 ;  /* 0x0000000002007343 */ /* 0x001fea0003c00000 */
.L_x_705:
[----:B------:R-:W-:Y:S05]  /*25590*/  BSYNC B6 ;  /* 0x0000000000067941 */ /* 0x000fea0003800000 */
.L_x_704:
[----:B------:R-:W-:Y:S01]  /*255a0*/  ULDC.64 UR4, c[0x0][0x2d8] ;  /* 0x0000b60000047ab9 */ /* 0x000fe20000000a00 */
[----:B------:R-:W-:Y:S01]  /*255b0*/  IMAD.MOV.U32 R2, RZ, RZ, R26 ;  /* 0x000000ffff027224 */ /* 0x000fe200078e001a */
[----:B------:R0:W5:Y:S01]  /*255c0*/  LDL R9, [R1+0x2c] ;  /* 0x00002c0001097983 */ /* 0x0001620000100800 */
[----:B--2---:R-:W-:Y:S01]  /*255d0*/  IMAD.MOV.U32 R3, RZ, RZ, R29 ;  /* 0x000000ffff037224 */ /* 0x004fe200078e001d */
[----:B-1----:R-:W1:Y:S01]  /*255e0*/  LDC R8, c[0x0][0x448] ;  /* 0x00011200ff087b82 */ /* 0x002e620000000800 */
[----:B------:R-:W-:Y:S01]  /*255f0*/  IMAD R0, R36, UR4, RZ ;  /* 0x0000000424007c24 */ /* 0x000fe2000f8e02ff */
[----:B------:R-:W2:Y:S01]  /*25600*/  S2R R20, SR_TID.X ;  /* 0x0000000000147919 */ /* 0x000ea20000002100 */
[----:B------:R-:W-:-:S04]  /*25610*/  IMAD.WIDE.U32 R2, R18, UR4, R2 ;  /* 0x0000000412027c25 */ /* 0x000fc8000f8e0002 */
[----:B------:R-:W-:Y:S01]  /*25620*/  IMAD R0, R18, UR5, R0 ;  /* 0x0000000512007c24 */ /* 0x000fe2000f8e0200 */
[----:B------:R-:W-:-:S04]  /*25630*/  ULDC.64 UR4, c[0x0][0x2e0] ;  /* 0x0000b80000047ab9 */ /* 0x000fc80000000a00 */
[----:B------:R-:W-:Y:S01]  /*25640*/  IADD3 R3, R3, R0, RZ ;  /* 0x0000000003037210 */ /* 0x000fe20007ffe0ff */
[----:B------:R-:W-:-:S04]  /*25650*/  IMAD R0, R30, UR4, RZ ;  /* 0x000000041e007c24 */ /* 0x000fc8000f8e02ff */
[C---:B------:R-:W-:Y:S02]  /*25660*/  IMAD R0, R24.reuse, UR5, R0 ;  /* 0x0000000518007c24 */ /* 0x040fe4000f8e0200 */
[----:B------:R-:W-:Y:S01]  /*25670*/  IMAD.WIDE.U32 R2, R24, UR4, R2 ;  /* 0x0000000418027c25 */ /* 0x000fe2000f8e0002 */
[----:B------:R-:W3:Y:S01]  /*25680*/  S2R R31, SR_TID.X ;  /* 0x00000000001f7919 */ /* 0x000ee20000002100 */
[----:B------:R-:W-:Y:S02]  /*25690*/  ULDC.64 UR4, c[0x0][0x2d0] ;  /* 0x0000b40000047ab9 */ /* 0x000fe40000000a00 */
[----:B------:R-:W-:Y:S01]  /*256a0*/  IMAD.IADD R3, R3, 0x1, R0 ;  /* 0x0000000103037824 */ /* 0x000fe200078e0200 */
[----:B-1----:R-:W-:Y:S01]  /*256b0*/  ISETP.NE.AND P0, PT, R8, 0x1, PT ;  /* 0x000000010800780c */ /* 0x002fe20003f05270 */
[----:B------:R-:W-:Y:S02]  /*256c0*/  IMAD.SHL.U32 R0, R17, 0x80, RZ ;  /* 0x0000008011007824 */ /* 0x000fe400078e00ff */
[----:B------:R0:W5:Y:S01]  /*256d0*/  LDL R17, [R1+0x44] ;  /* 0x0000440001117983 */ /* 0x0001620000100800 */
[C---:B--2---:R-:W-:Y:S01]  /*256e0*/  LOP3.LUT R21, R20.reuse, 0x7f, RZ, 0xc0, !PT ;  /* 0x0000007f14157812 */ /* 0x044fe200078ec0ff */
[----:B------:R-:W-:-:S08]  /*256f0*/  IMAD.SHL.U32 R20, R20, 0x20, RZ ;  /* 0x0000002014147824 */ /* 0x000fd000078e00ff */
[----:B------:R-:W1:Y:S01]  /*25700*/  @P0 LDC R5, c[0x0][0x44c] ;  /* 0x00011300ff050b82 */ /* 0x000e620000000800 */
[----:B------:R-:W-:-:S04]  /*25710*/  SHF.R.U32.HI R21, RZ, 0x2, R21 ;  /* 0x00000002ff157819 */ /* 0x000fc80000011615 */
[----:B------:R-:W-:-:S03]  /*25720*/  LOP3.LUT R20, R21, 0x60, R20, 0xf8, !PT ;  /* 0x0000006015147812 */ /* 0x000fc600078ef814 */
[----:B------:R-:W2:Y:S01]  /*25730*/  @P0 LDC R4, c[0x0][0x450] ;  /* 0x00011400ff040b82 */ /* 0x000ea20000000800 */
[----:B------:R-:W-:-:S05]  /*25740*/  LOP3.LUT R6, R20, R0, RZ, 0xfc, !PT ;  /* 0x0000000014067212 */ /* 0x000fca00078efcff */
[----:B-1----:R-:W-:Y:S01]  /*25750*/  @P0 IMAD.HI.U32 R7, R6, R5, RZ ;  /* 0x0000000506070227 */ /* 0x002fe200078e00ff */
[----:B------:R-:W-:-:S04]  /*25760*/  MOV R5, R6 ;  /* 0x0000000600057202 */ /* 0x000fc80000000f00 */
[----:B--2---:R-:W-:-:S05]  /*25770*/  @P0 SHF.R.U32.HI R5, RZ, R4, R7 ;  /* 0x00000004ff050219 */ /* 0x004fca0000011607 */
[----:B------:R-:W-:-:S04]  /*25780*/  IMAD.MOV R4, RZ, RZ, -R5 ;  /* 0x000000ffff047224 */ /* 0x000fc800078e0a05 */
[----:B------:R-:W-:Y:S01]  /*25790*/  IMAD R4, R8, R4, R6 ;  /* 0x0000000408047224 */ /* 0x000fe200078e0206 */
[----:B------:R-:W-:Y:S01]  /*257a0*/  SHF.R.S32.HI R6, RZ, 0x1f, R5 ;  /* 0x0000001fff067819 */ /* 0x000fe20000011405 */
[----:B------:R-:W-:-:S04]  /*257b0*/  IMAD.WIDE.U32 R2, R5, UR4, R2 ;  /* 0x0000000405027c25 */ /* 0x000fc8000f8e0002 */
[----:B------:R-:W-:-:S04]  /*257c0*/  IMAD R6, R6, UR4, RZ ;  /* 0x0000000406067c24 */ /* 0x000fc8000f8e02ff */
[----:B------:R-:W-:Y:S01]  /*257d0*/  IMAD R6, R5, UR5, R6 ;  /* 0x0000000505067c24 */ /* 0x000fe2000f8e0206 */
[----:B------:R-:W-:Y:S01]  /*257e0*/  SHF.R.S32.HI R5, RZ, 0x1f, R4 ;  /* 0x0000001fff057819 */ /* 0x000fe20000011404 */
[----:B------:R-:W-:Y:S02]  /*257f0*/  ULDC.64 UR4, c[0x0][0x2c8] ;  /* 0x0000b20000047ab9 */ /* 0x000fe40000000a00 */
[----:B------:R-:W-:Y:S01]  /*25800*/  IMAD.IADD R3, R3, 0x1, R6 ;  /* 0x0000000103037824 */ /* 0x000fe200078e0206 */
[----:B---3--:R-:W-:Y:S01]  /*25810*/  SHF.L.U32 R21, R31, 0x4, RZ ;  /* 0x000000041f157819 */ /* 0x008fe200000006ff */
[----:B------:R-:W-:Y:S02]  /*25820*/  IMAD R5, R5, UR4, RZ ;  /* 0x0000000405057c24 */ /* 0x000fe4000f8e02ff */
[----:B------:R-:W-:Y:S01]  /*25830*/  IMAD.WIDE.U32 R2, R4, UR4, R2 ;  /* 0x0000000404027c25 */ /* 0x000fe2000f8e0002 */
[----:B------:R-:W-:-:S03]  /*25840*/  LOP3.LUT R21, R21, 0x30, RZ, 0xc0, !PT ;  /* 0x0000003015157812 */ /* 0x000fc600078ec0ff */
[----:B------:R-:W-:Y:S01]  /*25850*/  IMAD R4, R4, UR5, R5 ;  /* 0x0000000504047c24 */ /* 0x000fe2000f8e0205 */
[----:B------:R-:W-:Y:S01]  /*25860*/  ULDC.64 UR4, c[0x0][0x280] ;  /* 0x0000a00000047ab9 */ /* 0x000fe20000000a00 */
[----:B------:R-:W-:Y:S01]  /*25870*/  IMAD.SHL.U32 R20, R31, 0x10, RZ ;  /* 0x000000101f147824 */ /* 0x000fe200078e00ff */
[----:B------:R-:W-:Y:S01]  /*25880*/  IADD3 R5, P0, R2, UR4, RZ ;  /* 0x0000000402057c10 */ /* 0x000fe2000ff1e0ff */
[----:B------:R-:W-:Y:S01]  /*25890*/  ULDC UR4, c[0x0][0x2b8] ;  /* 0x0000ae0000047ab9 */ /* 0x000fe20000000800 */
[C---:B------:R-:W-:Y:S02]  /*258a0*/  LOP3.LUT R10, R21.reuse, 0x40, RZ, 0xfc, !PT ;  /* 0x00000040150a7812 */ /* 0x040fe400078efcff */
[----:B------:R-:W-:Y:S02]  /*258b0*/  LOP3.LUT R20, R20, 0x30, RZ, 0xc0, !PT ;  /* 0x0000003014147812 */ /* 0x000fe400078ec0ff */
[----:B------:R-:W-:Y:S02]  /*258c0*/  LOP3.LUT R21, R21, 0x80, RZ, 0xfc, !PT ;  /* 0x0000008015157812 */ /* 0x000fe400078efcff */
[----:B------:R-:W-:Y:S01]  /*258d0*/  IADD3.X R4, R3, UR5, R4, P0, !PT ;  /* 0x0000000503047c10 */ /* 0x000fe200087fe404 */
[----:B------:R-:W-:Y:S01]  /*258e0*/  UMOV UR5, 0xffffffff ;  /* 0xffffffff00057882 */ /* 0x000fe20000000000 */
[----:B------:R-:W-:-:S02]  /*258f0*/  LOP3.LUT R31, R31, 0x7f, RZ, 0xc0, !PT ;  /* 0x0000007f1f1f7812 */ /* 0x000fc400078ec0ff */
[----:B------:R-:W-:Y:S02]  /*25900*/  ISETP.GE.AND P3, PT, R20, UR4, PT ;  /* 0x0000000414007c0c */ /* 0x000fe4000bf66270 */
[----:B------:R-:W-:Y:S02]  /*25910*/  ISETP.GE.AND P2, PT, R10, UR4, PT ;  /* 0x000000040a007c0c */ /* 0x000fe4000bf46270 */
[----:B------:R-:W-:Y:S02]  /*25920*/  ISETP.GE.AND P1, PT, R21, UR4, PT ;  /* 0x0000000415007c0c */ /* 0x000fe4000bf26270 */
[----:B------:R-:W-:Y:S01]  /*25930*/  SHF.R.U32.HI R10, RZ, 0x2, R31 ;  /* 0x00000002ff0a7819 */ /* 0x000fe2000001161f */
[----:B0-----:R-:W-:Y:S10]  /*25940*/  BRA.DIV UR5, `(.L_x_706) ;  /* 0x0000006a05707947 */ /* 0x001ff4000b800000 */
[----:B------:R-:W0:Y:S01]  /*25950*/  SHFL.IDX PT, R3, R5, RZ, 0x1c1f ;  /* 0x001c1fff05037589 */ /* 0x000e2200000e0000 */
[----:B-----5:R-:W-:Y:S02]  /*25960*/  IMAD R6, R17, R8, RZ ;  /* 0x0000000811067224 */ /* 0x020fe400078e02ff */
[----:B------:R-:W-:Y:S01]  /*25970*/  IMAD.IADD R0, R10, 0x1, R0 ;  /* 0x000000010a007824 */ /* 0x000fe200078e0200 */
[----:B------:R-:W1:Y:S04]  /*25980*/  SHFL.IDX PT, R2, R4, RZ, 0x1c1f ;  /* 0x001c1fff04027589 */ /* 0x000e6800000e0000 */
[----:B------:R-:W-:-:S13]  /*25990*/  ISETP.GE.AND P0, PT, R0, R6, PT ;  /* 0x000000060000720c */ /* 0x000fda0003f06270 */
[----:B0-----:R-:W-:-:S05]  /*259a0*/  @!P0 IADD3 R3, P4, R20, R3, RZ ;  /* 0x0000000314038210 */ /* 0x001fca0007f9e0ff */
[----:B-1----:R-:W-:-:S05]  /*259b0*/  @!P0 IMAD.X R2, RZ, RZ, R2, P4 ;  /* 0x000000ffff028224 */ /* 0x002fca00020e0602 */
[----:B------:R-:W-:-:S04]  /*259c0*/  @!P0 LOP3.LUT R3, R3, R2, RZ, 0x3c, !PT ;  /* 0x0000000203038212 */ /* 0x000fc800078e3cff */
[----:B------:R-:W-:-:S04]  /*259d0*/  @!P0 LOP3.LUT R2, R3, R2, RZ, 0x3c, !PT ;  /* 0x0000000203028212 */ /* 0x000fc800078e3cff */
[----:B------:R-:W-:-:S05]  /*259e0*/  @!P0 LOP3.LUT R3, R3, R2, RZ, 0x3c, !PT ;  /* 0x0000000203038212 */ /* 0x000fca00078e3cff */
[----:B------:R-:W-:Y:S01]  /*259f0*/  @!PT LDS RZ, [RZ] ;  /* 0x00000000fffff984 */ /* 0x000fe20000000800 */
[----:B------:R-:W-:Y:S04]  /*25a00*/  @!P0 LDGSTS.E.BYPASS.LTC128B.128 [R9+0x14400], desc[UR50][R2.64], !P3 ;  /* 0x1440000002098fae */ /* 0x000fe8000d901d72 */
[----:B------:R-:W-:Y:S04]  /*25a10*/  @!P0 LDGSTS.E.BYPASS.LTC128B.128 [R9+0x16400], desc[UR50][R2.64+0x40], !P2 ;  /* 0x1640004002098fae */ /* 0x000fe8000d101d72 */
[----:B------:R0:W-:Y:S02]  /*25a20*/  @!P0 LDGSTS.E.BYPASS.LTC128B.128 [R9+0x18400], desc[UR50][R2.64+0x80], !P1 ;  /* 0x1840008002098fae */ /* 0x0001e4000c901d72 */
[----:B0-----:R-:W-:-:S02]  /*25a30*/  VIADD R2, R0, 0x20 ;  /* 0x0000002000027836 */ /* 0x001fc40000000000 */
[----:B------:R-:W0:Y:S03]  /*25a40*/  SHFL.IDX PT, R3, R5, 0x1, 0x1c1f ;  /* 0x003c1f0005037f89 */ /* 0x000e2600000e0000 */
[----:B------:R-:W-:Y:S02]  /*25a50*/  ISETP.GE.AND P0, PT, R2, R6, PT ;  /* 0x000000060200720c */ /* 0x000fe40003f06270 */
[----:B------:R-:W1:Y:S11]  /*25a60*/  SHFL.IDX PT, R2, R4, 0x1, 0x1c1f ;  /* 0x003c1f0004027f89 */ /* 0x000e7600000e0000 */
[----:B0-----:R-:W-:-:S04]  /*25a70*/  @!P0 IADD3 R3, P4, R20, R3, RZ ;  /* 0x0000000314038210 */ /* 0x001fc80007f9e0ff */
[----:B-1----:R-:W-:-:S04]  /*25a80*/  @!P0 IADD3.X R2, RZ, R2, RZ, P4, !PT ;  /* 0x00000002ff028210 */ /* 0x002fc800027fe4ff */
[----:B------:R-:W-:-:S04]  /*25a90*/  @!P0 LOP3.LUT R3, R3, R2, RZ, 0x3c, !PT ;  /* 0x0000000203038212 */ /* 0x000fc800078e3cff */
[----:B------:R-:W-:-:S04]  /*25aa0*/  @!P0 LOP3.LUT R2, R3, R2, RZ, 0x3c, !PT ;  /* 0x0000000203028212 */ /* 0x000fc800078e3cff */
[----:B------:R-:W-:-:S05]  /*25ab0*/  @!P0 LOP3.LUT R3, R3, R2, RZ, 0x3c, !PT ;  /* 0x0000000203038212 */ /* 0x000fca00078e3cff */
[----:B------:R-:W-:Y:S04]  /*25ac0*/  @!P0 LDGSTS.E.BYPASS.LTC128B.128 [R9+0x14c00], desc[UR50][R2.64], !P3 ;  /* 0x14c0000002098fae */ /* 0x000fe8000d901d72 */
[----:B------:R-:W-:Y:S04]  /*25ad0*/  @!P0 LDGSTS.E.BYPASS.LTC128B.128 [R9+0x16c00], desc[UR50][R2.64+0x40], !P2 ;  /* 0x16c0004002098fae */ /* 0x000fe8000d101d72 */
[----:B------:R0:W-:Y:S02]  /*25ae0*/  @!P0 LDGSTS.E.BYPASS.LTC128B.128 [R9+0x18c00], desc[UR50][R2.64+0x80], !P1 ;  /* 0x18c0008002098fae */ /* 0x0001e4000c901d72 */
[----:B0-----:R-:W-:-:S02]  /*25af0*/  VIADD R2, R0, 0x40 ;  /* 0x0000004000027836 */ /* 0x001fc40000000000 */
[----:B------:R-:W0:Y:S03]  /*25b00*/  SHFL.IDX PT, R3, R5, 0x2, 0x1c1f ;  /* 0x005c1f0005037f89 */ /* 0x000e2600000e0000 */
[----:B------:R-:W-:Y:S02]  /*25b10*/  ISETP.GE.AND P0, PT, R2, R6, PT ;  /* 0x000000060200720c */ /* 0x000fe40003f06270 */
[----:B------:R-:W1:Y:S04]  /*25b20*/  SHFL.IDX PT, R2, R4, 0x2, 0x1c1f ;  /* 0x005c1f0004027f89 */ /* 0x000e6800000e0000 */
[----:B------:R-:W2:Y:S07]  /*25b30*/  SHFL.IDX PT, R4, R4, 0x3, 0x1c1f ;  /* 0x007c1f0004047f89 */ /* 0x000eae00000e0000 */
[----:B0-----:R-:W-:-:S05]  /*25b40*/  @!P0 IADD3 R3, P4, R20, R3, RZ ;  /* 0x0000000314038210 */ /* 0x001fca0007f9e0ff */
[----:B-1----:R-:W-:-:S05]  /*25b50*/  @!P0 IMAD.X R2, RZ, RZ, R2, P4 ;  /* 0x000000ffff028224 */ /* 0x002fca00020e0602 */
[----:B------:R-:W-:-:S04]  /*25b60*/  @!P0 LOP3.LUT R3, R3, R2, RZ, 0x3c, !PT ;  /* 0x0000000203038212 */ /* 0x000fc800078e3cff */
[----:B------:R-:W-:-:S04]  /*25b70*/  @!P0 LOP3.LUT R2, R3, R2, RZ, 0x3c, !PT ;  /* 0x0000000203028212 */ /* 0x000fc800078e3cff */
[----:B------:R-:W-:-:S05]  /*25b80*/  @!P0 LOP3.LUT R3, R3, R2, RZ, 0x3c, !PT ;  /* 0x0000000203038212 */ /* 0x000fca00078e3cff */
[----:B------:R-:W-:Y:S04]  /*25b90*/  @!P0 LDGSTS.E.BYPASS.LTC128B.128 [R9+0x15400], desc[UR50][R2.64], !P3 ;  /* 0x1540000002098fae */ /* 0x000fe8000d901d72 */
[----:B------:R-:W-:Y:S04]  /*25ba0*/  @!P0 LDGSTS.E.BYPASS.LTC128B.128 [R9+0x17400], desc[UR50][R2.64+0x40], !P2 ;  /* 0x1740004002098fae */ /* 0x000fe8000d101d72 */
[----:B------:R0:W-:Y:S04]  /*25bb0*/  @!P0 LDGSTS.E.BYPASS.LTC128B.128 [R9+0x19400], desc[UR50][R2.64+0x80], !P1 ;  /* 0x1940008002098fae */ /* 0x0001e8000c901d72 */
[----:B0-2---:R0:W1:Y:S02]  /*25bc0*/  SHFL.IDX PT, R2, R5, 0x3, 0x1c1f ;  /* 0x007c1f0005027f89 */ /* 0x00506400000e0000 */
.L_x_911:
[----:B------:R-:W-:Y:S01]  /*25bd0*/  VIADD R0, R0, 0x60 ;  /* 0x0000006000007836 */ /* 0x000fe20000000000 */
[----:B------:R-:W-:Y:S04]  /*25be0*/  BSSY B0, `(.L_x_707) ;  /* 0x000000b000007945 */ /* 0x000fe80003800000 */
[----:B------:R-:W-:-:S13]  /*25bf0*/  ISETP.GE.AND P0, PT, R0, R6, PT ;  /* 0x000000060000720c */ /* 0x000fda0003f06270 */
[----:B------:R-:W-:Y:S05]  /*25c00*/  @P0 BRA `(.L_x_708) ;  /* 0x0000000000200947 */ /* 0x000fea0003800000 */
[----:B-1----:R-:W-:-:S04]  /*25c10*/  IADD3 R2, P0, R20, R2, RZ ;  /* 0x0000000214027210 */ /* 0x002fc80007f1e0ff */
[----:B------:R-:W-:-:S05]  /*25c20*/  IADD3.X R3, RZ, R4, RZ, P0, !PT ;  /* 0x00000004ff037210 */ /* 0x000fca00007fe4ff */
[----:B------:R-:W-:Y:S01]  /*25c30*/  @!PT LDS RZ, [RZ] ;  /* 0x00000000fffff984 */ /* 0x000fe20000000800 */
[----:B------:R-:W-:Y:S01]  /*25c40*/  @!PT LDS RZ, [RZ] ;  /* 0x00000000fffff984 */ /* 0x000fe20000000800 */
[----:B------:R-:W-:Y:S01]  /*25c50*/  @!PT LDS RZ, [RZ] ;  /* 0x00000000fffff984 */ /* 0x000fe20000000800 */
[----:B------:R2:W-:Y:S04]  /*25c60*/  LDGSTS.E.BYPASS.LTC128B.128 [R9+0x15c00], desc[UR50][R2.64], !P3 ;  /* 0x15c0000002097fae */ /* 0x0005e8000d901d72 */
[----:B------:R2:W-:Y:S04]  /*25c70*/  LDGSTS.E.BYPASS.LTC128B.128 [R9+0x17c00], desc[UR50][R2.64+0x40], !P2 ;  /* 0x17c0004002097fae */ /* 0x0005e8000d101d72 */
[----:B------:R2:W-:Y:S02]  /*25c80*/  LDGSTS.E.BYPASS.LTC128B.128 [R9+0x19c00], desc[UR50][R2.64+0x80], !P1 ;  /* 0x19c0008002097fae */ /* 0x0005e4000c901d72 */
.L_x_708:
[----:B------:R-:W-:Y:S05]  /*25c90*/  BSYNC B0 ;  /* 0x0000000000007941 */ /* 0x000fea0003800000 */
.L_x_707:
[----:B------:R-:W-:Y:S01]  /*25ca0*/  NOP ;  /* 0x0000000000007918 */ /* 0x000fe20000000000 */
[----:B------:R-:W-:-:S13]  /*25cb0*/  PLOP3.LUT P0, PT, PT, PT, PT, 0x80, 0x0 ;  /* 0x000000000000781c */ /* 0x000fda0003f0f070 */
.L_x_709:
[----:B------:R-:W-:Y:S02]  /*25cc0*/  PLOP3.LUT P1, PT, P1, P0, PT, 0xa2, 0x0 ;  /* 0x000000000000781c */ /* 0x000fe40000f21472 */
[----:B------:R-:W-:-:S08]  /*25cd0*/  @P0 R2UR P1, UR4, R22 ;  /* 0x00000000160402ca */ /* 0x000fd00000020000 */
[----:B------:R-:W-:-:S05]  /*25ce0*/  @P0 PLOP3.LUT P0, PT, P1, PT, PT, 0x80, 0x0 ;  /* 0x000000000000081c */ /* 0x000fca0000f0f070 */
[----:B------:R-:W-:Y:S01]  /*25cf0*/  @!P1 SYNCS.ARRIVE.TRANS64.RED.A0T1 RZ, [UR4+0x29800], RZ ;  /* 0x029800ffffff99a7 */ /* 0x000fe20008200404 */
[----:B------:R-:W-:Y:S07]  /*25d00*/  @!P1 ARRIVES.LDGSTSBAR.64.TRANSCNT [UR4+0x29800] ;  /* 0x02980000ff0099b0 */ /* 0x000fee0008000a84 */
[----:B------:R-:W-:Y:S05]  /*25d10*/  @P0 BRA.U.ANY `(.L_x_709) ;  /* 0xfffffffd00e80947 */ /* 0x000fea000393ffff */
[----:B-12---:R-:W2:Y:S02]  /*25d20*/  LDL.LU R2, [R1+0x48] ;  /* 0x0000480001027983 */ /* 0x006ea40000300800 */
        /* <DEDUP_REMOVED lines=10> */
[----:B-12---:R-:W-:Y:S05]  /*25dd0*/  @!P0 BRA `(.L_x_711) ;  /* 0x0000006800b48947 */ /* 0x006fea0003800000 */
.L_x_912:
[----:B------:R-:W-:Y:S05]  /*25de0*/  BSYNC B0 ;  /* 0x0000000000007941 */ /* 0x000fea0003800000 */
.L_x_710:
[----:B------:R-:W-:-:S13]  /*25df0*/  ISETP.GE.AND P0, PT, R25, 0xa1, PT ;  /* 0x000000a11900780c */ /* 0x000fda0003f06270 */
[----:B------:R-:W-:Y:S05]  /*25e00*/  @!P0 BRA `(.L_x_712) ;  /* 0x0000001400f08947 */ /* 0x000fea0003800000 */
[----:B------:R-:W-:Y:S01]  /*25e10*/  VIADD R32, R32, 0xfffffffe ;  /* 0xfffffffe20207836 */ /* 0x000fe20000000000 */
[----:B------:R-:W-:Y:S01]  /*25e20*/  MOV R20, R23 ;  /* 0x0000001700147202 */ /* 0x000fe20000000f00 */
[----:B------:R-:W-:-:S07]  /*25e30*/  IMAD.MOV.U32 R21, RZ, RZ, R34 ;  /* 0x000000ffff157224 */ /* 0x000fce00078e0022 */
.L_x_732:
[----:B--2---:R-:W2:Y:S01]  /*25e40*/  LDL R0, [R1+0xc] ;  /* 0x00000c0001007983 */ /* 0x004ea20000100800 */
[----:B------:R-:W3:Y:S03]  /*25e50*/  LDC R4, c[0x0][0x430] ;  /* 0x00010c00ff047b82 */ /* 0x000ee60000000800 */
[----:B0-----:R-:W4:Y:S01]  /*25e60*/  LDL R9, [R1+0x10] ;  /* 0x0000100001097983 */ /* 0x001f220000100800 */
[----:B------:R-:W1:Y:S01]  /*25e70*/  S2R R2, SR_TID.X ;  /* 0x0000000000027919 */ /* 0x000e620000002100 */
[----:B---3--:R-:W-:Y:S01]  /*25e80*/  ISETP.NE.AND P0, PT, R4, 0x1, PT ;  /* 0x000000010400780c */ /* 0x008fe20003f05270 */
[----:B------:R-:W3:-:S12]  /*25e90*/  S2R R7, SR_TID.X ;  /* 0x0000000000077919 */ /* 0x000ed80000002100 */
[----:B------:R-:W2:Y:S01]  /*25ea0*/  @P0 LDC R6, c[0x0][0x434] ;  /* 0x00010d00ff060b82 */ /* 0x000ea20000000800 */
[C---:B-1----:R-:W-:Y:S01]  /*25eb0*/  LOP3.LUT R3, R2.reuse, 0x7f, RZ, 0xc0, !PT ;  /* 0x0000007f02037812 */ /* 0x042fe200078ec0ff */
[----:B0-----:R-:W-:-:S03]  /*25ec0*/  IMAD.SHL.U32 R5, R2, 0x20, RZ ;  /* 0x0000002002057824 */ /* 0x001fc600078e00ff */
[----:B------:R-:W-:-:S04]  /*25ed0*/  SHF.R.U32.HI R3, RZ, 0x2, R3 ;  /* 0x00000002ff037819 */ /* 0x000fc80000011603 */
[----:B------:R-:W-:Y:S02]  /*25ee0*/  LOP3.LUT R5, R3, 0x60, R5, 0xf8, !PT ;  /* 0x0000006003057812 */ /* 0x000fe400078ef805 */
[----:B------:R-:W0:Y:S01]  /*25ef0*/  @P0 LDC R3, c[0x0][0x438] ;  /* 0x00010e00ff030b82 */ /* 0x000e220000000800 */
[----:B------:R-:W-:-:S04]  /*25f00*/  LOP3.LUT R2, R2, 0x7f, RZ, 0xc0, !PT ;  /* 0x0000007f02027812 */ /* 0x000fc800078ec0ff */
[----:B------:R-:W-:Y:S01]  /*25f10*/  SHF.R.U32.HI R8, RZ, 0x2, R2 ;  /* 0x00000002ff087819 */ /* 0x000fe20000011602 */
[----:B---3--:R-:W-:-:S05]  /*25f20*/  IMAD.SHL.U32 R7, R7, 0x20, RZ ;  /* 0x0000002007077824 */ /* 0x008fca00078e00ff */
[----:B------:R-:W-:-:S04]  /*25f30*/  LOP3.LUT R7, R8, 0x60, R7, 0xf8, !PT ;  /* 0x0000006008077812 */ /* 0x000fc800078ef807 */
[----:B------:R-:W-:Y:S01]  /*25f40*/  LOP3.LUT R7, R7, 0x80, RZ, 0xfc, !PT ;  /* 0x0000008007077812 */ /* 0x000fe200078efcff */
[----:B------:R-:W-:Y:S05]  /*25f50*/  YIELD ;  /* 0x0000000000007946 */ /* 0x000fea0003800000 */
[----:B------:R-:W-:Y:S01]  /*25f60*/  ULDC.64 UR4, c[0x0][0x428] ;  /* 0x00010a0000047ab9 */ /* 0x000fe20000000a00 */
[----:B------:R-:W-:Y:S01]  /*25f70*/  ULDC.64 UR6, c[0x0][0x418] ;  /* 0x0001060000067ab9 */ /* 0x000fe20000000a00 */
[----:B------:R-:W-:Y:S01]  /*25f80*/  ISETP.GT.U32.AND P1, PT, R7, 0x9f, PT ;  /* 0x0000009f0700780c */ /* 0x000fe20003f24070 */
[----:B--2---:R-:W-:-:S04]  /*25f90*/  IMAD R0, R32, 0xa0, R0 ;  /* 0x000000a020007824 */ /* 0x004fc800078e0200 */
[----:B------:R-:W-:-:S04]  /*25fa0*/  IMAD.IADD R5, R5, 0x1, R0 ;  /* 0x0000000105057824 */ /* 0x000fc800078e0200 */
[----:B------:R-:W-:Y:S01]  /*25fb0*/  @P0 IMAD.HI.U32 R6, R5, R6, RZ ;  /* 0x0000000605060227 */ /* 0x000fe200078e00ff */
[----:B------:R-:W-:-:S04]  /*25fc0*/  MOV R2, R5 ;  /* 0x0000000500027202 */ /* 0x000fc80000000f00 */
[----:B0-----:R-:W-:Y:S02]  /*25fd0*/  @P0 SHF.R.U32.HI R2, RZ, R3, R6 ;  /* 0x00000003ff020219 */ /* 0x001fe40000011606 */
[----:B------:R-:W0:Y:S08]  /*25fe0*/  @P0 LDC R6, c[0x0][0x434] ;  /* 0x00010d00ff060b82 */ /* 0x000e300000000800 */
[----:B------:R-:W1:Y:S01]  /*25ff0*/  @P0 LDC R3, c[0x0][0x438] ;  /* 0x00010e00ff030b82 */ /* 0x000e620000000800 */
[----:B------:R-:W-:-:S04]  /*26000*/  IMAD.IADD R0, R7, 0x1, R0 ;  /* 0x0000000107007824 */ /* 0x000fc800078e0200 */
[----:B------:R-:W-:Y:S02]  /*26010*/  IMAD.MOV.U32 R8, RZ, RZ, R0 ;  /* 0x000000ffff087224 */ /* 0x000fe400078e0000 */
[----:B0-----:R-:W-:-:S05]  /*26020*/  @P0 IMAD.HI.U32 R6, R0, R6, RZ ;  /* 0x0000000600060227 */ /* 0x001fca00078e00ff */
[----:B-1----:R-:W-:Y:S02]  /*26030*/  @P0 SHF.R.U32.HI R8, RZ, R3, R6 ;  /* 0x00000003ff080219 */ /* 0x002fe40000011606 */
[----:B------:R-:W-:-:S03]  /*26040*/  IADD3 R6, -R2, RZ, RZ ;  /* 0x000000ff02067210 */ /* 0x000fc60007ffe1ff */
[----:B------:R-:W-:Y:S02]  /*26050*/  IMAD.MOV R3, RZ, RZ, -R8 ;  /* 0x000000ffff037224 */ /* 0x000fe400078e0a08 */
[C---:B------:R-:W-:Y:S02]  /*26060*/  IMAD R5, R4.reuse, R6, R5 ;  /* 0x0000000604057224 */ /* 0x040fe400078e0205 */
[----:B------:R-:W-:Y:S01]  /*26070*/  IMAD R4, R4, R3, R0 ;  /* 0x0000000304047224 */ /* 0x000fe200078e0200 */
[----:B------:R-:W-:Y:S01]  /*26080*/  SHF.R.S32.HI R3, RZ, 0x1f, R2 ;  /* 0x0000001fff037819 */ /* 0x000fe20000011402 */
[----:B----4-:R-:W-:-:S04]  /*26090*/  IMAD R0, R9, UR4, RZ ;  /* 0x0000000409007c24 */ /* 0x010fc8000f8e02ff */
[C---:B------:R-:W-:Y:S02]  /*260a0*/  IMAD R0, R33.reuse, UR5, R0 ;  /* 0x0000000521007c24 */ /* 0x040fe4000f8e0200 */
[----:B------:R-:W-:-:S04]  /*260b0*/  IMAD.WIDE.U32 R2, R33, UR4, R2 ;  /* 0x0000000421027c25 */ /* 0x000fc8000f8e0002 */
[----:B------:R-:W-:Y:S01]  /*260c0*/  IMAD.IADD R3, R0, 0x1, R3 ;  /* 0x0000000100037824 */ /* 0x000fe200078e0203 */
[----:B------:R-:W-:-:S04]  /*260d0*/  LEA R6, P0, R2, UR6, 0x2 ;  /* 0x0000000602067c11 */ /* 0x000fc8000f8010ff */
[----:B------:R-:W-:-:S05]  /*260e0*/  LEA.HI.X R7, R2, UR7, R3, 0x2, P0 ;  /* 0x0000000702077c11 */ /* 0x000fca00080f1403 */
[----:B------:R-:W2:Y:S01]  /*260f0*/  LDG.E R6, desc[UR50][R6.64] ;  /* 0x0000003206067981 */ /* 0x000ea2000c1e1900 */
[--C-:B------:R-:W-:Y:S01]  /*26100*/  @!P1 SHF.R.S32.HI R3, RZ, 0x1f, R8.reuse ;  /* 0x0000001fff039819 */ /* 0x100fe20000011408 */
[----:B------:R-:W-:-:S04]  /*26110*/  @!P1 IMAD.MOV.U32 R2, RZ, RZ, R8 ;  /* 0x000000ffff029224 */ /* 0x000fc800078e0008 */
[----:B------:R-:W-:-:S05]  /*26120*/  @!P1 IMAD.WIDE.U32 R2, R33, UR4, R2 ;  /* 0x0000000421029c25 */ /* 0x000fca000f8e0002 */
[----:B------:R-:W-:Y:S02]  /*26130*/  @!P1 IADD3 R0, R0, R3, RZ ;  /* 0x0000000300009210 */ /* 0x000fe40007ffe0ff */
[C---:B------:R-:W-:Y:S01]  /*26140*/  @!P1 LEA R10, P0, R2.reuse, UR6, 0x2 ;  /* 0x00000006020a9c11 */ /* 0x040fe2000f8010ff */
[----:B------:R-:W-:Y:S02]  /*26150*/  IMAD.MOV.U32 R8, RZ, RZ, RZ ;  /* 0x000000ffff087224 */ /* 0x000fe400078e00ff */
[----:B------:R-:W-:Y:S01]  /*26160*/  IMAD.U32 R9, RZ, RZ, UR39 ;  /* 0x00000027ff097e24 */ /* 0x000fe2000f8e00ff */
[----:B------:R-:W-:Y:S01]  /*26170*/  @!P1 LEA.HI.X R11, R2, UR7, R0, 0x2, P0 ;  /* 0x00000007020b9c11 */ /* 0x000fe200080f1400 */
[----:B------:R-:W-:-:S04]  /*26180*/  VIADD R23, R20, 0x1 ;  /* 0x0000000114177836 */ /* 0x000fc80000000000 */
[----:B------:R0:W5:Y:S01]  /*26190*/  @!P1 LDG.E R8, desc[UR50][R10.64] ;  /* 0x000000320a089981 */ /* 0x000162000c1e1900 */
[----:B------:R-:W-:Y:S02]  /*261a0*/  ISETP.NE.AND P1, PT, R9, 0x3, PT ;  /* 0x000000030900780c */ /* 0x000fe40003f25270 */
[C---:B------:R-:W-:Y:S02]  /*261b0*/  ISETP.NE.AND P0, PT, R23.reuse, 0x2, PT ;  /* 0x000000021700780c */ /* 0x040fe40003f05270 */
[----:B------:R-:W-:Y:S02]  /*261c0*/  MOV R0, R32 ;  /* 0x0000002000007202 */ /* 0x000fe40000000f00 */
[----:B------:R-:W-:Y:S01]  /*261d0*/  SEL R34, RZ, 0x1, P0 ;  /* 0x00000001ff227807 */ /* 0x000fe20000000000 */
[----:B------:R-:W-:Y:S01]  /*261e0*/  VIADD R32, R32, 0xffffffff ;  /* 0xffffffff20207836 */ /* 0x000fe20000000000 */
[----:B------:R-:W-:Y:S02]  /*261f0*/  SEL R23, R23, RZ, P0 ;  /* 0x000000ff17177207 */ /* 0x000fe40000000000 */
[----:B------:R-:W-:-:S02]  /*26200*/  LOP3.LUT R34, R21, R34, RZ, 0x3c, !PT ;  /* 0x0000002215227212 */ /* 0x000fc400078e3cff */
[----:B------:R-:W-:Y:S02]  /*26210*/  ISETP.GT.AND P2, PT, R0, RZ, PT ;  /* 0x000000ff0000720c */ /* 0x000fe40003f44270 */
[----:B--2---:R-:W-:Y:S01]  /*26220*/  SHF.R.S32.HI R30, RZ, 0x1f, R6 ;  /* 0x0000001fff1e7819 */ /* 0x004fe20000011406 */
[----:B0-----:R-:W-:Y:S10]  /*26230*/  @!P1 BRA `(.L_x_713) ;  /* 0x0000000000049947 */ /* 0x001ff40003800000 */
[----:B------:R-:W-:Y:S01]  /*26240*/  BPT.TRAP 0x1 ;  /* 0x000000040000795c */ /* 0x000fe20000300000 */
.L_x_713:
[----:B------:R-:W-:Y:S01]  /*26250*/  IMAD R0, R23, 0x8, R22 ;  /* 0x0000000817007824 */ /* 0x000fe200078e0216 */
[----:B------:R-:W-:Y:S01]  /*26260*/  SHF.L.U32 R31, R34, 0x1f, RZ ;  /* 0x0000001f221f7819 */ /* 0x000fe200000006ff */
[----:B------:R-:W-:Y:S01]  /*26270*/  BSSY B0, `(.L_x_714) ;  /* 0x0000004000007945 */ /* 0x000fe20003800000 */
[----:B------:R-:W-:Y:S02]  /*26280*/  SHF.R.S32.HI R29, RZ, 0x1f, R5 ;  /* 0x0000001fff1d7819 */ /* 0x000fe40000011405 */
[----:B------:R-:W0:Y:S02]  /*26290*/  SYNCS.PHASECHK.TRANS64.TRYWAIT P0, [R0+URZ+0x29880], R31 ;  /* 0x0298801f000075a7 */ /* 0x000e24000800017f */
[----:B0-----:R-:W-:Y:S05]  /*262a0*/  @!P0 BRA `(.L_x_715) ;  /* 0x0000006400948947 */ /* 0x001fea0003800000 */
.L_x_913:
[----:B------:R-:W-:Y:S05]  /*262b0*/  BSYNC B0 ;  /* 0x0000000000007941 */ /* 0x000fea0003800000 */
.L_x_714:
[----:B------:R-:W2:Y:S01]  /*262c0*/  LDL R2, [R1] ;  /* 0x0000000001027983 */ /* 0x000ea20000100800 */
[----:B------:R-:W-:Y:S01]  /*262d0*/  ULDC.64 UR4, c[0x0][0x328] ;  /* 0x0000ca0000047ab9 */ /* 0x000fe20000000a00 */
[----:B------:R-:W-:Y:S01]  /*262e0*/  ULDC.64 UR6, c[0x0][0x338] ;  /* 0x0000ce0000067ab9 */ /* 0x000fe20000000a00 */
[----:B------:R-:W-:Y:S01]  /*262f0*/  IMAD R7, R29, UR4, RZ ;  /* 0x000000041d077c24 */ /* 0x000fe2000f8e02ff */
[----:B------:R-:W1:Y:S01]  /*26300*/  S2R R11, SR_TID.X ;  /* 0x00000000000b7919 */ /* 0x000e620000002100 */
[----:B------:R-:W-:Y:S01]  /*26310*/  ULDC.64 UR8, c[0x0][0x330] ;  /* 0x0000cc0000087ab9 */ /* 0x000fe20000000a00 */
[----:B------:R-:W-:Y:S01]  /*26320*/  SHF.R.S32.HI R26, RZ, 0x1f, R4 ;  /* 0x0000001fff1a7819 */ /* 0x000fe20000011404 */
[----:B------:R-:W-:Y:S01]  /*26330*/  IMAD R7, R5, UR5, R7 ;  /* 0x0000000505077c24 */ /* 0x000fe2000f8e0207 */
[----:B------:R-:W-:Y:S01]  /*26340*/  ULDC.64 UR10, c[0x0][0x318] ;  /* 0x0000c600000a7ab9 */ /* 0x000fe20000000a00 */
[----:B------:R-:W-:Y:S01]  /*26350*/  IMAD R24, R36, UR8, RZ ;  /* 0x0000000824187c24 */ /* 0x000fe2000f8e02ff */
[----:B-----5:R-:W-:Y:S01]  /*26360*/  SHF.R.S32.HI R27, RZ, 0x1f, R8 ;  /* 0x0000001fff1b7819 */ /* 0x020fe20000011408 */
[----:B------:R-:W-:-:S02]  /*26370*/  IMAD R10, R26, UR4, RZ ;  /* 0x000000041a0a7c24 */ /* 0x000fc4000f8e02ff */
[----:B------:R-:W-:Y:S02]  /*26380*/  IMAD R24, R18, UR9, R24 ;  /* 0x0000000912187c24 */ /* 0x000fe4000f8e0218 */
[----:B------:R-:W-:Y:S01]  /*26390*/  IMAD R10, R4, UR5, R10 ;  /* 0x00000005040a7c24 */ /* 0x000fe2000f8e020a */
[----:B-1----:R-:W-:-:S04]  /*263a0*/  LOP3.LUT R11, R11, 0x7f, RZ, 0xc0, !PT ;  /* 0x0000007f0b0b7812 */ /* 0x002fc800078ec0ff */
[----:B------:R-:W-:-:S05]  /*263b0*/  SHF.R.U32.HI R11, RZ, 0x5, R11 ;  /* 0x00000005ff0b7819 */ /* 0x000fca000001160b */
[----:B------:R-:W-:Y:S01]  /*263c0*/  IMAD.SHL.U32 R11, R11, 0x400, RZ ;  /* 0x000004000b0b7824 */ /* 0x000fe200078e00ff */
[C---:B--2---:R-:W-:Y:S02]  /*263d0*/  LOP3.LUT P3, RZ, R2.reuse, 0x2, RZ, 0xc0, !PT ;  /* 0x0000000202ff7812 */ /* 0x044fe4000786c0ff */
[----:B------:R-:W-:Y:S01]  /*263e0*/  LOP3.LUT P1, RZ, R2, 0x1, RZ, 0xc0, !PT ;  /* 0x0000000102ff7812 */ /* 0x000fe2000782c0ff */
[----:B------:R-:W-:-:S04]  /*263f0*/  IMAD.WIDE.U32 R2, R5, UR4, RZ ;  /* 0x0000000405027c25 */ /* 0x000fc8000f8e00ff */
[----:B------:R-:W-:Y:S02]  /*26400*/  IMAD.IADD R3, R3, 0x1, R7 ;  /* 0x0000000103037824 */ /* 0x000fe400078e0207 */
[----:B------:R-:W-:Y:S02]  /*26410*/  IMAD R7, R30, UR6, RZ ;  /* 0x000000061e077c24 */ /* 0x000fe4000f8e02ff */
[----:B------:R-:W-:-:S04]  /*26420*/  IMAD.WIDE.U32 R2, R6, UR6, R2 ;  /* 0x0000000606027c25 */ /* 0x000fc8000f8e0002 */
[----:B------:R-:W-:-:S05]  /*26430*/  IMAD R7, R6, UR7, R7 ;  /* 0x0000000706077c24 */ /* 0x000fca000f8e0207 */
[----:B------:R-:W-:-:S03]  /*26440*/  IADD3 R3, R3, R7, RZ ;  /* 0x0000000703037210 */ /* 0x000fc60007ffe0ff */
[----:B------:R-:W-:-:S03]  /*26450*/  IMAD.WIDE.U32 R2, R18, UR8, R2 ;  /* 0x0000000812027c25 */ /* 0x000fc6000f8e0002 */
[----:B------:R-:W-:-:S04]  /*26460*/  IADD3 R7, P0, R2, UR10, RZ ;  /* 0x0000000a02077c10 */ /* 0x000fc8000ff1e0ff */
[----:B------:R-:W-:Y:S01]  /*26470*/  IADD3.X R9, R24, UR11, R3, P0, !PT ;  /* 0x0000000b18097c10 */ /* 0x000fe200087fe403 */
[----:B------:R-:W-:Y:S01]  /*26480*/  IMAD.WIDE.U32 R2, R4, UR4, RZ ;  /* 0x0000000404027c25 */ /* 0x000fe2000f8e00ff */
[----:B------:R-:W-:-:S03]  /*26490*/  UMOV UR4, 0xffffffff ;  /* 0xffffffff00047882 */ /* 0x000fc60000000000 */
[----:B------:R-:W-:Y:S02]  /*264a0*/  IMAD.IADD R3, R3, 0x1, R10 ;  /* 0x0000000103037824 */ /* 0x000fe400078e020a */
[----:B------:R-:W-:Y:S02]  /*264b0*/  IMAD R10, R27, UR6, RZ ;  /* 0x000000061b0a7c24 */ /* 0x000fe4000f8e02ff */
[----:B------:R-:W-:-:S04]  /*264c0*/  IMAD.WIDE.U32 R2, R8, UR6, R2 ;  /* 0x0000000608027c25 */ /* 0x000fc8000f8e0002 */
[----:B------:R-:W-:-:S04]  /*264d0*/  IMAD R10, R8, UR7, R10 ;  /* 0x00000007080a7c24 */ /* 0x000fc8000f8e020a */
[----:B------:R-:W-:Y:S02]  /*264e0*/  IMAD.IADD R3, R3, 0x1, R10 ;  /* 0x0000000103037824 */ /* 0x000fe400078e020a */
[----:B------:R-:W-:Y:S02]  /*264f0*/  IMAD R10, R23, 0x5000, R11 ;  /* 0x00005000170a7824 */ /* 0x000fe400078e020b */
[----:B------:R-:W-:-:S03]  /*26500*/  IMAD.WIDE.U32 R2, R18, UR8, R2 ;  /* 0x0000000812027c25 */ /* 0x000fc6000f8e0002 */
[----:B------:R-:W-:-:S04]  /*26510*/  IADD3 R25, P0, R2, UR10, RZ ;  /* 0x0000000a02197c10 */ /* 0x000fc8000ff1e0ff */
[----:B------:R-:W-:Y:S01]  /*26520*/  IADD3.X R24, R24, UR11, R3, P0, !PT ;  /* 0x0000000b18187c10 */ /* 0x000fe200087fe403 */
[----:B------:R-:W-:Y:S08]  /*26530*/  BRA.DIV UR4, `(.L_x_716) ;  /* 0x0000006604047947 */ /* 0x000ff0000b800000 */
[----:B------:R-:W2:Y:S01]  /*26540*/  LDL R12, [R1+0x4] ;  /* 0x00000400010c7983 */ /* 0x000ea20000100800 */
[----:B------:R-:W1:Y:S03]  /*26550*/  S2R R3, SR_TID.X ;  /* 0x0000000000037919 */ /* 0x000e660000002100 */
[----:B------:R-:W3:Y:S01]  /*26560*/  SHFL.IDX PT, R2, R7, RZ, 0x1c1f ;  /* 0x001c1fff07027589 */ /* 0x000ee200000e0000 */
[----:B------:R-:W-:Y:S02]  /*26570*/  IADD3 R10, R22, R10, R37 ;  /* 0x0000000a160a7210 */ /* 0x000fe40007ffe025 */
[----:B-1----:R-:W-:Y:S02]  /*26580*/  SHF.L.U32 R11, R3, 0x4, RZ ;  /* 0x00000004030b7819 */ /* 0x002fe400000006ff */
[----:B------:R-:W1:Y:S02]  /*26590*/  SHFL.IDX PT, R3, R9, RZ, 0x1c1f ;  /* 0x001c1fff09037589 */ /* 0x000e6400000e0000 */
[----:B------:R-:W-:-:S04]  /*265a0*/  LOP3.LUT R11, R11, 0x30, RZ, 0xc0, !PT ;  /* 0x000000300b0b7812 */ /* 0x000fc800078ec0ff */
[----:B---3--:R-:W-:-:S05]  /*265b0*/  IADD3 R2, P0, R11, R2, RZ ;  /* 0x000000020b027210 */ /* 0x008fca0007f1e0ff */
[----:B-1----:R-:W-:-:S05]  /*265c0*/  IMAD.X R3, RZ, RZ, R3, P0 ;  /* 0x000000ffff037224 */ /* 0x002fca00000e0603 */
[----:B------:R-:W-:Y:S01]  /*265d0*/  @!PT LDS RZ, [RZ] ;  /* 0x00000000fffff984 */ /* 0x000fe20000000800 */
[----:B------:R-:W-:Y:S04]  /*265e0*/  LDGSTS.E.BYPASS.LTC128B.128 [R10+0xa400], desc[UR50][R2.64], !P3 ;  /* 0x0a400000020a7fae */ /* 0x000fe8000d901d72 */
[----:B------:R-:W-:Y:S01]  /*265f0*/  SHFL.IDX PT, R24, R24, RZ, 0x1c1f ;  /* 0x001c1fff18187589 */ /* 0x000fe200000e0000 */
[----:B--2---:R-:W-:-:S05]  /*26600*/  IMAD.IADD R17, R12, 0x1, R10 ;  /* 0x000000010c117824 */ /* 0x004fca00078e020a */
        /* <DEDUP_REMOVED lines=10> */
[----:B-1----:R-:W-:-:S04]  /*266b0*/  IADD3 R2, P0, R11, R2, RZ ;  /* 0x000000020b027210 */ /* 0x002fc80007f1e0ff */
[----:B--2---:R-:W-:-:S05]  /*266c0*/  IADD3.X R3, RZ, R3, RZ, P0, !PT ;  /* 0x00000003ff037210 */ /* 0x004fca00007fe4ff */
        /* <DEDUP_REMOVED lines=8> */
.L_x_925:
[----:B------:R-:W3:Y:S02]  /*26750*/  S2R R3, SR_TID.X ;  /* 0x0000000000037919 */ /* 0x000ee40000002100 */
[----:B---3--:R-:W-:-:S05]  /*26760*/  IMAD.SHL.U32 R3, R3, 0x10, RZ ;  /* 0x0000001003037824 */ /* 0x008fca00078e00ff */
[----:B------:R-:W-:-:S04]  /*26770*/  LOP3.LUT R3, R3, 0x30, RZ, 0xc0, !PT ;  /* 0x0000003003037812 */ /* 0x000fc800078ec0ff */
        /* <DEDUP_REMOVED lines=9> */
.L_x_717:
[----:B------:R-:W-:Y:S02]  /*26810*/  PLOP3.LUT P1, PT, P1, P0, PT, 0xa2, 0x0 ;  /* 0x000000000000781c */ /* 0x000fe40000f21472 */
[----:B------:R-:W-:-:S08]  /*26820*/  @P0 R2UR P1, UR4, R0 ;  /* 0x00000000000402ca */ /* 0x000fd00000020000 */
[----:B------:R-:W-:-:S05]  /*26830*/  @P0 PLOP3.LUT P0, PT, P1, PT, PT, 0x80, 0x0 ;  /* 0x000000000000081c */ /* 0x000fca0000f0f070 */
[----:B------:R-:W-:Y:S01]  /*26840*/  @!P1 SYNCS.ARRIVE.TRANS64.RED.A0T1 RZ, [UR4+0x29870], RZ ;  /* 0x029870ffffff99a7 */ /* 0x000fe20008200404 */
[----:B------:R-:W-:Y:S07]  /*26850*/  @!P1 ARRIVES.LDGSTSBAR.64.TRANSCNT [UR4+0x29870] ;  /* 0x02987000ff0099b0 */ /* 0x000fee0008000a84 */
[----:B------:R-:W-:Y:S05]  /*26860*/  @P0 BRA.U.ANY `(.L_x_717) ;  /* 0xfffffffd00e80947 */ /* 0x000fea000393ffff */
[----:B------:R-:W-:Y:S01]  /*26870*/  NOP ;  /* 0x0000000000007918 */ /* 0x000fe20000000000 */
[----:B--2---:R-:W-:-:S04]  /*26880*/  MOV R2, UR39 ;  /* 0x0000002700027c02 */ /* 0x004fc80008000f00 */
[----:B------:R-:W-:-:S13]  /*26890*/  ISETP.NE.AND P3, PT, R2, 0x3, PT ;  /* 0x000000030200780c */ /* 0x000fda0003f65270 */
[----:B------:R-:W-:Y:S05]  /*268a0*/  @!P3 BRA `(.L_x_718) ;  /* 0x000000000004b947 */ /* 0x000fea0003800000 */
[----:B------:R-:W-:Y:S01]  /*268b0*/  BPT.TRAP 0x1 ;  /* 0x000000040000795c */ /* 0x000fe20000300000 */
.L_x_718:
[----:B------:R2:W-:Y:S01]  /*268c0*/  SYNCS.ARRIVE.TRANS64.A1T0 RZ, [R0+URZ+0x29870], RZ ;  /* 0x029870ff00ff79a7 */ /* 0x0005e2000810003f */
[----:B------:R-:W-:Y:S05]  /*268d0*/  @!P3 BRA `(.L_x_719) ;  /* 0x000000000004b947 */ /* 0x000fea0003800000 */
[----:B------:R-:W-:Y:S01]  /*268e0*/  BPT.TRAP 0x1 ;  /* 0x000000040000795c */ /* 0x000fe20000300000 */
.L_x_719:
[----:B------:R-:W3:Y:S01]  /*268f0*/  SYNCS.PHASECHK.TRANS64.TRYWAIT P0, [R0+URZ+0x29840], R31 ;  /* 0x0298401f000075a7 */ /* 0x000ee2000800017f */
[----:B------:R-:W-:Y:S04]  /*26900*/  BSSY B0, `(.L_x_720) ;  /* 0x0000002000007945 */ /* 0x000fe80003800000 */
[----:B---3--:R-:W-:Y:S05]  /*26910*/  @!P0 BRA `(.L_x_721) ;  /* 0x0000006400c08947 */ /* 0x008fea0003800000 */
.L_x_926:
[----:B------:R-:W-:Y:S05]  /*26920*/  BSYNC B0 ;  /* 0x0000000000007941 */ /* 0x000fea0003800000 */
.L_x_720:
[----:B------:R-:W4:Y:S01]  /*26930*/  LDL R2, [R1] ;  /* 0x0000000001027983 */ /* 0x000f220000100800 */
[----:B------:R-:W-:Y:S01]  /*26940*/  ULDC.64 UR4, c[0x0][0x300] ;  /* 0x0000c00000047ab9 */ /* 0x000fe20000000a00 */
[----:B------:R-:W-:Y:S02]  /*26950*/  ULDC.64 UR6, c[0x0][0x310] ;  /* 0x0000c40000067ab9 */ /* 0x000fe40000000a00 */
[----:B------:R-:W5:Y:S01]  /*26960*/  LDL R10, [R1+0x18] ;  /* 0x00001800010a7983 */ /* 0x000f620000100800 */
[----:B------:R-:W-:-:S04]  /*26970*/  IMAD R7, R29, UR4, RZ ;  /* 0x000000041d077c24 */ /* 0x000fc8000f8e02ff */
[C---:B------:R-:W-:Y:S02]  /*26980*/  IMAD R7, R5.reuse, UR5, R7 ;  /* 0x0000000505077c24 */ /* 0x040fe4000f8e0207 */
[----:B------:R-:W-:Y:S01]  /*26990*/  IMAD R30, R30, UR6, RZ ;  /* 0x000000061e1e7c24 */ /* 0x000fe2000f8e02ff */
[----:B------:R-:W0:Y:S01]  /*269a0*/  S2R R9, SR_TID.X ;  /* 0x0000000000097919 */ /* 0x000e220000002100 */
[C---:B----4-:R-:W-:Y:S02]  /*269b0*/  LOP3.LUT P4, RZ, R2.reuse, 0x10, RZ, 0xc0, !PT ;  /* 0x0000001002ff7812 */ /* 0x050fe4000788c0ff */
[C---:B------:R-:W-:Y:S02]  /*269c0*/  LOP3.LUT P3, RZ, R2.reuse, 0x8, RZ, 0xc0, !PT ;  /* 0x0000000802ff7812 */ /* 0x040fe4000786c0ff */
[----:B------:R-:W-:Y:S01]  /*269d0*/  LOP3.LUT P1, RZ, R2, 0x4, RZ, 0xc0, !PT ;  /* 0x0000000402ff7812 */ /* 0x000fe2000782c0ff */
[----:B------:R-:W-:-:S04]  /*269e0*/  IMAD.WIDE.U32 R2, R5, UR4, RZ ;  /* 0x0000000405027c25 */ /* 0x000fc8000f8e00ff */
[----:B------:R-:W-:Y:S02]  /*269f0*/  IMAD.IADD R3, R3, 0x1, R7 ;  /* 0x0000000103037824 */ /* 0x000fe400078e0207 */
        /* <DEDUP_REMOVED lines=8> */
[----:B------:R-:W-:Y:S01]  /*26a80*/  IADD3 R3, R3, R5, RZ ;  /* 0x0000000503037210 */ /* 0x000fe20007ffe0ff */
[----:B------:R-:W-:-:S04]  /*26a90*/  IMAD R5, R27, UR6, RZ ;  /* 0x000000061b057c24 */ /* 0x000fc8000f8e02ff */
[C---:B------:R-:W-:Y:S02]  /*26aa0*/  IMAD R5, R8.reuse, UR7, R5 ;  /* 0x0000000708057c24 */ /* 0x040fe4000f8e0205 */
        /* <DEDUP_REMOVED lines=8> */
[----:B------:R-:W-:Y:S01]  /*26b30*/  IADD3.X R6, R8, UR7, R7, P0, !PT ;  /* 0x0000000708067c10 */ /* 0x000fe200087fe407 */
[----:B-----5:R-:W-:Y:S01]  /*26b40*/  IMAD R7, R23, 0x7800, R10 ;  /* 0x0000780017077824 */ /* 0x020fe200078e020a */
[----:B------:R-:W-:Y:S01]  /*26b50*/  IADD3 R5, P0, R2, UR6, RZ ;  /* 0x0000000602057c10 */ /* 0x000fe2000ff1e0ff */
[----:B0-----:R-:W-:Y:S01]  /*26b60*/  IMAD.SHL.U32 R10, R9, 0x10, RZ ;  /* 0x00000010090a7824 */ /* 0x001fe200078e00ff */
[----:B------:R-:W-:Y:S02]  /*26b70*/  UMOV UR4, 0xffffffff ;  /* 0xffffffff00047882 */ /* 0x000fe40000000000 */
[----:B------:R-:W-:Y:S02]  /*26b80*/  IADD3.X R8, R8, UR7, R3, P0, !PT ;  /* 0x0000000708087c10 */ /* 0x000fe400087fe403 */
[----:B------:R-:W-:Y:S01]  /*26b90*/  LOP3.LUT R10, R10, 0x30, RZ, 0xc0, !PT ;  /* 0x000000300a0a7812 */ /* 0x000fe200078ec0ff */
[----:B------:R-:W-:Y:S06]  /*26ba0*/  BRA.DIV UR4, `(.L_x_722) ;  /* 0x0000006604307947 */ /* 0x000fec000b800000 */
[----:B------:R-:W0:Y:S01]  /*26bb0*/  SHFL.IDX PT, R2, R4, RZ, 0x1c1f ;  /* 0x001c1fff04027589 */ /* 0x000e2200000e0000 */
[----:B------:R-:W-:-:S03]  /*26bc0*/  IADD3 R7, R22, R7, RZ ;  /* 0x0000000716077210 */ /* 0x000fc60007ffe0ff */
[----:B------:R-:W4:Y:S04]  /*26bd0*/  SHFL.IDX PT, R3, R6, RZ, 0x1c1f ;  /* 0x001c1fff06037589 */ /* 0x000f2800000e0000 */
[----:B------:R-:W-:Y:S04]  /*26be0*/  SHFL.IDX PT, R9, R6, 0x2, 0x1c1f ;  /* 0x005c1f0006097f89 */ /* 0x000fe800000e0000 */
[----:B------:R-:W-:Y:S01]  /*26bf0*/  SHFL.IDX PT, R8, R8, RZ, 0x1c1f ;  /* 0x001c1fff08087589 */ /* 0x000fe200000e0000 */
[----:B0-----:R-:W-:-:S05]  /*26c00*/  IADD3 R2, P0, R10, R2, RZ ;  /* 0x000000020a027210 */ /* 0x001fca0007f1e0ff */
[----:B----4-:R-:W-:-:S05]  /*26c10*/  IMAD.X R3, RZ, RZ, R3, P0 ;  /* 0x000000ffff037224 */ /* 0x010fca00000e0603 */
[----:B------:R-:W-:Y:S04]  /*26c20*/  LDGSTS.E.BYPASS.LTC128B.128 [R7+0x1a400], desc[UR50][R2.64], !P4 ;  /* 0x1a40000002077fae */ /* 0x000fe8000e101d72 */
[----:B------:R-:W-:Y:S04]  /*26c30*/  LDGSTS.E.BYPASS.LTC128B.128 [R7+0x1cc00], desc[UR50][R2.64+0x40], !P3 ;  /* 0x1cc0004002077fae */ /* 0x000fe8000d901d72 */
[----:B------:R0:W-:Y:S04]  /*26c40*/  LDGSTS.E.BYPASS.LTC128B.128 [R7+0x1f400], desc[UR50][R2.64+0x80], !P1 ;  /* 0x1f40008002077fae */ /* 0x0001e8000c901d72 */
[----:B0-----:R-:W0:Y:S04]  /*26c50*/  SHFL.IDX PT, R2, R4, 0x1, 0x1c1f ;  /* 0x003c1f0004027f89 */ /* 0x001e2800000e0000 */
[----:B------:R-:W4:Y:S01]  /*26c60*/  SHFL.IDX PT, R3, R6, 0x1, 0x1c1f ;  /* 0x003c1f0006037f89 */ /* 0x000f2200000e0000 */
[----:B0-----:R-:W-:-:S05]  /*26c70*/  IADD3 R2, P0, R10, R2, RZ ;  /* 0x000000020a027210 */ /* 0x001fca0007f1e0ff */
[----:B----4-:R-:W-:-:S05]  /*26c80*/  IMAD.X R3, RZ, RZ, R3, P0 ;  /* 0x000000ffff037224 */ /* 0x010fca00000e0603 */
[----:B------:R-:W-:Y:S04]  /*26c90*/  LDGSTS.E.BYPASS.LTC128B.128 [R7+0x1ac00], desc[UR50][R2.64], !P4 ;  /* 0x1ac0000002077fae */ /* 0x000fe8000e101d72 */
[----:B------:R-:W-:Y:S04]  /*26ca0*/  LDGSTS.E.BYPASS.LTC128B.128 [R7+0x1d400], desc[UR50][R2.64+0x40], !P3 ;  /* 0x1d40004002077fae */ /* 0x000fe8000d901d72 */
[----:B------:R0:W-:Y:S04]  /*26cb0*/  LDGSTS.E.BYPASS.LTC128B.128 [R7+0x1fc00], desc[UR50][R2.64+0x80], !P1 ;  /* 0x1fc0008002077fae */ /* 0x0001e8000c901d72 */
[----:B0-----:R-:W0:Y:S02]  /*26cc0*/  SHFL.IDX PT, R2, R4, 0x2, 0x1c1f ;  /* 0x005c1f0004027f89 */ /* 0x001e2400000e0000 */
[----:B0-----:R-:W-:-:S05]  /*26cd0*/  IADD3 R2, P0, R10, R2, RZ ;  /* 0x000000020a027210 */ /* 0x001fca0007f1e0ff */
[----:B------:R-:W-:Y:S02]  /*26ce0*/  IMAD.X R3, RZ, RZ, R9, P0 ;  /* 0x000000ffff037224 */ /* 0x000fe400000e0609 */
[----:B------:R-:W-:Y:S04]  /*26cf0*/  SHFL.IDX PT, R9, R6, 0x3, 0x1c1f ;  /* 0x007c1f0006097f89 */ /* 0x000fe800000e0000 */
[----:B------:R-:W-:Y:S04]  /*26d00*/  LDGSTS.E.BYPASS.LTC128B.128 [R7+0x1b400], desc[UR50][R2.64], !P4 ;  /* 0x1b40000002077fae */ /* 0x000fe8000e101d72 */
[----:B------:R-:W-:Y:S04]  /*26d10*/  LDGSTS.E.BYPASS.LTC128B.128 [R7+0x1dc00], desc[UR50][R2.64+0x40], !P3 ;  /* 0x1dc0004002077fae */ /* 0x000fe8000d901d72 */
[----:B------:R0:W-:Y:S04]  /*26d20*/  LDGSTS.E.BYPASS.LTC128B.128 [R7+0x20400], desc[UR50][R2.64+0x80], !P1 ;  /* 0x2040008002077fae */ /* 0x0001e8000c901d72 */
[----:B0-----:R-:W0:Y:S02]  /*26d30*/  SHFL.IDX PT, R2, R4, 0x3, 0x1c1f ;  /* 0x007c1f0004027f89 */ /* 0x001e2400000e0000 */
[----:B0-----:R-:W-:-:S05]  /*26d40*/  IADD3 R2, P0, R10, R2, RZ ;  /* 0x000000020a027210 */ /* 0x001fca0007f1e0ff */
[----:B------:R-:W-:-:S05]  /*26d50*/  IMAD.X R3, RZ, RZ, R9, P0 ;  /* 0x000000ffff037224 */ /* 0x000fca00000e0609 */
[----:B------:R-:W-:Y:S04]  /*26d60*/  LDGSTS.E.BYPASS.LTC128B.128 [R7+0x1bc00], desc[UR50][R2.64], !P4 ;  /* 0x1bc0000002077fae */ /* 0x000fe8000e101d72 */
[----:B------:R-:W-:Y:S04]  /*26d70*/  LDGSTS.E.BYPASS.LTC128B.128 [R7+0x1e400], desc[UR50][R2.64+0x40], !P3 ;  /* 0x1e40004002077fae */ /* 0x000fe8000d901d72 */
[----:B------:R0:W-:Y:S04]  /*26d80*/  LDGSTS.E.BYPASS.LTC128B.128 [R7+0x20c00], desc[UR50][R2.64+0x80], !P1 ;  /* 0x20c0008002077fae */ /* 0x0001e8000c901d72 */
[----:B0-----:R0:W4:Y:S02]  /*26d90*/  SHFL.IDX PT, R2, R5, RZ, 0x1c1f ;  /* 0x001c1fff05027589 */ /* 0x00112400000e0000 */
.L_x_938:
[----:B----4-:R-:W-:-:S04]  /*26da0*/  IADD3 R2, P0, R10, R2, RZ ;  /* 0x000000020a027210 */ /* 0x010fc80007f1e0ff */
[----:B------:R-:W-:Y:S02]  /*26db0*/  IADD3.X R3, RZ, R8, RZ, P0, !PT ;  /* 0x00000008ff037210 */ /* 0x000fe400007fe4ff */
[----:B------:R-:W-:-:S03]  /*26dc0*/  PLOP3.LUT P0, PT, PT, PT, PT, 0x80, 0x0 ;  /* 0x000000000000781c */ /* 0x000fc60003f0f070 */
[----:B------:R-:W-:Y:S01]  /*26dd0*/  @!PT LDS RZ, [RZ] ;  /* 0x00000000fffff984 */ /* 0x000fe20000000800 */
[----:B------:R-:W-:Y:S01]  /*26de0*/  @!PT LDS RZ, [RZ] ;  /* 0x00000000fffff984 */ /* 0x000fe20000000800 */
[----:B------:R-:W-:Y:S01]  /*26df0*/  @!PT LDS RZ, [RZ] ;  /* 0x00000000fffff984 */ /* 0x000fe20000000800 */
[----:B------:R4:W-:Y:S04]  /*26e00*/  LDGSTS.E.BYPASS.LTC128B.128 [R7+0x1c400], desc[UR50][R2.64], !P4 ;  /* 0x1c40000002077fae */ /* 0x0009e8000e101d72 */
[----:B------:R4:W-:Y:S04]  /*26e10*/  LDGSTS.E.BYPASS.LTC128B.128 [R7+0x1ec00], desc[UR50][R2.64+0x40], !P3 ;  /* 0x1ec0004002077fae */ /* 0x0009e8000d901d72 */
[----:B------:R4:W-:Y:S01]  /*26e20*/  LDGSTS.E.BYPASS.LTC128B.128 [R7+0x21400], desc[UR50][R2.64+0x80], !P1 ;  /* 0x2140008002077fae */ /* 0x0009e2000c901d72 */
[----:B------:R-:W-:Y:S01]  /*26e30*/  NOP ;  /* 0x0000000000007918 */ /* 0x000fe20000000000 */
.L_x_723:
        /* <DEDUP_REMOVED lines=11> */
.L_x_724:
[----:B------:R2:W-:Y:S02]  /*26ef0*/  SYNCS.ARRIVE.TRANS64.A1T0 RZ, [R0+URZ+0x29830], RZ ;  /* 0x029830ff00ff79a7 */ /* 0x0005e4000810003f */
[----:B--23--:R-:W-:-:S05]  /*26f00*/  IMAD.U32 R0, RZ, RZ, UR37 ;  /* 0x00000025ff007e24 */ /* 0x00cfca000f8e00ff */
[----:B------:R-:W-:-:S13]  /*26f10*/  ISETP.NE.AND P1, PT, R0, 0x3, PT ;  /* 0x000000030000780c */ /* 0x000fda0003f25270 */
[----:B------:R-:W-:Y:S05]  /*26f20*/  @!P1 BRA `(.L_x_725) ;  /* 0x0000000000049947 */ /* 0x000fea0003800000 */
[----:B------:R-:W-:Y:S01]  /*26f30*/  BPT.TRAP 0x1 ;  /* 0x000000040000795c */ /* 0x000fe20000300000 */
.L_x_725:
[----:B------:R-:W-:Y:S01]  /*26f40*/  LOP3.LUT R0, R21, 0x1, RZ, 0x3c, !PT ;  /* 0x0000000115007812 */ /* 0x000fe200078e3cff */
[----:B------:R-:W-:Y:S01]  /*26f50*/  IMAD R3, R20, 0x8, R22 ;  /* 0x0000000814037824 */ /* 0x000fe200078e0216 */
[----:B------:R-:W-:Y:S02]  /*26f60*/  BSSY B0, `(.L_x_726) ;  /* 0x0000004000007945 */ /* 0x000fe40003800000 */
[----:B------:R-:W-:-:S04]  /*26f70*/  SHF.L.U32 R0, R0, 0x1f, RZ ;  /* 0x0000001f00007819 */ /* 0x000fc800000006ff */
[----:B------:R-:W2:Y:S02]  /*26f80*/  SYNCS.PHASECHK.TRANS64.TRYWAIT P0, [R3+URZ+0x29870], R0 ;  /* 0x02987000030075a7 */ /* 0x000ea4000800017f */
[----:B--2---:R-:W-:Y:S05]  /*26f90*/  @!P0 BRA `(.L_x_727) ;  /* 0x0000006400b48947 */ /* 0x004fea0003800000 */
.L_x_939:
[----:B------:R-:W-:Y:S05]  /*26fa0*/  BSYNC B0 ;  /* 0x0000000000007941 */ /* 0x000fea0003800000 */
.L_x_726:
[----:B------:R-:W-:-:S04]  /*26fb0*/  MOV R2, UR39 ;  /* 0x0000002700027c02 */ /* 0x000fc80008000f00 */
[----:B------:R-:W-:-:S13]  /*26fc0*/  ISETP.NE.AND P0, PT, R2, 0x3, PT ;  /* 0x000000030200780c */ /* 0x000fda0003f05270 */
[----:B------:R-:W-:Y:S05]  /*26fd0*/  @!P0 BRA `(.L_x_728) ;  /* 0x0000000000048947 */ /* 0x000fea0003800000 */
[----:B------:R-:W-:Y:S01]  /*26fe0*/  BPT.TRAP 0x1 ;  /* 0x000000040000795c */ /* 0x000fe20000300000 */
.L_x_728:
[----:B--2---:R-:W-:Y:S01]  /*26ff0*/  SHF.L.U32 R0, R21, 0x1f, RZ ;  /* 0x0000001f15007819 */ /* 0x004fe200000006ff */
[----:B------:R-:W-:-:S03]  /*27000*/  IMAD R12, R20, 0x5000, RZ ;  /* 0x00005000140c7824 */ /* 0x000fc600078e02ff */
[----:B------:R-:W2:Y:S02]  /*27010*/  SYNCS.PHASECHK.TRANS64.TRYWAIT P0, [R3+URZ+0x29860], R0 ;  /* 0x02986000030075a7 */ /* 0x000ea4000800017f */
[----:B--2---:R-:W-:Y:S05]  /*27020*/  @!P0 BRA `(.L_x_729) ;  /* 0x0000006400a48947 */ /* 0x004fea0003800000 */
.L_x_940:
[----:B------:R-:W0:Y:S04]  /*27030*/  LDL R4, [R1+0x24] ;  /* 0x0000240001047983 */ /* 0x000e280000100800 */
[----:B------:R-:W3:Y:S04]  /*27040*/  LDL R2, [R1+0x28] ;  /* 0x0000280001027983 */ /* 0x000ee80000100800 */
[----:B------:R-:W4:Y:S01]  /*27050*/  LDL R13, [R1+0x20] ;  /* 0x00002000010d7983 */ /* 0x000f220000100800 */
[----:B------:R-:W-:Y:S05]  /*27060*/  WARPSYNC.ALL ;  /* 0x0000000000007948 */ /* 0x000fea0003800000 */
[----:B------:R-:W-:-:S04]  /*27070*/  MOV R20, UR39 ;  /* 0x0000002700147c02 */ /* 0x000fc80008000f00 */
[----:B------:R-:W-:Y:S02]  /*27080*/  ISETP.NE.AND P0, PT, R20, 0x3, PT ;  /* 0x000000031400780c */ /* 0x000fe40003f05270 */
[----:B0-----:R-:W-:-:S05]  /*27090*/  LOP3.LUT R5, R12, R4, RZ, 0xfc, !PT ;  /* 0x000000040c057212 */ /* 0x001fca00078efcff */
[----:B--2---:R-:W-:Y:S01]  /*270a0*/  IMAD.IADD R0, R22, 0x1, R5 ;  /* 0x0000000116007824 */ /* 0x004fe200078e0205 */
        /* <DEDUP_REMOVED lines=23> */
[----:B-1----:R-:W-:Y:S02]  /*27220*/  PRMT R25, R8, 0x7531, R9 ;  /* 0x0000753108197816 */ /* 0x002fe40000000009 */
        /* <DEDUP_REMOVED lines=47> */
.L_x_730:
[----:B-1----:R1:W-:Y:S01]  /*27520*/  SYNCS.ARRIVE.TRANS64.A1T0 RZ, [R3+URZ+0x29850], RZ ;  /* 0x029850ff03ff79a7 */ /* 0x0023e2000810003f */
[----:B------:R-:W-:Y:S06]  /*27530*/  BAR.SYNC.DEFER_BLOCKING 0x2, 0x80 ;  /* 0x0082000000007b1d */ /* 0x000fec0000010000 */
[----:B------:R-:W-:Y:S05]  /*27540*/  @!P1 BRA `(.L_x_731) ;  /* 0x0000000000049947 */ /* 0x000fea0003800000 */
[----:B------:R-:W-:Y:S01]  /*27550*/  BPT.TRAP 0x1 ;  /* 0x000000040000795c */ /* 0x000fe20000300000 */
.L_x_731:
[----:B------:R-:W2:Y:S01]  /*27560*/  LDL R0, [R1+0x14] ;  /* 0x0000140001007983 */ /* 0x000ea20000100800 */
[----:B-1----:R-:W-:Y:S02]  /*27570*/  VIADD R3, R3, 0x29880 ;  /* 0x0002988003037836 */ /* 0x002fe40000000000 */
[----:B------:R-:W-:Y:S02]  /*27580*/  IMAD.MOV.U32 R20, RZ, RZ, R23 ;  /* 0x000000ffff147224 */ /* 0x000fe400078e0017 */
[----:B------:R-:W-:Y:S01]  /*27590*/  IMAD.MOV.U32 R21, RZ, RZ, R34 ;  /* 0x000000ffff157224 */ /* 0x000fe200078e0022 */
[----:B--2---:R-:W-:-:S04]  /*275a0*/  PRMT R3, R0, 0x654, R3 ;  /* 0x0000065400037816 */ /* 0x004fc80000000003 */
[----:B------:R2:W-:Y:S01]  /*275b0*/  SYNCS.ARRIVE.TRANS64.RED.A1T0 RZ, [R3+URZ], RZ ;  /* 0x000000ff03ff79a7 */ /* 0x0005e2000810043f */
[----:B------:R-:W-:Y:S05]  /*275c0*/  @P2 BRA `(.L_x_732) ;  /* 0xffffffe8001c2947 */ /* 0x000fea000383ffff */
.L_x_712:
[----:B------:R-:W3:Y:S01]  /*275d0*/  S2R R0, SR_TID.X ;  /* 0x0000000000007919 */ /* 0x000ee20000002100 */
[----:B------:R-:W-:Y:S01]  /*275e0*/  BSSY B0, `(.L_x_733) ;  /* 0x0000012000007945 */ /* 0x000fe20003800000 */
[----:B---3--:R-:W-:Y:S02]  /*275f0*/  LOP3.LUT R2, R0, 0x7f, RZ, 0xc0, !PT ;  /* 0x0000007f00027812 */ /* 0x008fe400078ec0ff */
[----:B------:R-:W-:Y:S02]  /*27600*/  MOV R0, UR37 ;  /* 0x0000002500007c02 */ /* 0x000fe40008000f00 */
[----:B------:R-:W-:Y:S02]  /*27610*/  ISETP.NE.AND P1, PT, R2, RZ, PT ;  /* 0x000000ff0200720c */ /* 0x000fe40003f25270 */
[----:B------:R-:W-:-:S11]  /*27620*/  ISETP.NE.AND P0, PT, R0, 0x3, PT ;  /* 0x000000030000780c */ /* 0x000fd60003f05270 */
[----:B------:R-:W-:Y:S05]  /*27630*/  @P1 BRA `(.L_x_734) ;  /* 0x0000000000301947 */ /* 0x000fea0003800000 */
[----:B0-----:R-:W0:Y:S01]  /*27640*/  S2R R5, SR_LANEID ;  /* 0x0000000000057919 */ /* 0x001e220000000000 */
[----:B------:R-:W-:Y:S01]  /*27650*/  VOTEU.ANY UR4, UPT, PT ;  /* 0x0000000000047886 */ /* 0x000fe200038e0100 */
[----:B-12---:R-:W1:Y:S01]  /*27660*/  LDC.64 R2, c[0x0][0xc60] ;  /* 0x00031800ff027b82 */ /* 0x006e620000000a00 */
        /* <DEDUP_REMOVED lines=8> */
[----:B0-----:R-:W-:-:S07]  /*276f0*/  IADD3 R16, R0, UR38, R7 ;  /* 0x0000002600107c10 */ /* 0x001fce000fffe007 */
.L_x_734:
[----:B------:R-:W-:Y:S05]  /*27700*/  BSYNC B0 ;  /* 0x0000000000007941 */ /* 0x000fea0003800000 */
.L_x_733:
[----:B------:R-:W-:Y:S05]  /*27710*/  @!P0 BRA `(.L_x_735) ;  /* 0x0000000000048947 */ /* 0x000fea0003800000 */
[----:B------:R-:W-:Y:S01]  /*27720*/  BPT.TRAP 0x1 ;  /* 0x000000040000795c */ /* 0x000fe20000300000 */
.L_x_735:
[----:B------:R-:W-:Y:S01]  /*27730*/  LOP3.LUT R0, R34, 0x1, RZ, 0x3c, !PT ;  /* 0x0000000122007812 */ /* 0x000fe200078e3cff */
[----:B0-----:R-:W-:Y:S01]  /*27740*/  IMAD R17, R23, 0x8, R22 ;  /* 0x0000000817117824 */ /* 0x001fe200078e0216 */
[----:B------:R-:W-:Y:S02]  /*27750*/  BSSY B0, `(.L_x_736) ;  /* 0x0000004000007945 */ /* 0x000fe40003800000 */
[----:B------:R-:W-:-:S04]  /*27760*/  SHF.L.U32 R0, R0, 0x1f, RZ ;  /* 0x0000001f00007819 */ /* 0x000fc800000006ff */
[----:B------:R-:W0:Y:S02]  /*27770*/  SYNCS.PHASECHK.TRANS64.TRYWAIT P1, [R17+URZ+0x29870], R0 ;  /* 0x02987000110075a7 */ /* 0x000e24000802017f */
[----:B0-----:R-:W-:Y:S05]  /*27780*/  @!P1 BRA `(.L_x_737) ;  /* 0x0000005c00e09947 */ /* 0x001fea0003800000 */
.L_x_941:
[----:B------:R-:W-:Y:S05]  /*27790*/  BSYNC B0 ;  /* 0x0000000000007941 */ /* 0x000fea0003800000 */
.L_x_736:
[----:B------:R-:W-:-:S05]  /*277a0*/  IMAD.U32 R2, RZ, RZ, UR39 ;  /* 0x00000027ff027e24 */ /* 0x000fca000f8e00ff */
[----:B------:R-:W-:-:S13]  /*277b0*/  ISETP.NE.AND P1, PT, R2, 0x3, PT ;  /* 0x000000030200780c */ /* 0x000fda0003f25270 */
[----:B------:R-:W-:Y:S05]  /*277c0*/  @!P1 BRA `(.L_x_738) ;  /* 0x0000000000049947 */ /* 0x000fea0003800000 */
[----:B------:R-:W-:Y:S01]  /*277d0*/  BPT.TRAP 0x1 ;  /* 0x000000040000795c */ /* 0x000fe20000300000 */
.L_x_738:
[----:B0-----:R-:W-:-:S04]  /*277e0*/  SHF.L.U32 R0, R34, 0x1f, RZ ;  /* 0x0000001f22007819 */ /* 0x001fc800000006ff */
[----:B------:R-:W0:Y:S02]  /*277f0*/  SYNCS.PHASECHK.TRANS64.TRYWAIT P1, [R17+URZ+0x29860], R0 ;  /* 0x02986000110075a7 */ /* 0x000e24000802017f */
[----:B0-----:R-:W-:Y:S05]  /*27800*/  @!P1 BRA `(.L_x_739) ;  /* 0x0000005c00d49947 */ /* 0x001fea0003800000 */
.L_x_942:
[----:B------:R-:W1:Y:S04]  /*27810*/  LDL R2, [R1+0x24] ;  /* 0x0000240001027983 */ /* 0x000e680000100800 */
[----:B------:R-:W3:Y:S04]  /*27820*/  LDL R13, [R1+0x28] ;  /* 0x00002800010d7983 */ /* 0x000ee80000100800 */
[----:B------:R-:W4:Y:S01]  /*27830*/  LDL R12, [R1+0x20] ;  /* 0x00002000010c7983 */ /* 0x000f220000100800 */
[----:B0-----:R-:W-:Y:S01]  /*27840*/  IMAD R0, R23, 0x5000, RZ ;  /* 0x0000500017007824 */ /* 0x001fe200078e02ff */
[----:B------:R-:W-:Y:S05]  /*27850*/  WARPSYNC.ALL ;  /* 0x0000000000007948 */ /* 0x000fea0003800000 */
[----:B------:R-:W-:-:S05]  /*27860*/  IMAD.U32 R18, RZ, RZ, UR39 ;  /* 0x00000027ff127e24 */ /* 0x000fca000f8e00ff */
[----:B------:R-:W-:Y:S02]  /*27870*/  ISETP.NE.AND P1, PT, R18, 0x3, PT ;  /* 0x000000031200780c */ /* 0x000fe40003f25270 */
[----:B-12---:R-:W-:-:S05]  /*27880*/  LOP3.LUT R3, R0, R2, RZ, 0xfc, !PT ;  /* 0x0000000200037212 */ /* 0x006fca00078efcff */
[----:B------:R-:W-:Y:S01]  /*27890*/  IMAD.IADD R2, R22, 0x1, R3 ;  /* 0x0000000116027824 */ /* 0x000fe200078e0203 */
[----:B----4-:R-:W-:-:S04]  /*278a0*/  LOP3.LUT R0, R0, R12, RZ, 0xfc, !PT ;  /* 0x0000000c00007212 */ /* 0x010fc800078efcff */
[----:B------:R-:W0:Y:S01]  /*278b0*/  LDSM.16.MT88.4 R4, [R2+0xa400] ;  /* 0x00a400000204783b */ /* 0x000e220000004200 */
[----:B---3--:R-:W-:Y:S01]  /*278c0*/  IADD3 R3, R13, R2, RZ ;  /* 0x000000020d037210 */ /* 0x008fe20007ffe0ff */
[----:B------:R-:W-:Y:S01]  /*278d0*/  IMAD.IADD R0, R22, 0x1, R0 ;  /* 0x0000000116007824 */ /* 0x000fe200078e0200 */
[C-C-:B0-----:R-:W-:Y:S02]  /*278e0*/  PRMT R8, R4.reuse, 0x6420, R5.reuse ;  /* 0x0000642004087816 */ /* 0x141fe40000000005 */
[----:B------:R-:W-:Y:S02]  /*278f0*/  PRMT R9, R4, 0x7531, R5 ;  /* 0x0000753104097816 */ /* 0x000fe40000000005 */
[C-C-:B------:R-:W-:Y:S02]  /*27900*/  PRMT R10, R6.reuse, 0x6420, R7.reuse ;  /* 0x00006420060a7816 */ /* 0x140fe40000000007 */
[----:B------:R-:W-:Y:S02]  /*27910*/  PRMT R11, R6, 0x7531, R7 ;  /* 0x00007531060b7816 */ /* 0x000fe40000000007 */
[----:B------:R-:W0:Y:S04]  /*27920*/  LDSM.16.MT88.4 R4, [R3+0xa400] ;  /* 0x00a400000304783b */ /* 0x000e280000004200 */
[----:B------:R0:W-:Y:S02]  /*27930*/  STSM.16.M88.4 [R0+0x400], R8 ;  /* 0x0004000800007844 */ /* 0x0001e40000000200 */
        /* <DEDUP_REMOVED lines=47> */
[----:B------:R1:W-:Y:S01]  /*27c30*/  STSM.16.M88.4 [R0+0x4400], R12 ;  /* 0x0044000c00007844 */ /* 0x0003e20000000200 */
[C-C-:B0-----:R-:W-:Y:S02]  /*27c40*/  PRMT R8, R4.reuse, 0x6420, R5.reuse ;  /* 0x0000642004087816 */ /* 0x141fe40000000005 */
[----:B------:R-:W-:Y:S02]  /*27c50*/  PRMT R9, R4, 0x7531, R5 ;  /* 0x0000753104097816 */ /* 0x000fe40000000005 */
[----:B------:R-:W-:-:S02]  /*27c60*/  PRMT R10, R6, 0x6420, R7 ;  /* 0x00006420060a7816 */ /* 0x000fc40000000007 */
[----:B------:R-:W-:-:S05]  /*27c70*/  PRMT R11, R6, 0x7531, R7 ;  /* 0x00007531060b7816 */ /* 0x000fca0000000007 */
[----:B------:R1:W-:Y:S01]  /*27c80*/  STSM.16.M88.4 [R0+0x4c00], R8 ;  /* 0x004c000800007844 */ /* 0x0003e20000000200 */
[----:B------:R-:W-:Y:S01]  /*27c90*/  @!PT LDS RZ, [RZ] ;  /* 0x00000000fffff984 */ /* 0x000fe20000000800 */
[----:B------:R-:W-:Y:S01]  /*27ca0*/  @!PT LDS RZ, [RZ] ;  /* 0x00000000fffff984 */ /* 0x000fe20000000800 */
[----:B------:R-:W-:Y:S01]  /*27cb0*/  @!PT LDS RZ, [RZ] ;  /* 0x00000000fffff984 */ /* 0x000fe20000000800 */
[----:B------:R-:W-:Y:S01]  /*27cc0*/  @!PT LDS RZ, [RZ] ;  /* 0x00000000fffff984 */ /* 0x000fe20000000800 */
[----:B------:R0:W-:Y:S06]  /*27cd0*/  MEMBAR.ALL.CTA ;  /* 0x0000000000007992 */ /* 0x0001ec0000008000 */
[----:B0-----:R-:W0:Y:S01]  /*27ce0*/  FENCE.VIEW.ASYNC.S ;  /* 0x00000000000073c6 */ /* 0x001e220000000000 */
[----:B------:R-:W-:Y:S05]  /*27cf0*/  @!P1 BRA `(.L_x_740) ;  /* 0x0000000000049947 */ /* 0x000fea0003800000 */
[----:B------:R-:W-:Y:S01]  /*27d00*/  BPT.TRAP 0x1 ;  /* 0x000000040000795c */ /* 0x000fe20000300000 */
.L_x_740:
[----:B0-----:R0:W-:Y:S01]  /*27d10*/  SYNCS.ARRIVE.TRANS64.A1T0 RZ, [R17+URZ+0x29850], RZ ;  /* 0x029850ff11ff79a7 */ /* 0x0011e2000810003f */
[----:B------:R-:W-:Y:S06]  /*27d20*/  BAR.SYNC.DEFER_BLOCKING 0x2, 0x80 ;  /* 0x0082000000007b1d */ /* 0x000fec0000010000 */
[----:B------:R-:W-:Y:S05]  /*27d30*/  @!P0 BRA `(.L_x_741) ;  /* 0x0000000000048947 */ /* 0x000fea0003800000 */
[----:B------:R-:W-:Y:S01]  /*27d40*/  BPT.TRAP 0x1 ;  /* 0x000000040000795c */ /* 0x000fe20000300000 */
.L_x_741:
[----:B-1----:R-:W2:Y:S01]  /*27d50*/  LDL R0, [R1+0x14] ;  /* 0x0000140001007983 */ /* 0x002ea20000100800 */
[----:B0-----:R-:W-:Y:S01]  /*27d60*/  VIADD R17, R17, 0x29880 ;  /* 0x0002988011117836 */ /* 0x001fe20000000000 */
[----:B------:R-:W-:-:S04]  /*27d70*/  IADD3 R23, R23, 0x1, RZ ;  /* 0x0000000117177810 */ /* 0x000fc80007ffe0ff */
[----:B------:R-:W-:-:S04]  /*27d80*/  ISETP.NE.AND P0, PT, R23, 0x2, PT ;  /* 0x000000021700780c */ /* 0x000fc80003f05270 */
[----:B------:R-:W-:Y:S02]  /*27d90*/  SEL R3, RZ, 0x1, P0 ;  /* 0x00000001ff037807 */ /* 0x000fe40000000000 */
[----:B------:R-:W-:Y:S02]  /*27da0*/  SEL R23, R23, RZ, P0 ;  /* 0x000000ff17177207 */ /* 0x000fe40000000000 */
[----:B------:R-:W-:Y:S02]  /*27db0*/  LOP3.LUT R34, R34, R3, RZ, 0x3c, !PT ;  /* 0x0000000322227212 */ /* 0x000fe400078e3cff */
[----:B--2---:R-:W-:-:S04]  /*27dc0*/  PRMT R17, R0, 0x654, R17 ;  /* 0x0000065400117816 */ /* 0x004fc80000000011 */
[----:B------:R2:W-:Y:S03]  /*27dd0*/  SYNCS.ARRIVE.TRANS64.RED.A1T0 RZ, [R17+URZ], RZ ;  /* 0x000000ff11ff79a7 */ /* 0x0005e6000810043f */
.L_x_680:
[----:B------:R-:W3:Y:S02]  /*27de0*/  LDL R0, [R1] ;  /* 0x0000000001007983 */ /* 0x000ee40000100800 */
[----:B---3--:R-:W-:-:S13]  /*27df0*/  LOP3.LUT P0, RZ, R0, 0x100, RZ, 0xc0, !PT ;  /* 0x0000010000ff7812 */ /* 0x008fda000780c0ff */
[----:B------:R-:W-:Y:S05]  /*27e00*/  @!P0 BRA `(.L_x_742) ;  /* 0x0000000000288947 */ /* 0x000fea0003800000 */
[----:B------:R-:W-:Y:S05]  /*27e10*/  WARPSYNC.ALL ;  /* 0x0000000000007948 */ /* 0x000fea0003800000 */
[----:B------:R-:W3:Y:S08]  /*27e20*/  S2UR UR4, SR_CgaCtaId ;  /* 0x00000000000479c3 */ /* 0x000ef00000008800 */
[----:B------:R-:W-:Y:S01]  /*27e30*/  BAR.SYNC.DEFER_BLOCKING 0x5, 0x180 ;  /* 0x0146000000007b1d */ /* 0x000fe20000010000 */
[----:B-1----:R-:W-:Y:S01]  /*27e40*/  MOV R22, 0x400 ;  /* 0x0000040000167802 */ /* 0x002fe20000000f00 */
[----:B---3--:R-:W-:-:S05]  /*27e50*/  IMAD.U32 R0, RZ, RZ, UR4 ;  /* 0x00000004ff007e24 */ /* 0x008fca000f8e00ff */
[----:B------:R-:W-:Y:S01]  /*27e60*/  LEA R22, R0, R22, 0x18 ;  /* 0x0000001600167211 */ /* 0x000fe200078ec0ff */
[----:B------:R1:W-:Y:S04]  /*27e70*/  STL [R1+0x14], R0 ;  /* 0x0000140001007387 */ /* 0x0003e80000100800 */
[----:B--2---:R1:W2:Y:S01]  /*27e80*/  LDS.128 R16, [R22+0x298d0] ;  /* 0x0298d00016107984 */ /* 0x0042a20000000c00 */
[----:B------:R-:W-:Y:S06]  /*27e90*/  BAR.ARV 0x4, 0x180 ;  /* 0x0106000000007b1d */ /* 0x000fec0000002000 */
[----:B------:R-:W-:Y:S05]  /*27ea0*/  BRA `(.L_x_743) ;  /* 0x0000000800487947 */ /* 0x000fea0003800000 */
.L_x_742:
[----:B------:R-:W0:Y:S01]  /*27eb0*/  S2R R0, SR_TID.X ;  /* 0x0000000000007919 */ /* 0x000e220000002100 */
[----:B------:R-:W-:Y:S01]  /*27ec0*/  UMOV UR4, 0xffffffff ;  /* 0xffffffff00047882 */ /* 0x000fe20000000000 */
[----:B0-----:R-:W-:-:S04]  /*27ed0*/  LOP3.LUT R8, R0, 0x1f, RZ, 0xc0, !PT ;  /* 0x0000001f00087812 */ /* 0x001fc800078ec0ff */
[----:B------:R-:W-:Y:S01]  /*27ee0*/  ISETP.NE.AND P0, PT, R8, 0x1f, PT ;  /* 0x0000001f0800780c */ /* 0x000fe20003f05270 */
[----:B------:R-:W-:-:S12]  /*27ef0*/  BRA.DIV UR4, `(.L_x_744) ;  /* 0x0000005a042c7947 */ /* 0x000fd8000b800000 */
[----:B-1----:R-:W-:Y:S01]  /*27f00*/  IMAD.IADD R5, R19, 0x1, R8 ;  /* 0x0000000113057824 */ /* 0x002fe200078e0208 */
[----:B------:R-:W-:-:S04]  /*27f10*/  ULDC UR4, c[0x0][0xc3c] ;  /* 0x00030f0000047ab9 */ /* 0x000fc80000000800 */
[----:B------:R-:W-:-:S13]  /*27f20*/  ISETP.GE.OR P1, PT, R5, UR4, !P0 ;  /* 0x0000000405007c0c */ /* 0x000fda000c726670 */
[----:B------:R-:W0:Y:S02]  /*27f30*/  @!P1 LDC.64 R2, c[0x0][0xc80] ;  /* 0x00032000ff029b82 */ /* 0x000e240000000a00 */
[----:B0-----:R-:W-:-:S06]  /*27f40*/  @!P1 IMAD.WIDE R2, R5, 0x4, R2 ;  /* 0x0000000405029825 */ /* 0x001fcc00078e0202 */
[----:B------:R0:W3:Y:S01]  /*27f50*/  @!P1 LDG.E R3, desc[UR50][R2.64] ;  /* 0x0000003202039981 */ /* 0x0000e2000c1e1900 */
[C---:B------:R-:W-:Y:S02]  /*27f60*/  ISETP.GE.U32.AND P2, PT, R8.reuse, 0x2, PT ;  /* 0x000000020800780c */ /* 0x040fe40003f46070 */
[C---:B------:R-:W-:Y:S01]  /*27f70*/  ISETP.GE.U32.AND P3, PT, R8.reuse, 0x4, PT ;  /* 0x000000040800780c */ /* 0x040fe20003f66070 */
[----:B------:R-:W-:Y:S01]  /*27f80*/  SHFL.IDX PT, R0, R16, RZ, 0x1f ;  /* 0x00001fff10007589 */ /* 0x000fe200000e0000 */
[C---:B------:R-:W-:Y:S02]  /*27f90*/  ISETP.GE.U32.AND P4, PT, R8.reuse, 0x8, PT ;  /* 0x000000080800780c */ /* 0x040fe40003f86070 */
[----:B------:R-:W-:Y:S01]  /*27fa0*/  ISETP.GE.U32.AND P5, PT, R8, 0x10, PT ;  /* 0x000000100800780c */ /* 0x000fe20003fa6070 */
[----:B------:R-:W-:Y:S01]  /*27fb0*/  SHFL.IDX PT, R4, R16, 0x1, 0x1f ;  /* 0x00201f0010047f89 */ /* 0x000fe200000e0000 */
[----:B0-----:R-:W-:Y:S01]  /*27fc0*/  IMAD.MOV.U32 R2, RZ, RZ, RZ ;  /* 0x000000ffff027224 */ /* 0x001fe200078e00ff */
[----:B---3--:R-:W-:-:S02]  /*27fd0*/  @!P1 MOV R2, R3 ;  /* 0x0000000300029202 */ /* 0x008fc40000000f00 */
[----:B------:R-:W-:-:S03]  /*27fe0*/  ISETP.NE.AND P1, PT, R8, RZ, PT ;  /* 0x000000ff0800720c */ /* 0x000fc60003f25270 */
        /* <DEDUP_REMOVED lines=15> */
[----:B------:R0:W1:Y:S02]  /*280e0*/  SHFL.IDX PT, R14, R3, 0x1f, 0x1f ;  /* 0x03e01f00030e7f89 */ /* 0x00006400000e0000 */
.L_x_952:
[----:B------:R-:W-:Y:S02]  /*280f0*/  ULDC UR4, c[0x0][0xc38] ;  /* 0x00030e0000047ab9 */ /* 0x000fe40000000800 */
[----:B------:R-:W-:-:S04]  /*28100*/  IMAD.U32 R16, RZ, RZ, UR4 ;  /* 0x00000004ff107e24 */ /* 0x000fc8000f8e00ff */
[----:B-1----:R-:W-:-:S04]  /*28110*/  IMAD R5, R14, R16, RZ ;  /* 0x000000100e057224 */ /* 0x002fc800078e02ff */
[----:B------:R-:W-:-:S05]  /*28120*/  IMAD.IADD R4, R4, 0x1, R5 ;  /* 0x0000000104047824 */ /* 0x000fca00078e0205 */
[----:B------:R-:W-:-:S13]  /*28130*/  ISETP.GT.AND P6, PT, R4, R0, PT ;  /* 0x000000000400720c */ /* 0x000fda0003fc4270 */
[----:B------:R-:W-:Y:S05]  /*28140*/  @P6 BRA `(.L_x_745) ;  /* 0x00000000009c6947 */ /* 0x000fea0003800000 */
.L_x_750:
[----:B------:R-:W1:Y:S01]  /*28150*/  LDC R6, c[0x0][0xc3c] ;  /* 0x00030f00ff067b82 */ /* 0x000e620000000800 */
[----:B------:R-:W-:-:S04]  /*28160*/  IADD3 R19, R19, 0x1f, RZ ;  /* 0x0000001f13137810 */ /* 0x000fc80007ffe0ff */
[----:B-1----:R-:W-:-:S13]  /*28170*/  ISETP.GE.AND P6, PT, R19, R6, PT ;  /* 0x000000061300720c */ /* 0x002fda0003fc6270 */
[----:B------:R-:W-:Y:S05]  /*28180*/  @P6 BRA `(.L_x_746) ;  /* 0x0000000400446947 */ /* 0x000fea0003800000 */
[----:B------:R-:W1:Y:S01]  /*28190*/  S2R R2, SR_TID.X ;  /* 0x0000000000027919 */ /* 0x000e620000002100 */
[----:B------:R-:W-:Y:S01]  /*281a0*/  BSSY B0, `(.L_x_747) ;  /* 0x0000009000007945 */ /* 0x000fe20003800000 */
[----:B-1----:R-:W-:-:S05]  /*281b0*/  LOP3.LUT R2, R2, 0x1f, RZ, 0xc0, !PT ;  /* 0x0000001f02027812 */ /* 0x002fca00078ec0ff */
[----:B------:R-:W-:Y:S02]  /*281c0*/  IMAD.IADD R5, R19, 0x1, R2 ;  /* 0x0000000113057824 */ /* 0x000fe400078e0202 */
[----:B------:R-:W-:-:S03]  /*281d0*/  IMAD.MOV.U32 R2, RZ, RZ, RZ ;  /* 0x000000ffff027224 */ /* 0x000fc600078e00ff */
[----:B------:R-:W-:-:S13]  /*281e0*/  ISETP.GE.OR P6, PT, R5, R6, !P0 ;  /* 0x000000060500720c */ /* 0x000fda00047c6670 */
[----:B------:R-:W-:Y:S05]  /*281f0*/  @P6 BRA `(.L_x_748) ;  /* 0x00000000000c6947 */ /* 0x000fea0003800000 */
[----:B0-----:R-:W0:Y:S02]  /*28200*/  LDC.64 R2, c[0x0][0xc80] ;  /* 0x00032000ff027b82 */ /* 0x001e240000000a00 */
[----:B0-----:R-:W-:-:S06]  /*28210*/  IMAD.WIDE R2, R5, 0x4, R2 ;  /* 0x0000000405027825 */ /* 0x001fcc00078e0202 */
[----:B------:R1:W5:Y:S02]  /*28220*/  LDG.E R2, desc[UR50][R2.64] ;  /* 0x0000003202027981 */ /* 0x000364000c1e1900 */
.L_x_748:
[----:B------:R-:W-:Y:S05]  /*28230*/  BSYNC B0 ;  /* 0x0000000000007941 */ /* 0x000fea0003800000 */
.L_x_747:
[----:B------:R-:W-:-:S03]  /*28240*/  UMOV UR4, 0xffffffff ;  /* 0xffffffff00047882 */ /* 0x000fc60000000000 */
[----:B------:R-:W-:Y:S05]  /*28250*/  BRA.DIV UR4, `(.L_x_749) ;  /* 0x0000005a04787947 */ /* 0x000fea000b800000 */
[----:B-----5:R-:W3:Y:S02]  /*28260*/  SHFL.UP PT, R14, R2, 0x1, RZ ;  /* 0x04200000020e7989 */ /* 0x020ee400000e00ff */
[----:B---3--:R-:W-:-:S05]  /*28270*/  SEL R13, R14, RZ, P1 ;  /* 0x000000ff0e0d7207 */ /* 0x008fca0000800000 */
[----:B------:R-:W-:-:S05]  /*28280*/  IMAD.IADD R13, R2, 0x1, R13 ;  /* 0x00000001020d7824 */ /* 0x000fca00078e020d */
[----:B------:R-:W3:Y:S02]  /*28290*/  SHFL.UP PT, R14, R13, 0x2, RZ ;  /* 0x044000000d0e7989 */ /* 0x000ee400000e00ff */
[----:B---3--:R-:W-:-:S04]  /*282a0*/  SEL R14, R14, RZ, P2 ;  /* 0x000000ff0e0e7207 */ /* 0x008fc80001000000 */
[----:B01----:R-:W-:-:S05]  /*282b0*/  IADD3 R3, R13, R14, RZ ;  /* 0x0000000e0d037210 */ /* 0x003fca0007ffe0ff */
        /* <DEDUP_REMOVED lines=9> */
[----:B------:R0:W1:Y:S02]  /*28350*/  SHFL.IDX PT, R14, R3, 0x1f, 0x1f ;  /* 0x03e01f00030e7f89 */ /* 0x00006400000e0000 */
.L_x_960:
[----:B------:R-:W-:Y:S02]  /*28360*/  ULDC UR4, c[0x0][0xc38] ;  /* 0x00030e0000047ab9 */ /* 0x000fe40000000800 */
[----:B------:R-:W-:-:S05]  /*28370*/  MOV R16, UR4 ;  /* 0x0000000400107c02 */ /* 0x000fca0008000f00 */
[----:B-1----:R-:W-:-:S04]  /*28380*/  IMAD R5, R14, R16, RZ ;  /* 0x000000100e057224 */ /* 0x002fc800078e02ff */
[----:B------:R-:W-:-:S05]  /*28390*/  IMAD.IADD R4, R5, 0x1, R4 ;  /* 0x0000000105047824 */ /* 0x000fca00078e0204 */
[----:B------:R-:W-:-:S13]  /*283a0*/  ISETP.GT.AND P6, PT, R4, R0, PT ;  /* 0x000000000400720c */ /* 0x000fda0003fc4270 */
[----:B------:R-:W-:Y:S05]  /*283b0*/  @!P6 BRA `(.L_x_750) ;  /* 0xfffffffc0064e947 */ /* 0x000fea000383ffff */
.L_x_745:
[----:B------:R-:W-:Y:S01]  /*283c0*/  IMAD.IADD R5, R4, 0x1, -R5 ;  /* 0x0000000104057824 */ /* 0x000fe200078e0a05 */
[----:B------:R-:W-:-:S03]  /*283d0*/  UMOV UR4, 0xffffffff ;  /* 0xffffffff00047882 */ /* 0x000fc60000000000 */
[----:B------:R-:W-:-:S05]  /*283e0*/  IMAD R7, R3, R16, R5 ;  /* 0x0000001003077224 */ /* 0x000fca00078e0205 */
[----:B------:R-:W-:Y:S01]  /*283f0*/  ISETP.GT.AND P6, PT, R7, R0, PT ;  /* 0x000000000700720c */ /* 0x000fe20003fc4270 */
[----:B------:R-:W-:-:S12]  /*28400*/  BRA.DIV UR4, `(.L_x_751) ;  /* 0x0000005a04c87947 */ /* 0x000fd8000b800000 */
[----:B------:R-:W-:-:S04]  /*28410*/  VOTE.ANY R6, PT, !P6 ;  /* 0x0000000000067806 */ /* 0x000fc800070e0100 */
[----:B------:R-:W2:Y:S02]  /*28420*/  POPC R4, R6 ;  /* 0x0000000600047309 */ /* 0x000ea40000000000 */
[----:B--2---:R1:W2:Y:S02]  /*28430*/  SHFL.IDX PT, R17, R2, R4, 0x1f ;  /* 0x00001f0402117589 */ /* 0x0042a400000e0000 */
.L_x_964:
[----:B------:R-:W-:Y:S01]  /*28440*/  ISETP.NE.AND P0, PT, R6, RZ, PT ;  /* 0x000000ff0600720c */ /* 0x000fe20003f05270 */
[----:B------:R-:W-:-:S12]  /*28450*/  IMAD.MOV.U32 R14, RZ, RZ, RZ ;  /* 0x000000ffff0e7224 */ /* 0x000fd800078e00ff */
[----:B------:R-:W-:Y:S05]  /*28460*/  @!P0 BRA `(.L_x_752) ;  /* 0x0000000000108947 */ /* 0x000fea0003800000 */
[----:B------:R-:W-:Y:S01]  /*28470*/  UMOV UR4, 0xffffffff ;  /* 0xffffffff00047882 */ /* 0x000fe20000000000 */
[----:B------:R-:W-:Y:S02]  /*28480*/  IADD3 R12, R4, -0x1, RZ ;  /* 0xffffffff040c7810 */ /* 0x000fe40007ffe0ff */
[----:B------:R-:W-:Y:S05]  /*28490*/  BRA.DIV UR4, `(.L_x_753) ;  /* 0x0000005a04ec7947 */ /* 0x000fea000b800000 */
[----:B------:R3:W4:Y:S02]  /*284a0*/  SHFL.IDX PT, R14, R3, R12, 0x1f ;  /* 0x00001f0c030e7589 */ /* 0x00072400000e0000 */
.L_x_752:
[----:B--2---:R-:W-:Y:S01]  /*284b0*/  IABS R6, R17 ;  /* 0x0000001100067213 */ /* 0x004fe20000000000 */
[----:B----4-:R-:W-:Y:S02]  /*284c0*/  IMAD R16, R14, R16, R5 ;  /* 0x000000100e107224 */ /* 0x010fe400078e0205 */
[----:B-1----:R-:W-:Y:S01]  /*284d0*/  IMAD.MOV.U32 R2, RZ, RZ, RZ ;  /* 0x000000ffff027224 */ /* 0x002fe200078e00ff */
[----:B------:R-:W1:Y:S01]  /*284e0*/  I2F.RP R7, R6 ;  /* 0x0000000600077306 */ /* 0x000e620000209400 */
[----:B------:R-:W-:Y:S01]  /*284f0*/  IMAD.IADD R19, R4, 0x1, R19 ;  /* 0x0000000104137824 */ /* 0x000fe200078e0213 */
[----:B------:R-:W-:-:S06]  /*28500*/  IADD3 R0, R0, -R16, RZ ;  /* 0x8000001000007210 */ /* 0x000fcc0007ffe0ff */
[----:B-1----:R-:W0:Y:S02]  /*28510*/  MUFU.RCP R7, R7 ;  /* 0x0000000700077308 */ /* 0x002e240000001000 */
[----:B0--3--:R-:W-:-:S06]  /*28520*/  VIADD R3, R7, 0xffffffe ;  /* 0x0ffffffe07037836 */ /* 0x009fcc0000000000 */
[----:B------:R-:W0:Y:S02]  /*28530*/  F2I.FTZ.U32.TRUNC.NTZ R3, R3 ;  /* 0x0000000300037305 */ /* 0x000e24000021f000 */
[----:B0-----:R-:W-:-:S04]  /*28540*/  IMAD.MOV R5, RZ, RZ, -R3 ;  /* 0x000000ffff057224 */ /* 0x001fc800078e0a03 */
[----:B------:R-:W-:-:S04]  /*28550*/  IMAD R5, R5, R6, RZ ;  /* 0x0000000605057224 */ /* 0x000fc800078e02ff */
[----:B------:R-:W-:Y:S01]  /*28560*/  IMAD.HI.U32 R2, R3, R5, R2 ;  /* 0x0000000503027227 */ /* 0x000fe200078e0002 */
[----:B------:R-:W-:Y:S02]  /*28570*/  IABS R5, R17 ;  /* 0x0000001100057213 */ /* 0x000fe40000000000 */
[----:B------:R-:W-:-:S03]  /*28580*/  IABS R3, R0 ;  /* 0x0000000000037213 */ /* 0x000fc60000000000 */
[----:B------:R-:W-:Y:S02]  /*28590*/  IMAD.MOV R5, RZ, RZ, -R5 ;  /* 0x000000ffff057224 */ /* 0x000fe400078e0a05 */
        /* <DEDUP_REMOVED lines=9> */
[----:B------:R-:W-:-:S06]  /*28630*/  @P0 IADD3 R2, R2, 0x1, RZ ;  /* 0x0000000102020810 */ /* 0x000fcc0007ffe0ff */
[----:B------:R-:W-:Y:S01]  /*28640*/  @!P2 IMAD.MOV R2, RZ, RZ, -R2 ;  /* 0x000000ffff02a224 */ /* 0x000fe200078e0a02 */
[----:B------:R-:W-:-:S04]  /*28650*/  @!P1 LOP3.LUT R2, RZ, R17, RZ, 0x33, !PT ;  /* 0x00000011ff029212 */ /* 0x000fc800078e33ff */
[----:B------:R-:W-:Y:S01]  /*28660*/  MOV R18, R2 ;  /* 0x0000000200127202 */ /* 0x000fe20000000f00 */
[----:B------:R-:W-:-:S04]  /*28670*/  IMAD.MOV R3, RZ, RZ, -R2 ;  /* 0x000000ffff037224 */ /* 0x000fc800078e0a02 */
[----:B------:R-:W-:Y:S01]  /*28680*/  IMAD R17, R17, R3, R0 ;  /* 0x0000000311117224 */ /* 0x000fe200078e0200 */
[----:B------:R-:W-:Y:S06]  /*28690*/  BRA `(.L_x_754) ;  /* 0x00000000001c7947 */ /* 0x000fec0003800000 */
.L_x_746:
[----:B------:R-:W-:Y:S01]  /*286a0*/  UMOV UR4, URZ ;  /* 0x0000003f00047c82 */ /* 0x000fe20008000000 */
[----:B------:R-:W-:Y:S01]  /*286b0*/  UMOV UR5, URZ ;  /* 0x0000003f00057c82 */ /* 0x000fe20008000000 */
[----:B------:R-:W-:Y:S01]  /*286c0*/  ULDC UR6, c[0x0][0xc3c] ;  /* 0x00030f0000067ab9 */ /* 0x000fe20000000800 */
[----:B------:R-:W-:Y:S01]  /*286d0*/  IMAD.MOV.U32 R16, RZ, RZ, R0 ;  /* 0x000000ffff107224 */ /* 0x000fe200078e0000 */
[----:B------:R-:W-:Y:S01]  /*286e0*/  MOV R19, UR6 ;  /* 0x0000000600137c02 */ /* 0x000fe20008000f00 */
[----:B--2---:R-:W-:Y:S02]  /*286f0*/  IMAD.U32 R17, RZ, RZ, UR4 ;  /* 0x00000004ff117e24 */ /* 0x004fe4000f8e00ff */
[----:B------:R-:W-:-:S07]  /*28700*/  IMAD.U32 R18, RZ, RZ, UR5 ;  /* 0x00000005ff127e24 */ /* 0x000fce000f8e00ff */
.L_x_754:
[----:B------:R3:W2:Y:S01]  /*28710*/  LDL R2, [R1+0x14] ;  /* 0x0000140001027983 */ /* 0x0006a20000100800 */
[----:B------:R-:W1:Y:S01]  /*28720*/  S2R R0, SR_TID.X ;  /* 0x0000000000007919 */ /* 0x000e620000002100 */
[----:B------:R-:W-:Y:S05]  /*28730*/  WARPSYNC.ALL ;  /* 0x0000000000007948 */ /* 0x000fea0003800000 */
[----:B-1----:R-:W-:Y:S01]  /*28740*/  LOP3.LUT R0, R0, 0x1f, RZ, 0xc0, !PT ;  /* 0x0000001f00007812 */ /* 0x002fe200078ec0ff */
[----:B------:R-:W-:Y:S03]  /*28750*/  BAR.SYNC.DEFER_BLOCKING 0x4, 0x180 ;  /* 0x0106000000007b1d */ /* 0x000fe60000010000 */
[----:B------:R-:W-:-:S13]  /*28760*/  ISETP.NE.AND P0, PT, R0, RZ, PT ;  /* 0x000000ff0000720c */ /* 0x000fda0003f05270 */
[----:B------:R-:W-:Y:S01]  /*28770*/  @!P0 MOV R0, 0x400 ;  /* 0x0000040000008802 */ /* 0x000fe20000000f00 */
[----:B--2---:R-:W1:Y:S03]  /*28780*/  @!P0 S2R R2, SR_CgaCtaId ;  /* 0x0000000000028919 */ /* 0x004e660000008800 */
[----:B-1----:R-:W-:Y:S01]  /*28790*/  @!P0 LEA R22, R2, R0, 0x18 ;  /* 0x0000000002168211 */ /* 0x002fe200078ec0ff */
[----:B------:R3:W-:Y:S04]  /*287a0*/  @!P0 STL [R1+0x14], R2 ;  /* 0x0000140201008387 */ /* 0x0007e80000100800 */
[----:B------:R3:W-:Y:S01]  /*287b0*/  @!P0 STS.128 [R22+0x298d0], R16 ;  /* 0x0298d01016008388 */ /* 0x0007e20000000c00 */
[----:B------:R-:W-:Y:S06]  /*287c0*/  BAR.ARV 0x5, 0x180 ;  /* 0x0146000000007b1d */ /* 0x000fec0000002000 */
.L_x_743:
[----:B------:R-:W-:Y:S02]  /*287d0*/  ULDC UR4, c[0x0][0xc3c] ;  /* 0x00030f0000047ab9 */ /* 0x000fe40000000800 */
[----:B--2---:R-:W-:-:S13]  /*287e0*/  ISETP.GE.AND P0, PT, R19, UR4, PT ;  /* 0x0000000413007c0c */ /* 0x004fda000bf06270 */
[----:B------:R-:W-:Y:S05]  /*287f0*/  @!P0 BRA `(.L_x_755) ;  /* 0xffffff9400d88947 */ /* 0x000fea000383ffff */
[----:B------:R-:W-:Y:S05]  /*28800*/  BSYNC B7 ;  /* 0x0000000000077941 */ /* 0x000fea0003800000 */
.L_x_639:
[----:B-12---:R-:W2:Y:S01]  /*28810*/  LDL.LU R0, [R1+0x48] ;  /* 0x0000480001007983 */ /* 0x006ea20000300800 */
[----:B------:R-:W-:Y:S01]  /*28820*/  BSSY B0, `(.L_x_756) ;  /* 0x000000b000007945 */ /* 0x000fe20003800000 */
[----:B------:R-:W1:Y:S01]  /*28830*/  S2R R5, SR_CgaCtaId ;  /* 0x0000000000057919 */ /* 0x000e620000008800 */
[----:B--2---:R-:W-:-:S05]  /*28840*/  VIADD R0, R0, 0x1 ;  /* 0x0000000100007836 */ /* 0x004fca0000000000 */
[----:B0--3--:R-:W-:-:S04]  /*28850*/  LEA.HI R2, R0, R0, RZ, 0x1 ;  /* 0x0000000000027211 */ /* 0x009fc800078f08ff */
[----:B------:R-:W-:Y:S02]  /*28860*/  LOP3.LUT R3, R2, 0xfffffffe, RZ, 0xc0, !PT ;  /* 0xfffffffe02037812 */ /* 0x000fe400078ec0ff */
[----:B------:R-:W-:-:S03]  /*28870*/  MOV R2, 0x400 ;  /* 0x0000040000027802 */ /* 0x000fc60000000f00 */
[----:B------:R-:W-:Y:S01]  /*28880*/  IMAD.IADD R0, R0, 0x1, -R3 ;  /* 0x0000000100007824 */ /* 0x000fe200078e0a03 */
[----:B-1----:R-:W-:-:S04]  /*28890*/  LEA R4, R5, R2, 0x18 ;  /* 0x0000000205047211 */ /* 0x002fc800078ec0ff */
[----:B------:R-:W-:-:S04]  /*288a0*/  SHF.L.U32 R0, R0, 0x1f, RZ ;  /* 0x0000001f00007819 */ /* 0x000fc800000006ff */
[----:B------:R-:W0:Y:S02]  /*288b0*/  SYNCS.PHASECHK.TRANS64.TRYWAIT P0, [R4+URZ+0x29820], R0 ;  /* 0x02982000040075a7 */ /* 0x000e24000800017f */
[----:B0-----:R-:W-:Y:S05]  /*288c0*/  @!P0 BRA `(.L_x_757) ;  /* 0x0000005800048947 */ /* 0x001fea0003800000 */
.L_x_967:
[----:B------:R-:W-:Y:S05]  /*288d0*/  BSYNC B0 ;  /* 0x0000000000007941 */ /* 0x000fea0003800000 */
.L_x_756:
[----:B------:R-:W-:-:S03]  /*288e0*/  UMOV UR4, 0xffffffff ;  /* 0xffffffff00047882 */ /* 0x000fc60000000000 */
[----:B------:R-:W-:Y:S05]  /*288f0*/  BRA.DIV UR4, `(.L_x_758) ;  /* 0x0000005a040c7947 */ /* 0x000fea000b800000 */
[----:B0-----:R-:W0:Y:S02]  /*28900*/  S2R R0, SR_TID.X ;  /* 0x0000000000007919 */ /* 0x001e240000002100 */
[----:B0-----:R-:W-:-:S04]  /*28910*/  SHF.R.U32.HI R0, RZ, 0x5, R0 ;  /* 0x00000005ff007819 */ /* 0x001fc80000011600 */
[----:B------:R-:W-:-:S05]  /*28920*/  LOP3.LUT R0, R0, 0x3, RZ, 0xc0, !PT ;  /* 0x0000000300007812 */ /* 0x000fca00078ec0ff */
[----:B------:R0:W1:Y:S02]  /*28930*/  SHFL.IDX PT, R14, R0, RZ, 0x1f ;  /* 0x00001fff000e7589 */ /* 0x00006400000e0000 */
.L_x_970:
[----:B-1----:R-:W-:-:S13]  /*28940*/  ISETP.NE.AND P0, PT, R14, RZ, PT ;  /* 0x000000ff0e00720c */ /* 0x002fda0003f05270 */
[----:B------:R-:W-:Y:S05]  /*28950*/  @P0 BRA `(.L_x_431) ;  /* 0x0000000000a80947 */ /* 0x000fea0003800000 */
[----:B------:R-:W-:-:S03]  /*28960*/  UMOV UR4, 0xffffffff ;  /* 0xffffffff00047882 */ /* 0x000fc60000000000 */
[----:B------:R-:W-:Y:S05]  /*28970*/  BRA.DIV UR4, `(.L_x_759) ;  /* 0x0000005a04207947 */ /* 0x000fea000b800000 */
[----:B------:R-:W-:-:S13]  /*28980*/  ELECT P6, URZ, PT ;  /* 0x00000000003f782f */ /* 0x000fda00038c0000 */
.L_x_973:
[----:B------:R-:W-:Y:S05]  /*28990*/  @!P6 BRA `(.L_x_431) ;  /* 0x000000000098e947 */ /* 0x000fea0003800000 */
[----:B------:R-:W-:-:S06]  /*289a0*/  ULOP3.LUT UR4, UR36, 0x2, URZ, 0xfc, !UPT ;  /* 0x0000000224047892 */ /* 0x000fcc000f8efc3f */
[----:B0-----:R-:W-:-:S05]  /*289b0*/  IMAD.U32 R0, RZ, RZ, UR4 ;  /* 0x00000004ff007e24 */ /* 0x001fca000f8e00ff */
[----:B------:R-:W-:-:S13]  /*289c0*/  ISETP.NE.AND P0, PT, R0, 0x3, PT ;  /* 0x000000030000780c */ /* 0x000fda0003f05270 */
[----:B------:R-:W-:Y:S05]  /*289d0*/  @!P0 BRA `(.L_x_760) ;  /* 0x0000000000048947 */ /* 0x000fea0003800000 */
[----:B------:R-:W-:Y:S01]  /*289e0*/  BPT.TRAP 0x1 ;  /* 0x000000040000795c */ /* 0x000fe20000300000 */
.L_x_760:
[C---:B------:R-:W-:Y:S01]  /*289f0*/  LEA R5, R23.reuse, R4, 0x3 ;  /* 0x0000000417057211 */ /* 0x040fe200078e18ff */
[----:B------:R-:W-:Y:S01]  /*28a00*/  VIADD R23, R23, 0x1 ;  /* 0x0000000117177836 */ /* 0x000fe20000000000 */
[----:B------:R-:W-:-:S04]  /*28a10*/  SHF.L.U32 R0, R34, 0x1f, RZ ;  /* 0x0000001f22007819 */ /* 0x000fc800000006ff */
[----:B------:R-:W0:Y:S01]  /*28a20*/  SYNCS.PHASECHK.TRANS64.TRYWAIT P1, [R5+URZ+0x29840], R0 ;  /* 0x02984000050075a7 */ /* 0x000e22000802017f */
[----:B------:R-:W-:-:S04]  /*28a30*/  ISETP.NE.AND P2, PT, R23, 0x2, PT ;  /* 0x000000021700780c */ /* 0x000fc80003f45270 */
[----:B------:R-:W-:Y:S01]  /*28a40*/  SEL R3, RZ, 0x1, P2 ;  /* 0x00000001ff037807 */ /* 0x000fe20001000000 */
[----:B0-----:R-:W-:Y:S08]  /*28a50*/  @!P1 BRA `(.L_x_761) ;  /* 0x0000005800089947 */ /* 0x001ff00003800000 */
.L_x_974:
[----:B------:R-:W-:Y:S02]  /*28a60*/  SEL R23, R23, RZ, P2 ;  /* 0x000000ff17177207 */ /* 0x000fe40001000000 */
[----:B------:R-:W-:Y:S01]  /*28a70*/  LOP3.LUT R2, R34, R3, RZ, 0x3c, !PT ;  /* 0x0000000322027212 */ /* 0x000fe200078e3cff */
[----:B------:R-:W-:Y:S06]  /*28a80*/  @!P0 BRA `(.L_x_762) ;  /* 0x0000000000048947 */ /* 0x000fec0003800000 */
[----:B------:R-:W-:Y:S01]  /*28a90*/  BPT.TRAP 0x1 ;  /* 0x000000040000795c */ /* 0x000fe20000300000 */
.L_x_762:
[----:B------:R-:W-:Y:S01]  /*28aa0*/  IMAD R23, R23, 0x8, R4 ;  /* 0x0000000817177824 */ /* 0x000fe200078e0204 */
[----:B------:R-:W-:-:S04]  /*28ab0*/  SHF.L.U32 R2, R2, 0x1f, RZ ;  /* 0x0000001f02027819 */ /* 0x000fc800000006ff */
[----:B------:R-:W1:Y:S02]  /*28ac0*/  SYNCS.PHASECHK.TRANS64.TRYWAIT P1, [R23+URZ+0x29840], R2 ;  /* 0x02984002170075a7 */ /* 0x000e64000802017f */
[----:B-1----:R-:W-:Y:S05]  /*28ad0*/  @!P1 BRA `(.L_x_763) ;  /* 0x0000005400fc9947 */ /* 0x002fea0003800000 */
.L_x_975:
[----:B------:R-:W-:Y:S05]  /*28ae0*/  @!P0 BRA `(.L_x_764) ;  /* 0x0000000000048947 */ /* 0x000fea0003800000 */
[----:B------:R-:W-:Y:S01]  /*28af0*/  BPT.TRAP 0x1 ;  /* 0x000000040000795c */ /* 0x000fe20000300000 */
.L_x_764:
[----:B------:R-:W2:Y:S02]  /*28b00*/  SYNCS.PHASECHK.TRANS64.TRYWAIT P1, [R5+URZ+0x29860], R0 ;  /* 0x02986000050075a7 */ /* 0x000ea4000802017f */
[----:B--2---:R-:W-:Y:S05]  /*28b10*/  @!P1 BRA `(.L_x_765) ;  /* 0x0000005800009947 */ /* 0x004fea0003800000 */
.L_x_976:
[----:B------:R-:W-:Y:S05]  /*28b20*/  @!P0 BRA `(.L_x_766) ;  /* 0x0000000000048947 */ /* 0x000fea0003800000 */
[----:B------:R-:W-:Y:S01]  /*28b30*/  BPT.TRAP 0x1 ;  /* 0x000000040000795c */ /* 0x000fe20000300000 */
.L_x_766:
[----:B------:R-:W3:Y:S02]  /*28b40*/  SYNCS.PHASECHK.TRANS64.TRYWAIT P1, [R23+URZ+0x29860], R2 ;  /* 0x02986002170075a7 */ /* 0x000ee4000802017f */
[----:B---3--:R-:W-:Y:S05]  /*28b50*/  @!P1 BRA `(.L_x_767) ;  /* 0x0000005800049947 */ /* 0x008fea0003800000 */
.L_x_977:
[----:B------:R-:W-:Y:S05]  /*28b60*/  @!P0 BRA `(.L_x_768) ;  /* 0x0000000000048947 */ /* 0x000fea0003800000 */
[----:B------:R-:W-:Y:S01]  /*28b70*/  BPT.TRAP 0x1 ;  /* 0x000000040000795c */ /* 0x000fe20000300000 */
.L_x_768:
[----:B------:R-:W4:Y:S02]  /*28b80*/  SYNCS.PHASECHK.TRANS64.TRYWAIT P1, [R5+URZ+0x29880], R0 ;  /* 0x02988000050075a7 */ /* 0x000f24000802017f */
[----:B----4-:R-:W-:Y:S05]  /*28b90*/  @!P1 BRA `(.L_x_769) ;  /* 0x0000005800089947 */ /* 0x010fea0003800000 */
.L_x_978:
[----:B------:R-:W-:Y:S05]  /*28ba0*/  @!P0 BRA `(.L_x_770) ;  /* 0x0000000000048947 */ /* 0x000fea0003800000 */
[----:B------:R-:W-:Y:S01]  /*28bb0*/  BPT.TRAP 0x1 ;  /* 0x000000040000795c */ /* 0x000fe20000300000 */
.L_x_770:
[----:B------:R0:W0:Y:S02]  /*28bc0*/  SYNCS.PHASECHK.TRANS64.TRYWAIT P0, [R23+URZ+0x29880], R2 ;  /* 0x02988002170075a7 */ /* 0x000024000800017f */
[----:B0-----:R-:W-:Y:S05]  /*28bd0*/  @!P0 NANOSLEEP.SYNCS 0x989680 ;  /* 0x009896800000895d */ /* 0x001fea0003900000 */
[----:B------:R-:W0:Y:S02]  /*28be0*/  @!P0 SYNCS.PHASECHK.TRANS64 P0, [R23+URZ+0x29880], R2 ;  /* 0x02988002170085a7 */ /* 0x000e24000800007f */
[----:B0-----:R-:W-:Y:S05]  /*28bf0*/  @!P0 BRA `(.L_x_770) ;  /* 0xfffffffc00f08947 */ /* 0x001fea000383ffff */
.L_x_431:
[----:B------:R-:W-:Y:S05]  /*28c00*/  BSYNC B8 ;  /* 0x0000000000087941 */ /* 0x000fea0003800000 */
.L_x_428:
[----:B------:R-:W-:Y:S05]  /*28c10*/  EXIT ;  /* 0x000000000000794d */ /* 0x000fea0003800000 */
.L_x_449:
[----:B-1----:R1:W2:Y:S02]  /*28c20*/  SYNCS.PHASECHK.TRANS64.TRYWAIT P5, [R91+URZ+0x29890], R92 ;  /* 0x0298905c5b0075a7 */ /* 0x0022a400080a017f */
[----:B--2---:R-:W-:Y:S05]  /*28c30*/  @!P5 NANOSLEEP.SYNCS 0x989680 ;  /* 0x009896800000d95d */ /* 0x004fea0003900000 */
[----:B------:R-:W2:Y:S02]  /*28c40*/  @!P5 SYNCS.PHASECHK.TRANS64 P5, [R91+URZ+0x29890], R92 ;  /* 0x0298905c5b00d5a7 */ /* 0x000ea400080a007f */
[----:B--2---:R-:W-:Y:S05]  /*28c50*/  @!P5 BRA `(.L_x_449) ;  /* 0xfffffffc00f0d947 */ /* 0x004fea000383ffff */
[----:B------:R-:W-:Y:S05]  /*28c60*/  BRA `(.L_x_771) ;  /* 0xfffffda8005c7947 */ /* 0x000fea000383ffff */
.L_x_450:
[----:B------:R-:W-:Y:S01]  /*28c70*/  BSSY B1, `(.L_x_772) ;  /* 0x0000008000017945 */ /* 0x000fe20003800000 */
[----:B0-----:R-:W-:Y:S01]  /*28c80*/  IMAD.MOV.U32 R13, RZ, RZ, R119 ;  /* 0x000000ffff0d7224 */ /* 0x001fe200078e0077 */
[----:B------:R-:W-:Y:S01]  /*28c90*/  MOV R12, RZ ;  /* 0x000000ff000c7202 */ /* 0x000fe20000000f00 */
[----:B------:R-:W-:Y:S02]  /*28ca0*/  IMAD.MOV.U32 R11, RZ, RZ, 0x1e1f ;  /* 0x00001e1fff0b7424 */ /* 0x000fe400078e00ff */
[----:B------:R-:W-:-:S07]  /*28cb0*/  IMAD.MOV.U32 R15, RZ, RZ, -0x1 ;  /* 0xffffffffff0f7424 */ /* 0x000fce00078e00ff */
[----:B-1----:R-:W-:Y:S05]  /*28cc0*/  WARPSYNC.COLLECTIVE R15, `(.L_x_773) ;  /* 0x000000000f087348 */ /* 0x002fea0003c00000 */
[----:B------:R0:W2:Y:S02]  /*28cd0*/  SHFL.IDX P6, R14, R13, R12, R11 ;  /* 0x0000000c0d0e7389 */ /* 0x0000a400000c000b */
[----:B012---:R-:W-:Y:S01]  /*28ce0*/  ENDCOLLECTIVE ;  /* 0x000000000000791b */ /* 0x007fe20003800000 */
.L_x_773:
[----:B------:R-:W-:Y:S05]  /*28cf0*/  BSYNC B1 ;  /* 0x0000000000017941 */ /* 0x000fea0003800000 */
.L_x_772:
[----:B------:R-:W-:Y:S01]  /*28d00*/  MOV R13, R120 ;  /* 0x00000078000d7202 */ /* 0x000fe20000000f00 */
[----:B------:R-:W-:Y:S02]  /*28d10*/  IMAD.MOV.U32 R12, RZ, RZ, RZ ;  /* 0x000000ffff0c7224 */ /* 0x000fe400078e00ff */
[----:B------:R-:W-:Y:S02]  /*28d20*/  IMAD.MOV.U32 R11, RZ, RZ, 0x1e1f ;  /* 0x00001e1fff0b7424 */ /* 0x000fe400078e00ff */
[----:B------:R-:W-:Y:S02]  /*28d30*/  IMAD.MOV.U32 R15, RZ, RZ, -0x1 ;  /* 0xffffffffff0f7424 */ /* 0x000fe400078e00ff */
[----:B------:R-:W-:-:S07]  /*28d40*/  IMAD.MOV.U32 R150, RZ, RZ, R14 ;  /* 0x000000ffff967224 */ /* 0x000fce00078e000e */
[----:B------:R-:W-:Y:S05]  /*28d50*/  WARPSYNC.COLLECTIVE R15, `(.L_x_774) ;  /* 0x000000000f087348 */ /* 0x000fea0003c00000 */
[----:B------:R0:W1:Y:S02]  /*28d60*/  SHFL.IDX P6, R14, R13, R12, R11 ;  /* 0x0000000c0d0e7389 */ /* 0x00006400000c000b */
[----:B01----:R-:W-:Y:S01]  /*28d70*/  ENDCOLLECTIVE ;  /* 0x000000000000791b */ /* 0x003fe20003800000 */
.L_x_774:
[----:B------:R-:W-:Y:S01]  /*28d80*/  MOV R11, R14 ;  /* 0x0000000e000b7202 */ /* 0x000fe20000000f00 */
[----:B------:R-:W-:Y:S06]  /*28d90*/  BRA `(.L_x_775) ;  /* 0xfffffda800247947 */ /* 0x000fec000383ffff */
.L_x_475:
[----:B------:R-:W-:Y:S01]  /*28da0*/  BSSY B1, `(.L_x_776) ;  /* 0x0000008000017945 */ /* 0x000fe20003800000 */
[----:B0-----:R-:W-:Y:S01]  /*28db0*/  IMAD.MOV.U32 R13, RZ, RZ, R119 ;  /* 0x000000ffff0d7224 */ /* 0x001fe200078e0077 */
[----:B------:R-:W-:Y:S01]  /*28dc0*/  MOV R15, 0xffffffff ;  /* 0xffffffff000f7802 */ /* 0x000fe20000000f00 */
[----:B------:R-:W-:Y:S02]  /*28dd0*/  IMAD.MOV.U32 R12, RZ, RZ, 0x1 ;  /* 0x00000001ff0c7424 */ /* 0x000fe400078e00ff */
[----:B----4-:R-:W-:-:S07]  /*28de0*/  IMAD.MOV.U32 R11, RZ, RZ, 0x1e1f ;  /* 0x00001e1fff0b7424 */ /* 0x010fce00078e00ff */
[----:B-123--:R-:W-:Y:S05]  /*28df0*/  WARPSYNC.COLLECTIVE R15, `(.L_x_777) ;  /* 0x000000000f087348 */ /* 0x00efea0003c00000 */
[----:B------:R0:W4:Y:S02]  /*28e00*/  SHFL.IDX P6, R14, R13, R12, R11 ;  /* 0x0000000c0d0e7389 */ /* 0x00012400000c000b */
[----:B01234-:R-:W-:Y:S01]  /*28e10*/  ENDCOLLECTIVE ;  /* 0x000000000000791b */ /* 0x01ffe20003800000 */
.L_x_777:
[----:B------:R-:W-:Y:S05]  /*28e20*/  BSYNC B1 ;  /* 0x0000000000017941 */ /* 0x000fea0003800000 */
.L_x_776:
[----:B------:R-:W-:Y:S01]  /*28e30*/  IMAD.MOV.U32 R13, RZ, RZ, R120 ;  /* 0x000000ffff0d7224 */ /* 0x000fe200078e0078 */
[----:B------:R-:W-:Y:S01]  /*28e40*/  MOV R11, 0x1e1f ;  /* 0x00001e1f000b7802 */ /* 0x000fe20000000f00 */
[----:B------:R-:W-:Y:S02]  /*28e50*/  IMAD.MOV.U32 R12, RZ, RZ, 0x1 ;  /* 0x00000001ff0c7424 */ /* 0x000fe400078e00ff */
[----:B------:R-:W-:Y:S02]  /*28e60*/  IMAD.MOV.U32 R15, RZ, RZ, -0x1 ;  /* 0xffffffffff0f7424 */ /* 0x000fe400078e00ff */
[----:B------:R-:W-:-:S07]  /*28e70*/  IMAD.MOV.U32 R119, RZ, RZ, R14 ;  /* 0x000000ffff777224 */ /* 0x000fce00078e000e */
[----:B------:R-:W-:Y:S05]  /*28e80*/  WARPSYNC.COLLECTIVE R15, `(.L_x_778) ;  /* 0x000000000f087348 */ /* 0x000fea0003c00000 */
[----:B------:R0:W1:Y:S02]  /*28e90*/  SHFL.IDX P6, R14, R13, R12, R11 ;  /* 0x0000000c0d0e7389 */ /* 0x00006400000c000b */
[----:B01----:R-:W-:Y:S01]  /*28ea0*/  ENDCOLLECTIVE ;  /* 0x000000000000791b */ /* 0x003fe20003800000 */
.L_x_778:
[----:B------:R-:W-:Y:S01]  /*28eb0*/  IMAD.MOV.U32 R65, RZ, RZ, R14 ;  /* 0x000000ffff417224 */ /* 0x000fe200078e000e */
[----:B------:R-:W-:Y:S06]  /*28ec0*/  BRA `(.L_x_779) ;  /* 0xfffffdd000f07947 */ /* 0x000fec000383ffff */
.L_x_505:
[----:B--2---:R2:W3:Y:S02]  /*28ed0*/  SYNCS.PHASECHK.TRANS64.TRYWAIT P5, [R91+URZ+0x29890], R92 ;  /* 0x0298905c5b0075a7 */ /* 0x0044e400080a017f */
[----:B---3--:R-:W-:Y:S05]  /*28ee0*/  @!P5 NANOSLEEP.SYNCS 0x989680 ;  /* 0x009896800000d95d */ /* 0x008fea0003900000 */
[----:B------:R-:W3:Y:S02]  /*28ef0*/  @!P5 SYNCS.PHASECHK.TRANS64 P5, [R91+URZ+0x29890], R92 ;  /* 0x0298905c5b00d5a7 */ /* 0x000ee400080a007f */
[----:B---3--:R-:W-:Y:S05]  /*28f00*/  @!P5 BRA `(.L_x_505) ;  /* 0xfffffffc00f0d947 */ /* 0x008fea000383ffff */
[----:B------:R-:W-:Y:S05]  /*28f10*/  BRA `(.L_x_780) ;  /* 0xfffffe0400b07947 */ /* 0x000fea000383ffff */
.L_x_506:
[----:B------:R-:W-:Y:S01]  /*28f20*/  BSSY B1, `(.L_x_781) ;  /* 0x0000008000017945 */ /* 0x000fe20003800000 */
[----:B0-----:R-:W-:Y:S01]  /*28f30*/  IMAD.MOV.U32 R13, RZ, RZ, R119 ;  /* 0x000000ffff0d7224 */ /* 0x001fe200078e0077 */
[----:B------:R-:W-:Y:S01]  /*28f40*/  MOV R12, RZ ;  /* 0x000000ff000c7202 */ /* 0x000fe20000000f00 */
[----:B------:R-:W-:Y:S02]  /*28f50*/  IMAD.MOV.U32 R11, RZ, RZ, 0x1e1f ;  /* 0x00001e1fff0b7424 */ /* 0x000fe400078e00ff */
[----:B------:R-:W-:-:S07]  /*28f60*/  IMAD.MOV.U32 R15, RZ, RZ, -0x1 ;  /* 0xffffffffff0f7424 */ /* 0x000fce00078e00ff */
[----:B--2---:R-:W-:Y:S05]  /*28f70*/  WARPSYNC.COLLECTIVE R15, `(.L_x_782) ;  /* 0x000000000f087348 */ /* 0x004fea0003c00000 */
[----:B------:R0:W1:Y:S02]  /*28f80*/  SHFL.IDX P6, R14, R13, R12, R11 ;  /* 0x0000000c0d0e7389 */ /* 0x00006400000c000b */
[----:B012---:R-:W-:Y:S01]  /*28f90*/  ENDCOLLECTIVE ;  /* 0x000000000000791b */ /* 0x007fe20003800000 */
.L_x_782:
[----:B------:R-:W-:Y:S05]  /*28fa0*/  BSYNC B1 ;  /* 0x0000000000017941 */ /* 0x000fea0003800000 */
.L_x_781:
        /* <DEDUP_REMOVED lines=8> */
.L_x_783:
[----:B------:R-:W-:Y:S01]  /*29030*/  MOV R11, R14 ;  /* 0x0000000e000b7202 */ /* 0x000fe20000000f00 */
[----:B------:R-:W-:Y:S06]  /*29040*/  BRA `(.L_x_784) ;  /* 0xfffffe04007c7947 */ /* 0x000fec000383ffff */
.L_x_519:
        /* <DEDUP_REMOVED lines=8> */
.L_x_786:
[----:B------:R-:W-:Y:S05]  /*290d0*/  BSYNC B1 ;  /* 0x0000000000017941 */ /* 0x000fea0003800000 */
.L_x_785:
        /* <DEDUP_REMOVED lines=8> */
.L_x_787:
[----:B------:R-:W-:Y:S01]  /*29160*/  IMAD.MOV.U32 R120, RZ, RZ, R14 ;  /* 0x000000ffff787224 */ /* 0x000fe200078e000e */
[----:B------:R-:W-:Y:S06]  /*29170*/  BRA `(.L_x_788) ;  /* 0xfffffe3000ac7947 */ /* 0x000fec000383ffff */
.L_x_532:
[----:B-1----:R1:W2:Y:S02]  /*29180*/  SYNCS.PHASECHK.TRANS64.TRYWAIT P2, [R91+URZ+0x29890], R92 ;  /* 0x0298905c5b0075a7 */ /* 0x0022a4000804017f */
[----:B--2---:R-:W-:Y:S05]  /*29190*/  @!P2 NANOSLEEP.SYNCS 0x989680 ;  /* 0x009896800000a95d */ /* 0x004fea0003900000 */
[----:B------:R-:W2:Y:S02]  /*291a0*/  @!P2 SYNCS.PHASECHK.TRANS64 P2, [R91+URZ+0x29890], R92 ;  /* 0x0298905c5b00a5a7 */ /* 0x000ea4000804007f */
[----:B--2---:R-:W-:Y:S05]  /*291b0*/  @!P2 BRA `(.L_x_532) ;  /* 0xfffffffc00f0a947 */ /* 0x004fea000383ffff */
[----:B------:R-:W-:Y:S05]  /*291c0*/  BRA `(.L_x_789) ;  /* 0xfffffe6000387947 */ /* 0x000fea000383ffff */
.L_x_533:
[----:B------:R-:W-:Y:S01]  /*291d0*/  BSSY B1, `(.L_x_790) ;  /* 0x0000008000017945 */ /* 0x000fe20003800000 */
[----:B------:R-:W-:Y:S01]  /*291e0*/  IMAD.MOV.U32 R13, RZ, RZ, R47 ;  /* 0x000000ffff0d7224 */ /* 0x000fe200078e002f */
[----:B------:R-:W-:Y:S01]  /*291f0*/  MOV R12, RZ ;  /* 0x000000ff000c7202 */ /* 0x000fe20000000f00 */
[----:B------:R-:W-:Y:S02]  /*29200*/  IMAD.MOV.U32 R11, RZ, RZ, 0x1e1f ;  /* 0x00001e1fff0b7424 */ /* 0x000fe400078e00ff */
[----:B------:R-:W-:-:S07]  /*29210*/  IMAD.MOV.U32 R15, RZ, RZ, -0x1 ;  /* 0xffffffffff0f7424 */ /* 0x000fce00078e00ff */
[----:B-1----:R-:W-:Y:S05]  /*29220*/  WARPSYNC.COLLECTIVE R15, `(.L_x_791) ;  /* 0x000000000f087348 */ /* 0x002fea0003c00000 */
[----:B------:R0:W2:Y:S02]  /*29230*/  SHFL.IDX P6, R14, R13, R12, R11 ;  /* 0x0000000c0d0e7389 */ /* 0x0000a400000c000b */
[----:B012---:R-:W-:Y:S01]  /*29240*/  ENDCOLLECTIVE ;  /* 0x000000000000791b */ /* 0x007fe20003800000 */
.L_x_791:
[----:B------:R-:W-:Y:S05]  /*29250*/  BSYNC B1 ;  /* 0x0000000000017941 */ /* 0x000fea0003800000 */
.L_x_790:
        /* <DEDUP_REMOVED lines=8> */
.L_x_792:
[----:B------:R-:W-:Y:S01]  /*292e0*/  MOV R45, R14 ;  /* 0x0000000e002d7202 */ /* 0x000fe20000000f00 */
[----:B------:R-:W-:Y:S06]  /*292f0*/  BRA `(.L_x_793) ;  /* 0xfffffe6000587947 */ /* 0x000fec000383ffff */
.L_x_536:
[----:B------:R-:W-:Y:S01]  /*29300*/  BSSY B1, `(.L_x_794) ;  /* 0x0000008000017945 */ /* 0x000fe20003800000 */
[----:B----4-:R-:W-:Y:S01]  /*29310*/  IMAD.MOV.U32 R13, RZ, RZ, R47 ;  /* 0x000000ffff0d7224 */ /* 0x010fe200078e002f */
[----:B------:R-:W-:Y:S01]  /*29320*/  MOV R15, 0xffffffff ;  /* 0xffffffff000f7802 */ /* 0x000fe20000000f00 */
[----:B------:R-:W-:Y:S02]  /*29330*/  IMAD.MOV.U32 R12, RZ, RZ, 0x1 ;  /* 0x00000001ff0c7424 */ /* 0x000fe400078e00ff */
[----:B------:R-:W-:-:S07]  /*29340*/  IMAD.MOV.U32 R11, RZ, RZ, 0x1e1f ;  /* 0x00001e1fff0b7424 */ /* 0x000fce00078e00ff */
[----:B0123--:R-:W-:Y:S05]  /*29350*/  WARPSYNC.COLLECTIVE R15, `(.L_x_795) ;  /* 0x000000000f087348 */ /* 0x00ffea0003c00000 */
[----:B------:R4:W0:Y:S02]  /*29360*/  SHFL.IDX P6, R14, R13, R12, R11 ;  /* 0x0000000c0d0e7389 */ /* 0x00082400000c000b */
[----:B01234-:R-:W-:Y:S01]  /*29370*/  ENDCOLLECTIVE ;  /* 0x000000000000791b */ /* 0x01ffe20003800000 */
.L_x_795:
[----:B------:R-:W-:Y:S05]  /*29380*/  BSYNC B1 ;  /* 0x0000000000017941 */ /* 0x000fea0003800000 */
.L_x_794:
        /* <DEDUP_REMOVED lines=8> */
.L_x_796:
[----:B------:R-:W-:Y:S01]  /*29410*/  IMAD.MOV.U32 R45, RZ, RZ, R14 ;  /* 0x000000ffff2d7224 */ /* 0x000fe200078e000e */
[----:B------:R-:W-:Y:S06]  /*29420*/  BRA `(.L_x_797) ;  /* 0xfffffe6000ac7947 */ /* 0x000fec000383ffff */
.L_x_540:
[----:B------:R0:W0:Y:S02]  /*29430*/  SYNCS.PHASECHK.TRANS64.TRYWAIT P1, [R91+URZ+0x298b0], R92 ;  /* 0x0298b05c5b0075a7 */ /* 0x000024000802017f */
[----:B0-----:R-:W-:Y:S05]  /*29440*/  @!P1 NANOSLEEP.SYNCS 0x989680 ;  /* 0x009896800000995d */ /* 0x001fea0003900000 */
[----:B------:R-:W0:Y:S02]  /*29450*/  @!P1 SYNCS.PHASECHK.TRANS64 P1, [R91+URZ+0x298b0], R92 ;  /* 0x0298b05c5b0095a7 */ /* 0x000e24000802007f */
[----:B0-----:R-:W-:Y:S05]  /*29460*/  @!P1 BRA `(.L_x_540) ;  /* 0xfffffffc00f09947 */ /* 0x001fea000383ffff */
[----:B------:R-:W-:Y:S05]  /*29470*/  BRA `(.L_x_798) ;  /* 0xfffffe6400787947 */ /* 0x000fea000383ffff */
.L_x_548:
[----:B------:R-:W0:Y:S01]  /*29480*/  S2R R51, SR_TID.X ;  /* 0x0000000000337919 */ /* 0x000e220000002100 */
[----:B------:R-:W-:Y:S01]  /*29490*/  BSSY B0, `(.L_x_799) ;  /* 0x000000c000007945 */ /* 0x000fe20003800000 */
[----:B------:R-:W-:Y:S02]  /*294a0*/  IMAD.MOV.U32 R12, RZ, RZ, RZ ;  /* 0x000000ffff0c7224 */ /* 0x000fe400078e00ff */
[----:B------:R-:W-:Y:S02]  /*294b0*/  IMAD.MOV.U32 R11, RZ, RZ, 0x1f ;  /* 0x0000001fff0b7424 */ /* 0x000fe400078e00ff */
[----:B------:R-:W-:Y:S02]  /*294c0*/  IMAD.MOV.U32 R15, RZ, RZ, -0x1 ;  /* 0xffffffffff0f7424 */ /* 0x000fe400078e00ff */
[----:B0-----:R-:W-:-:S05]  /*294d0*/  VIADD R54, R51, 0xffffff80 ;  /* 0xffffff8033367836 */ /* 0x001fca0000000000 */
[----:B------:R-:W-:-:S04]  /*294e0*/  SHF.R.S32.HI R51, RZ, 0x1f, R54 ;  /* 0x0000001fff337819 */ /* 0x000fc80000011436 */
[----:B------:R-:W-:-:S04]  /*294f0*/  LEA.HI R51, R51, R54, RZ, 0x7 ;  /* 0x0000003633337211 */ /* 0x000fc800078f38ff */
[----:B------:R-:W-:-:S04]  /*29500*/  SHF.R.S32.HI R51, RZ, 0x7, R51 ;  /* 0x00000007ff337819 */ /* 0x000fc80000011433 */
[----:B------:R-:W-:-:S07]  /*29510*/  MOV R13, R51 ;  /* 0x00000033000d7202 */ /* 0x000fce0000000f00 */
[----:B-----5:R-:W-:Y:S05]  /*29520*/  WARPSYNC.COLLECTIVE R15, `(.L_x_800) ;  /* 0x000000000f087348 */ /* 0x020fea0003c00000 */
[----:B------:R0:W1:Y:S02]  /*29530*/  SHFL.IDX P6, R14, R13, R12, R11 ;  /* 0x0000000c0d0e7389 */ /* 0x00006400000c000b */
[----:B01---5:R-:W-:Y:S01]  /*29540*/  ENDCOLLECTIVE ;  /* 0x000000000000791b */ /* 0x023fe20003800000 */
.L_x_800:
[----:B------:R-:W-:Y:S05]  /*29550*/  BSYNC B0 ;  /* 0x0000000000007941 */ /* 0x000fea0003800000 */
.L_x_799:
[----:B------:R-:W-:Y:S01]  /*29560*/  MOV R168, R14 ;  /* 0x0000000e00a87202 */ /* 0x000fe20000000f00 */
[----:B------:R-:W-:Y:S06]  /*29570*/  BRA `(.L_x_801) ;  /* 0xfffffe7000387947 */ /* 0x000fec000383ffff */
.L_x_558:
[----:B------:R-:W-:Y:S01]  /*29580*/  BSSY B1, `(.L_x_802) ;  /* 0x0000008000017945 */ /* 0x000fe20003800000 */
[----:B------:R-:W-:Y:S01]  /*29590*/  IMAD.MOV.U32 R13, RZ, RZ, R26 ;  /* 0x000000ffff0d7224 */ /* 0x000fe200078e001a */
[----:B------:R-:W-:Y:S01]  /*295a0*/  MOV R15, 0xffffffff ;  /* 0xffffffff000f7802 */ /* 0x000fe20000000f00 */
[----:B------:R-:W-:Y:S02]  /*295b0*/  IMAD.MOV.U32 R12, RZ, RZ, RZ ;  /* 0x000000ffff0c7224 */ /* 0x000fe400078e00ff */
[----:B------:R-:W-:-:S07]  /*295c0*/  IMAD.MOV.U32 R11, RZ, RZ, 0x1e1f ;  /* 0x00001e1fff0b7424 */ /* 0x000fce00078e00ff */
[----:B------:R-:W-:Y:S05]  /*295d0*/  WARPSYNC.COLLECTIVE R15, `(.L_x_803) ;  /* 0x000000000f087348 */ /* 0x000fea0003c00000 */
[----:B------:R0:W1:Y:S02]  /*295e0*/  SHFL.IDX P6, R14, R13, R12, R11 ;  /* 0x0000000c0d0e7389 */ /* 0x00006400000c000b */
[----:B01----:R-:W-:Y:S01]  /*295f0*/  ENDCOLLECTIVE ;  /* 0x000000000000791b */ /* 0x003fe20003800000 */
.L_x_803:
[----:B------:R-:W-:Y:S05]  /*29600*/  BSYNC B1 ;  /* 0x0000000000017941 */ /* 0x000fea0003800000 */
.L_x_802:
[----:B------:R-:W-:Y:S01]  /*29610*/  IMAD.MOV.U32 R13, RZ, RZ, R24 ;  /* 0x000000ffff0d7224 */ /* 0x000fe200078e0018 */
[----:B------:R-:W-:Y:S01]  /*29620*/  MOV R11, 0x1e1f ;  /* 0x00001e1f000b7802 */ /* 0x000fe20000000f00 */
[----:B------:R-:W-:Y:S02]  /*29630*/  IMAD.MOV.U32 R12, RZ, RZ, RZ ;  /* 0x000000ffff0c7224 */ /* 0x000fe400078e00ff */
[----:B------:R-:W-:Y:S02]  /*29640*/  IMAD.MOV.U32 R15, RZ, RZ, -0x1 ;  /* 0xffffffffff0f7424 */ /* 0x000fe400078e00ff */
[----:B------:R-:W-:-:S07]  /*29650*/  IMAD.MOV.U32 R0, RZ, RZ, R14 ;  /* 0x000000ffff007224 */ /* 0x000fce00078e000e */
[----:B------:R-:W-:Y:S05]  /*29660*/  WARPSYNC.COLLECTIVE R15, `(.L_x_804) ;  /* 0x000000000f087348 */ /* 0x000fea0003c00000 */
[----:B------:R0:W1:Y:S02]  /*29670*/  SHFL.IDX P6, R14, R13, R12, R11 ;  /* 0x0000000c0d0e7389 */ /* 0x00006400000c000b */
[----:B01----:R-:W-:Y:S01]  /*29680*/  ENDCOLLECTIVE ;  /* 0x000000000000791b */ /* 0x003fe20003800000 */
.L_x_804:
[----:B------:R-:W-:Y:S02]  /*29690*/  IMAD.MOV.U32 R13, RZ, RZ, R37 ;  /* 0x000000ffff0d7224 */ /* 0x000fe400078e0025 */
[----:B------:R-:W-:-:S07]  /*296a0*/  IMAD.MOV.U32 R3, RZ, RZ, R14 ;  /* 0x000000ffff037224 */ /* 0x000fce00078e000e */
[----:B------:R-:W-:Y:S05]  /*296b0*/  WARPSYNC.COLLECTIVE R15, `(.L_x_805) ;  /* 0x000000000f087348 */ /* 0x000fea0003c00000 */
[----:B------:R0:W1:Y:S02]  /*296c0*/  SHFL.IDX P6, R14, R13, R12, R11 ;  /* 0x0000000c0d0e7389 */ /* 0x00006400000c000b */
[----:B01----:R-:W-:Y:S01]  /*296d0*/  ENDCOLLECTIVE ;  /* 0x000000000000791b */ /* 0x003fe20003800000 */
.L_x_805:
[----:B------:R-:W-:Y:S01]  /*296e0*/  IMAD.MOV.U32 R13, RZ, RZ, R136 ;  /* 0x000000ffff0d7224 */ /* 0x000fe200078e0088 */
[----:B------:R-:W-:-:S07]  /*296f0*/  MOV R4, R14 ;  /* 0x0000000e00047202 */ /* 0x000fce0000000f00 */
[----:B------:R-:W-:Y:S05]  /*29700*/  WARPSYNC.COLLECTIVE R15, `(.L_x_806) ;  /* 0x000000000f087348 */ /* 0x000fea0003c00000 */
[----:B------:R0:W1:Y:S02]  /*29710*/  SHFL.IDX P6, R14, R13, R12, R11 ;  /* 0x0000000c0d0e7389 */ /* 0x00006400000c000b */
[----:B01----:R-:W-:Y:S01]  /*29720*/  ENDCOLLECTIVE ;  /* 0x000000000000791b */ /* 0x003fe20003800000 */
.L_x_806:
[----:B------:R-:W-:Y:S05]  /*29730*/  BRA `(.L_x_807) ;  /* 0xfffffe7400247947 */ /* 0x000fea000383ffff */
.L_x_562:
[----:B0-----:R0:W1:Y:S02]  /*29740*/  SYNCS.PHASECHK.TRANS64.TRYWAIT P0, [R18+URZ+0x29800], R5 ;  /* 0x02980005120075a7 */ /* 0x001064000800017f */
[----:B-1----:R-:W-:Y:S05]  /*29750*/  @!P0 NANOSLEEP.SYNCS 0x989680 ;  /* 0x009896800000895d */ /* 0x002fea0003900000 */
[----:B------:R-:W1:Y:S02]  /*29760*/  @!P0 SYNCS.PHASECHK.TRANS64 P0, [R18+URZ+0x29800], R5 ;  /* 0x02980005120085a7 */ /* 0x000e64000800007f */
[----:B-1----:R-:W-:Y:S05]  /*29770*/  @!P0 BRA `(.L_x_562) ;  /* 0xfffffffc00f08947 */ /* 0x002fea000383ffff */
[----:B------:R-:W-:Y:S05]  /*29780*/  BRA `(.L_x_808) ;  /* 0xfffffe7800787947 */ /* 0x000fea000383ffff */
.L_x_574:
[----:B------:R-:W-:Y:S01]  /*29790*/  BSSY B1, `(.L_x_809) ;  /* 0x0000008000017945 */ /* 0x000fe20003800000 */
[----:B------:R-:W-:Y:S01]  /*297a0*/  IMAD.MOV.U32 R13, RZ, RZ, R26 ;  /* 0x000000ffff0d7224 */ /* 0x000fe200078e001a */
[----:B------:R-:W-:Y:S01]  /*297b0*/  MOV R11, 0x1e1f ;  /* 0x00001e1f000b7802 */ /* 0x000fe20000000f00 */
[----:B------:R-:W-:Y:S02]  /*297c0*/  IMAD.MOV.U32 R12, RZ, RZ, RZ ;  /* 0x000000ffff0c7224 */ /* 0x000fe400078e00ff */
[----:B------:R-:W-:-:S07]  /*297d0*/  IMAD.MOV.U32 R15, RZ, RZ, -0x1 ;  /* 0xffffffffff0f7424 */ /* 0x000fce00078e00ff */
[----:B------:R-:W-:Y:S05]  /*297e0*/  WARPSYNC.COLLECTIVE R15, `(.L_x_810) ;  /* 0x000000000f087348 */ /* 0x000fea0003c00000 */
[----:B------:R0:W1:Y:S02]  /*297f0*/  SHFL.IDX P6, R14, R13, R12, R11 ;  /* 0x0000000c0d0e7389 */ /* 0x00006400000c000b */
[----:B01----:R-:W-:Y:S01]  /*29800*/  ENDCOLLECTIVE ;  /* 0x000000000000791b */ /* 0x003fe20003800000 */
.L_x_810:
[----:B------:R-:W-:Y:S05]  /*29810*/  BSYNC B1 ;  /* 0x0000000000017941 */ /* 0x000fea0003800000 */
.L_x_809:
[----:B------:R-:W-:Y:S01]  /*29820*/  IMAD.MOV.U32 R13, RZ, RZ, R24 ;  /* 0x000000ffff0d7224 */ /* 0x000fe200078e0018 */
[----:B------:R-:W-:Y:S01]  /*29830*/  MOV R12, RZ ;  /* 0x000000ff000c7202 */ /* 0x000fe20000000f00 */
[----:B------:R-:W-:Y:S02]  /*29840*/  IMAD.MOV.U32 R11, RZ, RZ, 0x1e1f ;  /* 0x00001e1fff0b7424 */ /* 0x000fe400078e00ff */
[----:B------:R-:W-:Y:S02]  /*29850*/  IMAD.MOV.U32 R15, RZ, RZ, -0x1 ;  /* 0xffffffffff0f7424 */ /* 0x000fe400078e00ff */
[----:B------:R-:W-:-:S07]  /*29860*/  IMAD.MOV.U32 R3, RZ, RZ, R14 ;  /* 0x000000ffff037224 */ /* 0x000fce00078e000e */
[----:B------:R-:W-:Y:S05]  /*29870*/  WARPSYNC.COLLECTIVE R15, `(.L_x_811) ;  /* 0x000000000f087348 */ /* 0x000fea0003c00000 */
[----:B------:R0:W1:Y:S02]  /*29880*/  SHFL.IDX P6, R14, R13, R12, R11 ;  /* 0x0000000c0d0e7389 */ /* 0x00006400000c000b */
[----:B01----:R-:W-:Y:S01]  /*29890*/  ENDCOLLECTIVE ;  /* 0x000000000000791b */ /* 0x003fe20003800000 */
.L_x_811:
[----:B------:R-:W-:Y:S01]  /*298a0*/  MOV R13, R37 ;  /* 0x00000025000d7202 */ /* 0x000fe20000000f00 */
[----:B------:R-:W-:-:S07]  /*298b0*/  IMAD.MOV.U32 R21, RZ, RZ, R14 ;  /* 0x000000ffff157224 */ /* 0x000fce00078e000e */
[----:B------:R-:W-:Y:S05]  /*298c0*/  WARPSYNC.COLLECTIVE R15, `(.L_x_812) ;  /* 0x000000000f087348 */ /* 0x000fea0003c00000 */
[----:B------:R0:W1:Y:S02]  /*298d0*/  SHFL.IDX P6, R14, R13, R12, R11 ;  /* 0x0000000c0d0e7389 */ /* 0x00006400000c000b */
[----:B01----:R-:W-:Y:S01]  /*298e0*/  ENDCOLLECTIVE ;  /* 0x000000000000791b */ /* 0x003fe20003800000 */
.L_x_812:
[----:B------:R-:W-:Y:S02]  /*298f0*/  IMAD.MOV.U32 R13, RZ, RZ, R136 ;  /* 0x000000ffff0d7224 */ /* 0x000fe400078e0088 */
[----:B------:R-:W-:-:S07]  /*29900*/  IMAD.MOV.U32 R37, RZ, RZ, R14 ;  /* 0x000000ffff257224 */ /* 0x000fce00078e000e */
[----:B------:R-:W-:Y:S05]  /*29910*/  WARPSYNC.COLLECTIVE R15, `(.L_x_813) ;  /* 0x000000000f087348 */ /* 0x000fea0003c00000 */
[----:B------:R0:W1:Y:S02]  /*29920*/  SHFL.IDX P6, R14, R13, R12, R11 ;  /* 0x0000000c0d0e7389 */ /* 0x00006400000c000b */
[----:B01----:R-:W-:Y:S01]  /*29930*/  ENDCOLLECTIVE ;  /* 0x000000000000791b */ /* 0x003fe20003800000 */
.L_x_813:
[----:B------:R-:W-:Y:S01]  /*29940*/  IMAD.MOV.U32 R39, RZ, RZ, R14 ;  /* 0x000000ffff277224 */ /* 0x000fe200078e000e */
[----:B------:R-:W-:Y:S06]  /*29950*/  BRA `(.L_x_814) ;  /* 0xfffffea400c87947 */ /* 0x000fec000383ffff */
.L_x_578:
[----:B0-----:R0:W1:Y:S02]  /*29960*/  SYNCS.PHASECHK.TRANS64.TRYWAIT P0, [R18+URZ+0x29800], R21 ;  /* 0x02980015120075a7 */ /* 0x001064000800017f */
[----:B-1----:R-:W-:Y:S05]  /*29970*/  @!P0 NANOSLEEP.SYNCS 0x989680 ;  /* 0x009896800000895d */ /* 0x002fea0003900000 */
[----:B------:R-:W1:Y:S02]  /*29980*/  @!P0 SYNCS.PHASECHK.TRANS64 P0, [R18+URZ+0x29800], R21 ;  /* 0x02980015120085a7 */ /* 0x000e64000800007f */
[----:B-1----:R-:W-:Y:S05]  /*29990*/  @!P0 BRA `(.L_x_578) ;  /* 0xfffffffc00f08947 */ /* 0x002fea000383ffff */
[----:B------:R-:W-:Y:S05]  /*299a0*/  BRA `(.L_x_815) ;  /* 0xfffffea800c87947 */ /* 0x000fea000383ffff */
.L_x_586:
[----:B-1----:R1:W3:Y:S02]  /*299b0*/  SYNCS.PHASECHK.TRANS64.TRYWAIT P1, [R0+URZ+0x29830], R3 ;  /* 0x02983003000075a7 */ /* 0x0022e4000802017f */
[----:B---3--:R-:W-:Y:S05]  /*299c0*/  @!P1 NANOSLEEP.SYNCS 0x989680 ;  /* 0x009896800000995d */ /* 0x008fea0003900000 */
[----:B------:R-:W3:Y:S02]  /*299d0*/  @!P1 SYNCS.PHASECHK.TRANS64 P1, [R0+URZ+0x29830], R3 ;  /* 0x02983003000095a7 */ /* 0x000ee4000802007f */
[----:B---3--:R-:W-:Y:S05]  /*299e0*/  @!P1 BRA `(.L_x_586) ;  /* 0xfffffffc00f09947 */ /* 0x008fea000383ffff */
[----:B------:R-:W-:Y:S05]  /*299f0*/  BRA `(.L_x_585) ;  /* 0xfffffed800fc7947 */ /* 0x000fea000383ffff */
.L_x_593:
[----:B-1----:R1:W2:Y:S02]  /*29a00*/  SYNCS.PHASECHK.TRANS64.TRYWAIT P2, [R11+URZ+0x29830], R10 ;  /* 0x0298300a0b0075a7 */ /* 0x0022a4000804017f */
[----:B--2---:R-:W-:Y:S05]  /*29a10*/  @!P2 NANOSLEEP.SYNCS 0x989680 ;  /* 0x009896800000a95d */ /* 0x004fea0003900000 */
[----:B------:R-:W2:Y:S02]  /*29a20*/  @!P2 SYNCS.PHASECHK.TRANS64 P2, [R11+URZ+0x29830], R10 ;  /* 0x0298300a0b00a5a7 */ /* 0x000ea4000804007f */
[----:B--2---:R-:W-:Y:S05]  /*29a30*/  @!P2 BRA `(.L_x_593) ;  /* 0xfffffffc00f0a947 */ /* 0x004fea000383ffff */
[----:B------:R-:W-:Y:S05]  /*29a40*/  BRA `(.L_x_592) ;  /* 0xffffff14000c7947 */ /* 0x000fea000383ffff */
.L_x_597:
[----:B-1----:R1:W2:Y:S02]  /*29a50*/  SYNCS.PHASECHK.TRANS64.TRYWAIT P1, [R10+URZ+0x29850], R7 ;  /* 0x029850070a0075a7 */ /* 0x0022a4000802017f */
[----:B--2---:R-:W-:Y:S05]  /*29a60*/  @!P1 NANOSLEEP.SYNCS 0x989680 ;  /* 0x009896800000995d */ /* 0x004fea0003900000 */
[----:B------:R-:W2:Y:S02]  /*29a70*/  @!P1 SYNCS.PHASECHK.TRANS64 P1, [R10+URZ+0x29850], R7 ;  /* 0x029850070a0095a7 */ /* 0x000ea4000802007f */
[----:B--2---:R-:W-:Y:S05]  /*29a80*/  @!P1 BRA `(.L_x_597) ;  /* 0xfffffffc00f09947 */ /* 0x004fea000383ffff */
[----:B------:R-:W-:Y:S05]  /*29a90*/  BRA `(.L_x_594) ;  /* 0xffffff2400487947 */ /* 0x000fea000383ffff */
.L_x_604:
[----:B-1----:R1:W2:Y:S02]  /*29aa0*/  SYNCS.PHASECHK.TRANS64.TRYWAIT P1, [R13+URZ+0x29850], R4 ;  /* 0x029850040d0075a7 */ /* 0x0022a4000802017f */
[----:B--2---:R-:W-:Y:S05]  /*29ab0*/  @!P1 NANOSLEEP.SYNCS 0x989680 ;  /* 0x009896800000995d */ /* 0x004fea0003900000 */
[----:B------:R-:W2:Y:S02]  /*29ac0*/  @!P1 SYNCS.PHASECHK.TRANS64 P1, [R13+URZ+0x29850], R4 ;  /* 0x029850040d0095a7 */ /* 0x000ea4000802007f */
[----:B--2---:R-:W-:Y:S05]  /*29ad0*/  @!P1 BRA `(.L_x_604) ;  /* 0xfffffffc00f09947 */ /* 0x004fea000383ffff */
[----:B------:R-:W-:Y:S05]  /*29ae0*/  BRA `(.L_x_603) ;  /* 0xffffff4400587947 */ /* 0x000fea000383ffff */
.L_x_608:
[----:B------:R-:W-:Y:S01]  /*29af0*/  MOV R12, R0 ;  /* 0x00000000000c7202 */ /* 0x000fe20000000f00 */
[----:B------:R-:W-:Y:S01]  /*29b00*/  IMAD.MOV.U32 R11, RZ, RZ, 0x1c1f ;  /* 0x00001c1fff0b7424 */ /* 0x000fe200078e00ff */
[----:B------:R-:W-:Y:S01]  /*29b10*/  SEL R5, R96, R97, P0 ;  /* 0x0000006160057207 */ /* 0x000fe20000000000 */
[----:B------:R-:W-:Y:S01]  /*29b20*/  IMAD.MOV.U32 R15, RZ, RZ, -0x1 ;  /* 0xffffffffff0f7424 */ /* 0x000fe200078e00ff */
[----:B------:R-:W-:Y:S02]  /*29b30*/  SEL R7, R97, R96, P0 ;  /* 0x0000006061077207 */ /* 0x000fe40000000000 */
[----:B------:R-:W-:-:S07]  /*29b40*/  SEL R9, R92, R93, P0 ;  /* 0x0000005d5c097207 */ /* 0x000fce0000000000 */
[----:B-1---5:R-:W-:Y:S05]  /*29b50*/  WARPSYNC.COLLECTIVE R15, `(.L_x_816) ;  /* 0x000000000f087348 */ /* 0x022fea0003c00000 */
[----:B------:R0:W2:Y:S02]  /*29b60*/  SHFL.IDX P6, R14, R13, R12, R11 ;  /* 0x0000000c0d0e7389 */ /* 0x0000a400000c000b */
[----:B012--5:R-:W-:Y:S01]  /*29b70*/  ENDCOLLECTIVE ;  /* 0x000000000000791b */ /* 0x027fe20003800000 */
.L_x_816:
[----:B------:R-:W-:Y:S02]  /*29b80*/  SEL R21, R93, R92, P0 ;  /* 0x0000005c5d157207 */ /* 0x000fe40000000000 */
[----:B------:R-:W-:Y:S02]  /*29b90*/  SEL R25, R52, R43, P0 ;  /* 0x0000002b34197207 */ /* 0x000fe40000000000 */
[----:B------:R-:W-:Y:S02]  /*29ba0*/  SEL R27, R43, R52, P0 ;  /* 0x000000342b1b7207 */ /* 0x000fe40000000000 */
[----:B------:R-:W-:Y:S02]  /*29bb0*/  SEL R29, R41, R40, P0 ;  /* 0x00000028291d7207 */ /* 0x000fe40000000000 */
[----:B------:R-:W-:Y:S02]  /*29bc0*/  SEL R31, R40, R41, P0 ;  /* 0x00000029281f7207 */ /* 0x000fe40000000000 */
[----:B------:R-:W-:-:S02]  /*29bd0*/  SEL R51, R53, R30, P0 ;  /* 0x0000001e35337207 */ /* 0x000fc40000000000 */
[----:B------:R-:W-:Y:S01]  /*29be0*/  SEL R53, R30, R53, P0 ;  /* 0x000000351e357207 */ /* 0x000fe20000000000 */
[----:B------:R-:W-:Y:S01]  /*29bf0*/  IMAD.MOV.U32 R12, RZ, RZ, R2 ;  /* 0x000000ffff0c7224 */ /* 0x000fe200078e0002 */
[----:B------:R-:W-:Y:S02]  /*29c00*/  MOV R13, R3 ;  /* 0x00000003000d7202 */ /* 0x000fe40000000f00 */
[----:B------:R-:W-:Y:S02]  /*29c10*/  SEL R33, R35, R32, P0 ;  /* 0x0000002023217207 */ /* 0x000fe40000000000 */
[----:B------:R-:W-:Y:S02]  /*29c20*/  SEL R35, R32, R35, P0 ;  /* 0x0000002320237207 */ /* 0x000fe40000000000 */
[----:B------:R-:W-:Y:S02]  /*29c30*/  SEL R67, R34, R69, P0 ;  /* 0x0000004522437207 */ /* 0x000fe40000000000 */
[----:B------:R-:W-:Y:S01]  /*29c40*/  SEL R69, R69, R34, P0 ;  /* 0x0000002245457207 */ /* 0x000fe20000000000 */
[----:B------:R-:W-:Y:S01]  /*29c50*/  IMAD.MOV.U32 R6, RZ, RZ, R14 ;  /* 0x000000ffff067224 */ /* 0x000fe200078e000e */
[----:B------:R-:W-:-:S07]  /*29c60*/  SEL R37, R39, R36, P0 ;  /* 0x0000002427257207 */ /* 0x000fce0000000000 */
[----:B------:R-:W-:Y:S05]  /*29c70*/  WARPSYNC.COLLECTIVE R15, `(.L_x_817) ;  /* 0x000000000f087348 */ /* 0x000fea0003c00000 */
[----:B------:R0:W1:Y:S02]  /*29c80*/  SHFL.IDX P6, R14, R13, R12, R11 ;  /* 0x0000000c0d0e7389 */ /* 0x00006400000c000b */
[----:B01----:R-:W-:Y:S01]  /*29c90*/  ENDCOLLECTIVE ;  /* 0x000000000000791b */ /* 0x003fe20003800000 */
.L_x_817:
        /* <DEDUP_REMOVED lines=18> */
.L_x_818:
[----:B------:R-:W-:Y:S02]  /*29dc0*/  SEL R57, R56, R57, P0 ;  /* 0x0000003938397207 */ /* 0x000fe40000000000 */
[----:B------:R-:W-:Y:S02]  /*29dd0*/  SEL R59, R50, R61, P0 ;  /* 0x0000003d323b7207 */ /* 0x000fe40000000000 */
[----:B------:R-:W-:Y:S02]  /*29de0*/  SEL R61, R61, R50, P0 ;  /* 0x000000323d3d7207 */ /* 0x000fe40000000000 */
[----:B------:R-:W-:Y:S02]  /*29df0*/  SEL R4, R6, R3, P0 ;  /* 0x0000000306047207 */ /* 0x000fe40000000000 */
[----:B------:R-:W-:Y:S01]  /*29e00*/  SEL R6, R3, R6, P0 ;  /* 0x0000000603067207 */ /* 0x000fe20000000000 */
[----:B------:R-:W-:Y:S02]  /*29e10*/  IMAD.MOV.U32 R13, RZ, RZ, R7 ;  /* 0x000000ffff0d7224 */ /* 0x000fe400078e0007 */
[----:B------:R-:W-:-:S02]  /*29e20*/  IMAD.MOV.U32 R12, RZ, RZ, R2 ;  /* 0x000000ffff0c7224 */ /* 0x000fc400078e0002 */
[----:B------:R-:W-:-:S07]  /*29e30*/  IMAD.MOV.U32 R10, RZ, RZ, R14 ;  /* 0x000000ffff0a7224 */ /* 0x000fce00078e000e */
[----:B------:R-:W-:Y:S05]  /*29e40*/  WARPSYNC.COLLECTIVE R15, `(.L_x_819) ;  /* 0x000000000f087348 */ /* 0x000fea0003c00000 */
[----:B------:R0:W1:Y:S02]  /*29e50*/  SHFL.IDX P6, R14, R13, R12, R11 ;  /* 0x0000000c0d0e7389 */ /* 0x00006400000c000b */
[----:B01----:R-:W-:Y:S01]  /*29e60*/  ENDCOLLECTIVE ;  /* 0x000000000000791b */ /* 0x003fe20003800000 */
.L_x_819:
[----:B------:R-:W-:Y:S02]  /*29e70*/  IMAD.MOV.U32 R13, RZ, RZ, R9 ;  /* 0x000000ffff0d7224 */ /* 0x000fe400078e0009 */
[----:B------:R-:W-:Y:S01]  /*29e80*/  IMAD.MOV.U32 R12, RZ, RZ, R0 ;  /* 0x000000ffff0c7224 */ /* 0x000fe200078e0000 */
[----:B------:R-:W-:-:S07]  /*29e90*/  MOV R7, R14 ;  /* 0x0000000e00077202 */ /* 0x000fce0000000f00 */
[----:B------:R-:W-:Y:S05]  /*29ea0*/  WARPSYNC.COLLECTIVE R15, `(.L_x_820) ;  /* 0x000000000f087348 */ /* 0x000fea0003c00000 */
[----:B------:R0:W1:Y:S02]  /*29eb0*/  SHFL.IDX P6, R14, R13, R12, R11 ;  /* 0x0000000c0d0e7389 */ /* 0x00006400000c000b */
[----:B01----:R-:W-:Y:S01]  /*29ec0*/  ENDCOLLECTIVE ;  /* 0x000000000000791b */ /* 0x003fe20003800000 */
.L_x_820:
[----:B------:R-:W-:Y:S02]  /*29ed0*/  SEL R8, R10, R7, P0 ;  /* 0x000000070a087207 */ /* 0x000fe40000000000 */
[----:B------:R-:W-:Y:S02]  /*29ee0*/  SEL R10, R7, R10, P0 ;  /* 0x0000000a070a7207 */ /* 0x000fe40000000000 */
[----:B------:R-:W-:Y:S01]  /*29ef0*/  MOV R13, R21 ;  /* 0x00000015000d7202 */ /* 0x000fe20000000f00 */
[----:B------:R-:W-:Y:S02]  /*29f00*/  IMAD.MOV.U32 R12, RZ, RZ, R2 ;  /* 0x000000ffff0c7224 */ /* 0x000fe400078e0002 */
[----:B------:R-:W-:-:S07]  /*29f10*/  IMAD.MOV.U32 R9, RZ, RZ, R14 ;  /* 0x000000ffff097224 */ /* 0x000fce00078e000e */
[----:B------:R-:W-:Y:S05]  /*29f20*/  WARPSYNC.COLLECTIVE R15, `(.L_x_821) ;  /* 0x000000000f087348 */ /* 0x000fea0003c00000 */
[----:B------:R0:W1:Y:S02]  /*29f30*/  SHFL.IDX P6, R14, R13, R12, R11 ;  /* 0x0000000c0d0e7389 */ /* 0x00006400000c000b */
[----:B01----:R-:W-:Y:S01]  /*29f40*/  ENDCOLLECTIVE ;  /* 0x000000000000791b */ /* 0x003fe20003800000 */
.L_x_821:
[----:B------:R-:W-:Y:S01]  /*29f50*/  IMAD.MOV.U32 R13, RZ, RZ, R25 ;  /* 0x000000ffff0d7224 */ /* 0x000fe200078e0019 */
[----:B------:R-:W-:Y:S01]  /*29f60*/  MOV R12, R0 ;  /* 0x00000000000c7202 */ /* 0x000fe20000000f00 */
[----:B------:R-:W-:-:S07]  /*29f70*/  IMAD.MOV.U32 R20, RZ, RZ, R14 ;  /* 0x000000ffff147224 */ /* 0x000fce00078e000e */
[----:B------:R-:W-:Y:S05]  /*29f80*/  WARPSYNC.COLLECTIVE R15, `(.L_x_822) ;  /* 0x000000000f087348 */ /* 0x000fea0003c00000 */
[----:B------:R0:W1:Y:S02]  /*29f90*/  SHFL.IDX P6, R14, R13, R12, R11 ;  /* 0x0000000c0d0e7389 */ /* 0x00006400000c000b */
[----:B01----:R-:W-:Y:S01]  /*29fa0*/  ENDCOLLECTIVE ;  /* 0x000000000000791b */ /* 0x003fe20003800000 */
.L_x_822:
[----:B------:R-:W-:Y:S02]  /*29fb0*/  IMAD.MOV.U32 R13, RZ, RZ, R27 ;  /* 0x000000ffff0d7224 */ /* 0x000fe400078e001b */
[----:B------:R-:W-:Y:S02]  /*29fc0*/  IMAD.MOV.U32 R12, RZ, RZ, R2 ;  /* 0x000000ffff0c7224 */ /* 0x000fe400078e0002 */
[----:B------:R-:W-:-:S07]  /*29fd0*/  IMAD.MOV.U32 R26, RZ, RZ, R14 ;  /* 0x000000ffff1a7224 */ /* 0x000fce00078e000e */
[----:B------:R-:W-:Y:S05]  /*29fe0*/  WARPSYNC.COLLECTIVE R15, `(.L_x_823) ;  /* 0x000000000f087348 */ /* 0x000fea0003c00000 */
[----:B------:R0:W1:Y:S02]  /*29ff0*/  SHFL.IDX P6, R14, R13, R12, R11 ;  /* 0x0000000c0d0e7389 */ /* 0x00006400000c000b */
[----:B01----:R-:W-:Y:S01]  /*2a000*/  ENDCOLLECTIVE ;  /* 0x000000000000791b */ /* 0x003fe20003800000 */
.L_x_823:
[----:B------:R-:W-:Y:S02]  /*2a010*/  IMAD.MOV.U32 R13, RZ, RZ, R29 ;  /* 0x000000ffff0d7224 */ /* 0x000fe400078e001d */
[----:B------:R-:W-:Y:S01]  /*2a020*/  IMAD.MOV.U32 R12, RZ, RZ, R0 ;  /* 0x000000ffff0c7224 */ /* 0x000fe200078e0000 */
[----:B------:R-:W-:-:S07]  /*2a030*/  MOV R27, R14 ;  /* 0x0000000e001b7202 */ /* 0x000fce0000000f00 */
[----:B------:R-:W-:Y:S05]  /*2a040*/  WARPSYNC.COLLECTIVE R15, `(.L_x_824) ;  /* 0x000000000f087348 */ /* 0x000fea0003c00000 */
[----:B------:R0:W1:Y:S02]  /*2a050*/  SHFL.IDX P6, R14, R13, R12, R11 ;  /* 0x0000000c0d0e7389 */ /* 0x00006400000c000b */
[----:B01----:R-:W-:Y:S01]  /*2a060*/  ENDCOLLECTIVE ;  /* 0x000000000000791b */ /* 0x003fe20003800000 */
.L_x_824:
        /* <DEDUP_REMOVED lines=8> */
.L_x_825:
[----:B------:R-:W-:Y:S01]  /*2a0f0*/  IMAD.MOV.U32 R13, RZ, RZ, R33 ;  /* 0x000000ffff0d7224 */ /* 0x000fe200078e0021 */
[----:B------:R-:W-:Y:S01]  /*2a100*/  MOV R12, R0 ;  /* 0x00000000000c7202 */ /* 0x000fe20000000f00 */
[----:B------:R-:W-:-:S07]  /*2a110*/  IMAD.MOV.U32 R31, RZ, RZ, R14 ;  /* 0x000000ffff1f7224 */ /* 0x000fce00078e000e */
[----:B------:R-:W-:Y:S05]  /*2a120*/  WARPSYNC.COLLECTIVE R15, `(.L_x_826) ;  /* 0x000000000f087348 */ /* 0x000fea0003c00000 */
[----:B------:R0:W1:Y:S02]  /*2a130*/  SHFL.IDX P6, R14, R13, R12, R11 ;  /* 0x0000000c0d0e7389 */ /* 0x00006400000c000b */
[----:B01----:R-:W-:Y:S01]  /*2a140*/  ENDCOLLECTIVE ;  /* 0x000000000000791b */ /* 0x003fe20003800000 */
.L_x_826:
[----:B------:R-:W-:Y:S02]  /*2a150*/  SEL R28, R30, R31, P0 ;  /* 0x0000001f1e1c7207 */ /* 0x000fe40000000000 */
[----:B------:R-:W-:Y:S01]  /*2a160*/  SEL R30, R31, R30, P0 ;  /* 0x0000001e1f1e7207 */ /* 0x000fe20000000000 */
[----:B------:R-:W-:Y:S02]  /*2a170*/  IMAD.MOV.U32 R13, RZ, RZ, R35 ;  /* 0x000000ffff0d7224 */ /* 0x000fe400078e0023 */
[----:B------:R-:W-:Y:S02]  /*2a180*/  IMAD.MOV.U32 R12, RZ, RZ, R2 ;  /* 0x000000ffff0c7224 */ /* 0x000fe400078e0002 */
[----:B------:R-:W-:-:S07]  /*2a190*/  IMAD.MOV.U32 R34, RZ, RZ, R14 ;  /* 0x000000ffff227224 */ /* 0x000fce00078e000e */
[----:B------:R-:W-:Y:S05]  /*2a1a0*/  WARPSYNC.COLLECTIVE R15, `(.L_x_827) ;  /* 0x000000000f087348 */ /* 0x000fea0003c00000 */
[----:B------:R0:W1:Y:S02]  /*2a1b0*/  SHFL.IDX P6, R14, R13, R12, R11 ;  /* 0x0000000c0d0e7389 */ /* 0x00006400000c000b */
[----:B01----:R-:W-:Y:S01]  /*2a1c0*/  ENDCOLLECTIVE ;  /* 0x000000000000791b */ /* 0x003fe20003800000 */
.L_x_827:
[----:B------:R-:W-:Y:S02]  /*2a1d0*/  IMAD.MOV.U32 R13, RZ, RZ, R37 ;  /* 0x000000ffff0d7224 */ /* 0x000fe400078e0025 */
[----:B------:R-:W-:Y:S01]  /*2a1e0*/  IMAD.MOV.U32 R12, RZ, RZ, R0 ;  /* 0x000000ffff0c7224 */ /* 0x000fe200078e0000 */
[----:B------:R-:W-:-:S07]  /*2a1f0*/  MOV R35, R14 ;  /* 0x0000000e00237202 */ /* 0x000fce0000000f00 */
[----:B------:R-:W-:Y:S05]  /*2a200*/  WARPSYNC.COLLECTIVE R15, `(.L_x_828) ;  /* 0x000000000f087348 */ /* 0x000fea0003c00000 */
[----:B------:R0:W1:Y:S02]  /*2a210*/  SHFL.IDX P6, R14, R13, R12, R11 ;  /* 0x0000000c0d0e7389 */ /* 0x00006400000c000b */
[----:B01----:R-:W-:Y:S01]  /*2a220*/  ENDCOLLECTIVE ;  /* 0x000000000000791b */ /* 0x003fe20003800000 */
.L_x_828:
        /* <DEDUP_REMOVED lines=8> */
.L_x_829:
[----:B------:R-:W-:Y:S01]  /*2a2b0*/  IMAD.MOV.U32 R13, RZ, RZ, R41 ;  /* 0x000000ffff0d7224 */ /* 0x000fe200078e0029 */
[----:B------:R-:W-:Y:S01]  /*2a2c0*/  MOV R12, R0 ;  /* 0x00000000000c7202 */ /* 0x000fe20000000f00 */
[----:B------:R-:W-:-:S07]  /*2a2d0*/  IMAD.MOV.U32 R39, RZ, RZ, R14 ;  /* 0x000000ffff277224 */ /* 0x000fce00078e000e */
[----:B------:R-:W-:Y:S05]  /*2a2e0*/  WARPSYNC.COLLECTIVE R15, `(.L_x_830) ;  /* 0x000000000f087348 */ /* 0x000fea0003c00000 */
[----:B------:R0:W1:Y:S02]  /*2a2f0*/  SHFL.IDX P6, R14, R13, R12, R11 ;  /* 0x0000000c0d0e7389 */ /* 0x00006400000c000b */
[----:B01----:R-:W-:Y:S01]  /*2a300*/  ENDCOLLECTIVE ;  /* 0x000000000000791b */ /* 0x003fe20003800000 */
.L_x_830:
        /* <DEDUP_REMOVED lines=8> */
.L_x_831:
[----:B------:R-:W-:Y:S02]  /*2a390*/  IMAD.MOV.U32 R13, RZ, RZ, R47 ;  /* 0x000000ffff0d7224 */ /* 0x000fe400078e002f */
[----:B------:R-:W-:Y:S01]  /*2a3a0*/  IMAD.MOV.U32 R12, RZ, RZ, R0 ;  /* 0x000000ffff0c7224 */ /* 0x000fe200078e0000 */
[----:B------:R-:W-:-:S07]  /*2a3b0*/  MOV R43, R14 ;  /* 0x0000000e002b7202 */ /* 0x000fce0000000f00 */
[----:B------:R-:W-:Y:S05]  /*2a3c0*/  WARPSYNC.COLLECTIVE R15, `(.L_x_832) ;  /* 0x000000000f087348 */ /* 0x000fea0003c00000 */
[----:B------:R0:W1:Y:S02]  /*2a3d0*/  SHFL.IDX P6, R14, R13, R12, R11 ;  /* 0x0000000c0d0e7389 */ /* 0x00006400000c000b */
[----:B01----:R-:W-:Y:S01]  /*2a3e0*/  ENDCOLLECTIVE ;  /* 0x000000000000791b */ /* 0x003fe20003800000 */
.L_x_832:
        /* <DEDUP_REMOVED lines=8> */
.L_x_833:
[----:B------:R-:W-:Y:S01]  /*2a470*/  IMAD.MOV.U32 R13, RZ, RZ, R51 ;  /* 0x000000ffff0d7224 */ /* 0x000fe200078e0033 */
[----:B------:R-:W-:Y:S01]  /*2a480*/  MOV R12, R0 ;  /* 0x00000000000c7202 */ /* 0x000fe20000000f00 */
[----:B------:R-:W-:-:S07]  /*2a490*/  IMAD.MOV.U32 R46, RZ, RZ, R14 ;  /* 0x000000ffff2e7224 */ /* 0x000fce00078e000e */
[----:B------:R-:W-:Y:S05]  /*2a4a0*/  WARPSYNC.COLLECTIVE R15, `(.L_x_834) ;  /* 0x000000000f087348 */ /* 0x000fea0003c00000 */
[----:B------:R0:W1:Y:S02]  /*2a4b0*/  SHFL.IDX P6, R14, R13, R12, R11 ;  /* 0x0000000c0d0e7389 */ /* 0x00006400000c000b */
[----:B01----:R-:W-:Y:S01]  /*2a4c0*/  ENDCOLLECTIVE ;  /* 0x000000000000791b */ /* 0x003fe20003800000 */
.L_x_834:
        /* <DEDUP_REMOVED lines=8> */
.L_x_835:
[----:B------:R-:W-:Y:S02]  /*2a550*/  IMAD.MOV.U32 R13, RZ, RZ, R55 ;  /* 0x000000ffff0d7224 */ /* 0x000fe400078e0037 */
[----:B------:R-:W-:Y:S01]  /*2a560*/  IMAD.MOV.U32 R12, RZ, RZ, R0 ;  /* 0x000000ffff0c7224 */ /* 0x000fe200078e0000 */
[----:B------:R-:W-:-:S07]  /*2a570*/  MOV R48, R14 ;  /* 0x0000000e00307202 */ /* 0x000fce0000000f00 */
[----:B------:R-:W-:Y:S05]  /*2a580*/  WARPSYNC.COLLECTIVE R15, `(.L_x_836) ;  /* 0x000000000f087348 */ /* 0x000fea0003c00000 */
[----:B------:R0:W1:Y:S02]  /*2a590*/  SHFL.IDX P6, R14, R13, R12, R11 ;  /* 0x0000000c0d0e7389 */ /* 0x00006400000c000b */
[----:B01----:R-:W-:Y:S01]  /*2a5a0*/  ENDCOLLECTIVE ;  /* 0x000000000000791b */ /* 0x003fe20003800000 */
.L_x_836:
[----:B------:R-:W-:Y:S01]  /*2a5b0*/  MOV R13, R57 ;  /* 0x00000039000d7202 */ /* 0x000fe20000000f00 */
[----:B------:R-:W-:Y:S02]  /*2a5c0*/  IMAD.MOV.U32 R12, RZ, RZ, R2 ;  /* 0x000000ffff0c7224 */ /* 0x000fe400078e0002 */
[----:B------:R-:W-:-:S07]  /*2a5d0*/  IMAD.MOV.U32 R55, RZ, RZ, R14 ;  /* 0x000000ffff377224 */ /* 0x000fce00078e000e */
[----:B------:R-:W-:Y:S05]  /*2a5e0*/  WARPSYNC.COLLECTIVE R15, `(.L_x_837) ;  /* 0x000000000f087348 */ /* 0x000fea0003c00000 */
[----:B------:R0:W1:Y:S02]  /*2a5f0*/  SHFL.IDX P6, R14, R13, R12, R11 ;  /* 0x0000000c0d0e7389 */ /* 0x00006400000c000b */
[----:B01----:R-:W-:Y:S01]  /*2a600*/  ENDCOLLECTIVE ;  /* 0x000000000000791b */ /* 0x003fe20003800000 */
.L_x_837:
[----:B------:R-:W-:Y:S01]  /*2a610*/  IMAD.MOV.U32 R13, RZ, RZ, R59 ;  /* 0x000000ffff0d7224 */ /* 0x000fe200078e003b */
[----:B------:R-:W-:Y:S01]  /*2a620*/  MOV R12, R0 ;  /* 0x00000000000c7202 */ /* 0x000fe20000000f00 */
[----:B------:R-:W-:-:S07]  /*2a630*/  IMAD.MOV.U32 R50, RZ, RZ, R14 ;  /* 0x000000ffff327224 */ /* 0x000fce00078e000e */
[----:B------:R-:W-:Y:S05]  /*2a640*/  WARPSYNC.COLLECTIVE R15, `(.L_x_838) ;  /* 0x000000000f087348 */ /* 0x000fea0003c00000 */
[----:B------:R0:W1:Y:S02]  /*2a650*/  SHFL.IDX P6, R14, R13, R12, R11 ;  /* 0x0000000c0d0e7389 */ /* 0x00006400000c000b */
[----:B01----:R-:W-:Y:S01]  /*2a660*/  ENDCOLLECTIVE ;  /* 0x000000000000791b */ /* 0x003fe20003800000 */
.L_x_838:
[----:B------:R-:W-:Y:S02]  /*2a670*/  IMAD.MOV.U32 R13, RZ, RZ, R61 ;  /* 0x000000ffff0d7224 */ /* 0x000fe400078e003d */
[----:B------:R-:W-:Y:S02]  /*2a680*/  IMAD.MOV.U32 R12, RZ, RZ, R2 ;  /* 0x000000ffff0c7224 */ /* 0x000fe400078e0002 */
[----:B------:R-:W-:-:S07]  /*2a690*/  IMAD.MOV.U32 R59, RZ, RZ, R14 ;  /* 0x000000ffff3b7224 */ /* 0x000fce00078e000e */
[----:B------:R-:W-:Y:S05]  /*2a6a0*/  WARPSYNC.COLLECTIVE R15, `(.L_x_839) ;  /* 0x000000000f087348 */ /* 0x000fea0003c00000 */
[----:B------:R0:W1:Y:S02]  /*2a6b0*/  SHFL.IDX P6, R14, R13, R12, R11 ;  /* 0x0000000c0d0e7389 */ /* 0x00006400000c000b */
[----:B01----:R-:W-:Y:S01]  /*2a6c0*/  ENDCOLLECTIVE ;  /* 0x000000000000791b */ /* 0x003fe20003800000 */
.L_x_839:
[----:B------:R-:W-:Y:S02]  /*2a6d0*/  IMAD.MOV.U32 R13, RZ, RZ, R63 ;  /* 0x000000ffff0d7224 */ /* 0x000fe400078e003f */
[----:B------:R-:W-:Y:S01]  /*2a6e0*/  IMAD.MOV.U32 R12, RZ, RZ, R0 ;  /* 0x000000ffff0c7224 */ /* 0x000fe200078e0000 */
[----:B------:R-:W-:-:S07]  /*2a6f0*/  MOV R52, R14 ;  /* 0x0000000e00347202 */ /* 0x000fce0000000f00 */
[----:B------:R-:W-:Y:S05]  /*2a700*/  WARPSYNC.COLLECTIVE R15, `(.L_x_840) ;  /* 0x000000000f087348 */ /* 0x000fea0003c00000 */
[----:B------:R0:W1:Y:S02]  /*2a710*/  SHFL.IDX P6, R14, R13, R12, R11 ;  /* 0x0000000c0d0e7389 */ /* 0x00006400000c000b */
[----:B01----:R-:W-:Y:S01]  /*2a720*/  ENDCOLLECTIVE ;  /* 0x000000000000791b */ /* 0x003fe20003800000 */
.L_x_840:
        /* <DEDUP_REMOVED lines=8> */
.L_x_841:
[----:B------:R-:W-:Y:S01]  /*2a7b0*/  IMAD.MOV.U32 R13, RZ, RZ, R67 ;  /* 0x000000ffff0d7224 */ /* 0x000fe200078e0043 */
[----:B------:R-:W-:Y:S01]  /*2a7c0*/  MOV R12, R0 ;  /* 0x00000000000c7202 */ /* 0x000fe20000000f00 */
[----:B------:R-:W-:-:S07]  /*2a7d0*/  IMAD.MOV.U32 R54, RZ, RZ, R14 ;  /* 0x000000ffff367224 */ /* 0x000fce00078e000e */
[----:B------:R-:W-:Y:S05]  /*2a7e0*/  WARPSYNC.COLLECTIVE R15, `(.L_x_842) ;  /* 0x000000000f087348 */ /* 0x000fea0003c00000 */
[----:B------:R0:W1:Y:S02]  /*2a7f0*/  SHFL.IDX P6, R14, R13, R12, R11 ;  /* 0x0000000c0d0e7389 */ /* 0x00006400000c000b */
[----:B01----:R-:W-:Y:S01]  /*2a800*/  ENDCOLLECTIVE ;  /* 0x000000000000791b */ /* 0x003fe20003800000 */
.L_x_842:
        /* <DEDUP_REMOVED lines=8> */
.L_x_843:
[----:B------:R-:W-:Y:S02]  /*2a890*/  IMAD.MOV.U32 R13, RZ, RZ, R71 ;  /* 0x000000ffff0d7224 */ /* 0x000fe400078e0047 */
[----:B------:R-:W-:Y:S01]  /*2a8a0*/  IMAD.MOV.U32 R12, RZ, RZ, R0 ;  /* 0x000000ffff0c7224 */ /* 0x000fe200078e0000 */
[----:B------:R-:W-:-:S07]  /*2a8b0*/  MOV R56, R14 ;  /* 0x0000000e00387202 */ /* 0x000fce0000000f00 */
[----:B------:R-:W-:Y:S05]  /*2a8c0*/  WARPSYNC.COLLECTIVE R15, `(.L_x_844) ;  /* 0x000000000f087348 */ /* 0x000fea0003c00000 */
[----:B------:R0:W1:Y:S02]  /*2a8d0*/  SHFL.IDX P6, R14, R13, R12, R11 ;  /* 0x0000000c0d0e7389 */ /* 0x00006400000c000b */
[----:B01----:R-:W-:Y:S01]  /*2a8e0*/  ENDCOLLECTIVE ;  /* 0x000000000000791b */ /* 0x003fe20003800000 */
.L_x_844:
        /* <DEDUP_REMOVED lines=8> */
.L_x_845:
[----:B------:R-:W-:Y:S01]  /*2a970*/  IMAD.MOV.U32 R13, RZ, RZ, R75 ;  /* 0x000000ffff0d7224 */ /* 0x000fe200078e004b */
[----:B------:R-:W-:Y:S01]  /*2a980*/  MOV R12, R0 ;  /* 0x00000000000c7202 */ /* 0x000fe20000000f00 */
[----:B------:R-:W-:-:S07]  /*2a990*/  IMAD.MOV.U32 R58, RZ, RZ, R14 ;  /* 0x000000ffff3a7224 */ /* 0x000fce00078e000e */
[----:B------:R-:W-:Y:S05]  /*2a9a0*/  WARPSYNC.COLLECTIVE R15, `(.L_x_846) ;  /* 0x000000000f087348 */ /* 0x000fea0003c00000 */
[----:B------:R0:W1:Y:S02]  /*2a9b0*/  SHFL.IDX P6, R14, R13, R12, R11 ;  /* 0x0000000c0d0e7389 */ /* 0x00006400000c000b */
[----:B01----:R-:W-:Y:S01]  /*2a9c0*/  ENDCOLLECTIVE ;  /* 0x000000000000791b */ /* 0x003fe20003800000 */
.L_x_846:
[----:B------:R-:W-:Y:S02]  /*2a9d0*/  SEL R37, R71, R58, P0 ;  /* 0x0000003a47257207 */ /* 0x000fe40000000000 */
[----:B------:R-:W-:Y:S01]  /*2a9e0*/  SEL R39, R58, R71, P0 ;  /* 0x000000473a277207 */ /* 0x000fe20000000000 */
[----:B------:R-:W-:Y:S02]  /*2a9f0*/  IMAD.MOV.U32 R13, RZ, RZ, R77 ;  /* 0x000000ffff0d7224 */ /* 0x000fe400078e004d */
[----:B------:R-:W-:Y:S02]  /*2aa00*/  IMAD.MOV.U32 R12, RZ, RZ, R2 ;  /* 0x000000ffff0c7224 */ /* 0x000fe400078e0002 */
[----:B------:R-:W-:Y:S02]  /*2aa10*/  IMAD.MOV.U32 R2, RZ, RZ, RZ ;  /* 0x000000ffff027224 */ /* 0x000fe400078e00ff */
[----:B------:R-:W-:-:S07]  /*2aa20*/  IMAD.MOV.U32 R75, RZ, RZ, R14 ;  /* 0x000000ffff4b7224 */ /* 0x000fce00078e000e */
[----:B------:R-:W-:Y:S05]  /*2aa30*/  WARPSYNC.COLLECTIVE R15, `(.L_x_847) ;  /* 0x000000000f087348 */ /* 0x000fea0003c00000 */
[----:B------:R0:W1:Y:S02]  /*2aa40*/  SHFL.IDX P6, R14, R13, R12, R11 ;  /* 0x0000000c0d0e7389 */ /* 0x00006400000c000b */
[----:B01----:R-:W-:Y:S01]  /*2aa50*/  ENDCOLLECTIVE ;  /* 0x000000000000791b */ /* 0x003fe20003800000 */
.L_x_847:
[----:B------:R-:W-:Y:S02]  /*2aa60*/  SEL R12, R9, R20, P0 ;  /* 0x00000014090c7207 */ /* 0x000fe40000000000 */
[----:B------:R-:W-:Y:S02]  /*2aa70*/  SEL R11, R48, R51, P0 ;  /* 0x00000033300b7207 */ /* 0x000fe40000000000 */
[----:B------:R-:W-:Y:S02]  /*2aa80*/  SEL R13, R55, R50, P0 ;  /* 0x00000032370d7207 */ /* 0x000fe40000000000 */
[----:B------:R-:W-:Y:S02]  /*2aa90*/  SEL R15, R50, R55, P0 ;  /* 0x00000037320f7207 */ /* 0x000fe40000000000 */
[----:B------:R-:W-:Y:S02]  /*2aaa0*/  MOV R60, R14 ;  /* 0x0000000e003c7202 */ /* 0x000fe40000000f00 */
[----:B------:R-:W-:-:S02]  /*2aab0*/  SEL R14, R20, R9, P0 ;  /* 0x00000009140e7207 */ /* 0x000fc40000000000 */
[----:B------:R-:W-:Y:S01]  /*2aac0*/  SEL R9, R51, R48, P0 ;  /* 0x0000003033097207 */ /* 0x000fe20000000000 */
[----:B------:R-:W-:Y:S06]  /*2aad0*/  BRA `(.L_x_848) ;  /* 0xffffff4c00007947 */ /* 0x000fec000383ffff */
.L_x_620:
[----:B------:R-:W-:Y:S01]  /*2aae0*/  IMAD.MOV.U32 R13, RZ, RZ, R3 ;  /* 0x000000ffff0d7224 */ /* 0x000fe200078e0003 */
[----:B------:R-:W-:Y:S01]  /*2aaf0*/  MOV R11, 0x181f ;  /* 0x0000181f000b7802 */ /* 0x000fe20000000f00 */
[----:B------:R-:W-:Y:S02]  /*2ab00*/  IMAD.MOV.U32 R12, RZ, RZ, RZ ;  /* 0x000000ffff0c7224 */ /* 0x000fe400078e00ff */
[----:B------:R-:W-:-:S07]  /*2ab10*/  IMAD.MOV.U32 R15, RZ, RZ, -0x1 ;  /* 0xffffffffff0f7424 */ /* 0x000fce00078e00ff */
[----:B01----:R-:W-:Y:S05]  /*2ab20*/  WARPSYNC.COLLECTIVE R15, `(.L_x_849) ;  /* 0x000000000f087348 */ /* 0x003fea0003c00000 */
[----:B------:R2:W3:Y:S02]  /*2ab30*/  SHFL.IDX P6, R14, R13, R12, R11 ;  /* 0x0000000c0d0e7389 */ /* 0x0004e400000c000b */
[----:B0123--:R-:W-:Y:S01]  /*2ab40*/  ENDCOLLECTIVE ;  /* 0x000000000000791b */ /* 0x00ffe20003800000 */
.L_x_849:
[----:B------:R-:W-:Y:S02]  /*2ab50*/  IMAD.MOV.U32 R13, RZ, RZ, R2 ;  /* 0x000000ffff0d7224 */ /* 0x000fe400078e0002 */
[----:B------:R-:W-:-:S07]  /*2ab60*/  IMAD.MOV.U32 R0, RZ, RZ, R14 ;  /* 0x000000ffff007224 */ /* 0x000fce00078e000e */
[----:B------:R-:W-:Y:S05]  /*2ab70*/  WARPSYNC.COLLECTIVE R15, `(.L_x_850) ;  /* 0x000000000f087348 */ /* 0x000fea0003c00000 */
[----:B------:R0:W1:Y:S02]  /*2ab80*/  SHFL.IDX P6, R14, R13, R12, R11 ;  /* 0x0000000c0d0e7389 */ /* 0x00006400000c000b */
[----:B01----:R-:W-:Y:S01]  /*2ab90*/  ENDCOLLECTIVE ;  /* 0x000000000000791b */ /* 0x003fe20003800000 */
.L_x_850:
[----:B------:R-:W-:Y:S05]  /*2aba0*/  BRA `(.L_x_851) ;  /* 0xffffff6000647947 */ /* 0x000fea000383ffff */
.L_x_623:
[----:B------:R-:W-:Y:S01]  /*2abb0*/  BSSY B1, `(.L_x_852) ;  /* 0x0000008000017945 */ /* 0x000fe20003800000 */
[----:B------:R-:W-:Y:S01]  /*2abc0*/  MOV R13, R3 ;  /* 0x00000003000d7202 */ /* 0x000fe20000000f00 */
[----:B------:R-:W-:Y:S02]  /*2abd0*/  IMAD.MOV.U32 R12, RZ, RZ, 0x1 ;  /* 0x00000001ff0c7424 */ /* 0x000fe400078e00ff */
[----:B------:R-:W-:Y:S02]  /*2abe0*/  IMAD.MOV.U32 R11, RZ, RZ, 0x181f ;  /* 0x0000181fff0b7424 */ /* 0x000fe400078e00ff */
[----:B---3--:R-:W-:-:S07]  /*2abf0*/  IMAD.MOV.U32 R15, RZ, RZ, -0x1 ;  /* 0xffffffffff0f7424 */ /* 0x008fce00078e00ff */
[----:B012-4-:R-:W-:Y:S05]  /*2ac00*/  WARPSYNC.COLLECTIVE R15, `(.L_x_853) ;  /* 0x000000000f087348 */ /* 0x017fea0003c00000 */
[----:B----4-:R3:W4:Y:S02]  /*2ac10*/  SHFL.IDX P6, R14, R13, R12, R11 ;  /* 0x0000000c0d0e7389 */ /* 0x01072400000c000b */
[----:B01234-:R-:W-:Y:S01]  /*2ac20*/  ENDCOLLECTIVE ;  /* 0x000000000000791b */ /* 0x01ffe20003800000 */
.L_x_853:
[----:B------:R-:W-:Y:S05]  /*2ac30*/  BSYNC B1 ;  /* 0x0000000000017941 */ /* 0x000fea0003800000 */
.L_x_852:
[----:B------:R-:W-:Y:S01]  /*2ac40*/  IMAD.MOV.U32 R13, RZ, RZ, R2 ;  /* 0x000000ffff0d7224 */ /* 0x000fe200078e0002 */
[----:B------:R-:W-:Y:S01]  /*2ac50*/  MOV R15, 0xffffffff ;  /* 0xffffffff000f7802 */ /* 0x000fe20000000f00 */
[----:B------:R-:W-:Y:S01]  /*2ac60*/  IMAD.MOV.U32 R12, RZ, RZ, 0x1 ;  /* 0x00000001ff0c7424 */ /* 0x000fe200078e00ff */
[----:B------:R-:W-:Y:S01]  /*2ac70*/  MOV R0, R14 ;  /* 0x0000000e00007202 */ /* 0x000fe20000000f00 */
[----:B------:R-:W-:-:S07]  /*2ac80*/  IMAD.MOV.U32 R11, RZ, RZ, 0x181f ;  /* 0x0000181fff0b7424 */ /* 0x000fce00078e00ff */
[----:B------:R-:W-:Y:S05]  /*2ac90*/  WARPSYNC.COLLECTIVE R15, `(.L_x_854) ;  /* 0x000000000f087348 */ /* 0x000fea0003c00000 */
[----:B------:R0:W1:Y:S02]  /*2aca0*/  SHFL.IDX P6, R14, R13, R12, R11 ;  /* 0x0000000c0d0e7389 */ /* 0x00006400000c000b */
[----:B01----:R-:W-:Y:S01]  /*2acb0*/  ENDCOLLECTIVE ;  /* 0x000000000000791b */ /* 0x003fe20003800000 */
.L_x_854:
[----:B------:R-:W-:Y:S05]  /*2acc0*/  BRA `(.L_x_855) ;  /* 0xffffff6000707947 */ /* 0x000fea000383ffff */
.L_x_626:
[----:B------:R-:W-:Y:S01]  /*2acd0*/  BSSY B1, `(.L_x_856) ;  /* 0x0000008000017945 */ /* 0x000fe20003800000 */
[----:B------:R-:W-:Y:S01]  /*2ace0*/  IMAD.MOV.U32 R13, RZ, RZ, R3 ;  /* 0x000000ffff0d7224 */ /* 0x000fe200078e0003 */
[----:B0-----:R-:W-:Y:S01]  /*2acf0*/  MOV R15, 0xffffffff ;  /* 0xffffffff000f7802 */ /* 0x001fe20000000f00 */
[----:B------:R-:W-:Y:S02]  /*2ad00*/  IMAD.MOV.U32 R12, RZ, RZ, 0x2 ;  /* 0x00000002ff0c7424 */ /* 0x000fe400078e00ff */
[----:B------:R-:W-:-:S07]  /*2ad10*/  IMAD.MOV.U32 R11, RZ, RZ, 0x181f ;  /* 0x0000181fff0b7424 */ /* 0x000fce00078e00ff */
[----:B-1234-:R-:W-:Y:S05]  /*2ad20*/  WARPSYNC.COLLECTIVE R15, `(.L_x_857) ;  /* 0x000000000f087348 */ /* 0x01efea0003c00000 */
[----:B----4-:R0:W4:Y:S02]  /*2ad30*/  SHFL.IDX P6, R14, R13, R12, R11 ;  /* 0x0000000c0d0e7389 */ /* 0x01012400000c000b */
[----:B01234-:R-:W-:Y:S01]  /*2ad40*/  ENDCOLLECTIVE ;  /* 0x000000000000791b */ /* 0x01ffe20003800000 */
.L_x_857:
[----:B------:R-:W-:Y:S05]  /*2ad50*/  BSYNC B1 ;  /* 0x0000000000017941 */ /* 0x000fea0003800000 */
.L_x_856:
        /* <DEDUP_REMOVED lines=8> */
.L_x_858:
[----:B------:R-:W-:Y:S05]  /*2ade0*/  BRA `(.L_x_859) ;  /* 0xffffff6000787947 */ /* 0x000fea000383ffff */
.L_x_629:
[----:B------:R-:W-:Y:S01]  /*2adf0*/  BSSY B1, `(.L_x_860) ;  /* 0x0000008000017945 */ /* 0x000fe20003800000 */
[----:B------:R-:W-:Y:S01]  /*2ae00*/  IMAD.MOV.U32 R13, RZ, RZ, R3 ;  /* 0x000000ffff0d7224 */ /* 0x000fe200078e0003 */
[----:B------:R-:W-:Y:S01]  /*2ae10*/  MOV R11, 0x181f ;  /* 0x0000181f000b7802 */ /* 0x000fe20000000f00 */
[----:B------:R-:W-:Y:S02]  /*2ae20*/  IMAD.MOV.U32 R12, RZ, RZ, 0x3 ;  /* 0x00000003ff0c7424 */ /* 0x000fe400078e00ff */
[----:B0-----:R-:W-:-:S07]  /*2ae30*/  IMAD.MOV.U32 R15, RZ, RZ, -0x1 ;  /* 0xffffffffff0f7424 */ /* 0x001fce00078e00ff */
[----:B-1234-:R-:W-:Y:S05]  /*2ae40*/  WARPSYNC.COLLECTIVE R15, `(.L_x_861) ;  /* 0x000000000f087348 */ /* 0x01efea0003c00000 */
[----:B------:R0:W0:Y:S02]  /*2ae50*/  SHFL.IDX P6, R14, R13, R12, R11 ;  /* 0x0000000c0d0e7389 */ /* 0x00002400000c000b */
[----:B01234-:R-:W-:Y:S01]  /*2ae60*/  ENDCOLLECTIVE ;  /* 0x000000000000791b */ /* 0x01ffe20003800000 */
.L_x_861:
[----:B------:R-:W-:Y:S05]  /*2ae70*/  BSYNC B1 ;  /* 0x0000000000017941 */ /* 0x000fea0003800000 */
.L_x_860:
        /* <DEDUP_REMOVED lines=8> */
.L_x_862:
[----:B------:R-:W-:Y:S05]  /*2af00*/  BRA `(.L_x_863) ;  /* 0xffffff6000807947 */ /* 0x000fea000383ffff */
.L_x_645:
[----:B0-----:R-:W0:Y:S01]  /*2af10*/  S2R R8, SR_TID.X ;  /* 0x0000000000087919 */ /* 0x001e220000002100 */
[----:B------:R-:W-:Y:S01]  /*2af20*/  BSSY B1, `(.L_x_864) ;  /* 0x000000a000017945 */ /* 0x000fe20003800000 */
[----:B------:R-:W-:Y:S01]  /*2af30*/  MOV R12, RZ ;  /* 0x000000ff000c7202 */ /* 0x000fe20000000f00 */
[----:B------:R-:W-:Y:S02]  /*2af40*/  IMAD.MOV.U32 R11, RZ, RZ, 0x1f ;  /* 0x0000001fff0b7424 */ /* 0x000fe400078e00ff */
[----:B------:R-:W-:Y:S01]  /*2af50*/  IMAD.MOV.U32 R15, RZ, RZ, -0x1 ;  /* 0xffffffffff0f7424 */ /* 0x000fe200078e00ff */
[----:B0-----:R-:W-:-:S04]  /*2af60*/  SHF.R.U32.HI R8, RZ, 0x5, R8 ;  /* 0x00000005ff087819 */ /* 0x001fc80000011608 */
[----:B------:R-:W-:-:S05]  /*2af70*/  LOP3.LUT R8, R8, 0x3, RZ, 0xc0, !PT ;  /* 0x0000000308087812 */ /* 0x000fca00078ec0ff */
[----:B------:R-:W-:-:S07]  /*2af80*/  IMAD.MOV.U32 R13, RZ, RZ, R8 ;  /* 0x000000ffff0d7224 */ /* 0x000fce00078e0008 */
[----:B------:R-:W-:Y:S05]  /*2af90*/  WARPSYNC.COLLECTIVE R15, `(.L_x_865) ;  /* 0x000000000f087348 */ /* 0x000fea0003c00000 */
[----:B------:R0:W1:Y:S02]  /*2afa0*/  SHFL.IDX P6, R14, R13, R12, R11 ;  /* 0x0000000c0d0e7389 */ /* 0x00006400000c000b */
[----:B01----:R-:W-:Y:S01]  /*2afb0*/  ENDCOLLECTIVE ;  /* 0x000000000000791b */ /* 0x003fe20003800000 */
.L_x_865:
[----:B------:R-:W-:Y:S05]  /*2afc0*/  BSYNC B1 ;  /* 0x0000000000017941 */ /* 0x000fea0003800000 */
.L_x_864:
[----:B------:R-:W-:Y:S05]  /*2afd0*/  BRA `(.L_x_866) ;  /* 0xffffff7400847947 */ /* 0x000fea000383ffff */
.L_x_647:
[----:B------:R-:W-:Y:S01]  /*2afe0*/  BSSY B1, `(.L_x_867) ;  /* 0x0000006000017945 */ /* 0x000fe20003800000 */
[----:B------:R-:W-:-:S07]  /*2aff0*/  IMAD.MOV.U32 R15, RZ, RZ, -0x1 ;  /* 0xffffffffff0f7424 */ /* 0x000fce00078e00ff */
[----:B01----:R-:W-:Y:S05]  /*2b000*/  WARPSYNC.COLLECTIVE R15, `(.L_x_868) ;  /* 0x000000000f0c7348 */ /* 0x003fea0003c00000 */
[----:B------:R-:W-:Y:S02]  /*2b010*/  ELECT P6, UR62, PT ;  /* 0x00000000003e782f */ /* 0x000fe400038c0000 */
[----:B------:R-:W-:Y:S01]  /*2b020*/  MOV R14, UR62 ;  /* 0x0000003e000e7c02 */ /* 0x000fe20008000f00 */
[----:B01----:R-:W-:Y:S10]  /*2b030*/  ENDCOLLECTIVE ;  /* 0x000000000000791b */ /* 0x003ff40003800000 */
.L_x_868:
[----:B------:R-:W-:Y:S05]  /*2b040*/  BSYNC B1 ;  /* 0x0000000000017941 */ /* 0x000fea0003800000 */
.L_x_867:
[----:B------:R-:W-:Y:S05]  /*2b050*/  BRA `(.L_x_646) ;  /* 0xffffff74007c7947 */ /* 0x000fea000383ffff */
.L_x_649:
[----:B-1----:R1:W2:Y:S02]  /*2b060*/  SYNCS.PHASECHK.TRANS64.TRYWAIT P0, [R22+URZ+0x29820], R5 ;  /* 0x02982005160075a7 */ /* 0x0022a4000800017f */
[----:B--2---:R-:W-:Y:S05]  /*2b070*/  @!P0 NANOSLEEP.SYNCS 0x989680 ;  /* 0x009896800000895d */ /* 0x004fea0003900000 */
[----:B------:R-:W2:Y:S02]  /*2b080*/  @!P0 SYNCS.PHASECHK.TRANS64 P0, [R22+URZ+0x29820], R5 ;  /* 0x02982005160085a7 */ /* 0x000ea4000800007f */
[----:B--2---:R-:W-:Y:S05]  /*2b090*/  @!P0 BRA `(.L_x_649) ;  /* 0xfffffffc00f08947 */ /* 0x004fea000383ffff */
[----:B------:R-:W-:Y:S05]  /*2b0a0*/  BRA `(.L_x_869) ;  /* 0xffffff74008c7947 */ /* 0x000fea000383ffff */
.L_x_653:
[----:B0-----:R0:W2:Y:S02]  /*2b0b0*/  SYNCS.PHASECHK.TRANS64.TRYWAIT P0, [R9+URZ+0x298a0], R8 ;  /* 0x0298a008090075a7 */ /* 0x0010a4000800017f */
[----:B--2---:R-:W-:Y:S05]  /*2b0c0*/  @!P0 NANOSLEEP.SYNCS 0x989680 ;  /* 0x009896800000895d */ /* 0x004fea0003900000 */
[----:B------:R-:W2:Y:S02]  /*2b0d0*/  @!P0 SYNCS.PHASECHK.TRANS64 P0, [R9+URZ+0x298a0], R8 ;  /* 0x0298a008090085a7 */ /* 0x000ea4000800007f */
[----:B--2---:R-:W-:Y:S05]  /*2b0e0*/  @!P0 BRA `(.L_x_653) ;  /* 0xfffffffc00f08947 */ /* 0x004fea000383ffff */
[----:B------:R-:W-:Y:S05]  /*2b0f0*/  BRA `(.L_x_870) ;  /* 0xffffff7400a47947 */ /* 0x000fea000383ffff */
.L_x_660:
[----:B-1----:R1:W2:Y:S02]  /*2b100*/  SYNCS.PHASECHK.TRANS64.TRYWAIT P0, [R9+URZ+0x298c0], R8 ;  /* 0x0298c008090075a7 */ /* 0x0022a4000800017f */
[----:B--2---:R-:W-:Y:S05]  /*2b110*/  @!P0 NANOSLEEP.SYNCS 0x989680 ;  /* 0x009896800000895d */ /* 0x004fea0003900000 */
[----:B------:R-:W2:Y:S02]  /*2b120*/  @!P0 SYNCS.PHASECHK.TRANS64 P0, [R9+URZ+0x298c0], R8 ;  /* 0x0298c008090085a7 */ /* 0x000ea4000800007f */
[----:B--2---:R-:W-:Y:S05]  /*2b130*/  @!P0 BRA `(.L_x_660) ;  /* 0xfffffffc00f08947 */ /* 0x004fea000383ffff */
[----:B------:R-:W-:Y:S05]  /*2b140*/  BRA `(.L_x_871) ;  /* 0xffffff7800987947 */ /* 0x000fea000383ffff */
.L_x_667:
[----:B0-----:R0:W2:Y:S02]  /*2b150*/  SYNCS.PHASECHK.TRANS64.TRYWAIT P1, [R8+URZ+0x298a0], R7 ;  /* 0x0298a007080075a7 */ /* 0x0010a4000802017f */
[----:B--2---:R-:W-:Y:S05]  /*2b160*/  @!P1 NANOSLEEP.SYNCS 0x989680 ;  /* 0x009896800000995d */ /* 0x004fea0003900000 */
[----:B------:R-:W2:Y:S02]  /*2b170*/  @!P1 SYNCS.PHASECHK.TRANS64 P1, [R8+URZ+0x298a0], R7 ;  /* 0x0298a007080095a7 */ /* 0x000ea4000802007f */
[----:B--2---:R-:W-:Y:S05]  /*2b180*/  @!P1 BRA `(.L_x_667) ;  /* 0xfffffffc00f09947 */ /* 0x004fea000383ffff */
[----:B------:R-:W-:Y:S05]  /*2b190*/  BRA `(.L_x_872) ;  /* 0xffffff7c00587947 */ /* 0x000fea000383ffff */
.L_x_674:
[----:B-1----:R1:W2:Y:S02]  /*2b1a0*/  SYNCS.PHASECHK.TRANS64.TRYWAIT P1, [R8+URZ+0x298c0], R7 ;  /* 0x0298c007080075a7 */ /* 0x0022a4000802017f */
[----:B--2---:R-:W-:Y:S05]  /*2b1b0*/  @!P1 NANOSLEEP.SYNCS 0x989680 ;  /* 0x009896800000995d */ /* 0x004fea0003900000 */
[----:B------:R-:W2:Y:S02]  /*2b1c0*/  @!P1 SYNCS.PHASECHK.TRANS64 P1, [R8+URZ+0x298c0], R7 ;  /* 0x0298c007080095a7 */ /* 0x000ea4000802007f */
[----:B--2---:R-:W-:Y:S05]  /*2b1d0*/  @!P1 BRA `(.L_x_674) ;  /* 0xfffffffc00f09947 */ /* 0x004fea000383ffff */
[----:B------:R-:W-:Y:S05]  /*2b1e0*/  BRA `(.L_x_873) ;  /* 0xffffff8000487947 */ /* 0x000fea000383ffff */
.L_x_689:
[----:B------:R-:W-:Y:S01]  /*2b1f0*/  SHF.R.U32.HI R8, RZ, 0x5, R21 ;  /* 0x00000005ff087819 */ /* 0x000fe20000011615 */
[----:B------:R-:W-:Y:S01]  /*2b200*/  BSSY B0, `(.L_x_874) ;  /* 0x0000009000007945 */ /* 0x000fe20003800000 */
[----:B--2---:R-:W-:Y:S02]  /*2b210*/  IMAD.MOV.U32 R12, RZ, RZ, RZ ;  /* 0x000000ffff0c7224 */ /* 0x004fe400078e00ff */
[----:B------:R-:W-:Y:S01]  /*2b220*/  LOP3.LUT R8, R8, 0x3, RZ, 0xc0, !PT ;  /* 0x0000000308087812 */ /* 0x000fe200078ec0ff */
[----:B------:R-:W-:Y:S02]  /*2b230*/  IMAD.MOV.U32 R11, RZ, RZ, 0x1f ;  /* 0x0000001fff0b7424 */ /* 0x000fe400078e00ff */
[----:B------:R-:W-:Y:S01]  /*2b240*/  IMAD.MOV.U32 R15, RZ, RZ, -0x1 ;  /* 0xffffffffff0f7424 */ /* 0x000fe200078e00ff */
[----:B------:R-:W-:-:S07]  /*2b250*/  MOV R13, R8 ;  /* 0x00000008000d7202 */ /* 0x000fce0000000f00 */
[----:B-----5:R-:W-:Y:S05]  /*2b260*/  WARPSYNC.COLLECTIVE R15, `(.L_x_875) ;  /* 0x000000000f087348 */ /* 0x020fea0003c00000 */
[----:B------:R0:W1:Y:S02]  /*2b270*/  SHFL.IDX P6, R14, R13, R12, R11 ;  /* 0x0000000c0d0e7389 */ /* 0x00006400000c000b */
[----:B01---5:R-:W-:Y:S01]  /*2b280*/  ENDCOLLECTIVE ;  /* 0x000000000000791b */ /* 0x023fe20003800000 */
.L_x_875:
[----:B------:R-:W-:Y:S05]  /*2b290*/  BSYNC B0 ;  /* 0x0000000000007941 */ /* 0x000fea0003800000 */
.L_x_874:
[----:B------:R-:W-:Y:S05]  /*2b2a0*/  BRA `(.L_x_876) ;  /* 0xffffff9000007947 */ /* 0x000fea000383ffff */
.L_x_692:
[----:B0-----:R-:W2:Y:S02]  /*2b2b0*/  LDL R2, [R1+0x3c] ;  /* 0x00003c0001027983 */ /* 0x001ea40000100800 */
[----:B--2---:R0:W1:Y:S02]  /*2b2c0*/  SYNCS.PHASECHK.TRANS64.TRYWAIT P0, [R0+URZ+0x29880], R2 ;  /* 0x02988002000075a7 */ /* 0x004064000800017f */
[----:B-1----:R-:W-:Y:S05]  /*2b2d0*/  @!P0 NANOSLEEP.SYNCS 0x989680 ;  /* 0x009896800000895d */ /* 0x002fea0003900000 */
[----:B------:R-:W1:Y:S02]  /*2b2e0*/  @!P0 SYNCS.PHASECHK.TRANS64 P0, [R0+URZ+0x29880], R2 ;  /* 0x02988002000085a7 */ /* 0x000e64000800007f */
[----:B-1----:R-:W-:Y:S05]  /*2b2f0*/  @!P0 BRA `(.L_x_692) ;  /* 0xfffffffc00ec8947 */ /* 0x002fea000383ffff */
[----:B------:R-:W-:Y:S05]  /*2b300*/  BRA `(.L_x_877) ;  /* 0xffffff90002c7947 */ /* 0x000fea000383ffff */
.L_x_693:
[----:B------:R-:W-:Y:S01]  /*2b310*/  BSSY B0, `(.L_x_878) ;  /* 0x0000008000007945 */ /* 0x000fe20003800000 */
[----:B------:R-:W-:Y:S01]  /*2b320*/  MOV R13, R3 ;  /* 0x00000003000d7202 */ /* 0x000fe20000000f00 */
[----:B------:R-:W-:Y:S02]  /*2b330*/  IMAD.MOV.U32 R12, RZ, RZ, RZ ;  /* 0x000000ffff0c7224 */ /* 0x000fe400078e00ff */
[----:B------:R-:W-:Y:S02]  /*2b340*/  IMAD.MOV.U32 R11, RZ, RZ, 0x1c1f ;  /* 0x00001c1fff0b7424 */ /* 0x000fe400078e00ff */
[----:B------:R-:W-:-:S07]  /*2b350*/  IMAD.MOV.U32 R15, RZ, RZ, -0x1 ;  /* 0xffffffffff0f7424 */ /* 0x000fce00078e00ff */
[----:B------:R-:W-:Y:S05]  /*2b360*/  WARPSYNC.COLLECTIVE R15, `(.L_x_879) ;  /* 0x000000000f087348 */ /* 0x000fea0003c00000 */
[----:B------:R0:W1:Y:S02]  /*2b370*/  SHFL.IDX P6, R14, R13, R12, R11 ;  /* 0x0000000c0d0e7389 */ /* 0x00006400000c000b */
[----:B01----:R-:W-:Y:S01]  /*2b380*/  ENDCOLLECTIVE ;  /* 0x000000000000791b */ /* 0x003fe20003800000 */
.L_x_879:
[----:B------:R-:W-:Y:S05]  /*2b390*/  BSYNC B0 ;  /* 0x0000000000007941 */ /* 0x000fea0003800000 */
.L_x_878:
[----:B------:R-:W-:Y:S01]  /*2b3a0*/  IMAD.MOV.U32 R13, RZ, RZ, R2 ;  /* 0x000000ffff0d7224 */ /* 0x000fe200078e0002 */
[----:B------:R-:W-:Y:S01]  /*2b3b0*/  MOV R15, 0xffffffff ;  /* 0xffffffff000f7802 */ /* 0x000fe20000000f00 */
[----:B------:R-:W-:Y:S01]  /*2b3c0*/  IMAD.MOV.U32 R12, RZ, RZ, RZ ;  /* 0x000000ffff0c7224 */ /* 0x000fe200078e00ff */
[----:B------:R-:W-:Y:S01]  /*2b3d0*/  MOV R4, R14 ;  /* 0x0000000e00047202 */ /* 0x000fe20000000f00 */
[----:B------:R-:W-:Y:S01]  /*2b3e0*/  IMAD.MOV.U32 R11, RZ, RZ, 0x1c1f ;  /* 0x00001c1fff0b7424 */ /* 0x000fe200078e00ff */
[----:B------:R-:W-:Y:S02]  /*2b3f0*/  LOP3.LUT P2, RZ, R20, 0x2, RZ, 0xc0, !PT ;  /* 0x0000000214ff7812 */ /* 0x000fe4000784c0ff */
[----:B------:R-:W0:Y:S11]  /*2b400*/  S2R R20, SR_TID.X ;  /* 0x0000000000147919 */ /* 0x000e360000002100 */
[----:B0-----:R-:W-:Y:S05]  /*2b410*/  WARPSYNC.COLLECTIVE R15, `(.L_x_880) ;  /* 0x000000000f087348 */ /* 0x001fea0003c00000 */
[----:B------:R1:W2:Y:S02]  /*2b420*/  SHFL.IDX P6, R14, R13, R12, R11 ;  /* 0x0000000c0d0e7389 */ /* 0x0002a400000c000b */
[----:B012---:R-:W-:Y:S01]  /*2b430*/  ENDCOLLECTIVE ;  /* 0x000000000000791b */ /* 0x007fe20003800000 */
.L_x_880:
[----:B------:R-:W2:Y:S01]  /*2b440*/  LDL R15, [R1+0x4] ;  /* 0x00000400010f7983 */ /* 0x000ea20000100800 */
[----:B------:R-:W-:Y:S02]  /*2b450*/  IMAD.MOV.U32 R12, RZ, RZ, R14 ;  /* 0x000000ffff0c7224 */ /* 0x000fe400078e000e */
[----:B------:R-:W-:-:S05]  /*2b460*/  IMAD.SHL.U32 R20, R20, 0x10, RZ ;  /* 0x0000001014147824 */ /* 0x000fca00078e00ff */
[----:B------:R-:W-:-:S04]  /*2b470*/  LOP3.LUT R20, R20, 0x30, RZ, 0xc0, !PT ;  /* 0x0000003014147812 */ /* 0x000fc800078ec0ff */
[----:B------:R-:W-:-:S05]  /*2b480*/  IADD3 R20, P0, R20, R12, RZ ;  /* 0x0000000c14147210 */ /* 0x000fca0007f1e0ff */
[----:B------:R-:W-:Y:S01]  /*2b490*/  IMAD.X R21, RZ, RZ, R4, P0 ;  /* 0x000000ffff157224 */ /* 0x000fe200000e0604 */
[----:B------:R-:W-:Y:S02]  /*2b4a0*/  ISETP.LT.OR P0, PT, R8, 0x1, P2 ;  /* 0x000000010800780c */ /* 0x000fe40001701670 */
[----:B------:R-:W-:Y:S01]  /*2b4b0*/  IADD3 R4, R22, R5, R37 ;  /* 0x0000000516047210 */ /* 0x000fe20007ffe025 */
[----:B------:R-:W-:Y:S02]  /*2b4c0*/  IMAD.MOV.U32 R13, RZ, RZ, R3 ;  /* 0x000000ffff0d7224 */ /* 0x000fe400078e0003 */
[----:B------:R-:W-:-:S08]  /*2b4d0*/  IMAD.MOV.U32 R12, RZ, RZ, 0x1 ;  /* 0x00000001ff0c7424 */ /* 0x000fd000078e00ff */
[----:B------:R-:W-:Y:S01]  /*2b4e0*/  @!PT LDS RZ, [RZ] ;  /* 0x00000000fffff984 */ /* 0x000fe20000000800 */
[----:B------:R-:W-:Y:S01]  /*2b4f0*/  @!PT LDS RZ, [RZ] ;  /* 0x00000000fffff984 */ /* 0x000fe20000000800 */
[----:B------:R-:W-:Y:S01]  /*2b500*/  @!PT LDS RZ, [RZ] ;  /* 0x00000000fffff984 */ /* 0x000fe20000000800 */
[----:B------:R0:W-:Y:S01]  /*2b510*/  LDGSTS.E.BYPASS.LTC128B.128 [R4+0xa400], desc[UR50][R20.64], !P0 ;  /* 0x0a40000014047fae */ /* 0x0001e2000c101d72 */
[----:B------:R-:W-:Y:S02]  /*2b520*/  ISETP.LT.OR P0, PT, R8, 0x1, P1 ;  /* 0x000000010800780c */ /* 0x000fe40000f01670 */
[----:B--2---:R-:W-:Y:S01]  /*2b530*/  IADD3 R5, R15, R4, RZ ;  /* 0x000000040f057210 */ /* 0x004fe20007ffe0ff */
[----:B------:R-:W-:-:S10]  /*2b540*/  IMAD.MOV.U32 R15, RZ, RZ, -0x1 ;  /* 0xffffffffff0f7424 */ /* 0x000fd400078e00ff */
[----:B------:R0:W-:Y:S02]  /*2b550*/  LDGSTS.E.BYPASS.LTC128B.128 [R5+0xa400], desc[UR50][R20.64+0x40], !P0 ;  /* 0x0a40004014057fae */ /* 0x0001e4000c101d72 */
[----:B0-----:R-:W-:Y:S05]  /*2b560*/  WARPSYNC.COLLECTIVE R15, `(.L_x_881) ;  /* 0x000000000f087348 */ /* 0x001fea0003c00000 */
[----:B------:R1:W2:Y:S02]  /*2b570*/  SHFL.IDX P6, R14, R13, R12, R11 ;  /* 0x0000000c0d0e7389 */ /* 0x0002a400000c000b */
[----:B012---:R-:W-:Y:S01]  /*2b580*/  ENDCOLLECTIVE ;  /* 0x000000000000791b */ /* 0x007fe20003800000 */
.L_x_881:
[----:B------:R-:W0:Y:S01]  /*2b590*/  S2R R20, SR_TID.X ;  /* 0x0000000000147919 */ /* 0x000e220000002100 */
[----:B------:R-:W-:Y:S01]  /*2b5a0*/  IMAD.MOV.U32 R13, RZ, RZ, R2 ;  /* 0x000000ffff0d7224 */ /* 0x000fe200078e0002 */
[----:B------:R-:W-:-:S07]  /*2b5b0*/  MOV R21, R14 ;  /* 0x0000000e00157202 */ /* 0x000fce0000000f00 */
[----:B0-----:R-:W-:Y:S05]  /*2b5c0*/  WARPSYNC.COLLECTIVE R15, `(.L_x_882) ;  /* 0x000000000f087348 */ /* 0x001fea0003c00000 */
[----:B------:R1:W2:Y:S02]  /*2b5d0*/  SHFL.IDX P6, R14, R13, R12, R11 ;  /* 0x0000000c0d0e7389 */ /* 0x0002a400000c000b */
[----:B012---:R-:W-:Y:S01]  /*2b5e0*/  ENDCOLLECTIVE ;  /* 0x000000000000791b */ /* 0x007fe20003800000 */
.L_x_882:
[----:B------:R-:W-:-:S05]  /*2b5f0*/  IMAD.SHL.U32 R20, R20, 0x10, RZ ;  /* 0x0000001014147824 */ /* 0x000fca00078e00ff */
[----:B------:R-:W-:Y:S01]  /*2b600*/  LOP3.LUT R20, R20, 0x30, RZ, 0xc0, !PT ;  /* 0x0000003014147812 */ /* 0x000fe200078ec0ff */
[----:B------:R-:W-:-:S05]  /*2b610*/  IMAD.MOV.U32 R12, RZ, RZ, R14 ;  /* 0x000000ffff0c7224 */ /* 0x000fca00078e000e */
[----:B------:R-:W-:-:S04]  /*2b620*/  IADD3 R20, P0, R20, R12, RZ ;  /* 0x0000000c14147210 */ /* 0x000fc80007f1e0ff */
[----:B------:R-:W-:Y:S02]  /*2b630*/  IADD3.X R21, RZ, R21, RZ, P0, !PT ;  /* 0x00000015ff157210 */ /* 0x000fe400007fe4ff */
[----:B------:R-:W-:Y:S01]  /*2b640*/  ISETP.LT.OR P0, PT, R8, 0x21, P2 ;  /* 0x000000210800780c */ /* 0x000fe20001701670 */
[----:B------:R-:W-:Y:S02]  /*2b650*/  IMAD.MOV.U32 R13, RZ, RZ, R3 ;  /* 0x000000ffff0d7224 */ /* 0x000fe400078e0003 */
[----:B------:R-:W-:-:S10]  /*2b660*/  IMAD.MOV.U32 R12, RZ, RZ, 0x2 ;  /* 0x00000002ff0c7424 */ /* 0x000fd400078e00ff */
[----:B------:R-:W-:Y:S05]  /*2b670*/  WARPSYNC.COLLECTIVE R15, `(.L_x_883) ;  /* 0x000000000f087348 */ /* 0x000fea0003c00000 */
[----:B------:R0:W1:Y:S02]  /*2b680*/  SHFL.IDX P6, R14, R13, R12, R11 ;  /* 0x0000000c0d0e7389 */ /* 0x00006400000c000b */
[----:B01----:R-:W-:Y:S01]  /*2b690*/  ENDCOLLECTIVE ;  /* 0x000000000000791b */ /* 0x003fe20003800000 */
.L_x_883:
[----:B------:R-:W-:Y:S01]  /*2b6a0*/  @!PT LDS RZ, [RZ] ;  /* 0x00000000fffff984 */ /* 0x000fe20000000800 */
[----:B------:R-:W-:Y:S01]  /*2b6b0*/  @!PT LDS RZ, [RZ] ;  /* 0x00000000fffff984 */ /* 0x000fe20000000800 */
[----:B------:R-:W-:Y:S01]  /*2b6c0*/  @!PT LDS RZ, [RZ] ;  /* 0x00000000fffff984 */ /* 0x000fe20000000800 */
[----:B------:R-:W-:Y:S01]  /*2b6d0*/  LDGSTS.E.BYPASS.LTC128B.128 [R4+0xb400], desc[UR50][R20.64], !P0 ;  /* 0x0b40000014047fae */ /* 0x000fe2000c101d72 */
[----:B------:R-:W-:-:S13]  /*2b6e0*/  ISETP.LT.OR P0, PT, R8, 0x21, P1 ;  /* 0x000000210800780c */ /* 0x000fda0000f01670 */
[----:B------:R0:W-:Y:S01]  /*2b6f0*/  LDGSTS.E.BYPASS.LTC128B.128 [R5+0xb400], desc[UR50][R20.64+0x40], !P0 ;  /* 0x0b40004014057fae */ /* 0x0001e2000c101d72 */
[----:B------:R-:W-:Y:S01]  /*2b700*/  MOV R13, R2 ;  /* 0x00000002000d7202 */ /* 0x000fe20000000f00 */
[----:B0-----:R-:W0:Y:S01]  /*2b710*/  S2R R20, SR_TID.X ;  /* 0x0000000000147919 */ /* 0x001e220000002100 */
[----:B------:R-:W-:-:S07]  /*2b720*/  IMAD.MOV.U32 R21, RZ, RZ, R14 ;  /* 0x000000ffff157224 */ /* 0x000fce00078e000e */
[----:B0-----:R-:W-:Y:S05]  /*2b730*/  WARPSYNC.COLLECTIVE R15, `(.L_x_884) ;  /* 0x000000000f087348 */ /* 0x001fea0003c00000 */
[----:B------:R1:W2:Y:S02]  /*2b740*/  SHFL.IDX P6, R14, R13, R12, R11 ;  /* 0x0000000c0d0e7389 */ /* 0x0002a400000c000b */
[----:B012---:R-:W-:Y:S01]  /*2b750*/  ENDCOLLECTIVE ;  /* 0x000000000000791b */ /* 0x007fe20003800000 */
.L_x_884:
[----:B------:R-:W-:Y:S02]  /*2b760*/  IMAD.MOV.U32 R12, RZ, RZ, R14 ;  /* 0x000000ffff0c7224 */ /* 0x000fe400078e000e */
[----:B------:R-:W-:-:S05]  /*2b770*/  IMAD.SHL.U32 R20, R20, 0x10, RZ ;  /* 0x0000001014147824 */ /* 0x000fca00078e00ff */
[----:B------:R-:W-:-:S04]  /*2b780*/  LOP3.LUT R20, R20, 0x30, RZ, 0xc0, !PT ;  /* 0x0000003014147812 */ /* 0x000fc800078ec0ff */
[----:B------:R-:W-:-:S05]  /*2b790*/  IADD3 R20, P0, R20, R12, RZ ;  /* 0x0000000c14147210 */ /* 0x000fca0007f1e0ff */
[----:B------:R-:W-:Y:S01]  /*2b7a0*/  IMAD.X R21, RZ, RZ, R21, P0 ;  /* 0x000000ffff157224 */ /* 0x000fe200000e0615 */
[----:B------:R-:W-:-:S13]  /*2b7b0*/  ISETP.LT.OR P0, PT, R8, 0x41, P2 ;  /* 0x000000410800780c */ /* 0x000fda0001701670 */
[----:B------:R-:W-:Y:S01]  /*2b7c0*/  @!PT LDS RZ, [RZ] ;  /* 0x00000000fffff984 */ /* 0x000fe20000000800 */
[----:B------:R-:W-:Y:S01]  /*2b7d0*/  @!PT LDS RZ, [RZ] ;  /* 0x00000000fffff984 */ /* 0x000fe20000000800 */
[----:B------:R-:W-:Y:S01]  /*2b7e0*/  @!PT LDS RZ, [RZ] ;  /* 0x00000000fffff984 */ /* 0x000fe20000000800 */
[----:B------:R0:W-:Y:S01]  /*2b7f0*/  LDGSTS.E.BYPASS.LTC128B.128 [R4+0xc400], desc[UR50][R20.64], !P0 ;  /* 0x0c40000014047fae */ /* 0x0001e2000c101d72 */
[----:B------:R-:W-:-:S13]  /*2b800*/  ISETP.LT.OR P0, PT, R8, 0x41, P1 ;  /* 0x000000410800780c */ /* 0x000fda0000f01670 */
[----:B------:R0:W-:Y:S04]  /*2b810*/  LDGSTS.E.BYPASS.LTC128B.128 [R5+0xc400], desc[UR50][R20.64+0x40], !P0 ;  /* 0x0c40004014057fae */ /* 0x0001e8000c101d72 */
[----:B------:R0:W5:Y:S01]  /*2b820*/  LDL.LU R21, [R1] ;  /* 0x0000000001157983 */ /* 0x0001620000300800 */
[----:B------:R-:W-:Y:S01]  /*2b830*/  MOV R13, R3 ;  /* 0x00000003000d7202 */ /* 0x000fe20000000f00 */
[----:B------:R-:W-:-:S07]  /*2b840*/  IMAD.MOV.U32 R12, RZ, RZ, 0x3 ;  /* 0x00000003ff0c7424 */ /* 0x000fce00078e00ff */
[----:B0----5:R-:W-:Y:S05]  /*2b850*/  WARPSYNC.COLLECTIVE R15, `(.L_x_885) ;  /* 0x000000000f087348 */ /* 0x021fea0003c00000 */
[----:B------:R1:W2:Y:S02]  /*2b860*/  SHFL.IDX P6, R14, R13, R12, R11 ;  /* 0x0000000c0d0e7389 */ /* 0x0002a400000c000b */
[----:B012--5:R-:W-:Y:S01]  /*2b870*/  ENDCOLLECTIVE ;  /* 0x000000000000791b */ /* 0x027fe20003800000 */
.L_x_885:
[----:B------:R-:W0:Y:S01]  /*2b880*/  S2R R20, SR_TID.X ;  /* 0x0000000000147919 */ /* 0x000e220000002100 */
[----:B------:R-:W-:Y:S02]  /*2b890*/  IMAD.MOV.U32 R13, RZ, RZ, R2 ;  /* 0x000000ffff0d7224 */ /* 0x000fe400078e0002 */
[----:B------:R-:W-:-:S07]  /*2b8a0*/  IMAD.MOV.U32 R3, RZ, RZ, R14 ;  /* 0x000000ffff037224 */ /* 0x000fce00078e000e */
[----:B0-----:R-:W-:Y:S05]  /*2b8b0*/  WARPSYNC.COLLECTIVE R15, `(.L_x_886) ;  /* 0x000000000f087348 */ /* 0x001fea0003c00000 */
[----:B------:R1:W2:Y:S02]  /*2b8c0*/  SHFL.IDX P6, R14, R13, R12, R11 ;  /* 0x0000000c0d0e7389 */ /* 0x0002a400000c000b */
[----:B012---:R-:W-:Y:S01]  /*2b8d0*/  ENDCOLLECTIVE ;  /* 0x000000000000791b */ /* 0x007fe20003800000 */
.L_x_886:
[----:B------:R-:W-:-:S04]  /*2b8e0*/  SHF.L.U32 R20, R20, 0x4, RZ ;  /* 0x0000000414147819 */ /* 0x000fc800000006ff */
[----:B------:R-:W-:Y:S01]  /*2b8f0*/  LOP3.LUT R20, R20, 0x30, RZ, 0xc0, !PT ;  /* 0x0000003014147812 */ /* 0x000fe200078ec0ff */
[----:B------:R-:W-:-:S05]  /*2b900*/  IMAD.MOV.U32 R2, RZ, RZ, R14 ;  /* 0x000000ffff027224 */ /* 0x000fca00078e000e */
[----:B------:R-:W-:-:S05]  /*2b910*/  IADD3 R2, P0, R20, R2, RZ ;  /* 0x0000000214027210 */ /* 0x000fca0007f1e0ff */
[----:B------:R-:W-:Y:S01]  /*2b920*/  IMAD.X R3, RZ, RZ, R3, P0 ;  /* 0x000000ffff037224 */ /* 0x000fe200000e0603 */
[----:B------:R-:W-:Y:S01]  /*2b930*/  ISETP.LT.OR P0, PT, R8, 0x61, P2 ;  /* 0x000000610800780c */ /* 0x000fe20001701670 */
[----:B------:R-:W-:Y:S01]  /*2b940*/  IMAD.MOV.U32 R13, RZ, RZ, R26 ;  /* 0x000000ffff0d7224 */ /* 0x000fe200078e001a */
[----:B------:R-:W-:-:S11]  /*2b950*/  MOV R12, RZ ;  /* 0x000000ff000c7202 */ /* 0x000fd60000000f00 */
[----:B------:R-:W-:Y:S05]  /*2b960*/  WARPSYNC.COLLECTIVE R15, `(.L_x_887) ;  /* 0x000000000f087348 */ /* 0x000fea0003c00000 */
[----:B------:R0:W1:Y:S02]  /*2b970*/  SHFL.IDX P6, R14, R13, R12, R11 ;  /* 0x0000000c0d0e7389 */ /* 0x00006400000c000b */
[----:B01----:R-:W-:Y:S01]  /*2b980*/  ENDCOLLECTIVE ;  /* 0x000000000000791b */ /* 0x003fe20003800000 */
.L_x_887:
[----:B------:R-:W-:Y:S01]  /*2b990*/  @!PT LDS RZ, [RZ] ;  /* 0x00000000fffff984 */ /* 0x000fe20000000800 */
[----:B------:R-:W-:Y:S01]  /*2b9a0*/  @!PT LDS RZ, [RZ] ;  /* 0x00000000fffff984 */ /* 0x000fe20000000800 */
[----:B------:R-:W-:Y:S01]  /*2b9b0*/  @!PT LDS RZ, [RZ] ;  /* 0x00000000fffff984 */ /* 0x000fe20000000800 */
[----:B------:R-:W-:Y:S01]  /*2b9c0*/  LDGSTS.E.BYPASS.LTC128B.128 [R4+0xd400], desc[UR50][R2.64], !P0 ;  /* 0x0d40000002047fae */ /* 0x000fe2000c101d72 */
[----:B------:R-:W-:-:S13]  /*2b9d0*/  ISETP.LT.OR P0, PT, R8, 0x61, P1 ;  /* 0x000000610800780c */ /* 0x000fda0000f01670 */
[----:B------:R0:W-:Y:S01]  /*2b9e0*/  LDGSTS.E.BYPASS.LTC128B.128 [R5+0xd400], desc[UR50][R2.64+0x40], !P0 ;  /* 0x0d40004002057fae */ /* 0x0001e2000c101d72 */
[----:B------:R-:W-:Y:S01]  /*2b9f0*/  ISETP.GE.AND P0, PT, R8, 0x81, PT ;  /* 0x000000810800780c */ /* 0x000fe20003f06270 */
[----:B------:R-:W-:Y:S02]  /*2ba00*/  IMAD.MOV.U32 R13, RZ, RZ, R27 ;  /* 0x000000ffff0d7224 */ /* 0x000fe400078e001b */
[----:B0-----:R-:W-:-:S10]  /*2ba10*/  IMAD.MOV.U32 R3, RZ, RZ, R14 ;  /* 0x000000ffff037224 */ /* 0x001fd400078e000e */
[----:B------:R-:W-:Y:S05]  /*2ba20*/  WARPSYNC.COLLECTIVE R15, `(.L_x_888) ;  /* 0x000000000f087348 */ /* 0x000fea0003c00000 */
[----:B------:R0:W1:Y:S02]  /*2ba30*/  SHFL.IDX P6, R14, R13, R12, R11 ;  /* 0x0000000c0d0e7389 */ /* 0x00006400000c000b */
[----:B01----:R-:W-:Y:S01]  /*2ba40*/  ENDCOLLECTIVE ;  /* 0x000000000000791b */ /* 0x003fe20003800000 */
.L_x_888:
[C---:B------:R-:W-:Y:S02]  /*2ba50*/  ISETP.GE.AND P4, PT, R8.reuse, 0x21, PT ;  /* 0x000000210800780c */ /* 0x040fe40003f86270 */
[C---:B------:R-:W-:Y:S02]  /*2ba60*/  ISETP.GE.AND P3, PT, R8.reuse, 0x41, PT ;  /* 0x000000410800780c */ /* 0x040fe40003f66270 */
[----:B------:R-:W-:Y:S01]  /*2ba70*/  ISETP.GE.AND P2, PT, R8, 0x61, PT ;  /* 0x000000610800780c */ /* 0x000fe20003f46270 */
[----:B------:R-:W-:Y:S01]  /*2ba80*/  IMAD.MOV.U32 R2, RZ, RZ, R14 ;  /* 0x000000ffff027224 */ /* 0x000fe200078e000e */
[----:B------:R-:W-:-:S04]  /*2ba90*/  LOP3.LUT R21, R21, 0xffffff7f, RZ, 0xc0, !PT ;  /* 0xffffff7f15157812 */ /* 0x000fc800078ec0ff */
[----:B------:R-:W-:-:S05]  /*2baa0*/  @P0 LOP3.LUT R21, R21, 0x80, RZ, 0xfc, !PT ;  /* 0x0000008015150812 */ /* 0x000fca00078efcff */
[----:B------:R3:W-:Y:S01]  /*2bab0*/  STL [R1], R21 ;  /* 0x0000001501007387 */ /* 0x0007e20000100800 */
[----:B------:R-:W-:Y:S05]  /*2bac0*/  BRA `(.L_x_889) ;  /* 0xffffff8c00bc7947 */ /* 0x000fea000383ffff */
.L_x_698:
[----:B-1----:R-:W2:Y:S02]  /*2bad0*/  LDL R2, [R1+0x3c] ;  /* 0x00003c0001027983 */ /* 0x002ea40000100800 */
[----:B--2---:R1:W2:Y:S02]  /*2bae0*/  SYNCS.PHASECHK.TRANS64.TRYWAIT P0, [R0+URZ+0x29840], R2 ;  /* 0x02984002000075a7 */ /* 0x0042a4000800017f */
[----:B--2---:R-:W-:Y:S05]  /*2baf0*/  @!P0 NANOSLEEP.SYNCS 0x989680 ;  /* 0x009896800000895d */ /* 0x004fea0003900000 */
[----:B------:R-:W2:Y:S02]  /*2bb00*/  @!P0 SYNCS.PHASECHK.TRANS64 P0, [R0+URZ+0x29840], R2 ;  /* 0x02984002000085a7 */ /* 0x000ea4000800007f */
[----:B--2---:R-:W-:Y:S05]  /*2bb10*/  @!P0 BRA `(.L_x_698) ;  /* 0xfffffffc00ec8947 */ /* 0x004fea000383ffff */
[----:B------:R-:W-:Y:S05]  /*2bb20*/  BRA `(.L_x_890) ;  /* 0xffffff90002c7947 */ /* 0x000fea000383ffff */
.L_x_699:
[----:B------:R-:W-:Y:S01]  /*2bb30*/  BSSY B0, `(.L_x_891) ;  /* 0x0000008000007945 */ /* 0x000fe20003800000 */
[----:B------:R-:W-:Y:S01]  /*2bb40*/  MOV R13, R6 ;  /* 0x00000006000d7202 */ /* 0x000fe20000000f00 */
[----:B------:R-:W-:Y:S02]  /*2bb50*/  IMAD.MOV.U32 R12, RZ, RZ, RZ ;  /* 0x000000ffff0c7224 */ /* 0x000fe400078e00ff */
[----:B------:R-:W-:Y:S02]  /*2bb60*/  IMAD.MOV.U32 R11, RZ, RZ, 0x1c1f ;  /* 0x00001c1fff0b7424 */ /* 0x000fe400078e00ff */
[----:B------:R-:W-:-:S07]  /*2bb70*/  IMAD.MOV.U32 R15, RZ, RZ, -0x1 ;  /* 0xffffffffff0f7424 */ /* 0x000fce00078e00ff */
[----:B0----5:R-:W-:Y:S05]  /*2bb80*/  WARPSYNC.COLLECTIVE R15, `(.L_x_892) ;  /* 0x000000000f087348 */ /* 0x021fea0003c00000 */
[----:B------:R1:W2:Y:S02]  /*2bb90*/  SHFL.IDX P6, R14, R13, R12, R11 ;  /* 0x0000000c0d0e7389 */ /* 0x0002a400000c000b */
[----:B012--5:R-:W-:Y:S01]  /*2bba0*/  ENDCOLLECTIVE ;  /* 0x000000000000791b */ /* 0x027fe20003800000 */
.L_x_892:
[----:B------:R-:W-:Y:S05]  /*2bbb0*/  BSYNC B0 ;  /* 0x0000000000007941 */ /* 0x000fea0003800000 */
.L_x_891:
[----:B------:R-:W0:Y:S01]  /*2bbc0*/  S2R R9, SR_TID.X ;  /* 0x0000000000097919 */ /* 0x000e220000002100 */
[----:B------:R-:W-:Y:S01]  /*2bbd0*/  IMAD.MOV.U32 R13, RZ, RZ, R5 ;  /* 0x000000ffff0d7224 */ /* 0x000fe200078e0005 */
[----:B------:R-:W-:Y:S01]  /*2bbe0*/  MOV R15, 0xffffffff ;  /* 0xffffffff000f7802 */ /* 0x000fe20000000f00 */
[----:B------:R-:W-:Y:S01]  /*2bbf0*/  IMAD.MOV.U32 R12, RZ, RZ, RZ ;  /* 0x000000ffff0c7224 */ /* 0x000fe200078e00ff */
[----:B------:R-:W-:Y:S01]  /*2bc00*/  MOV R2, R14 ;  /* 0x0000000e00027202 */ /* 0x000fe20000000f00 */
[----:B------:R-:W-:Y:S01]  /*2bc10*/  IMAD.MOV.U32 R11, RZ, RZ, 0x1c1f ;  /* 0x00001c1fff0b7424 */ /* 0x000fe200078e00ff */
[----:B------:R-:W-:Y:S01]  /*2bc20*/  LOP3.LUT P1, RZ, R20, 0x4, RZ, 0xc0, !PT ;  /* 0x0000000414ff7812 */ /* 0x000fe2000782c0ff */
[----:B------:R-:W-:-:S12]  /*2bc30*/  @P4 IMAD.IADD R21, R22, 0x1, R4 ;  /* 0x0000000116154824 */ /* 0x000fd800078e0204 */
[----:B0-----:R-:W-:Y:S05]  /*2bc40*/  WARPSYNC.COLLECTIVE R15, `(.L_x_893) ;  /* 0x000000000f087348 */ /* 0x001fea0003c00000 */
[----:B------:R1:W2:Y:S02]  /*2bc50*/  SHFL.IDX P6, R14, R13, R12, R11 ;  /* 0x0000000c0d0e7389 */ /* 0x0002a400000c000b */
[----:B012---:R-:W-:Y:S01]  /*2bc60*/  ENDCOLLECTIVE ;  /* 0x000000000000791b */ /* 0x007fe20003800000 */
.L_x_893:
[----:B------:R-:W-:Y:S02]  /*2bc70*/  IMAD.MOV.U32 R13, RZ, RZ, R6 ;  /* 0x000000ffff0d7224 */ /* 0x000fe400078e0006 */
[----:B------:R-:W-:Y:S02]  /*2bc80*/  IMAD.MOV.U32 R12, RZ, RZ, 0x1 ;  /* 0x00000001ff0c7424 */ /* 0x000fe400078e00ff */
[----:B------:R-:W-:Y:S01]  /*2bc90*/  IMAD.SHL.U32 R26, R9, 0x10, RZ ;  /* 0x00000010091a7824 */ /* 0x000fe200078e00ff */
[----:B------:R-:W-:Y:S01]  /*2bca0*/  @P5 IADD3 R9, R22, R4, RZ ;  /* 0x0000000416095210 */ /* 0x000fe20007ffe0ff */
[----:B------:R-:W-:Y:S01]  /*2bcb0*/  IMAD.MOV.U32 R3, RZ, RZ, R14 ;  /* 0x000000ffff037224 */ /* 0x000fe200078e000e */
[----:B------:R-:W-:Y:S02]  /*2bcc0*/  LOP3.LUT P6, RZ, R20, 0x8, RZ, 0xc0, !PT ;  /* 0x0000000814ff7812 */ /* 0x000fe400078cc0ff */
[----:B------:R-:W-:-:S04]  /*2bcd0*/  LOP3.LUT R26, R26, 0x30, RZ, 0xc0, !PT ;  /* 0x000000301a1a7812 */ /* 0x000fc800078ec0ff */
        /* <DEDUP_REMOVED lines=14> */
.L_x_894:
[----:B------:R-:W-:Y:S01]  /*2bdc0*/  @!PT LDS RZ, [RZ] ;  /* 0x00000000fffff984 */ /* 0x000fe20000000800 */
[----:B------:R-:W-:Y:S01]  /*2bdd0*/  @!PT LDS RZ, [RZ] ;  /* 0x00000000fffff984 */ /* 0x000fe20000000800 */
[----:B------:R-:W-:Y:S01]  /*2bde0*/  @!PT LDS RZ, [RZ] ;  /* 0x00000000fffff984 */ /* 0x000fe20000000800 */
[----:B------:R0:W-:Y:S01]  /*2bdf0*/  @P5 LDGSTS.E.BYPASS.LTC128B.128 [R9+0x1f400], desc[UR50][R2.64+0x80], !P1 ;  /* 0x1f40008002095fae */ /* 0x0001e2000c901d72 */
[----:B------:R-:W-:Y:S02]  /*2be00*/  LOP3.LUT P5, RZ, R20, 0x8, RZ, 0xc0, !PT ;  /* 0x0000000814ff7812 */ /* 0x000fe400078ac0ff */
[----:B------:R-:W-:Y:S01]  /*2be10*/  MOV R13, R5 ;  /* 0x00000005000d7202 */ /* 0x000fe20000000f00 */
[----:B0-----:R-:W-:Y:S02]  /*2be20*/  @P3 IMAD.IADD R9, R22, 0x1, R4 ;  /* 0x0000000116093824 */ /* 0x001fe400078e0204 */
[----:B------:R-:W-:-:S08]  /*2be30*/  IMAD.MOV.U32 R2, RZ, RZ, R14 ;  /* 0x000000ffff027224 */ /* 0x000fd000078e000e */
[----:B------:R-:W-:Y:S05]  /*2be40*/  WARPSYNC.COLLECTIVE R15, `(.L_x_895) ;  /* 0x000000000f087348 */ /* 0x000fea0003c00000 */
[----:B------:R0:W1:Y:S02]  /*2be50*/  SHFL.IDX P6, R14, R13, R12, R11 ;  /* 0x0000000c0d0e7389 */ /* 0x00006400000c000b */
[----:B01----:R-:W-:Y:S01]  /*2be60*/  ENDCOLLECTIVE ;  /* 0x000000000000791b */ /* 0x003fe20003800000 */
.L_x_895:
[----:B------:R-:W-:Y:S01]  /*2be70*/  MOV R13, R6 ;  /* 0x00000006000d7202 */ /* 0x000fe20000000f00 */
        /* <DEDUP_REMOVED lines=15> */
.L_x_896:
        /* <DEDUP_REMOVED lines=12> */
.L_x_897:
[----:B------:R-:W-:Y:S01]  /*2c030*/  IMAD.MOV.U32 R13, RZ, RZ, R6 ;  /* 0x000000ffff0d7224 */ /* 0x000fe200078e0006 */
[----:B------:R-:W-:Y:S02]  /*2c040*/  MOV R12, 0x3 ;  /* 0x00000003000c7802 */ /* 0x000fe40000000f00 */
[----:B------:R-:W-:-:S07]  /*2c050*/  MOV R3, R14 ;  /* 0x0000000e00037202 */ /* 0x000fce0000000f00 */
[----:B------:R-:W-:Y:S05]  /*2c060*/  WARPSYNC.COLLECTIVE R15, `(.L_x_898) ;  /* 0x000000000f087348 */ /* 0x000fea0003c00000 */
[----:B------:R0:W1:Y:S02]  /*2c070*/  SHFL.IDX P6, R14, R13, R12, R11 ;  /* 0x0000000c0d0e7389 */ /* 0x00006400000c000b */
[----:B01----:R-:W-:Y:S01]  /*2c080*/  ENDCOLLECTIVE ;  /* 0x000000000000791b */ /* 0x003fe20003800000 */
.L_x_898:
[----:B------:R-:W-:-:S05]  /*2c090*/  @P3 IADD3 R3, P0, R26, R3, RZ ;  /* 0x000000031a033210 */ /* 0x000fca0007f1e0ff */
[----:B------:R-:W-:-:S05]  /*2c0a0*/  @P3 IMAD.X R2, RZ, RZ, R2, P0 ;  /* 0x000000ffff023224 */ /* 0x000fca00000e0602 */
[----:B------:R-:W-:Y:S01]  /*2c0b0*/  @P3 LOP3.LUT R3, R3, R2, RZ, 0x3c, !PT ;  /* 0x0000000203033212 */ /* 0x000fe200078e3cff */
[----:B------:R-:W-:-:S03]  /*2c0c0*/  IMAD.MOV.U32 R13, RZ, RZ, R5 ;  /* 0x000000ffff0d7224 */ /* 0x000fc600078e0005 */
[----:B------:R-:W-:-:S04]  /*2c0d0*/  @P3 LOP3.LUT R2, R3, R2, RZ, 0x3c, !PT ;  /* 0x0000000203023212 */ /* 0x000fc800078e3cff */
[----:B------:R-:W-:Y:S01]  /*2c0e0*/  @P3 LOP3.LUT R3, R3, R2, RZ, 0x3c, !PT ;  /* 0x0000000203033212 */ /* 0x000fe200078e3cff */
[----:B------:R-:W-:-:S04]  /*2c0f0*/  IMAD.MOV.U32 R6, RZ, RZ, R14 ;  /* 0x000000ffff067224 */ /* 0x000fc800078e000e */
[----:B------:R-:W-:Y:S01]  /*2c100*/  @!PT LDS RZ, [RZ] ;  /* 0x00000000fffff984 */ /* 0x000fe20000000800 */
[----:B------:R-:W-:Y:S01]  /*2c110*/  @!PT LDS RZ, [RZ] ;  /* 0x00000000fffff984 */ /* 0x000fe20000000800 */
[----:B------:R-:W-:Y:S01]  /*2c120*/  @!PT LDS RZ, [RZ] ;  /* 0x00000000fffff984 */ /* 0x000fe20000000800 */
[----:B------:R0:W-:Y:S03]  /*2c130*/  @P3 LDGSTS.E.BYPASS.LTC128B.128 [R9+0x1b400], desc[UR50][R2.64], !P4 ;  /* 0x1b40000002093fae */ /* 0x0001e6000e101d72 */
[----:B0-----:R-:W-:Y:S05]  /*2c140*/  WARPSYNC.COLLECTIVE R15, `(.L_x_899) ;  /* 0x000000000f087348 */ /* 0x001fea0003c00000 */
[----:B------:R1:W2:Y:S02]  /*2c150*/  SHFL.IDX P6, R14, R13, R12, R11 ;  /* 0x0000000c0d0e7389 */ /* 0x0002a400000c000b */
[----:B012---:R-:W-:Y:S01]  /*2c160*/  ENDCOLLECTIVE ;  /* 0x000000000000791b */ /* 0x007fe20003800000 */
.L_x_899:
[----:B------:R-:W-:Y:S01]  /*2c170*/  @!PT LDS RZ, [RZ] ;  /* 0x00000000fffff984 */ /* 0x000fe20000000800 */
[----:B------:R-:W-:Y:S01]  /*2c180*/  @!PT LDS RZ, [RZ] ;  /* 0x00000000fffff984 */ /* 0x000fe20000000800 */
[----:B------:R-:W-:Y:S01]  /*2c190*/  @!PT LDS RZ, [RZ] ;  /* 0x00000000fffff984 */ /* 0x000fe20000000800 */
[----:B------:R-:W-:Y:S04]  /*2c1a0*/  @P3 LDGSTS.E.BYPASS.LTC128B.128 [R9+0x1dc00], desc[UR50][R2.64+0x40], !P5 ;  /* 0x1dc0004002093fae */ /* 0x000fe8000e901d72 */
[----:B------:R0:W-:Y:S01]  /*2c1b0*/  @P3 LDGSTS.E.BYPASS.LTC128B.128 [R9+0x20400], desc[UR50][R2.64+0x80], !P1 ;  /* 0x2040008002093fae */ /* 0x0001e2000c901d72 */
[----:B------:R-:W-:Y:S02]  /*2c1c0*/  IMAD.MOV.U32 R13, RZ, RZ, R7 ;  /* 0x000000ffff0d7224 */ /* 0x000fe400078e0007 */
[----:B------:R-:W-:Y:S02]  /*2c1d0*/  IMAD.MOV.U32 R12, RZ, RZ, RZ ;  /* 0x000000ffff0c7224 */ /* 0x000fe400078e00ff */
[----:B0-----:R-:W-:-:S07]  /*2c1e0*/  IMAD.MOV.U32 R2, RZ, RZ, R14 ;  /* 0x000000ffff027224 */ /* 0x001fce00078e000e */
[----:B------:R-:W-:Y:S05]  /*2c1f0*/  WARPSYNC.COLLECTIVE R15, `(.L_x_900) ;  /* 0x000000000f087348 */ /* 0x000fea0003c00000 */
[----:B------:R0:W1:Y:S02]  /*2c200*/  SHFL.IDX P6, R14, R13, R12, R11 ;  /* 0x0000000c0d0e7389 */ /* 0x00006400000c000b */
[----:B01----:R-:W-:Y:S01]  /*2c210*/  ENDCOLLECTIVE ;  /* 0x000000000000791b */ /* 0x003fe20003800000 */
.L_x_900:
[----:B------:R-:W-:-:S04]  /*2c220*/  @P2 IADD3 R2, P0, R26, R2, RZ ;  /* 0x000000021a022210 */ /* 0x000fc80007f1e0ff */
[----:B------:R-:W-:-:S05]  /*2c230*/  @P2 IADD3.X R3, RZ, R6, RZ, P0, !PT ;  /* 0x00000006ff032210 */ /* 0x000fca00007fe4ff */
[----:B------:R-:W-:Y:S01]  /*2c240*/  @!PT LDS RZ, [RZ] ;  /* 0x00000000fffff984 */ /* 0x000fe20000000800 */
[----:B------:R-:W-:Y:S01]  /*2c250*/  @!PT LDS RZ, [RZ] ;  /* 0x00000000fffff984 */ /* 0x000fe20000000800 */
[----:B------:R-:W-:Y:S01]  /*2c260*/  @!PT LDS RZ, [RZ] ;  /* 0x00000000fffff984 */ /* 0x000fe20000000800 */
[----:B------:R-:W-:Y:S01]  /*2c270*/  @P2 LDGSTS.E.BYPASS.LTC128B.128 [R21+0x1bc00], desc[UR50][R2.64], !P4 ;  /* 0x1bc0000002152fae */ /* 0x000fe2000e101d72 */
[----:B------:R-:W-:-:S03]  /*2c280*/  IMAD.MOV.U32 R13, RZ, RZ, R8 ;  /* 0x000000ffff0d7224 */ /* 0x000fc600078e0008 */
[----:B------:R-:W-:Y:S04]  /*2c290*/  @P2 LDGSTS.E.BYPASS.LTC128B.128 [R21+0x1e400], desc[UR50][R2.64+0x40], !P5 ;  /* 0x1e40004002152fae */ /* 0x000fe8000e901d72 */
[----:B------:R0:W-:Y:S02]  /*2c2a0*/  @P2 LDGSTS.E.BYPASS.LTC128B.128 [R21+0x20c00], desc[UR50][R2.64+0x80], !P1 ;  /* 0x20c0008002152fae */ /* 0x0001e4000c901d72 */
[----:B0-----:R-:W-:-:S07]  /*2c2b0*/  MOV R3, R14 ;  /* 0x0000000e00037202 */ /* 0x001fce0000000f00 */
[----:B------:R-:W-:Y:S05]  /*2c2c0*/  WARPSYNC.COLLECTIVE R15, `(.L_x_901) ;  /* 0x000000000f087348 */ /* 0x000fea0003c00000 */
[----:B------:R0:W1:Y:S02]  /*2c2d0*/  SHFL.IDX P6, R14, R13, R12, R11 ;  /* 0x0000000c0d0e7389 */ /* 0x00006400000c000b */
[----:B01----:R-:W-:Y:S01]  /*2c2e0*/  ENDCOLLECTIVE ;  /* 0x000000000000791b */ /* 0x003fe20003800000 */
.L_x_901:
[----:B------:R-:W-:Y:S01]  /*2c2f0*/  IMAD.MOV.U32 R2, RZ, RZ, R14 ;  /* 0x000000ffff027224 */ /* 0x000fe200078e000e */
[----:B------:R-:W-:Y:S06]  /*2c300*/  BRA `(.L_x_902) ;  /* 0xffffff8c00947947 */ /* 0x000fec000383ffff */
.L_x_706:
[----:B------:R-:W-:Y:S01]  /*2c310*/  IMAD.MOV.U32 R13, RZ, RZ, R4 ;  /* 0x000000ffff0d7224 */ /* 0x000fe200078e0004 */
[----:B------:R-:W-:Y:S01]  /*2c320*/  MOV R12, RZ ;  /* 0x000000ff000c7202 */ /* 0x000fe20000000f00 */
[----:B------:R-:W-:Y:S02]  /*2c330*/  IMAD.MOV.U32 R11, RZ, RZ, 0x1c1f ;  /* 0x00001c1fff0b7424 */ /* 0x000fe400078e00ff */
[----:B------:R-:W-:Y:S02]  /*2c340*/  IMAD.MOV.U32 R15, RZ, RZ, -0x1 ;  /* 0xffffffffff0f7424 */ /* 0x000fe400078e00ff */
[----:B-----5:R-:W-:Y:S02]  /*2c350*/  IMAD R6, R17, R8, RZ ;  /* 0x0000000811067224 */ /* 0x020fe400078e02ff */
[----:B------:R-:W-:-:S07]  /*2c360*/  IMAD.IADD R0, R10, 0x1, R0 ;  /* 0x000000010a007824 */ /* 0x000fce00078e0200 */
[----:B------:R-:W-:Y:S05]  /*2c370*/  WARPSYNC.COLLECTIVE R15, `(.L_x_903) ;  /* 0x000000000f087348 */ /* 0x000fea0003c00000 */
[----:B------:R0:W1:Y:S02]  /*2c380*/  SHFL.IDX P6, R14, R13, R12, R11 ;  /* 0x0000000c0d0e7389 */ /* 0x00006400000c000b */
[----:B01----:R-:W-:Y:S01]  /*2c390*/  ENDCOLLECTIVE ;  /* 0x000000000000791b */ /* 0x003fe20003800000 */
.L_x_903:
[C---:B------:R-:W-:Y:S02]  /*2c3a0*/  ISETP.GE.AND P0, PT, R0.reuse, R6, PT ;  /* 0x000000060000720c */ /* 0x040fe40003f06270 */
[----:B------:R-:W-:Y:S02]  /*2c3b0*/  IADD3 R7, R0, 0x20, RZ ;  /* 0x0000002000077810 */ /* 0x000fe40007ffe0ff */
[----:B------:R-:W-:Y:S01]  /*2c3c0*/  MOV R13, R5 ;  /* 0x00000005000d7202 */ /* 0x000fe20000000f00 */
[----:B------:R-:W-:-:S08]  /*2c3d0*/  IMAD.MOV.U32 R2, RZ, RZ, R14 ;  /* 0x000000ffff027224 */ /* 0x000fd000078e000e */
[----:B------:R-:W-:Y:S05]  /*2c3e0*/  WARPSYNC.COLLECTIVE R15, `(.L_x_904) ;  /* 0x000000000f087348 */ /* 0x000fea0003c00000 */
[----:B------:R0:W1:Y:S02]  /*2c3f0*/  SHFL.IDX P6, R14, R13, R12, R11 ;  /* 0x0000000c0d0e7389 */ /* 0x00006400000c000b */
[----:B01----:R-:W-:Y:S01]  /*2c400*/  ENDCOLLECTIVE ;  /* 0x000000000000791b */ /* 0x003fe20003800000 */
.L_x_904:
[----:B------:R-:W-:Y:S02]  /*2c410*/  IMAD.MOV.U32 R13, RZ, RZ, R4 ;  /* 0x000000ffff0d7224 */ /* 0x000fe400078e0004 */
[----:B------:R-:W-:Y:S02]  /*2c420*/  IMAD.MOV.U32 R12, RZ, RZ, 0x1 ;  /* 0x00000001ff0c7424 */ /* 0x000fe400078e00ff */
[----:B------:R-:W-:-:S07]  /*2c430*/  IMAD.MOV.U32 R3, RZ, RZ, R14 ;  /* 0x000000ffff037224 */ /* 0x000fce00078e000e */
[----:B------:R-:W-:Y:S05]  /*2c440*/  WARPSYNC.COLLECTIVE R15, `(.L_x_905) ;  /* 0x000000000f087348 */ /* 0x000fea0003c00000 */
[----:B------:R0:W1:Y:S02]  /*2c450*/  SHFL.IDX P6, R14, R13, R12, R11 ;  /* 0x0000000c0d0e7389 */ /* 0x00006400000c000b */
[----:B01----:R-:W-:Y:S01]  /*2c460*/  ENDCOLLECTIVE ;  /* 0x000000000000791b */ /* 0x003fe20003800000 */
.L_x_905:
[----:B------:R-:W-:-:S05]  /*2c470*/  @!P0 IADD3 R3, P4, R20, R3, RZ ;  /* 0x0000000314038210 */ /* 0x000fca0007f9e0ff */
[----:B------:R-:W-:-:S05]  /*2c480*/  @!P0 IMAD.X R2, RZ, RZ, R2, P4 ;  /* 0x000000ffff028224 */ /* 0x000fca00020e0602 */
[-C--:B------:R-:W-:Y:S02]  /*2c490*/  @!P0 LOP3.LUT R3, R3, R2.reuse, RZ, 0x3c, !PT ;  /* 0x0000000203038212 */ /* 0x080fe400078e3cff */
[----:B------:R-:W-:Y:S02]  /*2c4a0*/  MOV R13, R5 ;  /* 0x00000005000d7202 */ /* 0x000fe40000000f00 */
[----:B------:R-:W-:-:S04]  /*2c4b0*/  @!P0 LOP3.LUT R2, R3, R2, RZ, 0x3c, !PT ;  /* 0x0000000203028212 */ /* 0x000fc800078e3cff */
[----:B------:R-:W-:-:S05]  /*2c4c0*/  @!P0 LOP3.LUT R3, R3, R2, RZ, 0x3c, !PT ;  /* 0x0000000203038212 */ /* 0x000fca00078e3cff */
[----:B------:R-:W-:Y:S01]  /*2c4d0*/  @!PT LDS RZ, [RZ] ;  /* 0x00000000fffff984 */ /* 0x000fe20000000800 */
[----:B------:R-:W-:Y:S01]  /*2c4e0*/  @!PT LDS RZ, [RZ] ;  /* 0x00000000fffff984 */ /* 0x000fe20000000800 */
[----:B------:R-:W-:Y:S01]  /*2c4f0*/  @!PT LDS RZ, [RZ] ;  /* 0x00000000fffff984 */ /* 0x000fe20000000800 */
[----:B------:R-:W-:Y:S04]  /*2c500*/  @!P0 LDGSTS.E.BYPASS.LTC128B.128 [R9+0x14400], desc[UR50][R2.64], !P3 ;  /* 0x1440000002098fae */ /* 0x000fe8000d901d72 */
[----:B------:R-:W-:Y:S04]  /*2c510*/  @!P0 LDGSTS.E.BYPASS.LTC128B.128 [R9+0x16400], desc[UR50][R2.64+0x40], !P2 ;  /* 0x1640004002098fae */ /* 0x000fe8000d101d72 */
[----:B------:R0:W-:Y:S01]  /*2c520*/  @!P0 LDGSTS.E.BYPASS.LTC128B.128 [R9+0x18400], desc[UR50][R2.64+0x80], !P1 ;  /* 0x1840008002098fae */ /* 0x0001e2000c901d72 */
[----:B------:R-:W-:Y:S01]  /*2c530*/  ISETP.GE.AND P0, PT, R7, R6, PT ;  /* 0x000000060700720c */ /* 0x000fe20003f06270 */
[----:B0-----:R-:W-:-:S12]  /*2c540*/  IMAD.MOV.U32 R2, RZ, RZ, R14 ;  /* 0x000000ffff027224 */ /* 0x001fd800078e000e */
[----:B------:R-:W-:Y:S05]  /*2c550*/  WARPSYNC.COLLECTIVE R15, `(.L_x_906) ;  /* 0x000000000f087348 */ /* 0x000fea0003c00000 */
[----:B------:R0:W1:Y:S02]  /*2c560*/  SHFL.IDX P6, R14, R13, R12, R11 ;  /* 0x0000000c0d0e7389 */ /* 0x00006400000c000b */
[----:B01----:R-:W-:Y:S01]  /*2c570*/  ENDCOLLECTIVE ;  /* 0x000000000000791b */ /* 0x003fe20003800000 */
.L_x_906:
[----:B------:R-:W-:Y:S01]  /*2c580*/  MOV R13, R4 ;  /* 0x00000004000d7202 */ /* 0x000fe20000000f00 */
[----:B------:R-:W-:Y:S02]  /*2c590*/  IMAD.MOV.U32 R12, RZ, RZ, 0x2 ;  /* 0x00000002ff0c7424 */ /* 0x000fe400078e00ff */
[----:B------:R-:W-:-:S07]  /*2c5a0*/  IMAD.MOV.U32 R3, RZ, RZ, R14 ;  /* 0x000000ffff037224 */ /* 0x000fce00078e000e */
[----:B------:R-:W-:Y:S05]  /*2c5b0*/  WARPSYNC.COLLECTIVE R15, `(.L_x_907) ;  /* 0x000000000f087348 */ /* 0x000fea0003c00000 */
[----:B------:R0:W1:Y:S02]  /*2c5c0*/  SHFL.IDX P6, R14, R13, R12, R11 ;  /* 0x0000000c0d0e7389 */ /* 0x00006400000c000b */
[----:B01----:R-:W-:Y:S01]  /*2c5d0*/  ENDCOLLECTIVE ;  /* 0x000000000000791b */ /* 0x003fe20003800000 */
.L_x_907:
[----:B------:R-:W-:-:S05]  /*2c5e0*/  @!P0 IADD3 R3, P4, R20, R3, RZ ;  /* 0x0000000314038210 */ /* 0x000fca0007f9e0ff */
[----:B------:R-:W-:-:S05]  /*2c5f0*/  @!P0 IMAD.X R2, RZ, RZ, R2, P4 ;  /* 0x000000ffff028224 */ /* 0x000fca00020e0602 */
[----:B------:R-:W-:Y:S01]  /*2c600*/  @!P0 LOP3.LUT R3, R3, R2, RZ, 0x3c, !PT ;  /* 0x0000000203038212 */ /* 0x000fe200078e3cff */
[----:B------:R-:W-:-:S03]  /*2c610*/  IMAD.MOV.U32 R13, RZ, RZ, R5 ;  /* 0x000000ffff0d7224 */ /* 0x000fc600078e0005 */
[----:B------:R-:W-:-:S04]  /*2c620*/  @!P0 LOP3.LUT R2, R3, R2, RZ, 0x3c, !PT ;  /* 0x0000000203028212 */ /* 0x000fc800078e3cff */
[----:B------:R-:W-:-:S05]  /*2c630*/  @!P0 LOP3.LUT R3, R3, R2, RZ, 0x3c, !PT ;  /* 0x0000000203038212 */ /* 0x000fca00078e3cff */
[----:B------:R-:W-:Y:S01]  /*2c640*/  @!PT LDS RZ, [RZ] ;  /* 0x00000000fffff984 */ /* 0x000fe20000000800 */
[----:B------:R-:W-:Y:S01]  /*2c650*/  @!PT LDS RZ, [RZ] ;  /* 0x00000000fffff984 */ /* 0x000fe20000000800 */
[----:B------:R-:W-:Y:S01]  /*2c660*/  @!PT LDS RZ, [RZ] ;  /* 0x00000000fffff984 */ /* 0x000fe20000000800 */
[----:B------:R-:W-:Y:S04]  /*2c670*/  @!P0 LDGSTS.E.BYPASS.LTC128B.128 [R9+0x14c00], desc[UR50][R2.64], !P3 ;  /* 0x14c0000002098fae */ /* 0x000fe8000d901d72 */
[----:B------:R-:W-:Y:S04]  /*2c680*/  @!P0 LDGSTS.E.BYPASS.LTC128B.128 [R9+0x16c00], desc[UR50][R2.64+0x40], !P2 ;  /* 0x16c0004002098fae */ /* 0x000fe8000d101d72 */
[----:B------:R0:W-:Y:S02]  /*2c690*/  @!P0 LDGSTS.E.BYPASS.LTC128B.128 [R9+0x18c00], desc[UR50][R2.64+0x80], !P1 ;  /* 0x18c0008002098fae */ /* 0x0001e4000c901d72 */
[----:B0-----:R-:W-:-:S05]  /*2c6a0*/  VIADD R2, R0, 0x40 ;  /* 0x0000004000027836 */ /* 0x001fca0000000000 */
[----:B------:R-:W-:Y:S01]  /*2c6b0*/  ISETP.GE.AND P0, PT, R2, R6, PT ;  /* 0x000000060200720c */ /* 0x000fe20003f06270 */
[----:B------:R-:W-:-:S12]  /*2c6c0*/  IMAD.MOV.U32 R2, RZ, RZ, R14 ;  /* 0x000000ffff027224 */ /* 0x000fd800078e000e */
[----:B------:R-:W-:Y:S05]  /*2c6d0*/  WARPSYNC.COLLECTIVE R15, `(.L_x_908) ;  /* 0x000000000f087348 */ /* 0x000fea0003c00000 */
[----:B------:R0:W1:Y:S02]  /*2c6e0*/  SHFL.IDX P6, R14, R13, R12, R11 ;  /* 0x0000000c0d0e7389 */ /* 0x00006400000c000b */
[----:B01----:R-:W-:Y:S01]  /*2c6f0*/  ENDCOLLECTIVE ;  /* 0x000000000000791b */ /* 0x003fe20003800000 */
.L_x_908:
[----:B------:R-:W-:Y:S02]  /*2c700*/  IMAD.MOV.U32 R13, RZ, RZ, R4 ;  /* 0x000000ffff0d7224 */ /* 0x000fe400078e0004 */
[----:B------:R-:W-:Y:S01]  /*2c710*/  IMAD.MOV.U32 R12, RZ, RZ, 0x3 ;  /* 0x00000003ff0c7424 */ /* 0x000fe200078e00ff */
[----:B------:R-:W-:-:S07]  /*2c720*/  MOV R3, R14 ;  /* 0x0000000e00037202 */ /* 0x000fce0000000f00 */
[----:B------:R-:W-:Y:S05]  /*2c730*/  WARPSYNC.COLLECTIVE R15, `(.L_x_909) ;  /* 0x000000000f087348 */ /* 0x000fea0003c00000 */
[----:B------:R0:W1:Y:S02]  /*2c740*/  SHFL.IDX P6, R14, R13, R12, R11 ;  /* 0x0000000c0d0e7389 */ /* 0x00006400000c000b */
[----:B01----:R-:W-:Y:S01]  /*2c750*/  ENDCOLLECTIVE ;  /* 0x000000000000791b */ /* 0x003fe20003800000 */
.L_x_909:
[----:B------:R-:W-:-:S05]  /*2c760*/  @!P0 IADD3 R3, P4, R20, R3, RZ ;  /* 0x0000000314038210 */ /* 0x000fca0007f9e0ff */
[----:B------:R-:W-:-:S05]  /*2c770*/  @!P0 IMAD.X R2, RZ, RZ, R2, P4 ;  /* 0x000000ffff028224 */ /* 0x000fca00020e0602 */
[----:B------:R-:W-:Y:S01]  /*2c780*/  @!P0 LOP3.LUT R3, R3, R2, RZ, 0x3c, !PT ;  /* 0x0000000203038212 */ /* 0x000fe200078e3cff */
[----:B------:R-:W-:-:S03]  /*2c790*/  IMAD.MOV.U32 R13, RZ, RZ, R5 ;  /* 0x000000ffff0d7224 */ /* 0x000fc600078e0005 */
[----:B------:R-:W-:-:S04]  /*2c7a0*/  @!P0 LOP3.LUT R2, R3, R2, RZ, 0x3c, !PT ;  /* 0x0000000203028212 */ /* 0x000fc800078e3cff */
[----:B------:R-:W-:Y:S02]  /*2c7b0*/  @!P0 LOP3.LUT R3, R3, R2, RZ, 0x3c, !PT ;  /* 0x0000000203038212 */ /* 0x000fe400078e3cff */
[----:B------:R-:W-:-:S03]  /*2c7c0*/  MOV R4, R14 ;  /* 0x0000000e00047202 */ /* 0x000fc60000000f00 */
[----:B------:R-:W-:Y:S01]  /*2c7d0*/  @!PT LDS RZ, [RZ] ;  /* 0x00000000fffff984 */ /* 0x000fe20000000800 */
[----:B------:R-:W-:Y:S01]  /*2c7e0*/  @!PT LDS RZ, [RZ] ;  /* 0x00000000fffff984 */ /* 0x000fe20000000800 */
[----:B------:R-:W-:Y:S01]  /*2c7f0*/  @!PT LDS RZ, [RZ] ;  /* 0x00000000fffff984 */ /* 0x000fe20000000800 */
[----:B------:R0:W-:Y:S04]  /*2c800*/  @!P0 LDGSTS.E.BYPASS.LTC128B.128 [R9+0x15400], desc[UR50][R2.64], !P3 ;  /* 0x1540000002098fae */ /* 0x0001e8000d901d72 */
[----:B0-----:R-:W-:Y:S05]  /*2c810*/  WARPSYNC.COLLECTIVE R15, `(.L_x_910) ;  /* 0x000000000f087348 */ /* 0x001fea0003c00000 */
[----:B------:R1:W2:Y:S02]  /*2c820*/  SHFL.IDX P6, R14, R13, R12, R11 ;  /* 0x0000000c0d0e7389 */ /* 0x0002a400000c000b */
[----:B012---:R-:W-:Y:S01]  /*2c830*/  ENDCOLLECTIVE ;  /* 0x000000000000791b */ /* 0x007fe20003800000 */
.L_x_910:
[----:B------:R-:W-:Y:S01]  /*2c840*/  @!PT LDS RZ, [RZ] ;  /* 0x00000000fffff984 */ /* 0x000fe20000000800 */
[----:B------:R-:W-:Y:S01]  /*2c850*/  @!PT LDS RZ, [RZ] ;  /* 0x00000000fffff984 */ /* 0x000fe20000000800 */
[----:B------:R-:W-:Y:S01]  /*2c860*/  @!PT LDS RZ, [RZ] ;  /* 0x00000000fffff984 */ /* 0x000fe20000000800 */
[----:B------:R-:W-:Y:S04]  /*2c870*/  @!P0 LDGSTS.E.BYPASS.LTC128B.128 [R9+0x17400], desc[UR50][R2.64+0x40], !P2 ;  /* 0x1740004002098fae */ /* 0x000fe8000d101d72 */
[----:B------:R0:W-:Y:S02]  /*2c880*/  @!P0 LDGSTS.E.BYPASS.LTC128B.128 [R9+0x19400], desc[UR50][R2.64+0x80], !P1 ;  /* 0x1940008002098fae */ /* 0x0001e4000c901d72 */
[----:B0-----:R-:W-:Y:S01]  /*2c890*/  IMAD.MOV.U32 R2, RZ, RZ, R14 ;  /* 0x000000ffff027224 */ /* 0x001fe200078e000e */
[----:B------:R-:W-:Y:S06]  /*2c8a0*/  BRA `(.L_x_911) ;  /* 0xffffff9000c87947 */ /* 0x000fec000383ffff */
.L_x_711:
[----:B-1----:R1:W2:Y:S02]  /*2c8b0*/  SYNCS.PHASECHK.TRANS64.TRYWAIT P0, [R22+URZ+0x29820], R3 ;  /* 0x02982003160075a7 */ /* 0x0022a4000800017f */
[----:B--2---:R-:W-:Y:S05]  /*2c8c0*/  @!P0 NANOSLEEP.SYNCS 0x989680 ;  /* 0x009896800000895d */ /* 0x004fea0003900000 */
[----:B------:R-:W2:Y:S02]  /*2c8d0*/  @!P0 SYNCS.PHASECHK.TRANS64 P0, [R22+URZ+0x29820], R3 ;  /* 0x02982003160085a7 */ /* 0x000ea4000800007f */
[----:B--2---:R-:W-:Y:S05]  /*2c8e0*/  @!P0 BRA `(.L_x_711) ;  /* 0xfffffffc00f08947 */ /* 0x004fea000383ffff */
[----:B------:R-:W-:Y:S05]  /*2c8f0*/  BRA `(.L_x_912) ;  /* 0xffffff9400387947 */ /* 0x000fea000383ffff */
.L_x_715:
[----:B0-----:R0:W1:Y:S02]  /*2c900*/  SYNCS.PHASECHK.TRANS64.TRYWAIT P0, [R0+URZ+0x29880], R31 ;  /* 0x0298801f000075a7 */ /* 0x001064000800017f */
[----:B-1----:R-:W-:Y:S05]  /*2c910*/  @!P0 NANOSLEEP.SYNCS 0x989680 ;  /* 0x009896800000895d */ /* 0x002fea0003900000 */
[----:B------:R-:W1:Y:S02]  /*2c920*/  @!P0 SYNCS.PHASECHK.TRANS64 P0, [R0+URZ+0x29880], R31 ;  /* 0x0298801f000085a7 */ /* 0x000e64000800007f */
[----:B-1----:R-:W-:Y:S05]  /*2c930*/  @!P0 BRA `(.L_x_715) ;  /* 0xfffffffc00f08947 */ /* 0x002fea000383ffff */
[----:B------:R-:W-:Y:S05]  /*2c940*/  BRA `(.L_x_913) ;  /* 0xffffff9800587947 */ /* 0x000fea000383ffff */
.L_x_716:
[----:B------:R-:W-:Y:S01]  /*2c950*/  BSSY B0, `(.L_x_914) ;  /* 0x0000008000007945 */ /* 0x000fe20003800000 */
[----:B------:R-:W-:Y:S01]  /*2c960*/  IMAD.MOV.U32 R13, RZ, RZ, R9 ;  /* 0x000000ffff0d7224 */ /* 0x000fe200078e0009 */
[----:B------:R-:W-:Y:S01]  /*2c970*/  MOV R12, RZ ;  /* 0x000000ff000c7202 */ /* 0x000fe20000000f00 */
[----:B------:R-:W-:Y:S02]  /*2c980*/  IMAD.MOV.U32 R11, RZ, RZ, 0x1c1f ;  /* 0x00001c1fff0b7424 */ /* 0x000fe400078e00ff */
[----:B------:R-:W-:-:S07]  /*2c990*/  IMAD.MOV.U32 R15, RZ, RZ, -0x1 ;  /* 0xffffffffff0f7424 */ /* 0x000fce00078e00ff */
[----:B0-----:R-:W-:Y:S05]  /*2c9a0*/  WARPSYNC.COLLECTIVE R15, `(.L_x_915) ;  /* 0x000000000f087348 */ /* 0x001fea0003c00000 */
[----:B------:R1:W2:Y:S02]  /*2c9b0*/  SHFL.IDX P6, R14, R13, R12, R11 ;  /* 0x0000000c0d0e7389 */ /* 0x0002a400000c000b */
[----:B012---:R-:W-:Y:S01]  /*2c9c0*/  ENDCOLLECTIVE ;  /* 0x000000000000791b */ /* 0x007fe20003800000 */
.L_x_915:
[----:B------:R-:W-:Y:S05]  /*2c9d0*/  BSYNC B0 ;  /* 0x0000000000007941 */ /* 0x000fea0003800000 */
.L_x_914:
[----:B------:R0:W5:Y:S01]  /*2c9e0*/  LDL R17, [R1+0x4] ;  /* 0x0000040001117983 */ /* 0x0001620000100800 */
[----:B------:R-:W-:Y:S01]  /*2c9f0*/  MOV R13, R7 ;  /* 0x00000007000d7202 */ /* 0x000fe20000000f00 */
[----:B------:R-:W-:Y:S01]  /*2ca00*/  IMAD.MOV.U32 R12, RZ, RZ, RZ ;  /* 0x000000ffff0c7224 */ /* 0x000fe200078e00ff */
[----:B------:R-:W-:Y:S01]  /*2ca10*/  IADD3 R10, R22, R10, R37 ;  /* 0x0000000a160a7210 */ /* 0x000fe20007ffe025 */
[----:B------:R-:W1:Y:S01]  /*2ca20*/  S2R R2, SR_TID.X ;  /* 0x0000000000027919 */ /* 0x000e620000002100 */
[----:B------:R-:W-:Y:S02]  /*2ca30*/  IMAD.MOV.U32 R11, RZ, RZ, 0x1c1f ;  /* 0x00001c1fff0b7424 */ /* 0x000fe400078e00ff */
[----:B------:R-:W-:Y:S02]  /*2ca40*/  IMAD.MOV.U32 R15, RZ, RZ, -0x1 ;  /* 0xffffffffff0f7424 */ /* 0x000fe400078e00ff */
[----:B0-----:R-:W-:-:S07]  /*2ca50*/  IMAD.MOV.U32 R3, RZ, RZ, R14 ;  /* 0x000000ffff037224 */ /* 0x001fce00078e000e */
[----:B-1---5:R-:W-:Y:S05]  /*2ca60*/  WARPSYNC.COLLECTIVE R15, `(.L_x_916) ;  /* 0x000000000f087348 */ /* 0x022fea0003c00000 */
[----:B------:R0:W2:Y:S02]  /*2ca70*/  SHFL.IDX P6, R14, R13, R12, R11 ;  /* 0x0000000c0d0e7389 */ /* 0x0000a400000c000b */
[----:B012--5:R-:W-:Y:S01]  /*2ca80*/  ENDCOLLECTIVE ;  /* 0x000000000000791b */ /* 0x027fe20003800000 */
.L_x_916:
[----:B------:R-:W-:Y:S01]  /*2ca90*/  MOV R13, R9 ;  /* 0x00000009000d7202 */ /* 0x000fe20000000f00 */
[----:B------:R-:W-:Y:S01]  /*2caa0*/  IMAD.MOV.U32 R12, RZ, RZ, 0x1 ;  /* 0x00000001ff0c7424 */ /* 0x000fe200078e00ff */
[----:B------:R-:W-:Y:S01]  /*2cab0*/  SHF.L.U32 R15, R2, 0x4, RZ ;  /* 0x00000004020f7819 */ /* 0x000fe200000006ff */
[----:B------:R-:W-:-:S03]  /*2cac0*/  IMAD.MOV.U32 R2, RZ, RZ, R14 ;  /* 0x000000ffff027224 */ /* 0x000fc600078e000e */
[----:B------:R-:W-:-:S04]  /*2cad0*/  LOP3.LUT R15, R15, 0x30, RZ, 0xc0, !PT ;  /* 0x000000300f0f7812 */ /* 0x000fc800078ec0ff */
[----:B------:R-:W-:Y:S01]  /*2cae0*/  IADD3 R2, P0, R15, R2, RZ ;  /* 0x000000020f027210 */ /* 0x000fe20007f1e0ff */
[----:B------:R-:W-:-:S04]  /*2caf0*/  IMAD.MOV.U32 R15, RZ, RZ, -0x1 ;  /* 0xffffffffff0f7424 */ /* 0x000fc800078e00ff */
[----:B------:R-:W-:-:S08]  /*2cb00*/  IMAD.X R3, RZ, RZ, R3, P0 ;  /* 0x000000ffff037224 */ /* 0x000fd000000e0603 */
[----:B------:R-:W-:Y:S05]  /*2cb10*/  WARPSYNC.COLLECTIVE R15, `(.L_x_917) ;  /* 0x000000000f087348 */ /* 0x000fea0003c00000 */
[----:B------:R0:W1:Y:S02]  /*2cb20*/  SHFL.IDX P6, R14, R13, R12, R11 ;  /* 0x0000000c0d0e7389 */ /* 0x00006400000c000b */
[----:B01----:R-:W-:Y:S01]  /*2cb30*/  ENDCOLLECTIVE ;  /* 0x000000000000791b */ /* 0x003fe20003800000 */
.L_x_917:
[----:B------:R-:W-:Y:S01]  /*2cb40*/  @!PT LDS RZ, [RZ] ;  /* 0x00000000fffff984 */ /* 0x000fe20000000800 */
[----:B------:R-:W-:Y:S01]  /*2cb50*/  @!PT LDS RZ, [RZ] ;  /* 0x00000000fffff984 */ /* 0x000fe20000000800 */
[----:B------:R-:W-:Y:S01]  /*2cb60*/  @!PT LDS RZ, [RZ] ;  /* 0x00000000fffff984 */ /* 0x000fe20000000800 */
[----:B------:R-:W-:Y:S01]  /*2cb70*/  LDGSTS.E.BYPASS.LTC128B.128 [R10+0xa400], desc[UR50][R2.64], !P3 ;  /* 0x0a400000020a7fae */ /* 0x000fe2000d901d72 */
[----:B------:R-:W-:Y:S01]  /*2cb80*/  MOV R13, R7 ;  /* 0x00000007000d7202 */ /* 0x000fe20000000f00 */
[----:B------:R-:W-:-:S05]  /*2cb90*/  IMAD.IADD R17, R17, 0x1, R10 ;  /* 0x0000000111117824 */ /* 0x000fca00078e020a */
[----:B------:R0:W-:Y:S02]  /*2cba0*/  LDGSTS.E.BYPASS.LTC128B.128 [R17+0xa400], desc[UR50][R2.64+0x40], !P1 ;  /* 0x0a40004002117fae */ /* 0x0001e4000c901d72 */
[----:B0-----:R-:W0:Y:S01]  /*2cbb0*/  S2R R2, SR_TID.X ;  /* 0x0000000000027919 */ /* 0x001e220000002100 */
[----:B------:R-:W-:-:S07]  /*2cbc0*/  IMAD.MOV.U32 R3, RZ, RZ, R14 ;  /* 0x000000ffff037224 */ /* 0x000fce00078e000e */
[----:B0-----:R-:W-:Y:S05]  /*2cbd0*/  WARPSYNC.COLLECTIVE R15, `(.L_x_918) ;  /* 0x000000000f087348 */ /* 0x001fea0003c00000 */
[----:B------:R1:W2:Y:S02]  /*2cbe0*/  SHFL.IDX P6, R14, R13, R12, R11 ;  /* 0x0000000c0d0e7389 */ /* 0x0002a400000c000b */
[----:B012---:R-:W-:Y:S01]  /*2cbf0*/  ENDCOLLECTIVE ;  /* 0x000000000000791b */ /* 0x007fe20003800000 */
.L_x_918:
[----:B------:R-:W-:Y:S01]  /*2cc00*/  MOV R13, R9 ;  /* 0x00000009000d7202 */ /* 0x000fe20000000f00 */
[----:B------:R-:W-:Y:S02]  /*2cc10*/  IMAD.MOV.U32 R12, RZ, RZ, 0x2 ;  /* 0x00000002ff0c7424 */ /* 0x000fe400078e00ff */
[----:B------:R-:W-:Y:S02]  /*2cc20*/  IMAD.SHL.U32 R15, R2, 0x10, RZ ;  /* 0x00000010020f7824 */ /* 0x000fe400078e00ff */
        /* <DEDUP_REMOVED lines=8> */
.L_x_919:
[----:B------:R-:W-:Y:S01]  /*2ccb0*/  @!PT LDS RZ, [RZ] ;  /* 0x00000000fffff984 */ /* 0x000fe20000000800 */
[----:B------:R-:W-:Y:S01]  /*2ccc0*/  @!PT LDS RZ, [RZ] ;  /* 0x00000000fffff984 */ /* 0x000fe20000000800 */
[----:B------:R-:W-:Y:S01]  /*2ccd0*/  @!PT LDS RZ, [RZ] ;  /* 0x00000000fffff984 */ /* 0x000fe20000000800 */
[----:B------:R-:W-:Y:S04]  /*2cce0*/  LDGSTS.E.BYPASS.LTC128B.128 [R10+0xb400], desc[UR50][R2.64], !P3 ;  /* 0x0b400000020a7fae */ /* 0x000fe8000d901d72 */
[----:B------:R0:W-:Y:S01]  /*2ccf0*/  LDGSTS.E.BYPASS.LTC128B.128 [R17+0xb400], desc[UR50][R2.64+0x40], !P1 ;  /* 0x0b40004002117fae */ /* 0x0001e2000c901d72 */
[----:B------:R-:W-:Y:S01]  /*2cd00*/  MOV R13, R7 ;  /* 0x00000007000d7202 */ /* 0x000fe20000000f00 */
[----:B0-----:R-:W0:Y:S01]  /*2cd10*/  S2R R2, SR_TID.X ;  /* 0x0000000000027919 */ /* 0x001e220000002100 */
[----:B------:R-:W-:-:S07]  /*2cd20*/  IMAD.MOV.U32 R3, RZ, RZ, R14 ;  /* 0x000000ffff037224 */ /* 0x000fce00078e000e */
[----:B0-----:R-:W-:Y:S05]  /*2cd30*/  WARPSYNC.COLLECTIVE R15, `(.L_x_920) ;  /* 0x000000000f087348 */ /* 0x001fea0003c00000 */
[----:B------:R1:W2:Y:S02]  /*2cd40*/  SHFL.IDX P6, R14, R13, R12, R11 ;  /* 0x0000000c0d0e7389 */ /* 0x0002a400000c000b */
[----:B012---:R-:W-:Y:S01]  /*2cd50*/  ENDCOLLECTIVE ;  /* 0x000000000000791b */ /* 0x007fe20003800000 */
.L_x_920:
        /* <DEDUP_REMOVED lines=11> */
.L_x_921:
        /* <DEDUP_REMOVED lines=11> */
.L_x_922:
[----:B------:R-:W-:Y:S01]  /*2cec0*/  MOV R13, R24 ;  /* 0x00000018000d7202 */ /* 0x000fe20000000f00 */
[----:B------:R-:W-:Y:S02]  /*2ced0*/  IMAD.MOV.U32 R12, RZ, RZ, RZ ;  /* 0x000000ffff0c7224 */ /* 0x000fe400078e00ff */
[----:B------:R-:W-:-:S07]  /*2cee0*/  IMAD.MOV.U32 R2, RZ, RZ, R14 ;  /* 0x000000ffff027224 */ /* 0x000fce00078e000e */
[----:B------:R-:W-:Y:S05]  /*2cef0*/  WARPSYNC.COLLECTIVE R15, `(.L_x_923) ;  /* 0x000000000f087348 */ /* 0x000fea0003c00000 */
[----:B------:R0:W1:Y:S02]  /*2cf00*/  SHFL.IDX P6, R14, R13, R12, R11 ;  /* 0x0000000c0d0e7389 */ /* 0x00006400000c000b */
[----:B01----:R-:W-:Y:S01]  /*2cf10*/  ENDCOLLECTIVE ;  /* 0x000000000000791b */ /* 0x003fe20003800000 */
.L_x_923:
[----:B------:R-:W-:-:S05]  /*2cf20*/  IMAD.SHL.U32 R3, R3, 0x10, RZ ;  /* 0x0000001003037824 */ /* 0x000fca00078e00ff */
[----:B------:R-:W-:-:S04]  /*2cf30*/  LOP3.LUT R3, R3, 0x30, RZ, 0xc0, !PT ;  /* 0x0000003003037812 */ /* 0x000fc800078ec0ff */
[----:B------:R-:W-:Y:S01]  /*2cf40*/  IADD3 R2, P0, R3, R2, RZ ;  /* 0x0000000203027210 */ /* 0x000fe20007f1e0ff */
[----:B------:R-:W-:-:S04]  /*2cf50*/  IMAD.MOV.U32 R13, RZ, RZ, R25 ;  /* 0x000000ffff0d7224 */ /* 0x000fc800078e0019 */
[----:B------:R-:W-:-:S05]  /*2cf60*/  IMAD.X R3, RZ, RZ, R9, P0 ;  /* 0x000000ffff037224 */ /* 0x000fca00000e0609 */
[----:B------:R-:W-:Y:S01]  /*2cf70*/  @!PT LDS RZ, [RZ] ;  /* 0x00000000fffff984 */ /* 0x000fe20000000800 */
[----:B------:R-:W-:Y:S01]  /*2cf80*/  @!PT LDS RZ, [RZ] ;  /* 0x00000000fffff984 */ /* 0x000fe20000000800 */
[----:B------:R-:W-:Y:S01]  /*2cf90*/  @!PT LDS RZ, [RZ] ;  /* 0x00000000fffff984 */ /* 0x000fe20000000800 */
[----:B------:R0:W-:Y:S01]  /*2cfa0*/  LDGSTS.E.BYPASS.LTC128B.128 [R10+0xd400], desc[UR50][R2.64], !P3 ;  /* 0x0d400000020a7fae */ /* 0x0001e2000d901d72 */
[----:B------:R-:W-:-:S03]  /*2cfb0*/  IMAD.MOV.U32 R24, RZ, RZ, R14 ;  /* 0x000000ffff187224 */ /* 0x000fc600078e000e */
[----:B------:R0:W-:Y:S04]  /*2cfc0*/  LDGSTS.E.BYPASS.LTC128B.128 [R17+0xd400], desc[UR50][R2.64+0x40], !P1 ;  /* 0x0d40004002117fae */ /* 0x0001e8000c901d72 */
[----:B0-----:R-:W-:Y:S05]  /*2cfd0*/  WARPSYNC.COLLECTIVE R15, `(.L_x_924) ;  /* 0x000000000f087348 */ /* 0x001fea0003c00000 */
[----:B------:R1:W2:Y:S02]  /*2cfe0*/  SHFL.IDX P6, R14, R13, R12, R11 ;  /* 0x0000000c0d0e7389 */ /* 0x0002a400000c000b */
[----:B012---:R-:W-:Y:S01]  /*2cff0*/  ENDCOLLECTIVE ;  /* 0x000000000000791b */ /* 0x007fe20003800000 */
.L_x_924:
[----:B------:R-:W-:Y:S01]  /*2d000*/  MOV R2, R14 ;  /* 0x0000000e00027202 */ /* 0x000fe20000000f00 */
[----:B------:R-:W-:Y:S06]  /*2d010*/  BRA `(.L_x_925) ;  /* 0xffffff9400cc7947 */ /* 0x000fec000383ffff */
.L_x_721:
[----:B---3--:R3:W4:Y:S02]  /*2d020*/  SYNCS.PHASECHK.TRANS64.TRYWAIT P0, [R0+URZ+0x29840], R31 ;  /* 0x0298401f000075a7 */ /* 0x008724000800017f */
[----:B----4-:R-:W-:Y:S05]  /*2d030*/  @!P0 NANOSLEEP.SYNCS 0x989680 ;  /* 0x009896800000895d */ /* 0x010fea0003900000 */
[----:B------:R-:W4:Y:S02]  /*2d040*/  @!P0 SYNCS.PHASECHK.TRANS64 P0, [R0+URZ+0x29840], R31 ;  /* 0x0298401f000085a7 */ /* 0x000f24000800007f */
[----:B----4-:R-:W-:Y:S05]  /*2d050*/  @!P0 BRA `(.L_x_721) ;  /* 0xfffffffc00f08947 */ /* 0x010fea000383ffff */
[----:B------:R-:W-:Y:S05]  /*2d060*/  BRA `(.L_x_926) ;  /* 0xffffff98002c7947 */ /* 0x000fea000383ffff */
.L_x_722:
[----:B------:R-:W-:Y:S01]  /*2d070*/  BSSY B0, `(.L_x_927) ;  /* 0x0000008000007945 */ /* 0x000fe20003800000 */
[----:B------:R-:W-:Y:S01]  /*2d080*/  IMAD.MOV.U32 R13, RZ, RZ, R6 ;  /* 0x000000ffff0d7224 */ /* 0x000fe200078e0006 */
[----:B------:R-:W-:Y:S01]  /*2d090*/  MOV R15, 0xffffffff ;  /* 0xffffffff000f7802 */ /* 0x000fe20000000f00 */
[----:B------:R-:W-:Y:S02]  /*2d0a0*/  IMAD.MOV.U32 R12, RZ, RZ, RZ ;  /* 0x000000ffff0c7224 */ /* 0x000fe400078e00ff */
[----:B------:R-:W-:-:S07]  /*2d0b0*/  IMAD.MOV.U32 R11, RZ, RZ, 0x1c1f ;  /* 0x00001c1fff0b7424 */ /* 0x000fce00078e00ff */
[----:B-123--:R-:W-:Y:S05]  /*2d0c0*/  WARPSYNC.COLLECTIVE R15, `(.L_x_928) ;  /* 0x000000000f087348 */ /* 0x00efea0003c00000 */
[----:B------:R0:W4:Y:S02]  /*2d0d0*/  SHFL.IDX P6, R14, R13, R12, R11 ;  /* 0x0000000c0d0e7389 */ /* 0x00012400000c000b */
[----:B01234-:R-:W-:Y:S01]  /*2d0e0*/  ENDCOLLECTIVE ;  /* 0x000000000000791b */ /* 0x01ffe20003800000 */
.L_x_928:
[----:B------:R-:W-:Y:S05]  /*2d0f0*/  BSYNC B0 ;  /* 0x0000000000007941 */ /* 0x000fea0003800000 */
.L_x_927:
[----:B------:R-:W-:Y:S01]  /*2d100*/  IMAD.MOV.U32 R13, RZ, RZ, R4 ;  /* 0x000000ffff0d7224 */ /* 0x000fe200078e0004 */
[----:B------:R-:W-:Y:S01]  /*2d110*/  MOV R11, 0x1c1f ;  /* 0x00001c1f000b7802 */ /* 0x000fe20000000f00 */
[----:B------:R-:W-:Y:S01]  /*2d120*/  IMAD.MOV.U32 R12, RZ, RZ, RZ ;  /* 0x000000ffff0c7224 */ /* 0x000fe200078e00ff */
[----:B------:R-:W-:Y:S01]  /*2d130*/  IADD3 R7, R22, R7, RZ ;  /* 0x0000000716077210 */ /* 0x000fe20007ffe0ff */
[----:B------:R-:W-:Y:S02]  /*2d140*/  IMAD.MOV.U32 R15, RZ, RZ, -0x1 ;  /* 0xffffffffff0f7424 */ /* 0x000fe400078e00ff */
[----:B------:R-:W-:-:S07]  /*2d150*/  IMAD.MOV.U32 R3, RZ, RZ, R14 ;  /* 0x000000ffff037224 */ /* 0x000fce00078e000e */
[----:B------:R-:W-:Y:S05]  /*2d160*/  WARPSYNC.COLLECTIVE R15, `(.L_x_929) ;  /* 0x000000000f087348 */ /* 0x000fea0003c00000 */
[----:B------:R0:W1:Y:S02]  /*2d170*/  SHFL.IDX P6, R14, R13, R12, R11 ;  /* 0x0000000c0d0e7389 */ /* 0x00006400000c000b */
[----:B01----:R-:W-:Y:S01]  /*2d180*/  ENDCOLLECTIVE ;  /* 0x000000000000791b */ /* 0x003fe20003800000 */
.L_x_929:
[----:B------:R-:W-:Y:S02]  /*2d190*/  IMAD.MOV.U32 R13, RZ, RZ, R6 ;  /* 0x000000ffff0d7224 */ /* 0x000fe400078e0006 */
[----:B------:R-:W-:Y:S02]  /*2d1a0*/  IMAD.MOV.U32 R12, RZ, RZ, 0x1 ;  /* 0x00000001ff0c7424 */ /* 0x000fe400078e00ff */
[----:B------:R-:W-:-:S07]  /*2d1b0*/  IMAD.MOV.U32 R2, RZ, RZ, R14 ;  /* 0x000000ffff027224 */ /* 0x000fce00078e000e */
[----:B------:R-:W-:Y:S05]  /*2d1c0*/  WARPSYNC.COLLECTIVE R15, `(.L_x_930) ;  /* 0x000000000f087348 */ /* 0x000fea0003c00000 */
[----:B------:R0:W1:Y:S02]  /*2d1d0*/  SHFL.IDX P6, R14, R13, R12, R11 ;  /* 0x0000000c0d0e7389 */ /* 0x00006400000c000b */
[----:B01----:R-:W-:Y:S01]  /*2d1e0*/  ENDCOLLECTIVE ;  /* 0x000000000000791b */ /* 0x003fe20003800000 */
.L_x_930:
[----:B------:R-:W-:-:S05]  /*2d1f0*/  IADD3 R2, P0, R10, R2, RZ ;  /* 0x000000020a027210 */ /* 0x000fca0007f1e0ff */
[----:B------:R-:W-:-:S05]  /*2d200*/  IMAD.X R3, RZ, RZ, R3, P0 ;  /* 0x000000ffff037224 */ /* 0x000fca00000e0603 */
[----:B------:R-:W-:Y:S01]  /*2d210*/  @!PT LDS RZ, [RZ] ;  /* 0x00000000fffff984 */ /* 0x000fe20000000800 */
[----:B------:R-:W-:Y:S01]  /*2d220*/  @!PT LDS RZ, [RZ] ;  /* 0x00000000fffff984 */ /* 0x000fe20000000800 */
[----:B------:R-:W-:Y:S01]  /*2d230*/  @!PT LDS RZ, [RZ] ;  /* 0x00000000fffff984 */ /* 0x000fe20000000800 */
[----:B------:R-:W-:Y:S01]  /*2d240*/  LDGSTS.E.BYPASS.LTC128B.128 [R7+0x1a400], desc[UR50][R2.64], !P4 ;  /* 0x1a40000002077fae */ /* 0x000fe2000e101d72 */
[----:B------:R-:W-:-:S03]  /*2d250*/  MOV R13, R4 ;  /* 0x00000004000d7202 */ /* 0x000fc60000000f00 */
[----:B------:R-:W-:Y:S04]  /*2d260*/  LDGSTS.E.BYPASS.LTC128B.128 [R7+0x1cc00], desc[UR50][R2.64+0x40], !P3 ;  /* 0x1cc0004002077fae */ /* 0x000fe8000d901d72 */
[----:B------:R0:W-:Y:S02]  /*2d270*/  LDGSTS.E.BYPASS.LTC128B.128 [R7+0x1f400], desc[UR50][R2.64+0x80], !P1 ;  /* 0x1f40008002077fae */ /* 0x0001e4000c901d72 */
[----:B0-----:R-:W-:-:S07]  /*2d280*/  IMAD.MOV.U32 R3, RZ, RZ, R14 ;  /* 0x000000ffff037224 */ /* 0x001fce00078e000e */
[----:B------:R-:W-:Y:S05]  /*2d290*/  WARPSYNC.COLLECTIVE R15, `(.L_x_931) ;  /* 0x000000000f087348 */ /* 0x000fea0003c00000 */
[----:B------:R0:W1:Y:S02]  /*2d2a0*/  SHFL.IDX P6, R14, R13, R12, R11 ;  /* 0x0000000c0d0e7389 */ /* 0x00006400000c000b */
[----:B01----:R-:W-:Y:S01]  /*2d2b0*/  ENDCOLLECTIVE ;  /* 0x000000000000791b */ /* 0x003fe20003800000 */
.L_x_931:
[----:B------:R-:W-:Y:S01]  /*2d2c0*/  IMAD.MOV.U32 R13, RZ, RZ, R6 ;  /* 0x000000ffff0d7224 */ /* 0x000fe200078e0006 */
[----:B------:R-:W-:Y:S01]  /*2d2d0*/  MOV R12, 0x2 ;  /* 0x00000002000c7802 */ /* 0x000fe20000000f00 */
[----:B------:R-:W-:-:S07]  /*2d2e0*/  IMAD.MOV.U32 R2, RZ, RZ, R14 ;  /* 0x000000ffff027224 */ /* 0x000fce00078e000e */
[----:B------:R-:W-:Y:S05]  /*2d2f0*/  WARPSYNC.COLLECTIVE R15, `(.L_x_932) ;  /* 0x000000000f087348 */ /* 0x000fea0003c00000 */
[----:B------:R0:W1:Y:S02]  /*2d300*/  SHFL.IDX P6, R14, R13, R12, R11 ;  /* 0x0000000c0d0e7389 */ /* 0x00006400000c000b */
[----:B01----:R-:W-:Y:S01]  /*2d310*/  ENDCOLLECTIVE ;  /* 0x000000000000791b */ /* 0x003fe20003800000 */
.L_x_932:
        /* <DEDUP_REMOVED lines=13> */
.L_x_933:
[----:B------:R-:W-:Y:S02]  /*2d3f0*/  IMAD.MOV.U32 R13, RZ, RZ, R6 ;  /* 0x000000ffff0d7224 */ /* 0x000fe400078e0006 */
[----:B------:R-:W-:Y:S02]  /*2d400*/  IMAD.MOV.U32 R12, RZ, RZ, 0x3 ;  /* 0x00000003ff0c7424 */ /* 0x000fe400078e00ff */
[----:B------:R-:W-:-:S07]  /*2d410*/  IMAD.MOV.U32 R2, RZ, RZ, R14 ;  /* 0x000000ffff027224 */ /* 0x000fce00078e000e */
[----:B------:R-:W-:Y:S05]  /*2d420*/  WARPSYNC.COLLECTIVE R15, `(.L_x_934) ;  /* 0x000000000f087348 */ /* 0x000fea0003c00000 */
[----:B------:R0:W1:Y:S02]  /*2d430*/  SHFL.IDX P6, R14, R13, R12, R11 ;  /* 0x0000000c0d0e7389 */ /* 0x00006400000c000b */
[----:B01----:R-:W-:Y:S01]  /*2d440*/  ENDCOLLECTIVE ;  /* 0x000000000000791b */ /* 0x003fe20003800000 */
.L_x_934:
[----:B------:R-:W-:-:S04]  /*2d450*/  IADD3 R2, P0, R10, R2, RZ ;  /* 0x000000020a027210 */ /* 0x000fc80007f1e0ff */
[----:B------:R-:W-:-:S05]  /*2d460*/  IADD3.X R3, RZ, R9, RZ, P0, !PT ;  /* 0x00000009ff037210 */ /* 0x000fca00007fe4ff */
[----:B------:R-:W-:Y:S01]  /*2d470*/  @!PT LDS RZ, [RZ] ;  /* 0x00000000fffff984 */ /* 0x000fe20000000800 */
[----:B------:R-:W-:Y:S01]  /*2d480*/  @!PT LDS RZ, [RZ] ;  /* 0x00000000fffff984 */ /* 0x000fe20000000800 */
[----:B------:R-:W-:Y:S01]  /*2d490*/  @!PT LDS RZ, [RZ] ;  /* 0x00000000fffff984 */ /* 0x000fe20000000800 */
[----:B------:R0:W-:Y:S01]  /*2d4a0*/  LDGSTS.E.BYPASS.LTC128B.128 [R7+0x1b400], desc[UR50][R2.64], !P4 ;  /* 0x1b40000002077fae */ /* 0x0001e2000e101d72 */
[----:B------:R-:W-:-:S03]  /*2d4b0*/  MOV R13, R4 ;  /* 0x00000004000d7202 */ /* 0x000fc60000000f00 */
[----:B------:R0:W-:Y:S04]  /*2d4c0*/  LDGSTS.E.BYPASS.LTC128B.128 [R7+0x1dc00], desc[UR50][R2.64+0x40], !P3 ;  /* 0x1dc0004002077fae */ /* 0x0001e8000d901d72 */
[----:B------:R0:W-:Y:S01]  /*2d4d0*/  LDGSTS.E.BYPASS.LTC128B.128 [R7+0x20400], desc[UR50][R2.64+0x80], !P1 ;  /* 0x2040008002077fae */ /* 0x0001e2000c901d72 */
[----:B------:R-:W-:-:S07]  /*2d4e0*/  IMAD.MOV.U32 R9, RZ, RZ, R14 ;  /* 0x000000ffff097224 */ /* 0x000fce00078e000e */
[----:B0-----:R-:W-:Y:S05]  /*2d4f0*/  WARPSYNC.COLLECTIVE R15, `(.L_x_935) ;  /* 0x000000000f087348 */ /* 0x001fea0003c00000 */
[----:B------:R1:W2:Y:S02]  /*2d500*/  SHFL.IDX P6, R14, R13, R12, R11 ;  /* 0x0000000c0d0e7389 */ /* 0x0002a400000c000b */
[----:B012---:R-:W-:Y:S01]  /*2d510*/  ENDCOLLECTIVE ;  /* 0x000000000000791b */ /* 0x007fe20003800000 */
.L_x_935:
[----:B------:R-:W-:Y:S01]  /*2d520*/  IMAD.MOV.U32 R13, RZ, RZ, R8 ;  /* 0x000000ffff0d7224 */ /* 0x000fe200078e0008 */
[----:B------:R-:W-:Y:S01]  /*2d530*/  MOV R12, RZ ;  /* 0x000000ff000c7202 */ /* 0x000fe20000000f00 */
[----:B------:R-:W-:-:S07]  /*2d540*/  IMAD.MOV.U32 R2, RZ, RZ, R14 ;  /* 0x000000ffff027224 */ /* 0x000fce00078e000e */
[----:B------:R-:W-:Y:S05]  /*2d550*/  WARPSYNC.COLLECTIVE R15, `(.L_x_936) ;  /* 0x000000000f087348 */ /* 0x000fea0003c00000 */
[----:B------:R0:W1:Y:S02]  /*2d560*/  SHFL.IDX P6, R14, R13, R12, R11 ;  /* 0x0000000c0d0e7389 */ /* 0x00006400000c000b */
[----:B01----:R-:W-:Y:S01]  /*2d570*/  ENDCOLLECTIVE ;  /* 0x000000000000791b */ /* 0x003fe20003800000 */
.L_x_936:
        /* <DEDUP_REMOVED lines=13> */
.L_x_937:
[----:B------:R-:W-:Y:S01]  /*2d650*/  IMAD.MOV.U32 R2, RZ, RZ, R14 ;  /* 0x000000ffff027224 */ /* 0x000fe200078e000e */
[----:B------:R-:W-:Y:S06]  /*2d660*/  BRA `(.L_x_938) ;  /* 0xffffff9400cc7947 */ /* 0x000fec000383ffff */
.L_x_727:
[----:B--2---:R2:W3:Y:S02]  /*2d670*/  SYNCS.PHASECHK.TRANS64.TRYWAIT P0, [R3+URZ+0x29870], R0 ;  /* 0x02987000030075a7 */ /* 0x0044e4000800017f */
[----:B---3--:R-:W-:Y:S05]  /*2d680*/  @!P0 NANOSLEEP.SYNCS 0x989680 ;  /* 0x009896800000895d */ /* 0x008fea0003900000 */
[----:B------:R-:W3:Y:S02]  /*2d690*/  @!P0 SYNCS.PHASECHK.TRANS64 P0, [R3+URZ+0x29870], R0 ;  /* 0x02987000030085a7 */ /* 0x000ee4000800007f */
[----:B---3--:R-:W-:Y:S05]  /*2d6a0*/  @!P0 BRA `(.L_x_727) ;  /* 0xfffffffc00f08947 */ /* 0x008fea000383ffff */
[----:B------:R-:W-:Y:S05]  /*2d6b0*/  BRA `(.L_x_939) ;  /* 0xffffff9800387947 */ /* 0x000fea000383ffff */
.L_x_729:
[----:B--2---:R2:W3:Y:S02]  /*2d6c0*/  SYNCS.PHASECHK.TRANS64.TRYWAIT P0, [R3+URZ+0x29860], R0 ;  /* 0x02986000030075a7 */ /* 0x0044e4000800017f */
[----:B---3--:R-:W-:Y:S05]  /*2d6d0*/  @!P0 NANOSLEEP.SYNCS 0x989680 ;  /* 0x009896800000895d */ /* 0x008fea0003900000 */
[----:B------:R-:W3:Y:S02]  /*2d6e0*/  @!P0 SYNCS.PHASECHK.TRANS64 P0, [R3+URZ+0x29860], R0 ;  /* 0x02986000030085a7 */ /* 0x000ee4000800007f */
[----:B---3--:R-:W-:Y:S05]  /*2d6f0*/  @!P0 BRA `(.L_x_729) ;  /* 0xfffffffc00f08947 */ /* 0x008fea000383ffff */
[----:B------:R-:W-:Y:S05]  /*2d700*/  BRA `(.L_x_940) ;  /* 0xffffff9800487947 */ /* 0x000fea000383ffff */
.L_x_737:
[----:B0-----:R0:W3:Y:S02]  /*2d710*/  SYNCS.PHASECHK.TRANS64.TRYWAIT P1, [R17+URZ+0x29870], R0 ;  /* 0x02987000110075a7 */ /* 0x0010e4000802017f */
[----:B---3--:R-:W-:Y:S05]  /*2d720*/  @!P1 NANOSLEEP.SYNCS 0x989680 ;  /* 0x009896800000995d */ /* 0x008fea0003900000 */
[----:B------:R-:W3:Y:S02]  /*2d730*/  @!P1 SYNCS.PHASECHK.TRANS64 P1, [R17+URZ+0x29870], R0 ;  /* 0x02987000110095a7 */ /* 0x000ee4000802007f */
[----:B---3--:R-:W-:Y:S05]  /*2d740*/  @!P1 BRA `(.L_x_737) ;  /* 0xfffffffc00f09947 */ /* 0x008fea000383ffff */
[----:B------:R-:W-:Y:S05]  /*2d750*/  BRA `(.L_x_941) ;  /* 0xffffffa0000c7947 */ /* 0x000fea000383ffff */
.L_x_739:
[----:B0-----:R0:W3:Y:S02]  /*2d760*/  SYNCS.PHASECHK.TRANS64.TRYWAIT P1, [R17+URZ+0x29860], R0 ;  /* 0x02986000110075a7 */ /* 0x0010e4000802017f */
[----:B---3--:R-:W-:Y:S05]  /*2d770*/  @!P1 NANOSLEEP.SYNCS 0x989680 ;  /* 0x009896800000995d */ /* 0x008fea0003900000 */
[----:B------:R-:W3:Y:S02]  /*2d780*/  @!P1 SYNCS.PHASECHK.TRANS64 P1, [R17+URZ+0x29860], R0 ;  /* 0x02986000110095a7 */ /* 0x000ee4000802007f */
[----:B---3--:R-:W-:Y:S05]  /*2d790*/  @!P1 BRA `(.L_x_739) ;  /* 0xfffffffc00f09947 */ /* 0x008fea000383ffff */
[----:B------:R-:W-:Y:S05]  /*2d7a0*/  BRA `(.L_x_942) ;  /* 0xffffffa000187947 */ /* 0x000fea000383ffff */
.L_x_744:
[----:B------:R-:W-:Y:S01]  /*2d7b0*/  BSSY B0, `(.L_x_943) ;  /* 0x0000008000007945 */ /* 0x000fe20003800000 */
[----:B------:R-:W-:Y:S01]  /*2d7c0*/  MOV R13, R16 ;  /* 0x00000010000d7202 */ /* 0x000fe20000000f00 */
[----:B------:R-:W-:Y:S02]  /*2d7d0*/  IMAD.MOV.U32 R12, RZ, RZ, RZ ;  /* 0x000000ffff0c7224 */ /* 0x000fe400078e00ff */
[----:B------:R-:W-:Y:S02]  /*2d7e0*/  IMAD.MOV.U32 R11, RZ, RZ, 0x1f ;  /* 0x0000001fff0b7424 */ /* 0x000fe400078e00ff */
[----:B------:R-:W-:-:S07]  /*2d7f0*/  IMAD.MOV.U32 R15, RZ, RZ, -0x1 ;  /* 0xffffffffff0f7424 */ /* 0x000fce00078e00ff */
[----:B-12---:R-:W-:Y:S05]  /*2d800*/  WARPSYNC.COLLECTIVE R15, `(.L_x_944) ;  /* 0x000000000f087348 */ /* 0x006fea0003c00000 */
[----:B------:R0:W3:Y:S02]  /*2d810*/  SHFL.IDX P6, R14, R13, R12, R11 ;  /* 0x0000000c0d0e7389 */ /* 0x0000e400000c000b */
[----:B0123--:R-:W-:Y:S01]  /*2d820*/  ENDCOLLECTIVE ;  /* 0x000000000000791b */ /* 0x00ffe20003800000 */
.L_x_944:
[----:B------:R-:W-:Y:S05]  /*2d830*/  BSYNC B0 ;  /* 0x0000000000007941 */ /* 0x000fea0003800000 */
.L_x_943:
[----:B------:R-:W-:Y:S01]  /*2d840*/  IMAD.MOV.U32 R13, RZ, RZ, R16 ;  /* 0x000000ffff0d7224 */ /* 0x000fe200078e0010 */
[----:B------:R-:W-:Y:S01]  /*2d850*/  MOV R15, 0xffffffff ;  /* 0xffffffff000f7802 */ /* 0x000fe20000000f00 */
[----:B------:R-:W-:Y:S01]  /*2d860*/  IMAD.MOV.U32 R12, RZ, RZ, 0x1 ;  /* 0x00000001ff0c7424 */ /* 0x000fe200078e00ff */
[----:B------:R-:W-:Y:S01]  /*2d870*/  MOV R0, R14 ;  /* 0x0000000e00007202 */ /* 0x000fe20000000f00 */
[----:B------:R-:W-:Y:S02]  /*2d880*/  IMAD.MOV.U32 R11, RZ, RZ, 0x1f ;  /* 0x0000001fff0b7424 */ /* 0x000fe400078e00ff */
[----:B------:R-:W-:-:S07]  /*2d890*/  IMAD.IADD R5, R19, 0x1, R8 ;  /* 0x0000000113057824 */ /* 0x000fce00078e0208 */
[----:B------:R-:W-:Y:S05]  /*2d8a0*/  WARPSYNC.COLLECTIVE R15, `(.L_x_945) ;  /* 0x000000000f087348 */ /* 0x000fea0003c00000 */
[----:B------:R0:W1:Y:S02]  /*2d8b0*/  SHFL.IDX P6, R14, R13, R12, R11 ;  /* 0x0000000c0d0e7389 */ /* 0x00006400000c000b */
[----:B01----:R-:W-:Y:S01]  /*2d8c0*/  ENDCOLLECTIVE ;  /* 0x000000000000791b */ /* 0x003fe20003800000 */
.L_x_945:
[----:B------:R-:W-:Y:S02]  /*2d8d0*/  ULDC UR4, c[0x0][0xc3c] ;  /* 0x00030f0000047ab9 */ /* 0x000fe40000000800 */
[----:B------:R-:W-:-:S13]  /*2d8e0*/  ISETP.GE.OR P1, PT, R5, UR4, !P0 ;  /* 0x0000000405007c0c */ /* 0x000fda000c726670 */
[----:B------:R-:W0:Y:S01]  /*2d8f0*/  @!P1 LDC.64 R2, c[0x0][0xc80] ;  /* 0x00032000ff029b82 */ /* 0x000e220000000a00 */
[----:B------:R-:W-:Y:S02]  /*2d900*/  IMAD.MOV.U32 R11, RZ, RZ, RZ ;  /* 0x000000ffff0b7224 */ /* 0x000fe400078e00ff */
[----:B------:R-:W-:Y:S02]  /*2d910*/  IMAD.MOV.U32 R4, RZ, RZ, R14 ;  /* 0x000000ffff047224 */ /* 0x000fe400078e000e */
[----:B0-----:R-:W-:-:S06]  /*2d920*/  @!P1 IMAD.WIDE R2, R5, 0x4, R2 ;  /* 0x0000000405029825 */ /* 0x001fcc00078e0202 */
[----:B------:R0:W2:Y:S01]  /*2d930*/  @!P1 LDG.E R3, desc[UR50][R2.64] ;  /* 0x0000003202039981 */ /* 0x0000a2000c1e1900 */
[C---:B------:R-:W-:Y:S02]  /*2d940*/  ISETP.GE.U32.AND P2, PT, R8.reuse, 0x2, PT ;  /* 0x000000020800780c */ /* 0x040fe40003f46070 */
[C---:B------:R-:W-:Y:S02]  /*2d950*/  ISETP.GE.U32.AND P3, PT, R8.reuse, 0x4, PT ;  /* 0x000000040800780c */ /* 0x040fe40003f66070 */
[C---:B------:R-:W-:Y:S02]  /*2d960*/  ISETP.GE.U32.AND P4, PT, R8.reuse, 0x8, PT ;  /* 0x000000080800780c */ /* 0x040fe40003f86070 */
[C---:B------:R-:W-:Y:S01]  /*2d970*/  ISETP.GE.U32.AND P5, PT, R8.reuse, 0x10, PT ;  /* 0x000000100800780c */ /* 0x040fe20003fa6070 */
[----:B0-----:R-:W-:Y:S01]  /*2d980*/  IMAD.MOV.U32 R2, RZ, RZ, RZ ;  /* 0x000000ffff027224 */ /* 0x001fe200078e00ff */
[----:B--2---:R-:W-:Y:S02]  /*2d990*/  @!P1 MOV R2, R3 ;  /* 0x0000000300029202 */ /* 0x004fe40000000f00 */
[----:B------:R-:W-:-:S03]  /*2d9a0*/  ISETP.NE.AND P1, PT, R8, RZ, PT ;  /* 0x000000ff0800720c */ /* 0x000fc60003f25270 */
[----:B------:R-:W-:-:S10]  /*2d9b0*/  IMAD.MOV.U32 R13, RZ, RZ, R2 ;  /* 0x000000ffff0d7224 */ /* 0x000fd400078e0002 */
[----:B------:R-:W-:Y:S05]  /*2d9c0*/  WARPSYNC.COLLECTIVE R15, `(.L_x_946) ;  /* 0x000000000f087348 */ /* 0x000fea0003c00000 */
[----:B------:R0:W1:Y:S02]  /*2d9d0*/  SHFL.UP P6, R14, R13, R12, R11 ;  /* 0x0400000c0d0e7389 */ /* 0x00006400000c000b */
[----:B01----:R-:W-:Y:S01]  /*2d9e0*/  ENDCOLLECTIVE ;  /* 0x000000000000791b */ /* 0x003fe20003800000 */
.L_x_946:
[----:B------:R-:W-:Y:S01]  /*2d9f0*/  IMAD.MOV.U32 R12, RZ, RZ, 0x2 ;  /* 0x00000002ff0c7424 */ /* 0x000fe200078e00ff */
[----:B------:R-:W-:-:S05]  /*2da00*/  SEL R5, R14, RZ, P1 ;  /* 0x000000ff0e057207 */ /* 0x000fca0000800000 */
[----:B------:R-:W-:-:S05]  /*2da10*/  IMAD.IADD R5, R2, 0x1, R5 ;  /* 0x0000000102057824 */ /* 0x000fca00078e0205 */
[----:B------:R-:W-:-:S07]  /*2da20*/  MOV R13, R5 ;  /* 0x00000005000d7202 */ /* 0x000fce0000000f00 */
[----:B------:R-:W-:Y:S05]  /*2da30*/  WARPSYNC.COLLECTIVE R15, `(.L_x_947) ;  /* 0x000000000f087348 */ /* 0x000fea0003c00000 */
[----:B------:R0:W1:Y:S02]  /*2da40*/  SHFL.UP P6, R14, R13, R12, R11 ;  /* 0x0400000c0d0e7389 */ /* 0x00006400000c000b */
[----:B01----:R-:W-:Y:S01]  /*2da50*/  ENDCOLLECTIVE ;  /* 0x000000000000791b */ /* 0x003fe20003800000 */
.L_x_947:
[----:B------:R-:W-:Y:S02]  /*2da60*/  MOV R12, 0x4 ;  /* 0x00000004000c7802 */ /* 0x000fe40000000f00 */
[----:B------:R-:W-:-:S05]  /*2da70*/  SEL R6, R14, RZ, P2 ;  /* 0x000000ff0e067207 */ /* 0x000fca0001000000 */
[----:B------:R-:W-:-:S04]  /*2da80*/  IMAD.IADD R6, R5, 0x1, R6 ;  /* 0x0000000105067824 */ /* 0x000fc800078e0206 */
[----:B------:R-:W-:-:S07]  /*2da90*/  IMAD.MOV.U32 R13, RZ, RZ, R6 ;  /* 0x000000ffff0d7224 */ /* 0x000fce00078e0006 */
[----:B------:R-:W-:Y:S05]  /*2daa0*/  WARPSYNC.COLLECTIVE R15, `(.L_x_948) ;  /* 0x000000000f087348 */ /* 0x000fea0003c00000 */
[----:B------:R0:W1:Y:S02]  /*2dab0*/  SHFL.UP P6, R14, R13, R12, R11 ;  /* 0x0400000c0d0e7389 */ /* 0x00006400000c000b */
[----:B01----:R-:W-:Y:S01]  /*2dac0*/  ENDCOLLECTIVE ;  /* 0x000000000000791b */ /* 0x003fe20003800000 */
.L_x_948:
[----:B------:R-:W-:Y:S01]  /*2dad0*/  IMAD.MOV.U32 R12, RZ, RZ, 0x8 ;  /* 0x00000008ff0c7424 */ /* 0x000fe200078e00ff */
[----:B------:R-:W-:-:S05]  /*2dae0*/  SEL R7, R14, RZ, P3 ;  /* 0x000000ff0e077207 */ /* 0x000fca0001800000 */
[----:B------:R-:W-:-:S04]  /*2daf0*/  IMAD.IADD R7, R6, 0x1, R7 ;  /* 0x0000000106077824 */ /* 0x000fc800078e0207 */
[----:B------:R-:W-:-:S07]  /*2db00*/  IMAD.MOV.U32 R13, RZ, RZ, R7 ;  /* 0x000000ffff0d7224 */ /* 0x000fce00078e0007 */
[----:B------:R-:W-:Y:S05]  /*2db10*/  WARPSYNC.COLLECTIVE R15, `(.L_x_949) ;  /* 0x000000000f087348 */ /* 0x000fea0003c00000 */
[----:B------:R0:W1:Y:S02]  /*2db20*/  SHFL.UP P6, R14, R13, R12, R11 ;  /* 0x0400000c0d0e7389 */ /* 0x00006400000c000b */
[----:B01----:R-:W-:Y:S01]  /*2db30*/  ENDCOLLECTIVE ;  /* 0x000000000000791b */ /* 0x003fe20003800000 */
.L_x_949:
[----:B------:R-:W-:Y:S01]  /*2db40*/  IMAD.MOV.U32 R12, RZ, RZ, 0x10 ;  /* 0x00000010ff0c7424 */ /* 0x000fe200078e00ff */
[----:B------:R-:W-:-:S04]  /*2db50*/  SEL R14, R14, RZ, P4 ;  /* 0x000000ff0e0e7207 */ /* 0x000fc80002000000 */
[----:B------:R-:W-:-:S05]  /*2db60*/  IADD3 R5, R7, R14, RZ ;  /* 0x0000000e07057210 */ /* 0x000fca0007ffe0ff */
[----:B------:R-:W-:-:S07]  /*2db70*/  IMAD.MOV.U32 R13, RZ, RZ, R5 ;  /* 0x000000ffff0d7224 */ /* 0x000fce00078e0005 */
[----:B------:R-:W-:Y:S05]  /*2db80*/  WARPSYNC.COLLECTIVE R15, `(.L_x_950) ;  /* 0x000000000f087348 */ /* 0x000fea0003c00000 */
[----:B------:R0:W1:Y:S02]  /*2db90*/  SHFL.UP P6, R14, R13, R12, R11 ;  /* 0x0400000c0d0e7389 */ /* 0x00006400000c000b */
[----:B01----:R-:W-:Y:S01]  /*2dba0*/  ENDCOLLECTIVE ;  /* 0x000000000000791b */ /* 0x003fe20003800000 */
.L_x_950:
[----:B------:R-:W-:Y:S02]  /*2dbb0*/  IMAD.MOV.U32 R12, RZ, RZ, 0x1f ;  /* 0x0000001fff0c7424 */ /* 0x000fe400078e00ff */
[----:B------:R-:W-:Y:S01]  /*2dbc0*/  IMAD.MOV.U32 R11, RZ, RZ, 0x1f ;  /* 0x0000001fff0b7424 */ /* 0x000fe200078e00ff */
[----:B------:R-:W-:-:S05]  /*2dbd0*/  SEL R14, R14, RZ, P5 ;  /* 0x000000ff0e0e7207 */ /* 0x000fca0002800000 */
[----:B------:R-:W-:-:S05]  /*2dbe0*/  IMAD.IADD R3, R5, 0x1, R14 ;  /* 0x0000000105037824 */ /* 0x000fca00078e020e */
[----:B------:R-:W-:-:S07]  /*2dbf0*/  MOV R13, R3 ;  /* 0x00000003000d7202 */ /* 0x000fce0000000f00 */
[----:B------:R-:W-:Y:S05]  /*2dc00*/  WARPSYNC.COLLECTIVE R15, `(.L_x_951) ;  /* 0x000000000f087348 */ /* 0x000fea0003c00000 */
[----:B------:R0:W1:Y:S02]  /*2dc10*/  SHFL.IDX P6, R14, R13, R12, R11 ;  /* 0x0000000c0d0e7389 */ /* 0x00006400000c000b */
[----:B01----:R-:W-:Y:S01]  /*2dc20*/  ENDCOLLECTIVE ;  /* 0x000000000000791b */ /* 0x003fe20003800000 */
.L_x_951:
[----:B------:R-:W-:Y:S05]  /*2dc30*/  BRA `(.L_x_952) ;  /* 0xffffffa4002c7947 */ /* 0x000fea000383ffff */
.L_x_749:
[----:B------:R-:W-:Y:S01]  /*2dc40*/  BSSY B0, `(.L_x_953) ;  /* 0x0000008000007945 */ /* 0x000fe20003800000 */
[----:B-----5:R-:W-:Y:S01]  /*2dc50*/  IMAD.MOV.U32 R13, RZ, RZ, R2 ;  /* 0x000000ffff0d7224 */ /* 0x020fe200078e0002 */
[----:B------:R-:W-:Y:S01]  /*2dc60*/  MOV R12, 0x1 ;  /* 0x00000001000c7802 */ /* 0x000fe20000000f00 */
[----:B------:R-:W-:Y:S02]  /*2dc70*/  IMAD.MOV.U32 R11, RZ, RZ, RZ ;  /* 0x000000ffff0b7224 */ /* 0x000fe400078e00ff */
[----:B------:R-:W-:-:S07]  /*2dc80*/  IMAD.MOV.U32 R15, RZ, RZ, -0x1 ;  /* 0xffffffffff0f7424 */ /* 0x000fce00078e00ff */
[----:B012---:R-:W-:Y:S05]  /*2dc90*/  WARPSYNC.COLLECTIVE R15, `(.L_x_954) ;  /* 0x000000000f087348 */ /* 0x007fea0003c00000 */
[----:B------:R3:W4:Y:S02]  /*2dca0*/  SHFL.UP P6, R14, R13, R12, R11 ;  /* 0x0400000c0d0e7389 */ /* 0x00072400000c000b */
[----:B01234-:R-:W-:Y:S01]  /*2dcb0*/  ENDCOLLECTIVE ;  /* 0x000000000000791b */ /* 0x01ffe20003800000 */
.L_x_954:
[----:B------:R-:W-:Y:S05]  /*2dcc0*/  BSYNC B0 ;  /* 0x0000000000007941 */ /* 0x000fea0003800000 */
.L_x_953:
[----:B------:R-:W-:Y:S01]  /*2dcd0*/  SEL R13, R14, RZ, P1 ;  /* 0x000000ff0e0d7207 */ /* 0x000fe20000800000 */
[----:B------:R-:W-:Y:S01]  /*2dce0*/  IMAD.MOV.U32 R11, RZ, RZ, RZ ;  /* 0x000000ffff0b7224 */ /* 0x000fe200078e00ff */
[----:B------:R-:W-:Y:S01]  /*2dcf0*/  MOV R12, 0x2 ;  /* 0x00000002000c7802 */ /* 0x000fe20000000f00 */
[----:B------:R-:W-:Y:S02]  /*2dd00*/  IMAD.MOV.U32 R15, RZ, RZ, -0x1 ;  /* 0xffffffffff0f7424 */ /* 0x000fe400078e00ff */
[----:B------:R-:W-:-:S07]  /*2dd10*/  IMAD.IADD R13, R2, 0x1, R13 ;  /* 0x00000001020d7824 */ /* 0x000fce00078e020d */
[----:B------:R-:W-:Y:S05]  /*2dd20*/  WARPSYNC.COLLECTIVE R15, `(.L_x_955) ;  /* 0x000000000f087348 */ /* 0x000fea0003c00000 */
[----:B------:R0:W1:Y:S02]  /*2dd30*/  SHFL.UP P6, R14, R13, R12, R11 ;  /* 0x0400000c0d0e7389 */ /* 0x00006400000c000b */
[----:B01----:R-:W-:Y:S01]  /*2dd40*/  ENDCOLLECTIVE ;  /* 0x000000000000791b */ /* 0x003fe20003800000 */
.L_x_955:
[----:B------:R-:W-:Y:S01]  /*2dd50*/  IMAD.MOV.U32 R12, RZ, RZ, 0x4 ;  /* 0x00000004ff0c7424 */ /* 0x000fe200078e00ff */
[----:B------:R-:W-:-:S05]  /*2dd60*/  SEL R14, R14, RZ, P2 ;  /* 0x000000ff0e0e7207 */ /* 0x000fca0001000000 */
[----:B------:R-:W-:-:S05]  /*2dd70*/  IMAD.IADD R3, R13, 0x1, R14 ;  /* 0x000000010d037824 */ /* 0x000fca00078e020e */
[----:B------:R-:W-:-:S07]  /*2dd80*/  MOV R13, R3 ;  /* 0x00000003000d7202 */ /* 0x000fce0000000f00 */
[----:B------:R-:W-:Y:S05]  /*2dd90*/  WARPSYNC.COLLECTIVE R15, `(.L_x_956) ;  /* 0x000000000f087348 */ /* 0x000fea0003c00000 */
[----:B------:R0:W1:Y:S02]  /*2dda0*/  SHFL.UP P6, R14, R13, R12, R11 ;  /* 0x0400000c0d0e7389 */ /* 0x00006400000c000b */
[----:B01----:R-:W-:Y:S01]  /*2ddb0*/  ENDCOLLECTIVE ;  /* 0x000000000000791b */ /* 0x003fe20003800000 */
.L_x_956:
[----:B------:R-:W-:Y:S02]  /*2ddc0*/  MOV R12, 0x8 ;  /* 0x00000008000c7802 */ /* 0x000fe40000000f00 */
[----:B------:R-:W-:-:S05]  /*2ddd0*/  SEL R14, R14, RZ, P3 ;  /* 0x000000ff0e0e7207 */ /* 0x000fca0001800000 */
[----:B------:R-:W-:-:S04]  /*2dde0*/  IMAD.IADD R5, R3, 0x1, R14 ;  /* 0x0000000103057824 */ /* 0x000fc800078e020e */
[----:B------:R-:W-:-:S07]  /*2ddf0*/  IMAD.MOV.U32 R13, RZ, RZ, R5 ;  /* 0x000000ffff0d7224 */ /* 0x000fce00078e0005 */
[----:B------:R-:W-:Y:S05]  /*2de00*/  WARPSYNC.COLLECTIVE R15, `(.L_x_957) ;  /* 0x000000000f087348 */ /* 0x000fea0003c00000 */
[----:B------:R0:W1:Y:S02]  /*2de10*/  SHFL.UP P6, R14, R13, R12, R11 ;  /* 0x0400000c0d0e7389 */ /* 0x00006400000c000b */
[----:B01----:R-:W-:Y:S01]  /*2de20*/  ENDCOLLECTIVE ;  /* 0x000000000000791b */ /* 0x003fe20003800000 */
.L_x_957:
[----:B------:R-:W-:Y:S01]  /*2de30*/  IMAD.MOV.U32 R12, RZ, RZ, 0x10 ;  /* 0x00000010ff0c7424 */ /* 0x000fe200078e00ff */
[----:B------:R-:W-:-:S05]  /*2de40*/  SEL R6, R14, RZ, P4 ;  /* 0x000000ff0e067207 */ /* 0x000fca0002000000 */
[----:B------:R-:W-:-:S04]  /*2de50*/  IMAD.IADD R6, R5, 0x1, R6 ;  /* 0x0000000105067824 */ /* 0x000fc800078e0206 */
[----:B------:R-:W-:-:S07]  /*2de60*/  IMAD.MOV.U32 R13, RZ, RZ, R6 ;  /* 0x000000ffff0d7224 */ /* 0x000fce00078e0006 */
[----:B------:R-:W-:Y:S05]  /*2de70*/  WARPSYNC.COLLECTIVE R15, `(.L_x_958) ;  /* 0x000000000f087348 */ /* 0x000fea0003c00000 */
[----:B------:R0:W1:Y:S02]  /*2de80*/  SHFL.UP P6, R14, R13, R12, R11 ;  /* 0x0400000c0d0e7389 */ /* 0x00006400000c000b */
[----:B01----:R-:W-:Y:S01]  /*2de90*/  ENDCOLLECTIVE ;  /* 0x000000000000791b */ /* 0x003fe20003800000 */
.L_x_958:
[----:B------:R-:W-:Y:S02]  /*2dea0*/  IMAD.MOV.U32 R12, RZ, RZ, 0x1f ;  /* 0x0000001fff0c7424 */ /* 0x000fe400078e00ff */
[----:B------:R-:W-:Y:S01]  /*2deb0*/  IMAD.MOV.U32 R11, RZ, RZ, 0x1f ;  /* 0x0000001fff0b7424 */ /* 0x000fe200078e00ff */
[----:B------:R-:W-:-:S04]  /*2dec0*/  SEL R3, R14, RZ, P5 ;  /* 0x000000ff0e037207 */ /* 0x000fc80002800000 */
[----:B------:R-:W-:-:S05]  /*2ded0*/  IADD3 R3, R6, R3, RZ ;  /* 0x0000000306037210 */ /* 0x000fca0007ffe0ff */
[----:B------:R-:W-:-:S07]  /*2dee0*/  IMAD.MOV.U32 R13, RZ, RZ, R3 ;  /* 0x000000ffff0d7224 */ /* 0x000fce00078e0003 */
[----:B------:R-:W-:Y:S05]  /*2def0*/  WARPSYNC.COLLECTIVE R15, `(.L_x_959) ;  /* 0x000000000f087348 */ /* 0x000fea0003c00000 */
[----:B------:R0:W1:Y:S02]  /*2df00*/  SHFL.IDX P6, R14, R13, R12, R11 ;  /* 0x0000000c0d0e7389 */ /* 0x00006400000c000b */
[----:B01----:R-:W-:Y:S01]  /*2df10*/  ENDCOLLECTIVE ;  /* 0x000000000000791b */ /* 0x003fe20003800000 */
.L_x_959:
[----:B------:R-:W-:Y:S05]  /*2df20*/  BRA `(.L_x_960) ;  /* 0xffffffa4000c7947 */ /* 0x000fea000383ffff */
.L_x_751:
[----:B------:R-:W-:Y:S01]  /*2df30*/  BSSY B0, `(.L_x_961) ;  /* 0x0000006000007945 */ /* 0x000fe20003800000 */
[----:B------:R-:W-:Y:S02]  /*2df40*/  PLOP3.LUT P6, PT, P6, PT, PT, 0x8, 0x0 ;  /* 0x000000000000781c */ /* 0x000fe400037ce170 */
[----:B------:R-:W-:-:S11]  /*2df50*/  MOV R15, 0xffffffff ;  /* 0xffffffff000f7802 */ /* 0x000fd60000000f00 */
[----:B0-2---:R-:W-:Y:S05]  /*2df60*/  WARPSYNC.COLLECTIVE R15, `(.L_x_962) ;  /* 0x000000000f087348 */ /* 0x005fea0003c00000 */
[----:B------:R-:W-:Y:S01]  /*2df70*/  VOTE.ANY R14, PT, P6 ;  /* 0x00000000000e7806 */ /* 0x000fe200030e0100 */
[----:B0-2---:R-:W-:Y:S06]  /*2df80*/  ENDCOLLECTIVE ;  /* 0x000000000000791b */ /* 0x005fec0003800000 */
.L_x_962:
[----:B------:R-:W-:Y:S05]  /*2df90*/  BSYNC B0 ;  /* 0x0000000000007941 */ /* 0x000fea0003800000 */
.L_x_961:
[----:B------:R-:W-:Y:S01]  /*2dfa0*/  IMAD.MOV.U32 R6, RZ, RZ, R14 ;  /* 0x000000ffff067224 */ /* 0x000fe200078e000e */
[----:B------:R-:W-:Y:S01]  /*2dfb0*/  MOV R11, 0x1f ;  /* 0x0000001f000b7802 */ /* 0x000fe20000000f00 */
[----:B------:R-:W-:Y:S02]  /*2dfc0*/  IMAD.MOV.U32 R13, RZ, RZ, R2 ;  /* 0x000000ffff0d7224 */ /* 0x000fe400078e0002 */
[----:B------:R-:W0:Y:S01]  /*2dfd0*/  POPC R4, R6 ;  /* 0x0000000600047309 */ /* 0x000e220000000000 */
[----:B------:R-:W-:Y:S02]  /*2dfe0*/  IMAD.MOV.U32 R15, RZ, RZ, -0x1 ;  /* 0xffffffffff0f7424 */ /* 0x000fe400078e00ff */
[----:B0-----:R-:W-:-:S07]  /*2dff0*/  IMAD.MOV.U32 R12, RZ, RZ, R4 ;  /* 0x000000ffff0c7224 */ /* 0x001fce00078e0004 */
[----:B------:R-:W-:Y:S05]  /*2e000*/  WARPSYNC.COLLECTIVE R15, `(.L_x_963) ;  /* 0x000000000f087348 */ /* 0x000fea0003c00000 */
[----:B------:R0:W1:Y:S02]  /*2e010*/  SHFL.IDX P6, R14, R13, R12, R11 ;  /* 0x0000000c0d0e7389 */ /* 0x00006400000c000b */
[----:B01----:R-:W-:Y:S01]  /*2e020*/  ENDCOLLECTIVE ;  /* 0x000000000000791b */ /* 0x003fe20003800000 */
.L_x_963:
[----:B------:R-:W-:Y:S01]  /*2e030*/  IMAD.MOV.U32 R17, RZ, RZ, R14 ;  /* 0x000000ffff117224 */ /* 0x000fe200078e000e */
[----:B------:R-:W-:Y:S06]  /*2e040*/  BRA `(.L_x_964) ;  /* 0xffffffa000fc7947 */ /* 0x000fec000383ffff */
.L_x_753:
[----:B------:R-:W-:Y:S01]  /*2e050*/  BSSY B0, `(.L_x_965) ;  /* 0x0000007000007945 */ /* 0x000fe20003800000 */
[----:B------:R-:W-:Y:S01]  /*2e060*/  IMAD.MOV.U32 R13, RZ, RZ, R3 ;  /* 0x000000ffff0d7224 */ /* 0x000fe200078e0003 */
[----:B------:R-:W-:Y:S01]  /*2e070*/  MOV R11, 0x1f ;  /* 0x0000001f000b7802 */ /* 0x000fe20000000f00 */
[----:B------:R-:W-:-:S07]  /*2e080*/  IMAD.MOV.U32 R15, RZ, RZ, -0x1 ;  /* 0xffffffffff0f7424 */ /* 0x000fce00078e00ff */
[----:B012---:R-:W-:Y:S05]  /*2e090*/  WARPSYNC.COLLECTIVE R15, `(.L_x_966) ;  /* 0x000000000f087348 */ /* 0x007fea0003c00000 */
[----:B------:R3:W4:Y:S02]  /*2e0a0*/  SHFL.IDX P6, R14, R13, R12, R11 ;  /* 0x0000000c0d0e7389 */ /* 0x00072400000c000b */
[----:B01234-:R-:W-:Y:S01]  /*2e0b0*/  ENDCOLLECTIVE ;  /* 0x000000000000791b */ /* 0x01ffe20003800000 */
.L_x_966:
[----:B------:R-:W-:Y:S05]  /*2e0c0*/  BSYNC B0 ;  /* 0x0000000000007941 */ /* 0x000fea0003800000 */
.L_x_965:
[----:B------:R-:W-:Y:S05]  /*2e0d0*/  BRA `(.L_x_752) ;  /* 0xffffffa000f47947 */ /* 0x000fea000383ffff */
.L_x_757:
[----:B0-----:R0:W1:Y:S02]  /*2e0e0*/  SYNCS.PHASECHK.TRANS64.TRYWAIT P0, [R4+URZ+0x29820], R0 ;  /* 0x02982000040075a7 */ /* 0x001064000800017f */
[----:B-1----:R-:W-:Y:S05]  /*2e0f0*/  @!P0 NANOSLEEP.SYNCS 0x989680 ;  /* 0x009896800000895d */ /* 0x002fea0003900000 */
[----:B------:R-:W1:Y:S02]  /*2e100*/  @!P0 SYNCS.PHASECHK.TRANS64 P0, [R4+URZ+0x29820], R0 ;  /* 0x02982000040085a7 */ /* 0x000e64000800007f */
[----:B-1----:R-:W-:Y:S05]  /*2e110*/  @!P0 BRA `(.L_x_757) ;  /* 0xfffffffc00f08947 */ /* 0x002fea000383ffff */
[----:B------:R-:W-:Y:S05]  /*2e120*/  BRA `(.L_x_967) ;  /* 0xffffffa400e87947 */ /* 0x000fea000383ffff */
.L_x_758:
[----:B------:R-:W1:Y:S01]  /*2e130*/  S2R R2, SR_TID.X ;  /* 0x0000000000027919 */ /* 0x000e620000002100 */
[----:B------:R-:W-:Y:S01]  /*2e140*/  BSSY B0, `(.L_x_968) ;  /* 0x000000a000007945 */ /* 0x000fe20003800000 */
[----:B------:R-:W-:Y:S01]  /*2e150*/  IMAD.MOV.U32 R12, RZ, RZ, RZ ;  /* 0x000000ffff0c7224 */ /* 0x000fe200078e00ff */
[----:B------:R-:W-:Y:S01]  /*2e160*/  MOV R11, 0x1f ;  /* 0x0000001f000b7802 */ /* 0x000fe20000000f00 */
[----:B------:R-:W-:Y:S01]  /*2e170*/  IMAD.MOV.U32 R15, RZ, RZ, -0x1 ;  /* 0xffffffffff0f7424 */ /* 0x000fe200078e00ff */
[----:B-1----:R-:W-:-:S04]  /*2e180*/  SHF.R.U32.HI R2, RZ, 0x5, R2 ;  /* 0x00000005ff027819 */ /* 0x002fc80000011602 */
[----:B------:R-:W-:-:S05]  /*2e190*/  LOP3.LUT R2, R2, 0x3, RZ, 0xc0, !PT ;  /* 0x0000000302027812 */ /* 0x000fca00078ec0ff */
[----:B------:R-:W-:-:S07]  /*2e1a0*/  IMAD.MOV.U32 R13, RZ, RZ, R2 ;  /* 0x000000ffff0d7224 */ /* 0x000fce00078e0002 */
[----:B0-----:R-:W-:Y:S05]  /*2e1b0*/  WARPSYNC.COLLECTIVE R15, `(.L_x_969) ;  /* 0x000000000f087348 */ /* 0x001fea0003c00000 */
[----:B------:R1:W2:Y:S02]  /*2e1c0*/  SHFL.IDX P6, R14, R13, R12, R11 ;  /* 0x0000000c0d0e7389 */ /* 0x0002a400000c000b */
[----:B012---:R-:W-:Y:S01]  /*2e1d0*/  ENDCOLLECTIVE ;  /* 0x000000000000791b */ /* 0x007fe20003800000 */
.L_x_969:
[----:B------:R-:W-:Y:S05]  /*2e1e0*/  BSYNC B0 ;  /* 0x0000000000007941 */ /* 0x000fea0003800000 */
.L_x_968:
[----:B------:R-:W-:Y:S05]  /*2e1f0*/  BRA `(.L_x_970) ;  /* 0xffffffa400d07947 */ /* 0x000fea000383ffff */
.L_x_759:
[----:B------:R-:W-:Y:S01]  /*2e200*/  BSSY B0, `(.L_x_971) ;  /* 0x0000006000007945 */ /* 0x000fe20003800000 */
[----:B------:R-:W-:-:S07]  /*2e210*/  IMAD.MOV.U32 R15, RZ, RZ, -0x1 ;  /* 0xffffffffff0f7424 */ /* 0x000fce00078e00ff */
[----:B0-----:R-:W-:Y:S05]  /*2e220*/  WARPSYNC.COLLECTIVE R15, `(.L_x_972) ;  /* 0x000000000f0c7348 */ /* 0x001fea0003c00000 */
[----:B------:R-:W-:Y:S02]  /*2e230*/  ELECT P6, UR62, PT ;  /* 0x00000000003e782f */ /* 0x000fe400038c0000 */
[----:B------:R-:W-:Y:S01]  /*2e240*/  MOV R14, UR62 ;  /* 0x0000003e000e7c02 */ /* 0x000fe20008000f00 */
[----:B0-----:R-:W-:Y:S10]  /*2e250*/  ENDCOLLECTIVE ;  /* 0x000000000000791b */ /* 0x001ff40003800000 */
.L_x_972:
[----:B------:R-:W-:Y:S05]  /*2e260*/  BSYNC B0 ;  /* 0x0000000000007941 */ /* 0x000fea0003800000 */
.L_x_971:
[----:B------:R-:W-:Y:S05]  /*2e270*/  BRA `(.L_x_973) ;  /* 0xffffffa400c47947 */ /* 0x000fea000383ffff */
.L_x_761:
[----:B0-----:R0:W1:Y:S02]  /*2e280*/  SYNCS.PHASECHK.TRANS64.TRYWAIT P1, [R5+URZ+0x29840], R0 ;  /* 0x02984000050075a7 */ /* 0x001064000802017f */
[----:B-1----:R-:W-:Y:S05]  /*2e290*/  @!P1 NANOSLEEP.SYNCS 0x989680 ;  /* 0x009896800000995d */ /* 0x002fea0003900000 */
[----:B------:R-:W1:Y:S02]  /*2e2a0*/  @!P1 SYNCS.PHASECHK.TRANS64 P1, [R5+URZ+0x29840], R0 ;  /* 0x02984000050095a7 */ /* 0x000e64000802007f */
[----:B-1----:R-:W-:Y:S05]  /*2e2b0*/  @!P1 BRA `(.L_x_761) ;  /* 0xfffffffc00f09947 */ /* 0x002fea000383ffff */
[----:B------:R-:W-:Y:S05]  /*2e2c0*/  BRA `(.L_x_974) ;  /* 0xffffffa400e47947 */ /* 0x000fea000383ffff */
.L_x_763:
[----:B-1----:R1:W2:Y:S02]  /*2e2d0*/  SYNCS.PHASECHK.TRANS64.TRYWAIT P1, [R23+URZ+0x29840], R2 ;  /* 0x02984002170075a7 */ /* 0x0022a4000802017f */
[----:B--2---:R-:W-:Y:S05]  /*2e2e0*/  @!P1 NANOSLEEP.SYNCS 0x989680 ;  /* 0x009896800000995d */ /* 0x004fea0003900000 */
[----:B------:R-:W2:Y:S02]  /*2e2f0*/  @!P1 SYNCS.PHASECHK.TRANS64 P1, [R23+URZ+0x29840], R2 ;  /* 0x02984002170095a7 */ /* 0x000ea4000802007f */
[----:B--2---:R-:W-:Y:S05]  /*2e300*/  @!P1 BRA `(.L_x_763) ;  /* 0xfffffffc00f09947 */ /* 0x004fea000383ffff */
[----:B------:R-:W-:Y:S05]  /*2e310*/  BRA `(.L_x_975) ;  /* 0xffffffa400f07947 */ /* 0x000fea000383ffff */
.L_x_765:
[----:B--2---:R2:W3:Y:S02]  /*2e320*/  SYNCS.PHASECHK.TRANS64.TRYWAIT P1, [R5+URZ+0x29860], R0 ;  /* 0x02986000050075a7 */ /* 0x0044e4000802017f */
[----:B---3--:R-:W-:Y:S05]  /*2e330*/  @!P1 NANOSLEEP.SYNCS 0x989680 ;  /* 0x009896800000995d */ /* 0x008fea0003900000 */
[----:B------:R-:W3:Y:S02]  /*2e340*/  @!P1 SYNCS.PHASECHK.TRANS64 P1, [R5+URZ+0x29860], R0 ;  /* 0x02986000050095a7 */ /* 0x000ee4000802007f */
[----:B---3--:R-:W-:Y:S05]  /*2e350*/  @!P1 BRA `(.L_x_765) ;  /* 0xfffffffc00f09947 */ /* 0x008fea000383ffff */
[----:B------:R-:W-:Y:S05]  /*2e360*/  BRA `(.L_x_976) ;  /* 0xffffffa400ec7947 */ /* 0x000fea000383ffff */
.L_x_767:
[----:B---3--:R3:W4:Y:S02]  /*2e370*/  SYNCS.PHASECHK.TRANS64.TRYWAIT P1, [R23+URZ+0x29860], R2 ;  /* 0x02986002170075a7 */ /* 0x008724000802017f */
[----:B----4-:R-:W-:Y:S05]  /*2e380*/  @!P1 NANOSLEEP.SYNCS 0x989680 ;  /* 0x009896800000995d */ /* 0x010fea0003900000 */
[----:B------:R-:W4:Y:S02]  /*2e390*/  @!P1 SYNCS.PHASECHK.TRANS64 P1, [R23+URZ+0x29860], R2 ;  /* 0x02986002170095a7 */ /* 0x000f24000802007f */
[----:B----4-:R-:W-:Y:S05]  /*2e3a0*/  @!P1 BRA `(.L_x_767) ;  /* 0xfffffffc00f09947 */ /* 0x010fea000383ffff */
[----:B------:R-:W-:Y:S05]  /*2e3b0*/  BRA `(.L_x_977) ;  /* 0xffffffa400e87947 */ /* 0x000fea000383ffff */
.L_x_769:
[----:B----4-:R4:W0:Y:S02]  /*2e3c0*/  SYNCS.PHASECHK.TRANS64.TRYWAIT P1, [R5+URZ+0x29880], R0 ;  /* 0x02988000050075a7 */ /* 0x010824000802017f */
[----:B0-----:R-:W-:Y:S05]  /*2e3d0*/  @!P1 NANOSLEEP.SYNCS 0x989680 ;  /* 0x009896800000995d */ /* 0x001fea0003900000 */
[----:B------:R-:W0:Y:S02]  /*2e3e0*/  @!P1 SYNCS.PHASECHK.TRANS64 P1, [R5+URZ+0x29880], R0 ;  /* 0x02988000050095a7 */ /* 0x000e24000802007f */
[----:B0-----:R-:W-:Y:S05]  /*2e3f0*/  @!P1 BRA `(.L_x_769) ;  /* 0xfffffffc00f09947 */ /* 0x001fea000383ffff */
[----:B------:R-:W-:Y:S05]  /*2e400*/  BRA `(.L_x_978) ;  /* 0xffffffa400e47947 */ /* 0x000fea000383ffff */
.L_x_979:
        /* <DEDUP_REMOVED lines=15> */
.L_x_3192:


//--------------------- .text._ZN7cutlass13device_kernelIN5flash11enable_sm90INS1_16FlashAttnFwdSm90INS1_25CollectiveMainloopFwdSm90ILi2EN4cute5tupleIJNS5_1CILi1EEES8_S8_EEENS6_IJNS7_ILi128EEESA_NS7_ILi192EEEEEELi128ENS_12float_e4m3_tEfNS_4arch4Sm90ELb0ELb1ELb0ELb0ELb1ELb0ELb0ELb1ELb1ELb1ELb0ELb0EEENS1_21CollectiveEpilogueFwdINS6_IJSA_SA_SA_EEES9_NS_10bfloat16_tESF_Li256ELb0ELb1ELb0ELb1EEENS1_30DynamicPersistentTileSchedulerILi256ELi128ELb0ELb1ELb1EEEEEEEEEvNT_6ParamsE --------------------------
	.section	.text._ZN7cutlass13device_kernelIN5flash11enable_sm90INS1_16FlashAttnFwdSm90INS1_25CollectiveMainloopFwdSm90ILi2EN4cute5tupleIJNS5_1CILi1EEES8_S8_EEENS6_IJNS7_ILi128EEESA_NS7_ILi192EEEEEELi128ENS_12float_e4m3_tEfNS_4arch4Sm90ELb0ELb1ELb0ELb0ELb1ELb0ELb0ELb1ELb1ELb1ELb0ELb0EEENS1_21CollectiveEpilogueFwdINS6_IJSA_SA_SA_EEES9_NS_10bfloat16_tESF_Li256ELb0ELb1ELb0ELb1EEENS1_30DynamicPersistentTileSchedulerILi256ELi128ELb0ELb1ELb1EEEEEEEEEvNT_6ParamsE,"ax",@progbits
	.align	128
.text._ZN7cutlass13device_kernelIN5flash11enable_sm90INS1_16FlashAttnFwdSm90INS1_25CollectiveMainloopFwdSm90ILi2EN4cute5tupleIJNS5_1CILi1EEES8_S8_EEENS6_IJNS7_ILi128EEESA_NS7_ILi192EEEEEELi128ENS_12float_e4m3_tEfNS_4arch4Sm90ELb0ELb1ELb0ELb0ELb1ELb0ELb0ELb1ELb1ELb1ELb0ELb0EEENS1_21CollectiveEpilogueFwdINS6_IJSA_SA_SA_EEES9_NS_10bfloat16_tESF_Li256ELb0ELb1ELb0ELb1EEENS1_30DynamicPersistentTileSchedulerILi256ELi128ELb0ELb1ELb1EEEEEEEEEvNT_6ParamsE:
        .type           _ZN7cutlass13device_kernelIN5flash11enable_sm90INS1_16FlashAttnFwdSm90INS1_25CollectiveMainloopFwdSm90ILi2EN4cute5tupleIJNS5_1CILi1EEES8_S8_EEENS6_IJNS7_ILi128EEESA_NS7_ILi192EEEEEELi128ENS_12float_e4m3_tEfNS_4arch4Sm90ELb0ELb1ELb0ELb0ELb1ELb0ELb0ELb1ELb1ELb1ELb0ELb0EEENS1_21CollectiveEpilogueFwdINS6_IJSA_SA_SA_EEES9_NS_10bfloat16_tESF_Li256ELb0ELb1ELb0ELb1EEENS1_30DynamicPersistentTileSchedulerILi256ELi128ELb0ELb1ELb1EEEEEEEEEvNT_6ParamsE,@function
        .size           _ZN7cutlass13device_kernelIN5flash11enable_sm90INS1_16FlashAttnFwdSm90INS1_25CollectiveMainloopFwdSm90ILi2EN4cute5tupleIJNS5_1CILi1EEES8_S8_EEENS6_IJNS7_ILi128EEESA_NS7_ILi192EEEEEELi128ENS_12float_e4m3_tEfNS_4arch4Sm90ELb0ELb1ELb0ELb0ELb1ELb0ELb0ELb1ELb1ELb1ELb0ELb0EEENS1_21CollectiveEpilogueFwdINS6_IJSA_SA_SA_EEES9_NS_10bfloat16_tESF_Li256ELb0ELb1ELb0ELb1EEENS1_30DynamicPersistentTileSchedulerILi256ELi128ELb0ELb1ELb1EEEEEEEEEvNT_6ParamsE,(.L_x_3193 - _ZN7cutlass13device_kernelIN5flash11enable_sm90INS1_16FlashAttnFwdSm90INS1_25CollectiveMainloopFwdSm90ILi2EN4cute5tupleIJNS5_1CILi1EEES8_S8_EEENS6_IJNS7_ILi128EEESA_NS7_ILi192EEEEEELi128ENS_12float_e4m3_tEfNS_4arch4Sm90ELb0ELb1ELb0ELb0ELb1ELb0ELb0ELb1ELb1ELb1ELb0ELb0EEENS1_21CollectiveEpilogueFwdINS6_IJSA_SA_SA_EEES9_NS_10bfloat16_tESF_Li256ELb0ELb1ELb0ELb1EEENS1_30DynamicPersistentTileSchedulerILi256ELi128ELb0ELb1ELb1EEEEEEEEEvNT_6ParamsE)
        .other          _ZN7cutlass13device_kernelIN5flash11enable_sm90INS1_16FlashAttnFwdSm90INS1_25CollectiveMainloopFwdSm90ILi2EN4cute5tupleIJNS5_1CILi1EEES8_S8_EEENS6_IJNS7_ILi128EEESA_NS7_ILi192EEEEEELi128ENS_12float_e4m3_tEfNS_4arch4Sm90ELb0ELb1ELb0ELb0ELb1ELb0ELb0ELb1ELb1ELb1ELb0ELb0EEENS1_21CollectiveEpilogueFwdINS6_IJSA_SA_SA_EEES9_NS_10bfloat16_tESF_Li256ELb0ELb1ELb0ELb1EEENS1_30DynamicPersistentTileSchedulerILi256ELi128ELb0ELb1ELb1EEEEEEEEEvNT_6ParamsE,@"STO_CUDA_ENTRY STV_DEFAULT"
_ZN7cutlass13device_kernelIN5flash11enable_sm90INS1_16FlashAttnFwdSm90INS1_25CollectiveMainloopFwdSm90ILi2EN4cute5tupleIJNS5_1CILi1EEES8_S8_EEENS6_IJNS7_ILi128EEESA_NS7_ILi192EEEEEELi128ENS_12float_e4m3_tEfNS_4arch4Sm90ELb0ELb1ELb0ELb0ELb1ELb0ELb0ELb1ELb1ELb1ELb0ELb0EEENS1_21CollectiveEpilogueFwdINS6_IJSA_SA_SA_EEES9_NS_10bfloat16_tESF_Li256ELb0ELb1ELb0ELb1EEENS1_30DynamicPersistentTileSchedulerILi256ELi128ELb0ELb1ELb1EEEEEEEEEvNT_6ParamsE:
        /* <DEDUP_REMOVED lines=9> */
[----:B------:R-:W1:Y:S01]  /*0090*/  SHFL.IDX PT, R3, R3, RZ, 0x1f ;  /* 0x00001fff03037589 */ /* 0x000e6200000e0000 */
        /* <DEDUP_REMOVED lines=14> */
[----:B------:R0:W2:Y:S06]  /*0180*/  @!UP0 SYNCS.EXCH.64 URZ, [UR8+0x22800], UR4 ;  /* 0x02280004083f85b2 */ /* 0x0000ac0008000100 */
[----:B------:R0:W3:Y:S02]  /*0190*/  @!UP1 SYNCS.EXCH.64 URZ, [UR8+0x22820], UR6 ;  /* 0x02282006083f95b2 */ /* 0x0000e40008000100 */
[----:B01----:R-:W-:Y:S05]  /*01a0*/  @P1 BRA `(.L_x_980) ;  /* 0x0000000000481947 */ /* 0x003fea0003800000 */
        /* <DEDUP_REMOVED lines=14> */
[----:B------:R0:W4:Y:S01]  /*0290*/  SYNCS.EXCH.64 URZ, [UR8+0x22840], UR6 ;  /* 0x02284006083f75b2 */ /* 0x0001220008000100 */
[----:B------:R0:W0:Y:S01]  /*02a0*/  SYNCS.EXCH.64 URZ, [UR8+0x22838], UR4 ;  /* 0x02283804083f75b2 */ /* 0x0000220008000100 */
[----:B------:R0:W0:Y:S01]  /*02b0*/  SYNCS.EXCH.64 URZ, [UR8+0x22848], UR6 ;  /* 0x02284806083f75b2 */ /* 0x0000220008000100 */
[----:B------:R-:W-:Y:S01]  /*02c0*/  NOP ;  /* 0x0000000000007918 */ /* 0x000fe20000000000 */
.L_x_980:
[----:B------:R-:W5:Y:S01]  /*02d0*/  SHFL.IDX PT, R2, R0, RZ, 0x1f ;  /* 0x00001fff00027589 */ /* 0x000f6200000e0000 */
[----:B------:R-:W-:Y:S01]  /*02e0*/  NOP ;  /* 0x0000000000007918 */ /* 0x000fe20000000000 */
[----:B-----5:R-:W-:-:S13]  /*02f0*/  ISETP.NE.AND P0, PT, R2, RZ, PT ;  /* 0x000000ff0200720c */ /* 0x020fda0003f05270 */
        /* <DEDUP_REMOVED lines=17> */
[----:B------:R0:W0:Y:S01]  /*0410*/  SYNCS.EXCH.64 URZ, [UR8+0x22868], UR6 ;  /* 0x02286806083f75b2 */ /* 0x0000220008000100 */
[----:B------:R-:W-:Y:S01]  /*0420*/  NOP ;  /* 0x0000000000007918 */ /* 0x000fe20000000000 */
.L_x_981:
[----:B------:R-:W5:Y:S01]  /*0430*/  SHFL.IDX PT, R2, R0, RZ, 0x1f ;  /* 0x00001fff00027589 */ /* 0x000f6200000e0000 */
[----:B------:R-:W-:Y:S01]  /*0440*/  NOP ;  /* 0x0000000000007918 */ /* 0x000fe20000000000 */
[----:B-----5:R-:W-:-:S13]  /*0450*/  ISETP.NE.AND P0, PT, R2, RZ, PT ;  /* 0x000000ff0200720c */ /* 0x020fda0003f05270 */
        /* <DEDUP_REMOVED lines=13> */
[----:B------:R0:W0:Y:S01]  /*0530*/  SYNCS.EXCH.64 URZ, [UR6+0x22888], UR4 ;  /* 0x02288804063f75b2 */ /* 0x0000220008000100 */
[----:B------:R-:W-:Y:S01]  /*0540*/  NOP ;  /* 0x0000000000007918 */ /* 0x000fe20000000000 */
.L_x_982:
        /* <DEDUP_REMOVED lines=22> */
.L_x_983:
[----:B------:R-:W5:Y:S01]  /*06b0*/  SHFL.IDX PT, R2, R0, RZ, 0x1f ;  /* 0x00001fff00027589 */ /* 0x000f6200000e0000 */
[----:B------:R-:W0:Y:S01]  /*06c0*/  S2UR UR10, SR_CgaCtaId ;  /* 0x00000000000a79c3 */ /* 0x000e220000008800 */
[----:B------:R-:W-:Y:S01]  /*06d0*/  R2UR UR9, R3 ;  /* 0x00000000030972ca */ /* 0x000fe200000e0000 */
[----:B------:R-:W-:Y:S01]  /*06e0*/  NOP ;  /* 0x0000000000007918 */ /* 0x000fe20000000000 */
[----:B-----5:R-:W-:-:S13]  /*06f0*/  ISETP.NE.AND P0, PT, R2, RZ, PT ;  /* 0x000000ff0200720c */ /* 0x020fda0003f05270 */
        /* <DEDUP_REMOVED lines=19> */
.L_x_984:
[----:B------:R-:W-:Y:S01]  /*0830*/  UISETP.NE.AND UP0, UPT, UR9, URZ, UPT ;  /* 0x0000003f0900728c */ /* 0x000fe2000bf05270 */
[----:B------:R-:W-:Y:S01]  /*0840*/  NOP ;  /* 0x0000000000007918 */ /* 0x000fe20000000000 */
[----:B------:R-:W-:Y:S01]  /*0850*/  UMOV UR43, 0x1 ;  /* 0x00000001002b7882 */ /* 0x000fe20000000000 */
[----:B------:R-:W-:Y:S01]  /*0860*/  IMAD.U32 R35, RZ, RZ, UR10 ;  /* 0x0000000aff237e24 */ /* 0x000fe2000f8e00ff */
[----:B------:R-:W-:Y:S01]  /*0870*/  USEL UR43, UR43, 0x2, !UP0 ;  /* 0x000000022b2b7887 */ /* 0x000fe2000c000000 */
[----:B01234-:R-:W-:Y:S01]  /*0880*/  BAR.SYNC.DEFER_BLOCKING 0x0 ;  /* 0x0000000000007b1d */ /* 0x01ffe20000010000 */
[----:B------:R-:W-:-:S05]  /*0890*/  PLOP3.LUT P0, PT, PT, PT, UP0, 0x80, 0x0 ;  /* 0x000000000000781c */ /* 0x000fca0003f0f008 */
[----:B------:R-:W-:-:S08]  /*08a0*/  ULDC.64 UR48, c[0x0][0x208] ;  /* 0x0000820000307ab9 */ /* 0x000fd00000000a00 */
[----:B------:R-:W-:Y:S05]  /*08b0*/  @!P0 BRA `(.L_x_985) ;  /* 0x000000f000c88947 */ /* 0x000fea0003800000 */
.L_x_986:
[----:B------:R-:W-:-:S08]  /*08c0*/  NOP ;  /* 0x0000000000007918 */ /* 0x000fd00000000000 */
[----:B------:R-:W0:Y:S02]  /*08d0*/  USETMAXREG.TRY_ALLOC.CTAPOOL UP0, 0xe8 ;  /* 0x000000e8000079c8 */ /* 0x000e240008000600 */
[----:B0-----:R-:W-:-:S13]  /*08e0*/  PLOP3.LUT P0, PT, PT, PT, UP0, 0x80, 0x0 ;  /* 0x000000000000781c */ /* 0x001fda0003f0f008 */
[----:B------:R-:W-:Y:S05]  /*08f0*/  @!P0 BRA `(.L_x_986) ;  /* 0xfffffffc00f08947 */ /* 0x000fea000383ffff */
[----:B------:R-:W0:Y:S01]  /*0900*/  S2R R2, SR_TID.X ;  /* 0x0000000000027919 */ /* 0x000e220000002100 */
[----:B------:R-:W1:Y:S08]  /*0910*/  S2UR UR4, SR_CTAID.X ;  /* 0x00000000000479c3 */ /* 0x000e700000002500 */
[----:B------:R-:W-:Y:S08]  /*0920*/  BAR.ARV 0x4, 0x180 ;  /* 0x0106000000007b1d */ /* 0x000ff00000002000 */
        /* <DEDUP_REMOVED lines=9> */
[----:B------:R-:W-:Y:S01]  /*09c0*/  IMAD.MOV.U32 R171, RZ, RZ, RZ ;  /* 0x000000ffffab7224 */ /* 0x000fe200078e00ff */
[----:B------:R-:W-:Y:S01]  /*09d0*/  UMOV UR37, URZ ;  /* 0x0000003f00257c82 */ /* 0x000fe20008000000 */
[----:B------:R-:W-:Y:S01]  /*09e0*/  UMOV UR36, URZ ;  /* 0x0000003f00247c82 */ /* 0x000fe20008000000 */
[----:B------:R-:W-:-:S04]  /*09f0*/  SHF.R.S32.HI R3, RZ, 0x1f, R178 ;  /* 0x0000001fff037819 */ /* 0x000fc800000114b2 */
[CC--:B------:R-:W-:Y:S02]  /*0a00*/  LEA.HI R0, R3.reuse, R178.reuse, RZ, 0x7 ;  /* 0x000000b203007211 */ /* 0x0c0fe400078f38ff */
[CC--:B------:R-:W-:Y:S02]  /*0a10*/  LEA.HI R4, R3.reuse, R178.reuse, RZ, 0x5 ;  /* 0x000000b203047211 */ /* 0x0c0fe400078f28ff */
[----:B------:R-:W-:Y:S02]  /*0a20*/  LOP3.LUT R5, R0, 0xffffff80, RZ, 0xc0, !PT ;  /* 0xffffff8000057812 */ /* 0x000fe400078ec0ff */
[----:B------:R-:W-:Y:S01]  /*0a30*/  LEA.HI R2, R3, R178, RZ, 0x4 ;  /* 0x000000b203027211 */ /* 0x000fe200078f20ff */
[----:B------:R-:W-:Y:S01]  /*0a40*/  IMAD.SHL.U32 R4, R4, 0x20, RZ ;  /* 0x0000002004047824 */ /* 0x000fe200078e00ff */
[----:B------:R-:W-:Y:S01]  /*0a50*/  SHF.R.S32.HI R173, RZ, 0x7, R0 ;  /* 0x00000007ffad7819 */ /* 0x000fe20000011400 */
[----:B------:R-:W-:Y:S01]  /*0a60*/  IMAD.IADD R172, R178, 0x1, -R5 ;  /* 0x00000001b2ac7824 */ /* 0x000fe200078e0a05 */
[----:B------:R-:W-:-:S02]  /*0a70*/  SHF.R.S32.HI R7, RZ, 0x4, R2 ;  /* 0x00000004ff077819 */ /* 0x000fc40000011402 */
[----:B------:R-:W-:Y:S02]  /*0a80*/  LOP3.LUT R5, R2, 0x3fffff0, RZ, 0xc0, !PT ;  /* 0x03fffff002057812 */ /* 0x000fe400078ec0ff */
[----:B------:R-:W-:Y:S02]  /*0a90*/  SHF.R.S32.HI R9, RZ, 0x1f, R172 ;  /* 0x0000001fff097819 */ /* 0x000fe400000114ac */
[----:B------:R-:W-:Y:S01]  /*0aa0*/  LOP3.LUT R4, R4, 0xfffffc00, RZ, 0xc0, !PT ;  /* 0xfffffc0004047812 */ /* 0x000fe200078ec0ff */
[----:B------:R-:W-:Y:S01]  /*0ab0*/  IMAD.IADD R5, R178, 0x1, -R5 ;  /* 0x00000001b2057824 */ /* 0x000fe200078e0a05 */
[----:B------:R-:W-:Y:S02]  /*0ac0*/  LEA.HI R2, R2, R7, RZ, 0x1 ;  /* 0x0000000702027211 */ /* 0x000fe400078f08ff */
[----:B------:R-:W-:Y:S01]  /*0ad0*/  LEA.HI R6, R9, R172, RZ, 0x2 ;  /* 0x000000ac09067211 */ /* 0x000fe200078f10ff */
[----:B------:R-:W-:Y:S01]  /*0ae0*/  IMAD R5, R5, 0x40, R4 ;  /* 0x0000004005057824 */ /* 0x000fe200078e0204 */
[----:B------:R-:W-:-:S02]  /*0af0*/  LOP3.LUT R2, R2, 0x1ffffffe, RZ, 0xc0, !PT ;  /* 0x1ffffffe02027812 */ /* 0x000fc400078ec0ff */
[-C--:B------:R-:W-:Y:S02]  /*0b00*/  LEA.HI R4, R3, R178.reuse, RZ, 0x2 ;  /* 0x000000b203047211 */ /* 0x080fe400078f10ff */
[----:B------:R-:W-:Y:S01]  /*0b10*/  SHF.R.S32.HI R8, RZ, 0x2, R6 ;  /* 0x00000002ff087819 */ /* 0x000fe20000011406 */
[----:B------:R-:W-:Y:S01]  /*0b20*/  IMAD.IADD R2, R7, 0x1, -R2 ;  /* 0x0000000107027824 */ /* 0x000fe200078e0a02 */
[----:B------:R-:W-:Y:S02]  /*0b30*/  SHF.R.S32.HI R11, RZ, 0x1f, R6 ;  /* 0x0000001fff0b7819 */ /* 0x000fe40000011406 */
[----:B------:R-:W-:Y:S01]  /*0b40*/  LOP3.LUT R7, R4, 0xfffffffc, RZ, 0xc0, !PT ;  /* 0xfffffffc04077812 */ /* 0x000fe200078ec0ff */
[----:B------:R-:W-:Y:S01]  /*0b50*/  IMAD R175, R2, 0x8, R5 ;  /* 0x0000000802af7824 */ /* 0x000fe200078e0205 */
[----:B------:R-:W-:Y:S02]  /*0b60*/  LEA.HI R3, R3, R178, RZ, 0x3 ;  /* 0x000000b203037211 */ /* 0x000fe400078f18ff */
[----:B------:R-:W-:Y:S01]  /*0b70*/  LEA.HI R11, R11, R8, RZ, 0x3 ;  /* 0x000000080b0b7211 */ /* 0x000fe200078f18ff */
[----:B------:R-:W-:Y:S01]  /*0b80*/  IMAD.IADD R7, R178, 0x1, -R7 ;  /* 0x00000001b2077824 */ /* 0x000fe200078e0a07 */
[----:B------:R-:W-:-:S02]  /*0b90*/  LOP3.LUT R169, R3, 0xfffffff8, RZ, 0xc0, !PT ;  /* 0xfffffff803a97812 */ /* 0x000fc400078ec0ff */
[----:B------:R-:W-:Y:S02]  /*0ba0*/  LOP3.LUT R11, R11, 0xfffffff8, RZ, 0xc0, !PT ;  /* 0xfffffff80b0b7812 */ /* 0x000fe400078ec0ff */
[----:B------:R-:W-:Y:S01]  /*0bb0*/  LEA.HI R9, R9, R172, RZ, 0x5 ;  /* 0x000000ac09097211 */ /* 0x000fe200078f28ff */
[----:B------:R-:W-:Y:S01]  /*0bc0*/  IMAD.IADD R169, R178, 0x1, -R169 ;  /* 0x00000001b2a97824 */ /* 0x000fe200078e0aa9 */
[----:B------:R-:W-:Y:S01]  /*0bd0*/  LEA.HI R0, R0, R173, RZ, 0x1 ;  /* 0x000000ad00007211 */ /* 0x000fe200078f08ff */
[----:B------:R-:W-:Y:S01]  /*0be0*/  IMAD.IADD R8, R8, 0x1, -R11 ;  /* 0x0000000108087824 */ /* 0x000fe200078e0a0b */
[----:B------:R-:W-:Y:S01]  /*0bf0*/  LEA.HI R2, R7, R7, RZ, 0x1 ;  /* 0x0000000707027211 */ /* 0x000fe200078f08ff */
[----:B------:R-:W-:Y:S01]  /*0c00*/  IMAD.SHL.U32 R18, R169, 0x8, RZ ;  /* 0x00000008a9127824 */ /* 0x000fe200078e00ff */
[----:B------:R-:W-:Y:S02]  /*0c10*/  SHF.R.S32.HI R9, RZ, 0x5, R9 ;  /* 0x00000005ff097819 */ /* 0x000fe40000011409 */
[----:B------:R-:W-:Y:S01]  /*0c20*/  LOP3.LUT R0, R0, 0x3fffffe, RZ, 0xc0, !PT ;  /* 0x03fffffe00007812 */ /* 0x000fe200078ec0ff */
[----:B------:R-:W-:Y:S01]  /*0c30*/  VIADD R168, R18, 0x40 ;  /* 0x0000004012a87836 */ /* 0x000fe20000000000 */
[----:B------:R-:W-:Y:S01]  /*0c40*/  LOP3.LUT R2, R2, 0x1ffffffe, RZ, 0xc0, !PT ;  /* 0x1ffffffe02027812 */ /* 0x000fe200078ec0ff */
[----:B------:R-:W-:Y:S01]  /*0c50*/  IMAD R9, R9, 0x10, R8 ;  /* 0x0000001009097824 */ /* 0x000fe200078e0208 */
[----:B------:R-:W-:Y:S01]  /*0c60*/  LOP3.LUT R5, R6, 0x7ffffffc, RZ, 0xc0, !PT ;  /* 0x7ffffffc06057812 */ /* 0x000fe200078ec0ff */
[----:B------:R-:W-:Y:S01]  /*0c70*/  IMAD.IADD R0, R173, 0x1, -R0 ;  /* 0x00000001ad007824 */ /* 0x000fe200078e0a00 */
[----:B------:R-:W-:Y:S01]  /*0c80*/  SHF.R.S32.HI R170, RZ, 0x3, R3 ;  /* 0x00000003ffaa7819 */ /* 0x000fe20000011403 */
[----:B------:R-:W-:Y:S01]  /*0c90*/  IMAD.IADD R17, R7, 0x1, -R2 ;  /* 0x0000000107117824 */ /* 0x000fe200078e0a02 */
[----:B------:R-:W-:Y:S01]  /*0ca0*/  SHF.R.S32.HI R177, RZ, 0x1f, R18 ;  /* 0x0000001fffb17819 */ /* 0x000fe20000011412 */
[----:B------:R-:W-:Y:S01]  /*0cb0*/  IMAD R174, R0, 0x40, R9 ;  /* 0x0000004000ae7824 */ /* 0x000fe200078e0209 */
[----:B------:R-:W-:Y:S01]  /*0cc0*/  SHF.R.S32.HI R176, RZ, 0x1f, R168 ;  /* 0x0000001fffb07819 */ /* 0x000fe200000114a8 */
[----:B------:R-:W-:-:S02]  /*0cd0*/  IMAD.IADD R16, R172, 0x1, -R5 ;  /* 0x00000001ac107824 */ /* 0x000fc400078e0a05 */
[----:B------:R-:W-:-:S07]  /*0ce0*/  IMAD R17, R17, 0x8, R174 ;  /* 0x0000000811117824 */ /* 0x000fce00078e02ae */
.L_x_1091:
[----:B------:R-:W-:Y:S01]  /*0cf0*/  ULDC UR5, c[0x0][0xc60] ;  /* 0x0003180000057ab9 */ /* 0x000fe20000000800 */
[----:B------:R-:W-:Y:S01]  /*0d00*/  UMOV UR8, UR4 ;  /* 0x0000000400087c82 */ /* 0x000fe20008000000 */
[----:B------:R-:W-:-:S11]  /*0d10*/  UISETP.NE.AND UP0, UPT, UR5, 0x1, UPT ;  /* 0x000000010500788c */ /* 0x000fd6000bf05270 */
[----:B------:R-:W-:Y:S01]  /*0d20*/  @UP0 ULDC UR6, c[0x0][0xc64] ;  /* 0x0003190000060ab9 */ /* 0x000fe20000000800 */
[----:B------:R-:W-:Y:S01]  /*0d30*/  @UP0 ULDC UR9, c[0x0][0xc68] ;  /* 0x00031a0000090ab9 */ /* 0x000fe20000000800 */
[----:B------:R-:W-:-:S04]  /*0d40*/  UIMAD.WIDE.U32 UR6, UR4, UR6, URZ ;  /* 0x00000006040672a5 */ /* 0x000fc8000f8e003f */
[----:B------:R-:W-:-:S03]  /*0d50*/  @UP0 USHF.R.U32.HI UR8, URZ, UR9, UR7 ;  /* 0x000000093f080299 */ /* 0x000fc60008011607 */
[----:B------:R-:W-:Y:S02]  /*0d60*/  ULDC UR6, c[0x0][0xc78] ;  /* 0x00031e0000067ab9 */ /* 0x000fe40000000800 */
[----:B------:R-:W-:Y:S02]  /*0d70*/  UISETP.GE.AND UP0, UPT, UR8, UR6, UPT ;  /* 0x000000060800728c */ /* 0x000fe4000bf06270 */
[----:B------:R-:W-:-:S04]  /*0d80*/  UIADD3 UR6, -UR8, URZ, URZ ;  /* 0x0000003f08067290 */ /* 0x000fc8000fffe13f */
[----:B------:R-:W-:Y:S01]  /*0d90*/  PLOP3.LUT P0, PT, PT, PT, UP0, 0x80, 0x0 ;  /* 0x000000000000781c */ /* 0x000fe20003f0f008 */
[----:B------:R-:W-:-:S12]  /*0da0*/  UIMAD UR9, UR5, UR6, UR4 ;  /* 0x00000006050972a4 */ /* 0x000fd8000f8e0204 */
[----:B012345:R-:W-:Y:S05]  /*0db0*/  @!P0 BRA `(.L_x_987) ;  /* 0x0000000000208947 */ /* 0x03ffea0003800000 */
[----:B------:R-:W-:Y:S01]  /*0dc0*/  ULDC UR7, c[0x0][0xc6c] ;  /* 0x00031b0000077ab9 */ /* 0x000fe20000000800 */
[----:B------:R-:W-:Y:S01]  /*0dd0*/  UMOV UR6, UR9 ;  /* 0x0000000900067c82 */ /* 0x000fe20008000000 */
[----:B------:R-:W-:-:S11]  /*0de0*/  UISETP.NE.AND UP0, UPT, UR7, 0x1, UPT ;  /* 0x000000010700788c */ /* 0x000fd6000bf05270 */
[----:B------:R-:W-:Y:S02]  /*0df0*/  @UP0 ULDC.64 UR10, c[0x0][0xc70] ;  /* 0x00031c00000a0ab9 */ /* 0x000fe40000000a00 */
[----:B------:R-:W-:-:S04]  /*0e00*/  UIMAD.WIDE.U32 UR4, UR9, UR10, URZ ;  /* 0x0000000a090472a5 */ /* 0x000fc8000f8e003f */
[----:B------:R-:W-:-:S04]  /*0e10*/  @UP0 USHF.R.U32.HI UR6, URZ, UR11, UR5 ;  /* 0x0000000b3f060299 */ /* 0x000fc80008011605 */
[----:B------:R-:W-:Y:S01]  /*0e20*/  UIMAD UR4, UR6, UR7, URZ ;  /* 0x00000007060472a4 */ /* 0x000fe2000f8e023f */
[----:B------:R-:W-:Y:S11]  /*0e30*/  BRA `(.L_x_988) ;  /* 0x00000000001c7947 */ /* 0x000ff60003800000 */
.L_x_987:
[----:B------:R-:W-:Y:S01]  /*0e40*/  ULDC UR7, c[0x0][0xc54] ;  /* 0x0003150000077ab9 */ /* 0x000fe20000000800 */
[----:B------:R-:W-:Y:S01]  /*0e50*/  UMOV UR6, UR9 ;  /* 0x0000000900067c82 */ /* 0x000fe20008000000 */
[----:B------:R-:W-:-:S11]  /*0e60*/  UISETP.NE.AND UP0, UPT, UR7, 0x1, UPT ;  /* 0x000000010700788c */ /* 0x000fd6000bf05270 */
[----:B------:R-:W-:Y:S02]  /*0e70*/  @UP0 ULDC.64 UR10, c[0x0][0xc58] ;  /* 0x00031600000a0ab9 */ /* 0x000fe40000000a00 */
[----:B------:R-:W-:-:S04]  /*0e80*/  UIMAD.WIDE.U32 UR4, UR9, UR10, URZ ;  /* 0x0000000a090472a5 */ /* 0x000fc8000f8e003f */
[----:B------:R-:W-:-:S04]  /*0e90*/  @UP0 USHF.R.U32.HI UR6, URZ, UR11, UR5 ;  /* 0x0000000b3f060299 */ /* 0x000fc80008011605 */
[----:B------:R-:W-:-:S12]  /*0ea0*/  UIMAD UR4, UR6, UR7, URZ ;  /* 0x00000007060472a4 */ /* 0x000fd8000f8e023f */
.L_x_988:
[----:B------:R-:W0:Y:S01]  /*0eb0*/  LDC R23, c[0x0][0xc48] ;  /* 0x00031200ff177b82 */ /* 0x000e220000000800 */
[----:B------:R-:W-:Y:S01]  /*0ec0*/  UIADD3 UR4, UR9, -UR4, URZ ;  /* 0x8000000409047290 */ /* 0x000fe2000fffe03f */
[----:B------:R-:W-:-:S06]  /*0ed0*/  ULDC UR5, c[0x0][0xc54] ;  /* 0x0003150000057ab9 */ /* 0x000fcc0000000800 */
[----:B------:R-:W1:Y:S01]  /*0ee0*/  LDC.64 R12, c[0x0][0x990] ;  /* 0x00026400ff0c7b82 */ /* 0x000e620000000a00 */
[----:B------:R-:W-:-:S07]  /*0ef0*/  UIMAD UR4, UR8, UR5, UR4 ;  /* 0x00000005080472a4 */ /* 0x000fce000f8e0204 */
[----:B------:R-:W2:Y:S01]  /*0f00*/  LDC.64 R20, c[0x0][0x998] ;  /* 0x00026600ff147b82 */ /* 0x000ea20000000a00 */
[----:B------:R-:W-:Y:S01]  /*0f10*/  IMAD.U32 R19, RZ, RZ, UR4 ;  /* 0x00000004ff137e24 */ /* 0x000fe2000f8e00ff */
[----:B------:R-:W-:Y:S01]  /*0f20*/  ULOP3.LUT UR6, UR6, 0x1ffffff, URZ, 0x3c, !UPT ;  /* 0x01ffffff06067892 */ /* 0x000fe2000f8e3c3f */
[----:B------:R-:W-:Y:S01]  /*0f30*/  ULDC UR5, c[0x0][0x448] ;  /* 0x0001120000057ab9 */ /* 0x000fe20000000800 */
[----:B------:R-:W-:Y:S01]  /*0f40*/  ULDC.64 UR8, c[0x0][0x418] ;  /* 0x0001060000087ab9 */ /* 0x000fe20000000a00 */
[----:B------:R-:W-:Y:S01]  /*0f50*/  ULDC UR41, c[0x0][0x424] ;  /* 0x0001090000297ab9 */ /* 0x000fe20000000800 */
[----:B------:R-:W-:Y:S01]  /*0f60*/  ULDC UR47, c[0x0][0x288] ;  /* 0x0000a200002f7ab9 */ /* 0x000fe20000000800 */
[----:B0-----:R-:W-:Y:S02]  /*0f70*/  ISETP.NE.AND P2, PT, R23, 0x1, PT ;  /* 0x000000011700780c */ /* 0x001fe40003f45270 */
[----:B-1----:R-:W-:-:S04]  /*0f80*/  ISETP.NE.U32.AND P0, PT, R12, RZ, PT ;  /* 0x000000ff0c00720c */ /* 0x002fc80003f05070 */
[----:B------:R-:W-:-:S07]  /*0f90*/  ISETP.NE.AND.EX P0, PT, R13, RZ, PT, P0 ;  /* 0x000000ff0d00720c */ /* 0x000fce0003f05300 */
[----:B------:R-:W0:Y:S01]  /*0fa0*/  @P2 LDC R0, c[0x0][0xc4c] ;  /* 0x00031300ff002b82 */ /* 0x000e220000000800 */
[----:B--2---:R-:W-:-:S04]  /*0fb0*/  ISETP.NE.U32.AND P1, PT, R20, RZ, PT ;  /* 0x000000ff1400720c */ /* 0x004fc80003f25070 */
[----:B------:R-:W-:-:S03]  /*0fc0*/  ISETP.NE.AND.EX P1, PT, R21, RZ, PT, P1 ;  /* 0x000000ff1500720c */ /* 0x000fc60003f25310 */
[----:B------:R-:W1:Y:S08]  /*0fd0*/  @P2 LDC R3, c[0x0][0xc50] ;  /* 0x00031400ff032b82 */ /* 0x000e700000000800 */
[----:B------:R-:W2:Y:S08]  /*0fe0*/  @P0 LDC.64 R8, c[0x0][0x9a8] ;  /* 0x00026a00ff080b82 */ /* 0x000eb00000000a00 */
[----:B------:R-:W3:Y:S01]  /*0ff0*/  @P1 LDC.64 R10, c[0x0][0x9b8] ;  /* 0x00026e00ff0a1b82 */ /* 0x000ee20000000a00 */
[----:B0-----:R-:W-:-:S07]  /*1000*/  @P2 IMAD.HI.U32 R0, R0, UR4, RZ ;  /* 0x0000000400002c27 */ /* 0x001fce000f8e00ff */
[----:B------:R-:W0:Y:S01]  /*1010*/  @P1 LDC.64 R24, c[0x0][0x9c0] ;  /* 0x00027000ff181b82 */ /* 0x000e220000000a00 */
[----:B-1----:R-:W-:-:S04]  /*1020*/  @P2 SHF.R.U32.HI R19, RZ, R3, R0 ;  /* 0x00000003ff132219 */ /* 0x002fc80000011600 */
[--C-:B------:R-:W-:Y:S01]  /*1030*/  @P0 SHF.R.S32.HI R3, RZ, 0x1f, R19.reuse ;  /* 0x0000001fff030819 */ /* 0x100fe20000011413 */
[--C-:B------:R-:W-:Y:S01]  /*1040*/  IMAD.MOV R2, RZ, RZ, -R19.reuse ;  /* 0x000000ffff027224 */ /* 0x100fe200078e0a13 */
[----:B------:R-:W-:Y:S01]  /*1050*/  @P1 SHF.R.S32.HI R5, RZ, 0x1f, R19 ;  /* 0x0000001fff051819 */ /* 0x000fe20000011413 */
[----:B------:R-:W1:Y:S02]  /*1060*/  @P0 LDC.64 R14, c[0x0][0x9b0] ;  /* 0x00026c00ff0e0b82 */ /* 0x000e640000000a00 */
[----:B--2---:R-:W-:Y:S02]  /*1070*/  @P0 IMAD R0, R3, R8, RZ ;  /* 0x0000000803000224 */ /* 0x004fe400078e02ff */
[----:B------:R-:W-:Y:S01]  /*1080*/  IMAD R23, R23, R2, UR4 ;  /* 0x0000000417177e24 */ /* 0x000fe2000f8e0202 */
[----:B------:R-:W-:Y:S01]  /*1090*/  ULDC UR4, c[0x0][0xc3c] ;  /* 0x00030f0000047ab9 */ /* 0x000fe20000000800 */
[C---:B------:R-:W-:Y:S02]  /*10a0*/  @P0 IMAD R9, R19.reuse, R9, R0 ;  /* 0x0000000913090224 */ /* 0x040fe400078e0200 */
[----:B------:R-:W-:Y:S01]  /*10b0*/  @P0 IMAD.WIDE.U32 R2, R19, R8, RZ ;  /* 0x0000000813020225 */ /* 0x000fe200078e00ff */
[----:B------:R-:W-:-:S03]  /*10c0*/  @P0 SHF.R.S32.HI R7, RZ, 0x1f, R23 ;  /* 0x0000001fff070819 */ /* 0x000fc60000011417 */
[-C--:B---3--:R-:W-:Y:S02]  /*10d0*/  @P1 IMAD R4, R5, R10.reuse, RZ ;  /* 0x0000000a05041224 */ /* 0x088fe400078e02ff */
[----:B------:R-:W-:Y:S01]  /*10e0*/  @P0 IMAD.IADD R3, R3, 0x1, R9 ;  /* 0x0000000103030824 */ /* 0x000fe200078e0209 */
[----:B------:R-:W-:Y:S01]  /*10f0*/  @P1 SHF.R.S32.HI R9, RZ, 0x1f, R23 ;  /* 0x0000001fff091819 */ /* 0x000fe20000011417 */
[C---:B------:R-:W-:Y:S02]  /*1100*/  @P1 IMAD R11, R19.reuse, R11, R4 ;  /* 0x0000000b130b1224 */ /* 0x040fe400078e0204 */
[----:B------:R-:W-:-:S04]  /*1110*/  @P1 IMAD.WIDE.U32 R4, R19, R10, RZ ;  /* 0x0000000a13041225 */ /* 0x000fc800078e00ff */
[----:B0-----:R-:W-:Y:S02]  /*1120*/  @P1 IMAD R6, R9, R24, RZ ;  /* 0x0000001809061224 */ /* 0x001fe400078e02ff */
[-C--:B-1----:R-:W-:Y:S02]  /*1130*/  @P0 IMAD R0, R7, R14.reuse, RZ ;  /* 0x0000000e07000224 */ /* 0x082fe400078e02ff */
[----:B------:R-:W-:Y:S02]  /*1140*/  @P1 IMAD.IADD R5, R5, 0x1, R11 ;  /* 0x0000000105051824 */ /* 0x000fe400078e020b */
[C---:B------:R-:W-:Y:S02]  /*1150*/  @P1 IMAD R11, R23.reuse, R25, R6 ;  /* 0x00000019170b1224 */ /* 0x040fe400078e0206 */
[C---:B------:R-:W-:Y:S02]  /*1160*/  @P0 IMAD R9, R23.reuse, R15, R0 ;  /* 0x0000000f17090224 */ /* 0x040fe400078e0200 */
[----:B------:R-:W-:-:S04]  /*1170*/  @P0 IMAD.WIDE.U32 R2, R23, R14, R2 ;  /* 0x0000000e17020225 */ /* 0x000fc800078e0002 */
[----:B------:R-:W-:Y:S01]  /*1180*/  @P1 IMAD.WIDE.U32 R6, R23, R24, R4 ;  /* 0x0000001817061225 */ /* 0x000fe200078e0004 */
[----:B------:R-:W-:-:S03]  /*1190*/  @P0 LEA R4, P2, R2, R12, 0x2 ;  /* 0x0000000c02040211 */ /* 0x000fc600078410ff */
[----:B------:R-:W-:Y:S01]  /*11a0*/  @P0 IMAD.IADD R3, R3, 0x1, R9 ;  /* 0x0000000103030824 */ /* 0x000fe200078e0209 */
[----:B------:R-:W-:Y:S01]  /*11b0*/  @P1 LEA R8, P3, R6, R20, 0x2 ;  /* 0x0000001406081211 */ /* 0x000fe200078610ff */
[----:B------:R-:W-:-:S03]  /*11c0*/  @P1 IMAD.IADD R0, R7, 0x1, R11 ;  /* 0x0000000107001824 */ /* 0x000fc600078e020b */
[----:B------:R-:W-:Y:S01]  /*11d0*/  @P0 LEA.HI.X R5, R2, R13, R3, 0x2, P2 ;  /* 0x0000000d02050211 */ /* 0x000fe200010f1403 */
[----:B------:R-:W-:Y:S01]  /*11e0*/  IMAD.MOV.U32 R3, RZ, RZ, 0x3f800000 ;  /* 0x3f800000ff037424 */ /* 0x000fe200078e00ff */
[----:B------:R-:W-:Y:S01]  /*11f0*/  @P1 LEA.HI.X R9, R6, R21, R0, 0x2, P3 ;  /* 0x0000001506091211 */ /* 0x000fe200018f1400 */
[----:B------:R-:W-:-:S04]  /*1200*/  IMAD.MOV.U32 R0, RZ, RZ, 0x3f800000 ;  /* 0x3f800000ff007424 */ /* 0x000fc800078e00ff */
[----:B------:R-:W2:Y:S04]  /*1210*/  @P0 LDG.E R3, desc[UR48][R4.64] ;  /* 0x0000003004030981 */ /* 0x000ea8000c1e1900 */
[----:B------:R-:W2:Y:S01]  /*1220*/  @P1 LDG.E R0, desc[UR48][R8.64] ;  /* 0x0000003008001981 */ /* 0x000ea2000c1e1900 */
[----:B------:R-:W-:Y:S02]  /*1230*/  UISETP.NE.AND UP1, UPT, UR5, 0x1, UPT ;  /* 0x000000010500788c */ /* 0x000fe4000bf25270 */
[----:B------:R-:W-:Y:S02]  /*1240*/  UIADD3 UR4, UR6, UR4, URZ ;  /* 0x0000000406047290 */ /* 0x000fe4000fffe03f */
[----:B------:R-:W-:Y:S02]  /*1250*/  UISETP.NE.U32.AND UP0, UPT, UR8, URZ, UPT ;  /* 0x0000003f0800728c */ /* 0x000fe4000bf05070 */
[----:B------:R-:W-:-:S02]  /*1260*/  USHF.L.U32 UR42, UR4, 0x7, URZ ;  /* 0x00000007042a7899 */ /* 0x000fc4000800063f */
[----:B------:R-:W-:Y:S02]  /*1270*/  UISETP.NE.AND.EX UP0, UPT, UR9, URZ, UPT, UP0 ;  /* 0x0000003f0900728c */ /* 0x000fe4000bf05300 */
[----:B------:R-:W-:Y:S01]  /*1280*/  UIADD3 UR6, UR42, 0x7f, URZ ;  /* 0x0000007f2a067890 */ /* 0x000fe2000fffe03f */
[----:B------:R-:W-:Y:S01]  /*1290*/  @UP1 ULDC UR4, c[0x0][0x44c] ;  /* 0x0001130000041ab9 */ /* 0x000fe20000000800 */
[----:B------:R-:W-:Y:S02]  /*12a0*/  @UP1 ULDC UR9, c[0x0][0x450] ;  /* 0x0001140000091ab9 */ /* 0x000fe40000000800 */
[----:B------:R-:W-:Y:S02]  /*12b0*/  UIMAD.WIDE.U32 UR4, UR6, UR4, URZ ;  /* 0x00000004060472a5 */ /* 0x000fe4000f8e003f */
[----:B------:R-:W-:Y:S02]  /*12c0*/  USEL UR41, UR41, 0x1, UP0 ;  /* 0x0000000129297887 */ /* 0x000fe40008000000 */
[----:B------:R-:W-:-:S02]  /*12d0*/  @UP1 USHF.R.U32.HI UR6, URZ, UR9, UR5 ;  /* 0x000000093f061299 */ /* 0x000fc40008011605 */
[----:B------:R-:W-:Y:S01]  /*12e0*/  UIADD3 UR7, -UR47, 0x1, URZ ;  /* 0x000000012f077890 */ /* 0x000fe2000fffe13f */
[----:B------:R-:W-:Y:S01]  /*12f0*/  ULDC.64 UR4, c[0x0][0x9e0] ;  /* 0x0002780000047ab9 */ /* 0x000fe20000000a00 */
[----:B------:R-:W-:Y:S01]  /*1300*/  ULDC UR8, c[0x0][0x2f0] ;  /* 0x0000bc0000087ab9 */ /* 0x000fe20000000800 */
[----:B------:R-:W-:Y:S02]  /*1310*/  UISETP.GE.AND UP0, UPT, UR5, 0x1, UPT ;  /* 0x000000010500788c */ /* 0x000fe4000bf06270 */
[----:B------:R-:W-:Y:S02]  /*1320*/  UIMAD UR7, UR41, UR8, UR7 ;  /* 0x00000008290772a4 */ /* 0x000fe4000f8e0207 */
[----:B------:R-:W-:Y:S02]  /*1330*/  UP2UR UR46, UPR, URZ, 0x2 ;  /* 0x000000023f2e7883 */ /* 0x000fe40008000000 */
[----:B------:R-:W-:Y:S01]  /*1340*/  PLOP3.LUT P0, PT, PT, PT, UP0, 0x40, 0x0 ;  /* 0x000000000000781c */ /* 0x000fe20003f0e808 */
[----:B------:R-:W-:-:S02]  /*1350*/  UIADD3 UR6, UR7, UR6, URZ ;  /* 0x0000000607067290 */ /* 0x000fc4000fffe03f */
[----:B------:R-:W-:Y:S02]  /*1360*/  UP2UR UR45, UPR, URZ, 0x1 ;  /* 0x000000013f2d7883 */ /* 0x000fe40008000000 */
[----:B------:R-:W-:Y:S01]  /*1370*/  UIADD3 UR4, UR6, UR4, URZ ;  /* 0x0000000406047290 */ /* 0x000fe2000fffe03f */
[----:B------:R-:W-:Y:S01]  /*1380*/  ULDC UR7, c[0x0][0x988] ;  /* 0x0002620000077ab9 */ /* 0x000fe20000000800 */
[----:B--2---:R-:W-:-:S04]  /*1390*/  FMUL.FTZ R0, R3, R0 ;  /* 0x0000000003007220 */ /* 0x004fc80000410000 */
[----:B------:R-:W-:Y:S02]  /*13a0*/  IMAD.U32 R3, RZ, RZ, UR4 ;  /* 0x00000004ff037e24 */ /* 0x000fe4000f8e00ff */
[----:B------:R-:W-:Y:S01]  /*13b0*/  FMUL.FTZ R2, R0, UR7 ;  /* 0x0000000700027c20 */ /* 0x000fe20008410000 */
[----:B------:R-:W-:Y:S06]  /*13c0*/  @P0 BRA `(.L_x_989) ;  /* 0x0000000000400947 */ /* 0x000fec0003800000 */
[----:B------:R-:W-:Y:S01]  /*13d0*/  ISETP.LT.AND P0, PT, RZ, UR6, PT ;  /* 0x00000006ff007c0c */ /* 0x000fe2000bf01270 */
[----:B------:R-:W-:-:S12]  /*13e0*/  UIADD3 UR4, UR6, -0x1, URZ ;  /* 0xffffffff06047890 */ /* 0x000fd8000fffe03f */
[----:B------:R-:W-:Y:S05]  /*13f0*/  @P0 BRA `(.L_x_990) ;  /* 0x00000000001c0947 */ /* 0x000fea0003800000 */
[----:B------:R-:W-:Y:S02]  /*1400*/  UISETP.NE.AND UP0, UPT, UR5, 0x1, UPT ;  /* 0x000000010500788c */ /* 0x000fe4000bf05270 */
[----:B------:R-:W-:-:S09]  /*1410*/  UIADD3 UR4, -UR6, URZ, URZ ;  /* 0x0000003f06047290 */ /* 0x000fd2000fffe13f */
[----:B------:R-:W-:Y:S02]  /*1420*/  @UP0 ULDC.64 UR10, c[0x0][0x9e8] ;  /* 0x00027a00000a0ab9 */ /* 0x000fe40000000a00 */
[----:B------:R-:W-:-:S04]  /*1430*/  UIMAD.WIDE.U32 UR6, UR4, UR10, URZ ;  /* 0x0000000a040672a5 */ /* 0x000fc8000f8e003f */
[----:B------:R-:W-:-:S04]  /*1440*/  @UP0 USHF.R.U32.HI UR4, URZ, UR11, UR7 ;  /* 0x0000000b3f040299 */ /* 0x000fc80008011607 */
[----:B------:R-:W-:Y:S01]  /*1450*/  ULOP3.LUT UR4, URZ, UR4, URZ, 0x33, !UPT ;  /* 0x000000043f047292 */ /* 0x000fe2000f8e333f */
[----:B------:R-:W-:Y:S11]  /*1460*/  BRA `(.L_x_991) ;  /* 0x0000000000107947 */ /* 0x000ff60003800000 */
.L_x_990:
[----:B------:R-:W-:-:S11]  /*1470*/  UISETP.NE.AND UP0, UPT, UR5, 0x1, UPT ;  /* 0x000000010500788c */ /* 0x000fd6000bf05270 */
[----:B------:R-:W-:Y:S02]  /*1480*/  @UP0 ULDC.64 UR10, c[0x0][0x9e8] ;  /* 0x00027a00000a0ab9 */ /* 0x000fe40000000a00 */
[----:B------:R-:W-:-:S04]  /*1490*/  UIMAD.WIDE.U32 UR6, UR4, UR10, URZ ;  /* 0x0000000a040672a5 */ /* 0x000fc8000f8e003f */
[----:B------:R-:W-:-:S12]  /*14a0*/  @UP0 USHF.R.U32.HI UR4, URZ, UR11, UR7 ;  /* 0x0000000b3f040299 */ /* 0x000fd80008011607 */
.L_x_991:
[----:B------:R-:W-:-:S06]  /*14b0*/  UIMAD UR4, UR4, UR5, UR5 ;  /* 0x00000005040472a4 */ /* 0x000fcc000f8e0205 */
[----:B------:R-:W-:-:S07]  /*14c0*/  VIMNMX R3, R3, UR4, PT ;  /* 0x0000000403037c48 */ /* 0x000fce000bfe0100 */
.L_x_989:
[----:B------:R-:W-:Y:S01]  /*14d0*/  UISETP.NE.AND UP0, UPT, UR46, URZ, UPT ;  /* 0x0000003f2e00728c */ /* 0x000fe2000bf05270 */
[----:B------:R-:W-:Y:S01]  /*14e0*/  VIADD R3, R3, 0x7f ;  /* 0x0000007f03037836 */ /* 0x000fe20000000000 */
[----:B------:R-:W-:Y:S01]  /*14f0*/  UMOV UR9, UR42 ;  /* 0x0000002a00097c82 */ /* 0x000fe20008000000 */
[----:B------:R-:W-:Y:S02]  /*1500*/  UIMAD UR4, UR41, UR8, 0x7f ;  /* 0x0000007f290474a4 */ /* 0x000fe4000f8e0208 */
[----:B------:R-:W-:Y:S01]  /*1510*/  UIMAD UR47, UR41, UR8, -UR47 ;  /* 0x00000008292f72a4 */ /* 0x000fe2000f8e0a2f */
[----:B------:R-:W-:Y:S01]  /*1520*/  SHF.R.S32.HI R0, RZ, 0x1f, R3 ;  /* 0x0000001fff007819 */ /* 0x000fe20000011403 */
[----:B------:R-:W-:Y:S01]  /*1530*/  USHF.R.S32.HI UR8, URZ, 0x1f, UR4 ;  /* 0x0000001f3f087899 */ /* 0x000fe20008011404 */
[----:B------:R-:W-:Y:S02]  /*1540*/  ULDC UR10, c[0x0][0x9dc] ;  /* 0x00027700000a7ab9 */ /* 0x000fe40000000800 */
[----:B------:R-:W-:Y:S01]  /*1550*/  LEA.HI R0, R0, R3, RZ, 0x7 ;  /* 0x0000000300007211 */ /* 0x000fe200078f38ff */
[----:B------:R-:W-:Y:S01]  /*1560*/  @UP0 ULDC UR6, c[0x0][0x44c] ;  /* 0x0001130000060ab9 */ /* 0x000fe20000000800 */
[----:B------:R-:W-:Y:S01]  /*1570*/  @UP0 ULDC UR11, c[0x0][0x450] ;  /* 0x00011400000b0ab9 */ /* 0x000fe20000000800 */
[----:B------:R-:W-:Y:S01]  /*1580*/  UIMAD.WIDE.U32 UR6, UR42, UR6, URZ ;  /* 0x000000062a0672a5 */ /* 0x000fe2000f8e003f */
[----:B------:R-:W-:Y:S01]  /*1590*/  SHF.R.S32.HI R0, RZ, 0x7, R0 ;  /* 0x00000007ff007819 */ /* 0x000fe20000011400 */
[----:B------:R-:W-:-:S02]  /*15a0*/  ULEA.HI UR8, UR8, UR4, URZ, 0x7 ;  /* 0x0000000408087291 */ /* 0x000fc4000f8f383f */
[----:B------:R-:W-:Y:S02]  /*15b0*/  @UP0 USHF.R.U32.HI UR9, URZ, UR11, UR7 ;  /* 0x0000000b3f090299 */ /* 0x000fe40008011607 */
[----:B------:R-:W-:Y:S02]  /*15c0*/  UISETP.GE.AND UP0, UPT, UR5, 0x1, UPT ;  /* 0x000000010500788c */ /* 0x000fe4000bf06270 */
[----:B------:R-:W-:Y:S02]  /*15d0*/  UIADD3 UR4, UR47, UR9, URZ ;  /* 0x000000092f047290 */ /* 0x000fe4000fffe03f */
[----:B------:R-:W-:Y:S02]  /*15e0*/  USHF.R.S32.HI UR8, URZ, 0x7, UR8 ;  /* 0x000000073f087899 */ /* 0x000fe40008011408 */
[----:B------:R-:W-:Y:S01]  /*15f0*/  PLOP3.LUT P0, PT, PT, PT, UP0, 0x40, 0x0 ;  /* 0x000000000000781c */ /* 0x000fe20003f0e808 */
[----:B------:R-:W-:-:S03]  /*1600*/  UIADD3 UR6, UR4, -UR10, URZ ;  /* 0x8000000a04067290 */ /* 0x000fc6000fffe03f */
[----:B------:R-:W-:-:S03]  /*1610*/  VIMNMX R89, R0, UR8, PT ;  /* 0x0000000800597c48 */ /* 0x000fc6000bfe0100 */
[----:B------:R-:W-:-:S06]  /*1620*/  IMAD.U32 R3, RZ, RZ, UR6 ;  /* 0x00000006ff037e24 */ /* 0x000fcc000f8e00ff */
[----:B------:R-:W-:Y:S05]  /*1630*/  @P0 BRA `(.L_x_992) ;  /* 0x0000000000400947 */ /* 0x000fea0003800000 */
[----:B------:R-:W-:-:S06]  /*1640*/  UISETP.GT.AND UP0, UPT, UR4, -0x1, UPT ;  /* 0xffffffff0400788c */ /* 0x000fcc000bf04270 */
[----:B------:R-:W-:-:S13]  /*1650*/  PLOP3.LUT P0, PT, PT, PT, UP0, 0x80, 0x0 ;  /* 0x000000000000781c */ /* 0x000fda0003f0f008 */
[----:B------:R-:W-:Y:S05]  /*1660*/  @P0 BRA `(.L_x_993) ;  /* 0x00000000001c0947 */ /* 0x000fea0003800000 */
[----:B------:R-:W-:Y:S02]  /*1670*/  UISETP.NE.AND UP0, UPT, UR5, 0x1, UPT ;  /* 0x000000010500788c */ /* 0x000fe4000bf05270 */
[----:B------:R-:W-:-:S09]  /*1680*/  ULOP3.LUT UR4, URZ, UR4, URZ, 0x33, !UPT ;  /* 0x000000043f047292 */ /* 0x000fd2000f8e333f */
[----:B------:R-:W-:Y:S02]  /*1690*/  @UP0 ULDC.64 UR8, c[0x0][0x9e8] ;  /* 0x00027a0000080ab9 */ /* 0x000fe40000000a00 */
[----:B------:R-:W-:-:S04]  /*16a0*/  UIMAD.WIDE.U32 UR6, UR4, UR8, URZ ;  /* 0x00000008040672a5 */ /* 0x000fc8000f8e003f */
[----:B------:R-:W-:-:S04]  /*16b0*/  @UP0 USHF.R.U32.HI UR4, URZ, UR9, UR7 ;  /* 0x000000093f040299 */ /* 0x000fc80008011607 */
[----:B------:R-:W-:Y:S01]  /*16c0*/  ULOP3.LUT UR4, URZ, UR4, URZ, 0x33, !UPT ;  /* 0x000000043f047292 */ /* 0x000fe2000f8e333f */
[----:B------:R-:W-:Y:S11]  /*16d0*/  BRA `(.L_x_994) ;  /* 0x0000000000107947 */ /* 0x000ff60003800000 */
.L_x_993:
[----:B------:R-:W-:-:S11]  /*16e0*/  UISETP.NE.AND UP0, UPT, UR5, 0x1, UPT ;  /* 0x000000010500788c */ /* 0x000fd6000bf05270 */
[----:B------:R-:W-:Y:S02]  /*16f0*/  @UP0 ULDC.64 UR8, c[0x0][0x9e8] ;  /* 0x00027a0000080ab9 */ /* 0x000fe40000000a00 */
[----:B------:R-:W-:-:S04]  /*1700*/  UIMAD.WIDE.U32 UR6, UR4, UR8, URZ ;  /* 0x00000008040672a5 */ /* 0x000fc8000f8e003f */
[----:B------:R-:W-:-:S12]  /*1710*/  @UP0 USHF.R.U32.HI UR4, URZ, UR9, UR7 ;  /* 0x000000093f040299 */ /* 0x000fd80008011607 */
.L_x_994:
[----:B------:R-:W-:-:S06]  /*1720*/  UIMAD UR4, UR4, UR5, URZ ;  /* 0x00000005040472a4 */ /* 0x000fcc000f8e023f */
[----:B------:R-:W-:-:S07]  /*1730*/  VIMNMX R3, R3, UR4, !PT ;  /* 0x0000000403037c48 */ /* 0x000fce000ffe0100 */
.L_x_992:
[----:B------:R-:W-:Y:S01]  /*1740*/  SHF.R.S32.HI R4, RZ, 0x1f, R3 ;  /* 0x0000001fff047819 */ /* 0x000fe20000011403 */
[----:B------:R-:W-:Y:S01]  /*1750*/  IMAD.MOV.U32 R0, RZ, RZ, RZ ;  /* 0x000000ffff007224 */ /* 0x000fe200078e00ff */
[----:B------:R-:W-:Y:S02]  /*1760*/  PLOP3.LUT P0, PT, PT, PT, PT, 0x80, 0x0 ;  /* 0x000000000000781c */ /* 0x000fe40003f0f070 */
[----:B------:R-:W-:Y:S02]  /*1770*/  CS2R R150, SRZ ;  /* 0x0000000000967805 */ /* 0x000fe4000001ff00 */
[----:B------:R-:W-:Y:S01]  /*1780*/  LEA.HI R4, R4, R3, RZ, 0x7 ;  /* 0x0000000304047211 */ /* 0x000fe200078f38ff */
[----:B------:R-:W-:Y:S01]  /*1790*/  IMAD.MOV.U32 R3, RZ, RZ, RZ ;  /* 0x000000ffff037224 */ /* 0x000fe200078e00ff */
[----:B------:R-:W-:Y:S02]  /*17a0*/  CS2R R6, SRZ ;  /* 0x0000000000067805 */ /* 0x000fe4000001ff00 */
[----:B------:R-:W-:-:S02]  /*17b0*/  CS2R R148, SRZ ;  /* 0x0000000000947805 */ /* 0x000fc4000001ff00 */
[----:B------:R-:W-:Y:S02]  /*17c0*/  SHF.R.S32.HI R4, RZ, 0x7, R4 ;  /* 0x00000007ff047819 */ /* 0x000fe40000011404 */
[----:B------:R-:W-:Y:S02]  /*17d0*/  CS2R R8, SRZ ;  /* 0x0000000000087805 */ /* 0x000fe4000001ff00 */
[----:B------:R-:W-:Y:S02]  /*17e0*/  CS2R R142, SRZ ;  /* 0x00000000008e7805 */ /* 0x000fe4000001ff00 */
[----:B------:R-:W-:Y:S02]  /*17f0*/  CS2R R10, SRZ ;  /* 0x00000000000a7805 */ /* 0x000fe4000001ff00 */
[----:B------:R-:W-:Y:S02]  /*1800*/  VIMNMX R22, RZ, R4, !PT ;  /* 0x00000004ff167248 */ /* 0x000fe40007fe0100 */
[----:B------:R-:W-:-:S02]  /*1810*/  CS2R R140, SRZ ;  /* 0x00000000008c7805 */ /* 0x000fc4000001ff00 */
[----:B------:R-:W-:Y:S02]  /*1820*/  CS2R R12, SRZ ;  /* 0x00000000000c7805 */ /* 0x000fe4000001ff00 */
[----:B------:R-:W-:Y:S02]  /*1830*/  CS2R R134, SRZ ;  /* 0x0000000000867805 */ /* 0x000fe4000001ff00 */
[----:B------:R-:W-:Y:S02]  /*1840*/  ISETP.GT.AND P1, PT, R89, R22, PT ;  /* 0x000000165900720c */ /* 0x000fe40003f24270 */
        /* <DEDUP_REMOVED lines=23> */
[----:B------:R-:W-:Y:S06]  /*19c0*/  @!P1 BRA `(.L_x_995) ;  /* 0x000000bc00c49947 */ /* 0x000fec0003800000 */
        /* <DEDUP_REMOVED lines=31> */
.L_x_996:
[----:B------:R-:W-:Y:S01]  /*1bc0*/  LEA.HI R0, R171, R171, RZ, 0x1 ;  /* 0x000000abab007211 */ /* 0x000fe200078f08ff */
[----:B------:R-:W-:-:S03]  /*1bd0*/  IMAD.U32 R3, RZ, RZ, UR44 ;  /* 0x0000002cff037e24 */ /* 0x000fc6000f8e00ff */
[----:B------:R-:W-:Y:S02]  /*1be0*/  LOP3.LUT R0, R0, 0xfffffffe, RZ, 0xc0, !PT ;  /* 0xfffffffe00007812 */ /* 0x000fe400078ec0ff */
[----:B------:R-:W-:-:S03]  /*1bf0*/  ISETP.NE.AND P0, PT, R3, 0x3, PT ;  /* 0x000000030300780c */ /* 0x000fc60003f05270 */
[----:B------:R-:W-:-:S05]  /*1c00*/  IMAD.IADD R0, R171, 0x1, -R0 ;  /* 0x00000001ab007824 */ /* 0x000fca00078e0a00 */
[----:B------:R-:W-:-:S04]  /*1c10*/  SHF.L.U32 R0, R0, 0x1f, RZ ;  /* 0x0000001f00007819 */ /* 0x000fc800000006ff */
[----:B------:R-:W0:Y:S02]  /*1c20*/  SYNCS.PHASECHK.TRANS64.TRYWAIT P1, [UR38+0x22800], R0 ;  /* 0x02280000ff0075a7 */ /* 0x000e240008020166 */
[----:B0-----:R-:W-:Y:S05]  /*1c30*/  @!P1 BRA `(.L_x_997) ;  /* 0x0000012800f89947 */ /* 0x001fea0003800000 */
.L_x_1181:
[----:B------:R-:W-:Y:S05]  /*1c40*/  @!P0 BRA `(.L_x_998) ;  /* 0x0000000000048947 */ /* 0x000fea0003800000 */
[----:B------:R-:W-:Y:S01]  /*1c50*/  BPT.TRAP 0x1 ;  /* 0x000000040000795c */ /* 0x000fe20000300000 */
.L_x_998:
[----:B0-----:R-:W-:Y:S02]  /*1c60*/  IMAD.U32 R3, RZ, RZ, UR36 ;  /* 0x00000024ff037e24 */ /* 0x001fe4000f8e00ff */
[----:B------:R-:W-:-:S03]  /*1c70*/  IMAD.U32 R0, RZ, RZ, UR37 ;  /* 0x00000025ff007e24 */ /* 0x000fc6000f8e00ff */
[----:B------:R-:W-:Y:S02]  /*1c80*/  LEA R3, R3, UR38, 0x3 ;  /* 0x0000002603037c11 */ /* 0x000fe4000f8e18ff */
[----:B------:R-:W-:-:S04]  /*1c90*/  SHF.L.U32 R0, R0, 0x1f, RZ ;  /* 0x0000001f00007819 */ /* 0x000fc800000006ff */
[----:B------:R0:W1:Y:S01]  /*1ca0*/  SYNCS.PHASECHK.TRANS64.TRYWAIT P1, [R3+URZ+0x22830], R0 ;  /* 0x02283000030075a7 */ /* 0x000062000802017f */
[----:B------:R-:W-:Y:S05]  /*1cb0*/  @!P0 BRA `(.L_x_999) ;  /* 0x0000000000048947 */ /* 0x000fea0003800000 */
[----:B------:R-:W-:Y:S01]  /*1cc0*/  BPT.TRAP 0x1 ;  /* 0x000000040000795c */ /* 0x000fe20000300000 */
.L_x_999:
[----:B-1----:R-:W-:Y:S05]  /*1cd0*/  @P1 BRA `(.L_x_1000) ;  /* 0x0000000000081947 */ /* 0x002fea0003800000 */
[----:B------:R-:W1:Y:S02]  /*1ce0*/  SYNCS.PHASECHK.TRANS64.TRYWAIT P1, [R3+URZ+0x22830], R0 ;  /* 0x02283000030075a7 */ /* 0x000e64000802017f */
[----:B-1----:R-:W-:Y:S05]  /*1cf0*/  @!P1 BRA `(.L_x_1001) ;  /* 0x0000012800e09947 */ /* 0x002fea0003800000 */
.L_x_1000:
        /* <DEDUP_REMOVED lines=8> */
[----:B------:R-:W-:Y:S01]  /*1d80*/  UMOV UR5, 0x80000020 ;  /* 0x8000002000057882 */ /* 0x000fe20000000000 */
[----:B------:R-:W-:Y:S02]  /*1d90*/  UMOV UR7, 0x80000020 ;  /* 0x8000002000077882 */ /* 0x000fe40000000000 */
[----:B------:R-:W-:Y:S02]  /*1da0*/  ULOP3.LUT UR28, UR4, 0x10000, URZ, 0xfc, !UPT ;  /* 0x00010000041c7892 */ /* 0x000fe4000f8efc3f */
[----:B------:R-:W-:Y:S02]  /*1db0*/  UIADD3 UR4, UR24, 0x2, URZ ;  /* 0x0000000218047890 */ /* 0x000fe4000fffe03f */
[----:B------:R-:W-:Y:S02]  /*1dc0*/  UIMAD UR26, UR36, 0x600, UR28 ;  /* 0x00000600241a78a4 */ /* 0x000fe4000f8e021c */
[----:B------:R-:W-:-:S02]  /*1dd0*/  UIADD3 UR8, UR24, 0x200, URZ ;  /* 0x0000020018087890 */ /* 0x000fc4000fffe03f */
[----:B------:R-:W-:Y:S02]  /*1de0*/  UIADD3 UR6, UR26, 0x2, URZ ;  /* 0x000000021a067890 */ /* 0x000fe4000fffe03f */
[----:B------:R-:W-:Y:S01]  /*1df0*/  UIADD3 UR10, UR26, 0x200, URZ ;  /* 0x000002001a0a7890 */ /* 0x000fe2000fffe03f */
[----:B------:R-:W-:Y:S02]  /*1e00*/  UMOV UR9, 0x80000020 ;  /* 0x8000002000097882 */ /* 0x000fe40000000000 */
[----:B------:R-:W-:Y:S01]  /*1e10*/  QGMMA.64x128x32.F32.E4M3.E4M3 R24, gdesc[UR24], RZ, !UPT, gsb0 ;  /* 0x01e00000181879f3 */ /* 0x000fe2000c0008ff */
[----:B------:R-:W-:Y:S01]  /*1e20*/  UMOV UR11, 0x80000020 ;  /* 0x80000020000b7882 */ /* 0x000fe20000000000 */
[----:B------:R-:W-:Y:S02]  /*1e30*/  UIADD3 UR12, UR24, 0x202, URZ ;  /* 0x00000202180c7890 */ /* 0x000fe4000fffe03f */
[----:B------:R-:W-:Y:S01]  /*1e40*/  UIADD3 UR14, UR26, 0x202, URZ ;  /* 0x000002021a0e7890 */ /* 0x000fe2000fffe03f */
[----:B------:R-:W-:Y:S01]  /*1e50*/  UMOV UR13, 0x80000020 ;  /* 0x80000020000d7882 */ /* 0x000fe20000000000 */
[----:B------:R-:W-:Y:S01]  /*1e60*/  UMOV UR15, 0x80000020 ;  /* 0x80000020000f7882 */ /* 0x000fe20000000000 */
[----:B------:R-:W-:-:S02]  /*1e70*/  UIADD3 UR16, UR24, 0x400, URZ ;  /* 0x0000040018107890 */ /* 0x000fc4000fffe03f */
[----:B------:R-:W-:Y:S01]  /*1e80*/  UIADD3 UR18, UR26, 0x400, URZ ;  /* 0x000004001a127890 */ /* 0x000fe2000fffe03f */
[----:B------:R-:W-:Y:S01]  /*1e90*/  UMOV UR17, 0x80000020 ;  /* 0x8000002000117882 */ /* 0x000fe20000000000 */
[----:B------:R-:W-:Y:S01]  /*1ea0*/  UMOV UR19, 0x80000020 ;  /* 0x8000002000137882 */ /* 0x000fe20000000000 */
[----:B------:R-:W-:Y:S02]  /*1eb0*/  UIADD3 UR20, UR24, 0x402, URZ ;  /* 0x0000040218147890 */ /* 0x000fe4000fffe03f */
[----:B------:R-:W-:Y:S01]  /*1ec0*/  UIADD3 UR22, UR26, 0x402, URZ ;  /* 0x000004021a167890 */ /* 0x000fe2000fffe03f */
[----:B------:R-:W-:Y:S01]  /*1ed0*/  UMOV UR21, 0x80000020 ;  /* 0x8000002000157882 */ /* 0x000fe20000000000 */
[----:B------:R-:W-:Y:S01]  /*1ee0*/  UMOV UR23, 0x80000020 ;  /* 0x8000002000177882 */ /* 0x000fe20000000000 */
[----:B------:R-:W-:Y:S02]  /*1ef0*/  WARPGROUP.DEPBAR.LE gsb0, 0x0 ;  /* 0x00008000000079c5 */ /* 0x000fe40000010000 */
[----:B------:R-:W-:-:S06]  /*1f00*/  WARPGROUP.ARRIVE ;  /* 0x00000000000079c5 */ /* 0x000fcc0000000000 */
[----:B------:R-:W-:Y:S03]  /*1f10*/  QGMMA.64x128x32.F32.E4M3.E4M3 R24, gdesc[UR4], R24, gsb0 ;  /* 0x01e00000041879f3 */ /* 0x000fe60008000818 */
[----:B------:R-:W-:Y:S02]  /*1f20*/  WARPGROUP.DEPBAR.LE gsb0, 0x0 ;  /* 0x00008000000079c5 */ /* 0x000fe40000010000 */
[----:B------:R-:W-:-:S07]  /*1f30*/  WARPGROUP.ARRIVE ;  /* 0x00000000000079c5 */ /* 0x000fce0000000000 */
        /* <DEDUP_REMOVED lines=11> */
[----:B------:R-:W-:Y:S05]  /*1ff0*/  @!P0 BRA `(.L_x_1002) ;  /* 0x0000000000048947 */ /* 0x000fea0003800000 */
[----:B------:R-:W-:Y:S01]  /*2000*/  BPT.TRAP 0x1 ;  /* 0x000000040000795c */ /* 0x000fe20000300000 */
.L_x_1002:
[----:B------:R-:W-:Y:S01]  /*2010*/  UISETP.NE.AND UP1, UPT, UR46, URZ, UPT ;  /* 0x0000003f2e00728c */ /* 0x000fe2000bf25270 */
[----:B01----:R-:W-:Y:S01]  /*2020*/  VIADD R0, R17, UR42 ;  /* 0x0000002a11007c36 */ /* 0x003fe20008000000 */
[----:B------:R-:W-:Y:S01]  /*2030*/  R2UR UR6, R3 ;  /* 0x00000000030672ca */ /* 0x000fe200000e0000 */
[----:B------:R-:W0:Y:S01]  /*2040*/  LDC R5, c[0x0][0x2f0] ;  /* 0x0000bc00ff057b82 */ /* 0x000e220000000800 */
[----:B------:R-:W-:Y:S01]  /*2050*/  IMAD.MOV.U32 R4, RZ, RZ, -0x80 ;  /* 0xffffff80ff047424 */ /* 0x000fe200078e00ff */
[----:B------:R-:W-:Y:S01]  /*2060*/  UISETP.NE.AND UP0, UPT, UR45, URZ, UPT ;  /* 0x0000003f2d00728c */ /* 0x000fe2000bf05270 */
[----:B------:R-:W-:Y:S01]  /*2070*/  PLOP3.LUT P1, PT, PT, PT, UP1, 0x80, 0x0 ;  /* 0x000000000000781c */ /* 0x000fe20003f2f018 */
[----:B------:R-:W-:Y:S01]  /*2080*/  ULDC UR30, c[0x0][0x9dc] ;  /* 0x00027700001e7ab9 */ /* 0x000fe20000000800 */
[----:B------:R-:W-:Y:S01]  /*2090*/  PLOP3.LUT P2, PT, PT, PT, UP1, 0x80, 0x0 ;  /* 0x000000000000781c */ /* 0x000fe20003f4f018 */
[C---:B------:R-:W-:Y:S01]  /*20a0*/  IMAD R14, R89.reuse, R4, 0x80 ;  /* 0x00000080590e7424 */ /* 0x040fe200078e0204 */
[----:B------:R-:W-:Y:S01]  /*20b0*/  ULDC UR11, c[0x0][0x9e0] ;  /* 0x00027800000b7ab9 */ /* 0x000fe20000000800 */
[----:B------:R-:W-:Y:S01]  /*20c0*/  @UP1 ULDC UR7, c[0x0][0x44c] ;  /* 0x0001130000071ab9 */ /* 0x000fe20000000800 */
[----:B------:R-:W1:Y:S01]  /*20d0*/  LDC R6, c[0x0][0x288] ;  /* 0x0000a200ff067b82 */ /* 0x000e620000000800 */
[----:B------:R-:W-:-:S02]  /*20e0*/  LEA R12, R89, 0xffffff80, 0x7 ;  /* 0xffffff80590c7811 */ /* 0x000fc400078e38ff */
[----:B------:R-:W-:-:S04]  /*20f0*/  UIADD3 UR6, UR6, 0x22840, URZ ;  /* 0x0002284006067890 */ /* 0x000fc8000fffe03f */
[----:B------:R-:W-:Y:S01]  /*2100*/  @P1 IMAD.HI.U32 R3, R0, UR7, RZ ;  /* 0x0000000700031c27 */ /* 0x000fe2000f8e00ff */
[----:B------:R-:W-:Y:S01]  /*2110*/  @UP1 ULDC UR7, c[0x0][0x450] ;  /* 0x0001140000071ab9 */ /* 0x000fe20000000800 */
[----:B------:R-:W-:Y:S01]  /*2120*/  UPRMT UR6, UR40, 0x654, UR6 ;  /* 0x0000065428067896 */ /* 0x000fe20008000006 */
[----:B------:R-:W-:Y:S02]  /*2130*/  PLOP3.LUT P1, PT, PT, PT, UP0, 0x40, 0x0 ;  /* 0x000000000000781c */ /* 0x000fe40003f2e808 */
[----:B------:R-:W-:Y:S01]  /*2140*/  @P2 SHF.R.U32.HI R0, RZ, UR7, R3 ;  /* 0x00000007ff002c19 */ /* 0x000fe20008011603 */
[----:B------:R-:W-:-:S04]  /*2150*/  VIADD R3, R14, 0x1 ;  /* 0x000000010e037836 */ /* 0x000fc80000000000 */
[----:B------:R-:W2:Y:S01]  /*2160*/  SHFL.IDX PT, R9, R0, RZ, 0x1c1f ;  /* 0x001c1fff00097589 */ /* 0x000ea200000e0000 */
[C---:B------:R-:W-:Y:S01]  /*2170*/  IMAD R4, R16.reuse, -0x2, R3 ;  /* 0xfffffffe10047824 */ /* 0x040fe200078e0203 */
[----:B------:R-:W-:Y:S01]  /*2180*/  SYNCS.ARRIVE.TRANS64.RED.A1T0 RZ, [UR6], RZ ;  /* 0x000000ffffff79a7 */ /* 0x000fe20008100406 */
[----:B------:R-:W-:Y:S01]  /*2190*/  ULOP3.LUT UR6, URZ, UR30, URZ, 0x33, !UPT ;  /* 0x0000001e3f067292 */ /* 0x000fe2000f8e333f */
[C---:B0-----:R-:W-:Y:S02]  /*21a0*/  IMAD R3, R5.reuse, UR41, R14 ;  /* 0x0000002905037c24 */ /* 0x041fe4000f8e020e */
[----:B------:R-:W-:Y:S02]  /*21b0*/  IMAD R7, R5, UR41, R4 ;  /* 0x0000002905077c24 */ /* 0x000fe4000f8e0204 */
[----:B------:R-:W-:Y:S02]  /*21c0*/  IMAD R20, R16, -0x2, R3 ;  /* 0xfffffffe10147824 */ /* 0x000fe400078e0203 */
[----:B-1----:R-:W-:-:S04]  /*21d0*/  IMAD.IADD R7, R7, 0x1, -R6 ;  /* 0x0000000107077824 */ /* 0x002fc800078e0a06 */
[C---:B------:R-:W-:Y:S02]  /*21e0*/  VIADD R91, R7.reuse, UR11 ;  /* 0x0000000b075b7c36 */ /* 0x040fe40008000000 */
[----:B------:R-:W-:-:S03]  /*21f0*/  VIADD R88, R7, UR6 ;  /* 0x0000000607587c36 */ /* 0x000fc60008000000 */
[----:B--2---:R-:W-:Y:S01]  /*2200*/  VIADDMNMX R4, R9, R91, R20, PT ;  /* 0x0000005b09047246 */ /* 0x004fe20003800114 */
[----:B------:R-:W-:Y:S01]  /*2210*/  IMAD.IADD R8, R88, 0x1, R9 ;  /* 0x0000000158087824 */ /* 0x000fe200078e0209 */
[----:B------:R-:W-:Y:S06]  /*2220*/  @P1 BRA `(.L_x_1003) ;  /* 0x0000000000641947 */ /* 0x000fec0003800000 */
[----:B------:R-:W-:Y:S01]  /*2230*/  IMAD R3, R5, UR41, R9 ;  /* 0x0000002905037c24 */ /* 0x000fe2000f8e0209 */
[----:B------:R-:W-:Y:S03]  /*2240*/  BSSY B0, `(.L_x_1004) ;  /* 0x0000013000007945 */ /* 0x000fe60003800000 */
[----:B------:R-:W-:-:S05]  /*2250*/  IMAD.IADD R3, R3, 0x1, -R6 ;  /* 0x0000000103037824 */ /* 0x000fca00078e0a06 */
[----:B------:R-:W-:-:S13]  /*2260*/  ISETP.GT.AND P1, PT, R3, -0x1, PT ;  /* 0xffffffff0300780c */ /* 0x000fda0003f24270 */
[----:B------:R-:W-:Y:S05]  /*2270*/  @P1 BRA `(.L_x_1005) ;  /* 0x0000000000241947 */ /* 0x000fea0003800000 */
[----:B------:R-:W-:Y:S01]  /*2280*/  ULDC UR6, c[0x0][0x9e4] ;  /* 0x0002790000067ab9 */ /* 0x000fe20000000800 */
[----:B------:R-:W-:Y:S01]  /*2290*/  LOP3.LUT R3, RZ, R3, RZ, 0x33, !PT ;  /* 0x00000003ff037212 */ /* 0x000fe200078e33ff */
[----:B------:R-:W-:-:S05]  /*22a0*/  IMAD.U32 R7, RZ, RZ, UR6 ;  /* 0x00000006ff077e24 */ /* 0x000fca000f8e00ff */
[----:B------:R-:W-:-:S13]  /*22b0*/  ISETP.NE.AND P1, PT, R7, 0x1, PT ;  /* 0x000000010700780c */ /* 0x000fda0003f25270 */
[----:B------:R-:W0:Y:S02]  /*22c0*/  @P1 LDC.64 R10, c[0x0][0x9e8] ;  /* 0x00027a00ff0a1b82 */ /* 0x000e240000000a00 */
[----:B0-----:R-:W-:-:S05]  /*22d0*/  @P1 IMAD.HI.U32 R10, R3, R10, RZ ;  /* 0x0000000a030a1227 */ /* 0x001fca00078e00ff */
[----:B------:R-:W-:-:S04]  /*22e0*/  @P1 SHF.R.U32.HI R3, RZ, R11, R10 ;  /* 0x0000000bff031219 */ /* 0x000fc8000001160a */
[----:B------:R-:W-:Y:S01]  /*22f0*/  LOP3.LUT R3, RZ, R3, RZ, 0x33, !PT ;  /* 0x00000003ff037212 */ /* 0x000fe200078e33ff */
[----:B------:R-:W-:Y:S06]  /*2300*/  BRA `(.L_x_1006) ;  /* 0x0000000000187947 */ /* 0x000fec0003800000 */
.L_x_1005:
[----:B------:R-:W-:Y:S02]  /*2310*/  ULDC UR6, c[0x0][0x9e4] ;  /* 0x0002790000067ab9 */ /* 0x000fe40000000800 */
[----:B------:R-:W-:-:S05]  /*2320*/  IMAD.U32 R7, RZ, RZ, UR6 ;  /* 0x00000006ff077e24 */ /* 0x000fca000f8e00ff */
[----:B------:R-:W-:-:S13]  /*2330*/  ISETP.NE.AND P1, PT, R7, 0x1, PT ;  /* 0x000000010700780c */ /* 0x000fda0003f25270 */
[----:B------:R-:W0:Y:S02]  /*2340*/  @P1 LDC.64 R10, c[0x0][0x9e8] ;  /* 0x00027a00ff0a1b82 */ /* 0x000e240000000a00 */
[----:B0-----:R-:W-:-:S05]  /*2350*/  @P1 IMAD.HI.U32 R10, R3, R10, RZ ;  /* 0x0000000a030a1227 */ /* 0x001fca00078e00ff */
[----:B------:R-:W-:-:S07]  /*2360*/  @P1 SHF.R.U32.HI R3, RZ, R11, R10 ;  /* 0x0000000bff031219 */ /* 0x000fce000001160a */
.L_x_1006:
[----:B------:R-:W-:Y:S05]  /*2370*/  BSYNC B0 ;  /* 0x0000000000007941 */ /* 0x000fea0003800000 */
.L_x_1004:
[----:B------:R-:W-:-:S04]  /*2380*/  IMAD R3, R3, R7, -R12 ;  /* 0x0000000703037224 */ /* 0x000fc800078e0a0c */
[----:B------:R-:W-:-:S05]  /*2390*/  IMAD R3, R16, -0x2, R3 ;  /* 0xfffffffe10037824 */ /* 0x000fca00078e0203 */
[----:B------:R-:W-:Y:S02]  /*23a0*/  VIADDMNMX R4, R3, R7, R4, PT ;  /* 0x0000000703047246 */ /* 0x000fe40003800104 */
[----:B------:R-:W-:-:S07]  /*23b0*/  VIMNMX R8, R8, R3, !PT ;  /* 0x0000000308087248 */ /* 0x000fce0007fe0100 */
.L_x_1003:
[C---:B------:R-:W-:Y:S01]  /*23c0*/  ISETP.GE.AND P2, PT, R14.reuse, 0x9, PT ;  /* 0x000000090e00780c */ /* 0x040fe20003f46270 */
[----:B------:R-:W0:Y:S01]  /*23d0*/  SHFL.IDX PT, R0, R0, 0x1, 0x1c1f ;  /* 0x003c1f0000007f89 */ /* 0x000e2200000e0000 */
[----:B------:R-:W-:Y:S01]  /*23e0*/  ISETP.GE.AND P1, PT, R14, 0x2, PT ;  /* 0x000000020e00780c */ /* 0x000fe20003f26270 */
[----:B------:R-:W-:Y:S01]  /*23f0*/  UISETP.NE.AND UP0, UPT, UR45, URZ, UPT ;  /* 0x0000003f2d00728c */ /* 0x000fe2000bf05270 */
[C---:B------:R-:W-:Y:S02]  /*2400*/  ISETP.GT.AND P3, PT, R8.reuse, 0x8, !P2 ;  /* 0x000000080800780c */ /* 0x040fe40005764270 */
[----:B------:R-:W-:Y:S02]  /*2410*/  ISETP.GT.AND P4, PT, R8, 0x1, !P1 ;  /* 0x000000010800780c */ /* 0x000fe40004f84270 */
[----:B------:R-:W-:Y:S02]  /*2420*/  ISETP.LT.OR P3, PT, R4, 0x9, P3 ;  /* 0x000000090400780c */ /* 0x000fe40001f61670 */
[----:B------:R-:W-:-:S02]  /*2430*/  ISETP.GE.AND P5, PT, R14, 0x11, PT ;  /* 0x000000110e00780c */ /* 0x000fc40003fa6270 */
[----:B------:R-:W-:Y:S02]  /*2440*/  FSEL R129, R28, -INF , !P3 ;  /* 0xff8000001c817808 */ /* 0x000fe40005800000 */
[----:B------:R-:W-:Y:S02]  /*2450*/  ISETP.LT.OR P4, PT, R4, 0x2, P4 ;  /* 0x000000020400780c */ /* 0x000fe40002781670 */
[----:B------:R-:W-:Y:S02]  /*2460*/  ISETP.GT.AND P3, PT, R8, 0x10, !P5 ;  /* 0x000000100800780c */ /* 0x000fe40006f64270 */
[----:B------:R-:W-:Y:S02]  /*2470*/  ISETP.GE.AND P6, PT, R14, 0xa, PT ;  /* 0x0000000a0e00780c */ /* 0x000fe40003fc6270 */
[----:B------:R-:W-:Y:S02]  /*2480*/  FSEL R103, R25, -INF , !P4 ;  /* 0xff80000019677808 */ /* 0x000fe40006000000 */
[----:B------:R-:W-:-:S02]  /*2490*/  P2R R92, PR, RZ, 0x20 ;  /* 0x00000020ff5c7803 */ /* 0x000fc40000000000 */
[----:B------:R-:W-:Y:S01]  /*24a0*/  ISETP.LT.OR P3, PT, R4, 0x11, P3 ;  /* 0x000000110400780c */ /* 0x000fe20001f61670 */
[----:B0-----:R-:W-:Y:S01]  /*24b0*/  IMAD.IADD R28, R88, 0x1, R0 ;  /* 0x00000001581c7824 */ /* 0x001fe200078e0200 */
[----:B------:R-:W-:Y:S02]  /*24c0*/  ISETP.GT.AND P4, PT, R8, 0x9, !P6 ;  /* 0x000000090800780c */ /* 0x000fe40007784270 */
[----:B------:R-:W-:Y:S02]  /*24d0*/  ISETP.GE.AND P5, PT, R14, 0x12, PT ;  /* 0x000000120e00780c */ /* 0x000fe40003fa6270 */
[----:B------:R-:W-:Y:S02]  /*24e0*/  FSEL R127, R32, -INF , !P3 ;  /* 0xff800000207f7808 */ /* 0x000fe40005800000 */
[----:B------:R-:W-:Y:S02]  /*24f0*/  ISETP.LT.OR P4, PT, R4, 0xa, P4 ;  /* 0x0000000a0400780c */ /* 0x000fe40002781670 */
[----:B------:R-:W-:-:S02]  /*2500*/  ISETP.GT.AND P3, PT, R8, 0x11, !P5 ;  /* 0x000000110800780c */ /* 0x000fc40006f64270 */
[----:B------:R-:W-:Y:S02]  /*2510*/  FSEL R105, R29, -INF , !P4 ;  /* 0xff8000001d697808 */ /* 0x000fe40006000000 */
[----:B------:R-:W-:Y:S02]  /*2520*/  ISETP.LT.OR P3, PT, R4, 0x12, P3 ;  /* 0x000000120400780c */ /* 0x000fe40001f61670 */
[----:B------:R-:W-:Y:S02]  /*2530*/  ISETP.GE.AND P4, PT, R14, 0x19, PT ;  /* 0x000000190e00780c */ /* 0x000fe40003f86270 */
[----:B------:R-:W-:Y:S02]  /*2540*/  FSEL R107, R33, -INF , !P3 ;  /* 0xff800000216b7808 */ /* 0x000fe40005800000 */
[----:B------:R-:W-:Y:S02]  /*2550*/  ISETP.GT.AND P3, PT, R8, 0x18, !P4 ;  /* 0x000000180800780c */ /* 0x000fe40006764270 */
[----:B------:R-:W-:-:S02]  /*2560*/  P2R R94, PR, RZ, 0x10 ;  /* 0x00000010ff5e7803 */ /* 0x000fc40000000000 */
[----:B------:R-:W-:Y:S02]  /*2570*/  ISETP.LT.OR P3, PT, R4, 0x19, P3 ;  /* 0x000000190400780c */ /* 0x000fe40001f61670 */
[----:B------:R-:W-:Y:S02]  /*2580*/  ISETP.GE.AND P4, PT, R14, 0x1a, PT ;  /* 0x0000001a0e00780c */ /* 0x000fe40003f86270 */
[----:B------:R-:W-:Y:S02]  /*2590*/  FSEL R125, R36, -INF , !P3 ;  /* 0xff800000247d7808 */ /* 0x000fe40005800000 */
[----:B------:R-:W-:Y:S02]  /*25a0*/  ISETP.GT.AND P3, PT, R8, 0x19, !P4 ;  /* 0x000000190800780c */ /* 0x000fe40006764270 */
[----:B------:R-:W-:Y:S02]  /*25b0*/  P2R R36, PR, RZ, 0x10 ;  /* 0x00000010ff247803 */ /* 0x000fe40000000000 */
[----:B------:R-:W-:-:S02]  /*25c0*/  ISETP.LT.OR P3, PT, R4, 0x1a, P3 ;  /* 0x0000001a0400780c */ /* 0x000fc40001f61670 */
[----:B------:R-:W-:Y:S02]  /*25d0*/  ISETP.GE.AND P4, PT, R14, 0x21, PT ;  /* 0x000000210e00780c */ /* 0x000fe40003f86270 */
[----:B------:R-:W-:Y:S02]  /*25e0*/  FSEL R123, R37, -INF , !P3 ;  /* 0xff800000257b7808 */ /* 0x000fe40005800000 */
[----:B------:R-:W-:Y:S02]  /*25f0*/  ISETP.GT.AND P3, PT, R8, 0x20, !P4 ;  /* 0x000000200800780c */ /* 0x000fe40006764270 */
[----:B------:R-:W-:Y:S02]  /*2600*/  P2R R95, PR, RZ, 0x10 ;  /* 0x00000010ff5f7803 */ /* 0x000fe40000000000 */
[----:B------:R-:W-:Y:S02]  /*2610*/  ISETP.LT.OR P3, PT, R4, 0x21, P3 ;  /* 0x000000210400780c */ /* 0x000fe40001f61670 */
[----:B------:R-:W-:-:S02]  /*2620*/  ISETP.GE.AND P4, PT, R14, 0x22, PT ;  /* 0x000000220e00780c */ /* 0x000fc40003f86270 */
[----:B------:R-:W-:Y:S02]  /*2630*/  FSEL R121, R40, -INF , !P3 ;  /* 0xff80000028797808 */ /* 0x000fe40005800000 */
[----:B------:R-:W-:Y:S02]  /*2640*/  ISETP.GT.AND P3, PT, R8, 0x21, !P4 ;  /* 0x000000210800780c */ /* 0x000fe40006764270 */
[----:B------:R-:W-:Y:S02]  /*2650*/  P2R R40, PR, RZ, 0x10 ;  /* 0x00000010ff287803 */ /* 0x000fe40000000000 */
[----:B------:R-:W-:Y:S02]  /*2660*/  ISETP.LT.OR P3, PT, R4, 0x22, P3 ;  /* 0x000000220400780c */ /* 0x000fe40001f61670 */
[----:B------:R-:W-:Y:S02]  /*2670*/  ISETP.GE.AND P4, PT, R14, 0x29, PT ;  /* 0x000000290e00780c */ /* 0x000fe40003f86270 */
[----:B------:R-:W-:-:S02]  /*2680*/  FSEL R109, R41, -INF , !P3 ;  /* 0xff800000296d7808 */ /* 0x000fc40005800000 */
[----:B------:R-:W-:Y:S02]  /*2690*/  ISETP.GT.AND P3, PT, R8, 0x28, !P4 ;  /* 0x000000280800780c */ /* 0x000fe40006764270 */
[----:B------:R-:W-:Y:S02]  /*26a0*/  P2R R96, PR, RZ, 0x10 ;  /* 0x00000010ff607803 */ /* 0x000fe40000000000 */
[----:B------:R-:W-:Y:S02]  /*26b0*/  ISETP.LT.OR P3, PT, R4, 0x29, P3 ;  /* 0x000000290400780c */ /* 0x000fe40001f61670 */
[----:B------:R-:W-:Y:S02]  /*26c0*/  ISETP.GE.AND P4, PT, R14, 0x2a, PT ;  /* 0x0000002a0e00780c */ /* 0x000fe40003f86270 */
[----:B------:R-:W-:Y:S02]  /*26d0*/  FSEL R119, R44, -INF , !P3 ;  /* 0xff8000002c777808 */ /* 0x000fe40005800000 */
[----:B------:R-:W-:-:S02]  /*26e0*/  ISETP.GT.AND P3, PT, R8, 0x29, !P4 ;  /* 0x000000290800780c */ /* 0x000fc40006764270 */
[----:B------:R-:W-:Y:S02]  /*26f0*/  P2R R44, PR, RZ, 0x10 ;  /* 0x00000010ff2c7803 */ /* 0x000fe40000000000 */
        /* <DEDUP_REMOVED lines=81> */
[----:B------:R-:W-:Y:S02]  /*2c10*/  P2R R93, PR, RZ, 0x20 ;  /* 0x00000020ff5d7803 */ /* 0x000fe40000000000 */
[----:B------:R-:W-:-:S02]  /*2c20*/  FSEL R77, R77, -INF , !P3 ;  /* 0xff8000004d4d7808 */ /* 0x000fc40005800000 */
[----:B------:R-:W-:Y:S02]  /*2c30*/  ISETP.GE.AND P3, PT, R14, 0x71, PT ;  /* 0x000000710e00780c */ /* 0x000fe40003f66270 */
[----:B------:R-:W-:Y:S02]  /*2c40*/  P2R R90, PR, RZ, 0x40 ;  /* 0x00000040ff5a7803 */ /* 0x000fe40000000000 */
[----:B------:R-:W-:Y:S02]  /*2c50*/  ISETP.GT.AND P4, PT, R8, 0x70, !P3 ;  /* 0x000000700800780c */ /* 0x000fe40005f84270 */
[----:B------:R-:W-:Y:S02]  /*2c60*/  VIADDMNMX R20, R0, R91, R20, PT ;  /* 0x0000005b00147246 */ /* 0x000fe40003800114 */
[----:B------:R-:W-:-:S04]  /*2c70*/  ISETP.LT.OR P4, PT, R4, 0x71, P4 ;  /* 0x000000710400780c */ /* 0x000fc80002781670 */
[----:B------:R-:W-:Y:S02]  /*2c80*/  FSEL R7, R80, -INF , !P4 ;  /* 0xff80000050077808 */ /* 0x000fe40006000000 */
[----:B------:R-:W-:-:S04]  /*2c90*/  ISETP.GE.AND P4, PT, R14, 0x72, PT ;  /* 0x000000720e00780c */ /* 0x000fc80003f86270 */
[----:B------:R-:W-:-:S04]  /*2ca0*/  ISETP.GT.AND P5, PT, R8, 0x71, !P4 ;  /* 0x000000710800780c */ /* 0x000fc800067a4270 */
[----:B------:R-:W-:-:S04]  /*2cb0*/  ISETP.LT.OR P5, PT, R4, 0x72, P5 ;  /* 0x000000720400780c */ /* 0x000fc80002fa1670 */
[----:B------:R-:W-:Y:S02]  /*2cc0*/  FSEL R81, R81, -INF , !P5 ;  /* 0xff80000051517808 */ /* 0x000fe40006800000 */
[----:B------:R-:W-:-:S04]  /*2cd0*/  ISETP.GE.AND P5, PT, R14, 0x79, PT ;  /* 0x000000790e00780c */ /* 0x000fc80003fa6270 */
[----:B------:R-:W-:-:S04]  /*2ce0*/  ISETP.GT.AND P6, PT, R8, 0x78, !P5 ;  /* 0x000000780800780c */ /* 0x000fc80006fc4270 */
[----:B------:R-:W-:-:S04]  /*2cf0*/  ISETP.LT.OR P6, PT, R4, 0x79, P6 ;  /* 0x000000790400780c */ /* 0x000fc800037c1670 */
[----:B------:R-:W-:Y:S02]  /*2d00*/  FSEL R3, R84, -INF , !P6 ;  /* 0xff80000054037808 */ /* 0x000fe40007000000 */
[----:B------:R-:W-:-:S04]  /*2d10*/  ISETP.GE.AND P6, PT, R14, 0x1, PT ;  /* 0x000000010e00780c */ /* 0x000fc80003fc6270 */
[----:B------:R-:W-:Y:S02]  /*2d20*/  P2R R10, PR, RZ, 0x40 ;  /* 0x00000040ff0a7803 */ /* 0x000fe40000000000 */
[----:B------:R-:W-:-:S04]  /*2d30*/  ISETP.GT.AND P6, PT, R8, RZ, !P6 ;  /* 0x000000ff0800720c */ /* 0x000fc800077c4270 */
[----:B------:R-:W-:-:S04]  /*2d40*/  ISETP.LT.OR P6, PT, R4, 0x1, P6 ;  /* 0x000000010400780c */ /* 0x000fc800037c1670 */
[----:B------:R-:W-:Y:S02]  /*2d50*/  FSEL R24, R24, -INF , !P6 ;  /* 0xff80000018187808 */ /* 0x000fe40007000000 */
[----:B------:R-:W-:-:S04]  /*2d60*/  ISETP.GE.AND P6, PT, R14, 0x7a, PT ;  /* 0x0000007a0e00780c */ /* 0x000fc80003fc6270 */
[----:B------:R-:W-:Y:S02]  /*2d70*/  P2R R14, PR, RZ, 0x40 ;  /* 0x00000040ff0e7803 */ /* 0x000fe40000000000 */
[----:B------:R-:W-:-:S04]  /*2d80*/  ISETP.GT.AND P6, PT, R8, 0x79, !P6 ;  /* 0x000000790800780c */ /* 0x000fc800077c4270 */
[----:B------:R-:W-:-:S04]  /*2d90*/  ISETP.LT.OR P6, PT, R4, 0x7a, P6 ;  /* 0x0000007a0400780c */ /* 0x000fc800037c1670 */
[----:B------:R-:W-:Y:S02]  /*2da0*/  FSEL R85, R85, -INF , !P6 ;  /* 0xff80000055557808 */ /* 0x000fe40007000000 */
[----:B------:R-:W-:-:S13]  /*2db0*/  PLOP3.LUT P6, PT, PT, PT, UP0, 0x40, 0x0 ;  /* 0x000000000000781c */ /* 0x000fda0003fce808 */
[----:B------:R-:W-:Y:S05]  /*2dc0*/  @P6 BRA `(.L_x_1007) ;  /* 0x0000000000646947 */ /* 0x000fea0003800000 */
        /* <DEDUP_REMOVED lines=14> */
.L_x_1009:
[----:B------:R-:W-:Y:S02]  /*2eb0*/  ULDC UR6, c[0x0][0x9e4] ;  /* 0x0002790000067ab9 */ /* 0x000fe40000000800 */
[----:B------:R-:W-:-:S05]  /*2ec0*/  IMAD.U32 R4, RZ, RZ, UR6 ;  /* 0x00000006ff047e24 */ /* 0x000fca000f8e00ff */
[----:B------:R-:W-:-:S13]  /*2ed0*/  ISETP.NE.AND P6, PT, R4, 0x1, PT ;  /* 0x000000010400780c */ /* 0x000fda0003fc5270 */
[----:B------:R-:W0:Y:S02]  /*2ee0*/  @P6 LDC.64 R32, c[0x0][0x9e8] ;  /* 0x00027a00ff206b82 */ /* 0x000e240000000a00 */
[----:B0-----:R-:W-:-:S05]  /*2ef0*/  @P6 IMAD.HI.U32 R0, R29, R32, RZ ;  /* 0x000000201d006227 */ /* 0x001fca00078e00ff */
[----:B------:R-:W-:-:S07]  /*2f00*/  @P6 SHF.R.U32.HI R29, RZ, R33, R0 ;  /* 0x00000021ff1d6219 */ /* 0x000fce0000011600 */
.L_x_1010:
[----:B------:R-:W-:Y:S05]  /*2f10*/  BSYNC B0 ;  /* 0x0000000000007941 */ /* 0x000fea0003800000 */
.L_x_1008:
[----:B------:R-:W-:-:S04]  /*2f20*/  IMAD R29, R29, R4, -R12 ;  /* 0x000000041d1d7224 */ /* 0x000fc800078e0a0c */
[----:B------:R-:W-:-:S05]  /*2f30*/  IMAD R29, R16, -0x2, R29 ;  /* 0xfffffffe101d7824 */ /* 0x000fca00078e021d */
[----:B------:R-:W-:Y:S02]  /*2f40*/  VIADDMNMX R20, R29, R4, R20, PT ;  /* 0x000000041d147246 */ /* 0x000fe40003800114 */
[----:B------:R-:W-:-:S07]  /*2f50*/  VIMNMX R28, R28, R29, !PT ;  /* 0x0000001d1c1c7248 */ /* 0x000fce0007fe0100 */
.L_x_1007:
[----:B------:R-:W-:Y:S01]  /*2f60*/  ISETP.GT.AND P1, PT, R28, 0x1, !P1 ;  /* 0x000000011c00780c */ /* 0x000fe20004f24270 */
[----:B------:R-:W-:Y:S01]  /*2f70*/  UISETP.NE.AND UP1, UPT, UR46, URZ, UPT ;  /* 0x0000003f2e00728c */ /* 0x000fe2000bf25270 */
[----:B------:R-:W-:Y:S01]  /*2f80*/  ISETP.NE.AND P6, PT, R90, RZ, PT ;  /* 0x000000ff5a00720c */ /* 0x000fe20003fc5270 */
[----:B------:R-:W-:Y:S01]  /*2f90*/  UISETP.NE.AND UP0, UPT, UR45, URZ, UPT ;  /* 0x0000003f2d00728c */ /* 0x000fe2000bf05270 */
[----:B------:R-:W-:Y:S01]  /*2fa0*/  ISETP.LT.OR P1, PT, R20, 0x2, P1 ;  /* 0x000000021400780c */ /* 0x000fe20000f21670 */
[----:B------:R-:W-:Y:S01]  /*2fb0*/  UMOV UR10, UR42 ;  /* 0x0000002a000a7c82 */ /* 0x000fe20008000000 */
[C---:B------:R-:W-:Y:S02]  /*2fc0*/  ISETP.GT.AND P2, PT, R28.reuse, 0x8, !P2 ;  /* 0x000000081c00780c */ /* 0x040fe40005744270 */
[----:B------:R-:W-:Y:S02]  /*2fd0*/  FSEL R27, R27, -INF , !P1 ;  /* 0xff8000001b1b7808 */ /* 0x000fe40004800000 */
[----:B------:R-:W-:-:S02]  /*2fe0*/  ISETP.GT.AND P1, PT, R28, 0x9, !P6 ;  /* 0x000000091c00780c */ /* 0x000fc40007724270 */
[C---:B------:R-:W-:Y:S01]  /*2ff0*/  ISETP.LT.OR P2, PT, R20.reuse, 0x9, P2 ;  /* 0x000000091400780c */ /* 0x040fe20001741670 */
[----:B------:R-:W-:Y:S01]  /*3000*/  @UP1 ULDC UR6, c[0x0][0x44c] ;  /* 0x0001130000061ab9 */ /* 0x000fe20000000800 */
[----:B------:R-:W-:Y:S01]  /*3010*/  ISETP.LT.OR P1, PT, R20, 0xa, P1 ;  /* 0x0000000a1400780c */ /* 0x000fe20000f21670 */
[----:B------:R-:W-:Y:S01]  /*3020*/  UIMAD.WIDE.U32 UR6, UR42, UR6, URZ ;  /* 0x000000062a0672a5 */ /* 0x000fe2000f8e003f */
[----:B------:R-:W-:Y:S01]  /*3030*/  FSEL R29, R30, -INF , !P2 ;  /* 0xff8000001e1d7808 */ /* 0x000fe20005000000 */
[----:B------:R-:W-:Y:S01]  /*3040*/  @UP1 ULDC UR14, c[0x0][0x450] ;  /* 0x00011400000e1ab9 */ /* 0x000fe20000000800 */
[----:B------:R-:W-:Y:S01]  /*3050*/  FSEL R31, R31, -INF , !P1 ;  /* 0xff8000001f1f7808 */ /* 0x000fe20004800000 */
[----:B------:R-:W-:Y:S01]  /*3060*/  @UP1 USHF.R.U32.HI UR10, URZ, UR14, UR7 ;  /* 0x0000000e3f0a1299 */ /* 0x000fe20008011607 */
[----:B------:R-:W-:Y:S02]  /*3070*/  ISETP.NE.AND P1, PT, R92, RZ, PT ;  /* 0x000000ff5c00720c */ /* 0x000fe40003f25270 */
[----:B------:R-:W-:Y:S01]  /*3080*/  ISETP.NE.AND P2, PT, R37, RZ, PT ;  /* 0x000000ff2500720c */ /* 0x000fe20003f45270 */
[----:B------:R-:W-:Y:S01]  /*3090*/  UIADD3 UR47, UR47, UR10, URZ ;  /* 0x0000000a2f2f7290 */ /* 0x000fe2000fffe03f */
[----:B------:R-:W-:-:S02]  /*30a0*/  ISETP.GT.AND P1, PT, R28, 0x10, !P1 ;  /* 0x000000101c00780c */ /* 0x000fc40004f24270 */
[----:B------:R-:W-:Y:S01]  /*30b0*/  ISETP.NE.AND P6, PT, R41, RZ, PT ;  /* 0x000000ff2900720c */ /* 0x000fe20003fc5270 */
[----:B------:R-:W-:Y:S01]  /*30c0*/  UIADD3 UR6, UR47, UR11, URZ ;  /* 0x0000000b2f067290 */ /* 0x000fe2000fffe03f */
[----:B------:R-:W-:Y:S02]  /*30d0*/  ISETP.LT.OR P1, PT, R20, 0x11, P1 ;  /* 0x000000111400780c */ /* 0x000fe40000f21670 */
[----:B------:R-:W-:Y:S02]  /*30e0*/  FMNMX.FTZ R0, R24, R103, !PT ;  /* 0x0000006718007209 */ /* 0x000fe40007810000 */
[----:B------:R-:W-:Y:S02]  /*30f0*/  FSEL R33, R34, -INF , !P1 ;  /* 0xff80000022217808 */ /* 0x000fe40004800000 */
[----:B------:R-:W-:Y:S02]  /*3100*/  ISETP.NE.AND P1, PT, R93, RZ, PT ;  /* 0x000000ff5d00720c */ /* 0x000fe40003f25270 */
[----:B------:R-:W-:-:S02]  /*3110*/  FMNMX.FTZ R0, R129, R0, !PT ;  /* 0x0000000081007209 */ /* 0x000fc40007810000 */
[----:B------:R-:W-:Y:S02]  /*3120*/  ISETP.GT.AND P1, PT, R28, 0x11, !P1 ;  /* 0x000000111c00780c */ /* 0x000fe40004f24270 */
[----:B------:R-:W-:Y:S02]  /*3130*/  FMNMX.FTZ R0, R105, R0, !PT ;  /* 0x0000000069007209 */ /* 0x000fe40007810000 */
[----:B------:R-:W-:Y:S02]  /*3140*/  ISETP.LT.OR P1, PT, R20, 0x12, P1 ;  /* 0x000000121400780c */ /* 0x000fe40000f21670 */
[----:B------:R-:W-:Y:S02]  /*3150*/  FMNMX.FTZ R0, R127, R0, !PT ;  /* 0x000000007f007209 */ /* 0x000fe40007810000 */
[----:B------:R-:W-:Y:S02]  /*3160*/  FSEL R35, R35, -INF , !P1 ;  /* 0xff80000023237808 */ /* 0x000fe40004800000 */
[----:B------:R-:W-:-:S02]  /*3170*/  ISETP.NE.AND P1, PT, R94, RZ, PT ;  /* 0x000000ff5e00720c */ /* 0x000fc40003f25270 */
[----:B------:R-:W-:Y:S02]  /*3180*/  FMNMX.FTZ R0, R107, R0, !PT ;  /* 0x000000006b007209 */ /* 0x000fe40007810000 */
[----:B------:R-:W-:Y:S02]  /*3190*/  ISETP.GT.AND P1, PT, R28, 0x18, !P1 ;  /* 0x000000181c00780c */ /* 0x000fe40004f24270 */
[----:B------:R-:W-:Y:S02]  /*31a0*/  FMNMX.FTZ R0, R125, R0, !PT ;  /* 0x000000007d007209 */ /* 0x000fe40007810000 */
[----:B------:R-:W-:Y:S02]  /*31b0*/  ISETP.LT.OR P1, PT, R20, 0x19, P1 ;  /* 0x000000191400780c */ /* 0x000fe40000f21670 */
[----:B------:R-:W-:Y:S02]  /*31c0*/  FMNMX.FTZ R0, R123, R0, !PT ;  /* 0x000000007b007209 */ /* 0x000fe40007810000 */
[----:B------:R-:W-:-:S02]  /*31d0*/  FSEL R37, R38, -INF , !P1 ;  /* 0xff80000026257808 */ /* 0x000fc40004800000 */
[----:B------:R-:W-:Y:S02]  /*31e0*/  ISETP.NE.AND P1, PT, R36, RZ, PT ;  /* 0x000000ff2400720c */ /* 0x000fe40003f25270 */
[----:B------:R-:W-:Y:S02]  /*31f0*/  FMNMX.FTZ R0, R121, R0, !PT ;  /* 0x0000000079007209 */ /* 0x000fe40007810000 */
[----:B------:R-:W-:Y:S02]  /*3200*/  ISETP.GT.AND P1, PT, R28, 0x19, !P1 ;  /* 0x000000191c00780c */ /* 0x000fe40004f24270 */
[----:B------:R-:W-:Y:S02]  /*3210*/  FMNMX.FTZ R0, R109, R0, !PT ;  /* 0x000000006d007209 */ /* 0x000fe40007810000 */
[----:B------:R-:W-:Y:S02]  /*3220*/  ISETP.LT.OR P1, PT, R20, 0x1a, P1 ;  /* 0x0000001a1400780c */ /* 0x000fe40000f21670 */
[----:B------:R-:W-:-:S02]  /*3230*/  FMNMX.FTZ R0, R119, R0, !PT ;  /* 0x0000000077007209 */ /* 0x000fc40007810000 */
[----:B------:R-:W-:Y:S02]  /*3240*/  FSEL R39, R39, -INF , !P1 ;  /* 0xff80000027277808 */ /* 0x000fe40004800000 */
[----:B------:R-:W-:Y:S02]  /*3250*/  ISETP.NE.AND P1, PT, R95, RZ, PT ;  /* 0x000000ff5f00720c */ /* 0x000fe40003f25270 */
[----:B------:R-:W-:Y:S02]  /*3260*/  FMNMX.FTZ R0, R117, R0, !PT ;  /* 0x0000000075007209 */ /* 0x000fe40007810000 */
[----:B------:R-:W-:Y:S02]  /*3270*/  ISETP.GT.AND P1, PT, R28, 0x20, !P1 ;  /* 0x000000201c00780c */ /* 0x000fe40004f24270 */
[----:B------:R-:W-:Y:S02]  /*3280*/  FMNMX.FTZ R0, R115, R0, !PT ;  /* 0x0000000073007209 */ /* 0x000fe40007810000 */
[----:B------:R-:W-:-:S02]  /*3290*/  ISETP.LT.OR P1, PT, R20, 0x21, P1 ;  /* 0x000000211400780c */ /* 0x000fc40000f21670 */
[----:B------:R-:W-:Y:S02]  /*32a0*/  FMNMX.FTZ R0, R113, R0, !PT ;  /* 0x0000000071007209 */ /* 0x000fe40007810000 */
[----:B------:R-:W-:Y:S02]  /*32b0*/  FSEL R41, R42, -INF , !P1 ;  /* 0xff8000002a297808 */ /* 0x000fe40004800000 */
[----:B------:R-:W-:Y:S02]  /*32c0*/  ISETP.NE.AND P1, PT, R40, RZ, PT ;  /* 0x000000ff2800720c */ /* 0x000fe40003f25270 */
[----:B------:R-:W-:Y:S02]  /*32d0*/  FMNMX.FTZ R0, R111, R0, !PT ;  /* 0x000000006f007209 */ /* 0x000fe40007810000 */
[----:B------:R-:W-:Y:S02]  /*32e0*/  ISETP.GT.AND P1, PT, R28, 0x21, !P1 ;  /* 0x000000211c00780c */ /* 0x000fe40004f24270 */
[----:B------:R-:W-:-:S02]  /*32f0*/  FMNMX.FTZ R0, R53, R0, !PT ;  /* 0x0000000035007209 */ /* 0x000fc40007810000 */
[----:B------:R-:W-:Y:S02]  /*3300*/  ISETP.LT.OR P1, PT, R20, 0x22, P1 ;  /* 0x000000221400780c */ /* 0x000fe40000f21670 */
[----:B------:R-:W-:Y:S02]  /*3310*/  FMNMX.FTZ R0, R25, R0, !PT ;  /* 0x0000000019007209 */ /* 0x000fe40007810000 */
[----:B------:R-:W-:Y:S02]  /*3320*/  FSEL R43, R43, -INF , !P1 ;  /* 0xff8000002b2b7808 */ /* 0x000fe40004800000 */
[----:B------:R-:W-:Y:S02]  /*3330*/  ISETP.NE.AND P1, PT, R96, RZ, PT ;  /* 0x000000ff6000720c */ /* 0x000fe40003f25270 */
[----:B------:R-:W-:Y:S02]  /*3340*/  FMNMX.FTZ R0, R57, R0, !PT ;  /* 0x0000000039007209 */ /* 0x000fe40007810000 */
[----:B------:R-:W-:-:S02]  /*3350*/  ISETP.GT.AND P1, PT, R28, 0x28, !P1 ;  /* 0x000000281c00780c */ /* 0x000fc40004f24270 */
[----:B------:R-:W-:Y:S02]  /*3360*/  FMNMX.FTZ R0, R21, R0, !PT ;  /* 0x0000000015007209 */ /* 0x000fe40007810000 */
        /* <DEDUP_REMOVED lines=17> */
[----:B------:R-:W-:Y:S02]  /*3480*/  ISETP.GT.AND P1, PT, R28, 0x31, !P2 ;  /* 0x000000311c00780c */ /* 0x000fe40005724270 */
[----:B------:R-:W-:Y:S02]  /*3490*/  FMNMX.FTZ R0, R9, R0, !PT ;  /* 0x0000000009007209 */ /* 0x000fe40007810000 */
[----:B------:R-:W-:Y:S02]  /*34a0*/  ISETP.LT.OR P1, PT, R20, 0x32, P1 ;  /* 0x000000321400780c */ /* 0x000fe40000f21670 */
[----:B------:R-:W-:Y:S02]  /*34b0*/  FMNMX.FTZ R0, R77, R0, !PT ;  /* 0x000000004d007209 */ /* 0x000fe40007810000 */
[----:B------:R-:W-:Y:S02]  /*34c0*/  FSEL R51, R51, -INF , !P1 ;  /* 0xff80000033337808 */ /* 0x000fe40004800000 */
        /* <DEDUP_REMOVED lines=10> */
[----:B------:R-:W-:Y:S01]  /*3570*/  ISETP.NE.AND P2, PT, R101, RZ, PT ;  /* 0x000000ff6500720c */ /* 0x000fe20003f45270 */
[----:B------:R-:W0:Y:S01]  /*3580*/  SHFL.BFLY PT, R131, R0, 0x2, 0x1f ;  /* 0x0c401f0000837f89 */ /* 0x000e2200000e0000 */
[----:B------:R-:W-:Y:S02]  /*3590*/  FSEL R55, R55, -INF , !P1 ;  /* 0xff80000037377808 */ /* 0x000fe40004800000 */
[----:B------:R-:W-:-:S02]  /*35a0*/  ISETP.NE.AND P1, PT, R52, RZ, PT ;  /* 0x000000ff3400720c */ /* 0x000fc40003f25270 */
[----:B------:R-:W-:Y:S02]  /*35b0*/  ISETP.NE.AND P6, PT, R72, RZ, PT ;  /* 0x000000ff4800720c */ /* 0x000fe40003fc5270 */
[C---:B------:R-:W-:Y:S02]  /*35c0*/  ISETP.GT.AND P1, PT, R28.reuse, 0x40, !P1 ;  /* 0x000000401c00780c */ /* 0x040fe40004f24270 */
[----:B------:R-:W-:Y:S02]  /*35d0*/  ISETP.GT.AND P3, PT, R28, 0x70, !P3 ;  /* 0x000000701c00780c */ /* 0x000fe40005f64270 */
[----:B------:R-:W-:Y:S02]  /*35e0*/  ISETP.LT.OR P1, PT, R20, 0x41, P1 ;  /* 0x000000411400780c */ /* 0x000fe40000f21670 */
[----:B------:R-:W-:Y:S02]  /*35f0*/  ISETP.GT.AND P4, PT, R28, 0x71, !P4 ;  /* 0x000000711c00780c */ /* 0x000fe40006784270 */
[----:B------:R-:W-:-:S02]  /*3600*/  FSEL R93, R58, -INF , !P1 ;  /* 0xff8000003a5d7808 */ /* 0x000fc40004800000 */
[----:B------:R-:W-:Y:S02]  /*3610*/  ISETP.NE.AND P1, PT, R56, RZ, PT ;  /* 0x000000ff3800720c */ /* 0x000fe40003f25270 */
[C---:B------:R-:W-:Y:S02]  /*3620*/  ISETP.GT.AND P5, PT, R28.reuse, 0x78, !P5 ;  /* 0x000000781c00780c */ /* 0x040fe40006fa4270 */
[----:B------:R-:W-:Y:S02]  /*3630*/  ISETP.GT.AND P1, PT, R28, 0x41, !P1 ;  /* 0x000000411c00780c */ /* 0x000fe40004f24270 */
[C---:B------:R-:W-:Y:S02]  /*3640*/  ISETP.LT.OR P3, PT, R20.reuse, 0x71, P3 ;  /* 0x000000711400780c */ /* 0x040fe40001f61670 */
[----:B------:R-:W-:Y:S02]  /*3650*/  ISETP.LT.OR P1, PT, R20, 0x42, P1 ;  /* 0x000000421400780c */ /* 0x000fe40000f21670 */
[----:B0-----:R-:W-:-:S02]  /*3660*/  FMNMX.FTZ R131, R0, R131, !PT ;  /* 0x0000008300837209 */ /* 0x001fc40007810000 */
[----:B------:R-:W-:Y:S02]  /*3670*/  FSEL R59, R59, -INF , !P1 ;  /* 0xff8000003b3b7808 */ /* 0x000fe40004800000 */
[----:B------:R-:W-:Y:S01]  /*3680*/  ISETP.NE.AND P1, PT, R98, RZ, PT ;  /* 0x000000ff6200720c */ /* 0x000fe20003f25270 */
[----:B------:R-:W0:Y:S01]  /*3690*/  SHFL.BFLY PT, R4, R131, 0x1, 0x1f ;  /* 0x0c201f0083047f89 */ /* 0x000e2200000e0000 */
[----:B------:R-:W-:Y:S02]  /*36a0*/  ISETP.LT.OR P4, PT, R20, 0x72, P4 ;  /* 0x000000721400780c */ /* 0x000fe40002781670 */
[----:B------:R-:W-:Y:S02]  /*36b0*/  ISETP.GT.AND P1, PT, R28, 0x48, !P1 ;  /* 0x000000481c00780c */ /* 0x000fe40004f24270 */
[C---:B------:R-:W-:Y:S02]  /*36c0*/  ISETP.LT.OR P5, PT, R20.reuse, 0x79, P5 ;  /* 0x000000791400780c */ /* 0x040fe40002fa1670 */
[----:B------:R-:W-:-:S02]  /*36d0*/  ISETP.LT.OR P1, PT, R20, 0x49, P1 ;  /* 0x000000491400780c */ /* 0x000fc40000f21670 */
[----:B------:R-:W-:Y:S02]  /*36e0*/  FSEL R83, R83, -INF , !P4 ;  /* 0xff80000053537808 */ /* 0x000fe40006000000 */
[----:B------:R-:W-:Y:S02]  /*36f0*/  FSEL R95, R62, -INF , !P1 ;  /* 0xff8000003e5f7808 */ /* 0x000fe40004800000 */
[----:B------:R-:W-:-:S04]  /*3700*/  ISETP.NE.AND P1, PT, R60, RZ, PT ;  /* 0x000000ff3c00720c */ /* 0x000fc80003f25270 */
[----:B------:R-:W-:-:S04]  /*3710*/  ISETP.GT.AND P1, PT, R28, 0x49, !P1 ;  /* 0x000000491c00780c */ /* 0x000fc80004f24270 */
[----:B------:R-:W-:Y:S02]  /*3720*/  ISETP.LT.OR P1, PT, R20, 0x4a, P1 ;  /* 0x0000004a1400780c */ /* 0x000fe40000f21670 */
[----:B0-----:R-:W-:Y:S02]  /*3730*/  FMNMX.FTZ R4, R131, R4, !PT ;  /* 0x0000000483047209 */ /* 0x001fe40007810000 */
[----:B------:R-:W-:Y:S02]  /*3740*/  FSEL R63, R63, -INF , !P1 ;  /* 0xff8000003f3f7808 */ /* 0x000fe40004800000 */
[----:B------:R-:W-:Y:S01]  /*3750*/  ISETP.NE.AND P1, PT, R99, RZ, PT ;  /* 0x000000ff6300720c */ /* 0x000fe20003f25270 */
[----:B------:R-:W-:-:S03]  /*3760*/  FFMA.FTZ R8, R2, R4, -8 ;  /* 0xc100000002087423 */ /* 0x000fc60000010004 */
[----:B------:R-:W-:-:S04]  /*3770*/  ISETP.GT.AND P1, PT, R28, 0x50, !P1 ;  /* 0x000000501c00780c */ /* 0x000fc80004f24270 */
[----:B------:R-:W-:-:S04]  /*3780*/  ISETP.LT.OR P1, PT, R20, 0x51, P1 ;  /* 0x000000511400780c */ /* 0x000fc80000f21670 */
[----:B------:R-:W-:Y:S02]  /*3790*/  FSEL R97, R66, -INF , !P1 ;  /* 0xff80000042617808 */ /* 0x000fe40004800000 */
[----:B------:R-:W-:-:S04]  /*37a0*/  ISETP.NE.AND P1, PT, R64, RZ, PT ;  /* 0x000000ff4000720c */ /* 0x000fc80003f25270 */
        /* <DEDUP_REMOVED lines=11> */
[----:B------:R-:W-:Y:S02]  /*3860*/  ISETP.GT.AND P1, PT, R28, 0x60, !P2 ;  /* 0x000000601c00780c */ /* 0x000fe40005724270 */
[----:B------:R-:W-:Y:S02]  /*3870*/  ISETP.NE.AND P2, PT, R76, RZ, PT ;  /* 0x000000ff4c00720c */ /* 0x000fe40003f45270 */
[----:B------:R-:W-:Y:S02]  /*3880*/  ISETP.LT.OR P1, PT, R20, 0x61, P1 ;  /* 0x000000611400780c */ /* 0x000fe40000f21670 */
[----:B------:R-:W-:Y:S02]  /*3890*/  ISETP.GT.AND P2, PT, R28, 0x69, !P2 ;  /* 0x000000691c00780c */ /* 0x000fe40005744270 */
[----:B------:R-:W-:-:S02]  /*38a0*/  FSEL R101, R74, -INF , !P1 ;  /* 0xff8000004a657808 */ /* 0x000fc40004800000 */
[----:B------:R-:W-:Y:S02]  /*38b0*/  ISETP.GT.AND P1, PT, R28, 0x61, !P6 ;  /* 0x000000611c00780c */ /* 0x000fe40007724270 */
[----:B------:R-:W-:Y:S02]  /*38c0*/  ISETP.NE.AND P6, PT, R10, RZ, PT ;  /* 0x000000ff0a00720c */ /* 0x000fe40003fc5270 */
[C---:B------:R-:W-:Y:S02]  /*38d0*/  ISETP.LT.OR P1, PT, R20.reuse, 0x62, P1 ;  /* 0x000000621400780c */ /* 0x040fe40000f21670 */
[----:B------:R-:W-:Y:S02]  /*38e0*/  ISETP.LT.OR P2, PT, R20, 0x6a, P2 ;  /* 0x0000006a1400780c */ /* 0x000fe40001741670 */
[----:B------:R-:W-:Y:S02]  /*38f0*/  FSEL R75, R75, -INF , !P1 ;  /* 0xff8000004b4b7808 */ /* 0x000fe40004800000 */
[----:B------:R-:W-:-:S02]  /*3900*/  FSETP.NEU.FTZ.AND P1, PT, R4, -INF , PT ;  /* 0xff8000000400780b */ /* 0x000fc40003f3d000 */
[----:B------:R-:W-:Y:S02]  /*3910*/  FSEL R79, R79, -INF , !P2 ;  /* 0xff8000004f4f7808 */ /* 0x000fe40005000000 */
[----:B------:R-:W-:Y:S02]  /*3920*/  FSEL R133, R8, RZ, P1 ;  /* 0x000000ff08857208 */ /* 0x000fe40000800000 */
[----:B------:R-:W-:Y:S02]  /*3930*/  ISETP.GT.AND P1, PT, R28, RZ, !P6 ;  /* 0x000000ff1c00720c */ /* 0x000fe40007724270 */
[----:B------:R-:W-:Y:S01]  /*3940*/  ISETP.NE.AND P6, PT, R14, RZ, PT ;  /* 0x000000ff0e00720c */ /* 0x000fe20003fc5270 */
[--C-:B------:R-:W-:Y:S01]  /*3950*/  FFMA.FTZ R14, R2, R24, -R133.reuse ;  /* 0x00000018020e7223 */ /* 0x100fe20000010885 */
[----:B------:R-:W-:Y:S01]  /*3960*/  ISETP.LT.OR P1, PT, R20, 0x1, P1 ;  /* 0x000000011400780c */ /* 0x000fe20000f21670 */
[--C-:B------:R-:W-:Y:S01]  /*3970*/  FFMA.FTZ R30, R2, R25, -R133.reuse ;  /* 0x00000019021e7223 */ /* 0x100fe20000010885 */
[----:B------:R-:W-:Y:S01]  /*3980*/  ISETP.GT.AND P6, PT, R28, 0x79, !P6 ;  /* 0x000000791c00780c */ /* 0x000fe200077c4270 */
[--C-:B------:R-:W-:Y:S01]  /*3990*/  FFMA.FTZ R115, R2, R115, -R133.reuse ;  /* 0x0000007302737223 */ /* 0x100fe20000010885 */
[----:B------:R-:W-:Y:S01]  /*39a0*/  FSEL R34, R26, -INF , !P1 ;  /* 0xff8000001a227808 */ /* 0x000fe20004800000 */
[----:B------:R0:W-:Y:S01]  /*39b0*/  MUFU.EX2 R40, R30 ;  /* 0x0000001e00287308 */ /* 0x0001e20000000800 */
[----:B------:R-:W-:Y:S01]  /*39c0*/  ISETP.NE.AND P1, PT, R102, RZ, PT ;  /* 0x000000ff6600720c */ /* 0x000fe20003f25270 */
[--C-:B------:R-:W-:Y:S01]  /*39d0*/  FFMA.FTZ R103, R2, R103, -R133.reuse ;  /* 0x0000006702677223 */ /* 0x100fe20000010885 */
[----:B------:R-:W-:Y:S01]  /*39e0*/  FMNMX.FTZ R10, R34, R27, !PT ;  /* 0x0000001b220a7209 */ /* 0x000fe20007810000 */
[--C-:B------:R-:W-:Y:S01]  /*39f0*/  FFMA.FTZ R117, R2, R117, -R133.reuse ;  /* 0x0000007502757223 */ /* 0x100fe20000010885 */
[----:B------:R-:W-:Y:S01]  /*3a00*/  ISETP.GT.AND P1, PT, R28, 0x68, !P1 ;  /* 0x000000681c00780c */ /* 0x000fe20004f24270 */
[C-C-:B------:R-:W-:Y:S01]  /*3a10*/  FFMA.FTZ R28, R2.reuse, R53, -R133.reuse ;  /* 0x00000035021c7223 */ /* 0x140fe20000010885 */
[----:B------:R-:W-:Y:S01]  /*3a20*/  FMNMX.FTZ R12, R29, R10, !PT ;  /* 0x0000000a1d0c7209 */ /* 0x000fe20007810000 */
[--C-:B------:R-:W-:Y:S01]  /*3a30*/  FFMA.FTZ R46, R2, R13, -R133.reuse ;  /* 0x0000000d022e7223 */ /* 0x100fe20000010885 */
[----:B------:R-:W-:Y:S01]  /*3a40*/  ISETP.LT.OR P1, PT, R20, 0x69, P1 ;  /* 0x000000691400780c */ /* 0x000fe20000f21670 */
[----:B------:R1:W-:Y:S01]  /*3a50*/  MUFU.EX2 R38, R28 ;  /* 0x0000001c00267308 */ /* 0x0003e20000000800 */
[----:B------:R-:W-:Y:S01]  /*3a60*/  FMNMX.FTZ R12, R31, R12, !PT ;  /* 0x0000000c1f0c7209 */ /* 0x000fe20007810000 */
[--C-:B0-----:R-:W-:Y:S01]  /*3a70*/  FFMA.FTZ R30, R2, R61, -R133.reuse ;  /* 0x0000003d021e7223 */ /* 0x101fe20000010885 */
[----:B------:R-:W-:Y:S01]  /*3a80*/  FSEL R53, R78, -INF , !P1 ;  /* 0xff8000004e357808 */ /* 0x000fe20004800000 */
[C-C-:B------:R-:W-:Y:S01]  /*3a90*/  FFMA.FTZ R8, R2.reuse, R129, -R133.reuse ;  /* 0x0000008102087223 */ /* 0x140fe20000010885 */
[----:B------:R-:W-:Y:S01]  /*3aa0*/  FMNMX.FTZ R12, R33, R12, !PT ;  /* 0x0000000c210c7209 */ /* 0x000fe20007810000 */
[--C-:B------:R-:W-:Y:S01]  /*3ab0*/  FFMA.FTZ R105, R2, R105, -R133.reuse ;  /* 0x0000006902697223 */ /* 0x100fe20000010885 */
[----:B------:R-:W-:Y:S01]  /*3ac0*/  FSEL R25, R82, -INF , !P3 ;  /* 0xff80000052197808 */ /* 0x000fe20005800000 */
[----:B------:R-:W-:Y:S01]  /*3ad0*/  MUFU.EX2 R36, R117 ;  /* 0x0000007500247308 */ /* 0x000fe20000000800 */
[----:B------:R-:W-:Y:S01]  /*3ae0*/  FMNMX.FTZ R12, R35, R12, !PT ;  /* 0x0000000c230c7209 */ /* 0x000fe20007810000 */
[--C-:B-1----:R-:W-:Y:S01]  /*3af0*/  FFMA.FTZ R28, R2, R57, -R133.reuse ;  /* 0x00000039021c7223 */ /* 0x102fe20000010885 */
[----:B------:R-:W-:Y:S01]  /*3b00*/  ISETP.LT.OR P6, PT, R20, 0x7a, P6 ;  /* 0x0000007a1400780c */ /* 0x000fe200037c1670 */
[C-C-:B------:R-:W-:Y:S01]  /*3b10*/  FFMA.FTZ R20, R2.reuse, R21, -R133.reuse ;  /* 0x0000001502147223 */ /* 0x140fe20000010885 */
[----:B------:R-:W-:Y:S01]  /*3b20*/  FMNMX.FTZ R12, R37, R12, !PT ;  /* 0x0000000c250c7209 */ /* 0x000fe20007810000 */
[--C-:B------:R-:W-:Y:S01]  /*3b30*/  FFMA.FTZ R127, R2, R127, -R133.reuse ;  /* 0x0000007f027f7223 */ /* 0x100fe20000010885 */
[----:B------:R-:W-:Y:S01]  /*3b40*/  FSEL R57, R86, -INF , !P5 ;  /* 0xff80000056397808 */ /* 0x000fe20006800000 */
[----:B------:R0:W-:Y:S01]  /*3b50*/  MUFU.EX2 R42, R20 ;  /* 0x00000014002a7308 */ /* 0x0001e20000000800 */
[----:B------:R-:W-:Y:S01]  /*3b60*/  FMNMX.FTZ R12, R39, R12, !PT ;  /* 0x0000000c270c7209 */ /* 0x000fe20007810000 */
[C-C-:B------:R-:W-:Y:S01]  /*3b70*/  FFMA.FTZ R107, R2.reuse, R107, -R133.reuse ;  /* 0x0000006b026b7223 */ /* 0x140fe20000010885 */
[----:B------:R-:W-:Y:S01]  /*3b80*/  FSEL R87, R87, -INF , !P6 ;  /* 0xff80000057577808 */ /* 0x000fe20007000000 */
[C-C-:B------:R-:W-:Y:S01]  /*3b90*/  FFMA.FTZ R123, R2.reuse, R123, -R133.reuse ;  /* 0x0000007b027b7223 */ /* 0x140fe20000010885 */
[----:B------:R-:W-:Y:S01]  /*3ba0*/  FMNMX.FTZ R12, R41, R12, !PT ;  /* 0x0000000c290c7209 */ /* 0x000fe20007810000 */
[C-C-:B------:R-:W-:Y:S01]  /*3bb0*/  FFMA.FTZ R121, R2.reuse, R121, -R133.reuse ;  /* 0x0000007902797223 */ /* 0x140fe20000010885 */
[----:B------:R-:W-:-:S01]  /*3bc0*/  FFMA.FTZ R109, R2, R109, -R133 ;  /* 0x0000006d026d7223 */ /* 0x000fc20000010885 */
[----:B------:R1:W-:Y:S01]  /*3bd0*/  MUFU.EX2 R0, R14 ;  /* 0x0000000e00007308 */ /* 0x0003e20000000800 */
[----:B------:R-:W-:Y:S01]  /*3be0*/  FMNMX.FTZ R12, R43, R12, !PT ;  /* 0x0000000c2b0c7209 */ /* 0x000fe20007810000 */
[C-C-:B0-----:R-:W-:Y:S01]  /*3bf0*/  FFMA.FTZ R20, R2.reuse, R7, -R133.reuse ;  /* 0x0000000702147223 */ /* 0x141fe20000010885 */
[----:B------:R-:W-:-:S01]  /*3c00*/  FFMA.FTZ R119, R2, R119, -R133 ;  /* 0x0000007702777223 */ /* 0x000fc20000010885 */
[C-C-:B------:R-:W-:Y:S01]  /*3c10*/  FFMA.FTZ R113, R2.reuse, R113, -R133.reuse ;  /* 0x0000007102717223 */ /* 0x140fe20000010885 */
[----:B------:R-:W-:Y:S01]  /*3c20*/  FMNMX.FTZ R24, R45, R12, !PT ;  /* 0x0000000c2d187209 */ /* 0x000fe20007810000 */
[C-C-:B------:R-:W-:Y:S01]  /*3c30*/  FFMA.FTZ R111, R2.reuse, R111, -R133.reuse ;  /* 0x0000006f026f7223 */ /* 0x140fe20000010885 */
[----:B------:R-:W-:-:S01]  /*3c40*/  FFMA.FTZ R32, R2, R15, -R133 ;  /* 0x0000000f02207223 */ /* 0x000fc20000010885 */
[----:B------:R-:W0:Y:S01]  /*3c50*/  MUFU.EX2 R103, R103 ;  /* 0x0000006700677308 */ /* 0x000e220000000800 */
[----:B------:R-:W-:Y:S01]  /*3c60*/  FMNMX.FTZ R24, R47, R24, !PT ;  /* 0x000000182f187209 */ /* 0x000fe20007810000 */
[C-C-:B-1----:R-:W-:Y:S01]  /*3c70*/  FFMA.FTZ R14, R2.reuse, R125, -R133.reuse ;  /* 0x0000007d020e7223 */ /* 0x142fe20000010885 */
[----:B------:R-:W-:-:S01]  /*3c80*/  FFMA.FTZ R15, R2, R69, -R133 ;  /* 0x00000045020f7223 */ /* 0x000fc20000010885 */
[C-C-:B------:R-:W-:Y:S01]  /*3c90*/  FFMA.FTZ R21, R2.reuse, R65, -R133.reuse ;  /* 0x0000004102157223 */ /* 0x140fe20000010885 */
[----:B------:R-:W-:Y:S01]  /*3ca0*/  FMNMX.FTZ R24, R49, R24, !PT ;  /* 0x0000001831187209 */ /* 0x000fe20007810000 */
[C-C-:B------:R-:W-:Y:S01]  /*3cb0*/  FFMA.FTZ R11, R2.reuse, R11, -R133.reuse ;  /* 0x0000000b020b7223 */ /* 0x140fe20000010885 */
[----:B------:R-:W-:-:S01]  /*3cc0*/  FFMA.FTZ R13, R2, R73, -R133 ;  /* 0x00000049020d7223 */ /* 0x000fc20000010885 */
[----:B------:R-:W-:Y:S01]  /*3cd0*/  MUFU.EX2 R117, R30 ;  /* 0x0000001e00757308 */ /* 0x000fe20000000800 */
[----:B------:R-:W-:Y:S01]  /*3ce0*/  FMNMX.FTZ R24, R51, R24, !PT ;  /* 0x0000001833187209 */ /* 0x000fe20007810000 */
[----:B------:R-:W-:-:S03]  /*3cf0*/  FFMA.FTZ R3, R2, R3, -R133 ;  /* 0x0000000302037223 */ /* 0x000fc60000010885 */
[----:B------:R-:W-:-:S03]  /*3d00*/  FMNMX.FTZ R24, R91, R24, !PT ;  /* 0x000000185b187209 */ /* 0x000fc60007810000 */
[----:B------:R-:W-:Y:S01]  /*3d10*/  MUFU.EX2 R30, R46 ;  /* 0x0000002e001e7308 */ /* 0x000fe20000000800 */
[----:B------:R-:W-:-:S04]  /*3d20*/  FMNMX.FTZ R24, R55, R24, !PT ;  /* 0x0000001837187209 */ /* 0x000fc80007810000 */
[----:B------:R-:W-:-:S03]  /*3d30*/  FMNMX.FTZ R24, R93, R24, !PT ;  /* 0x000000185d187209 */ /* 0x000fc60007810000 */
[----:B------:R-:W1:Y:S01]  /*3d40*/  MUFU.EX2 R8, R8 ;  /* 0x0000000800087308 */ /* 0x000e620000000800 */
[----:B------:R-:W-:-:S04]  /*3d50*/  FMNMX.FTZ R24, R59, R24, !PT ;  /* 0x000000183b187209 */ /* 0x000fc80007810000 */
[----:B------:R-:W-:-:S03]  /*3d60*/  FMNMX.FTZ R26, R95, R24, !PT ;  /* 0x000000185f1a7209 */ /* 0x000fc60007810000 */
[----:B------:R-:W-:Y:S01]  /*3d70*/  MUFU.EX2 R24, R115 ;  /* 0x0000007300187308 */ /* 0x000fe20000000800 */
[----:B------:R-:W-:-:S04]  /*3d80*/  FMNMX.FTZ R26, R63, R26, !PT ;  /* 0x0000001a3f1a7209 */ /* 0x000fc80007810000 */
[----:B------:R-:W-:-:S03]  /*3d90*/  FMNMX.FTZ R26, R97, R26, !PT ;  /* 0x0000001a611a7209 */ /* 0x000fc60007810000 */
[----:B------:R2:W-:Y:S01]  /*3da0*/  MUFU.EX2 R115, R28 ;  /* 0x0000001c00737308 */ /* 0x0005e20000000800 */
[----:B------:R-:W-:-:S04]  /*3db0*/  FMNMX.FTZ R26, R67, R26, !PT ;  /* 0x0000001a431a7209 */ /* 0x000fc80007810000 */
[----:B------:R-:W-:-:S03]  /*3dc0*/  FMNMX.FTZ R26, R99, R26, !PT ;  /* 0x0000001a631a7209 */ /* 0x000fc60007810000 */
[----:B------:R-:W3:Y:S01]  /*3dd0*/  MUFU.EX2 R105, R105 ;  /* 0x0000006900697308 */ /* 0x000ee20000000800 */
[----:B------:R-:W-:-:S04]  /*3de0*/  FMNMX.FTZ R26, R71, R26, !PT ;  /* 0x0000001a471a7209 */ /* 0x000fc80007810000 */
[----:B------:R-:W-:-:S03]  /*3df0*/  FMNMX.FTZ R26, R101, R26, !PT ;  /* 0x0000001a651a7209 */ /* 0x000fc60007810000 */
[----:B------:R-:W4:Y:S01]  /*3e00*/  MUFU.EX2 R10, R127 ;  /* 0x0000007f000a7308 */ /* 0x000f220000000800 */
[----:B------:R-:W-:-:S04]  /*3e10*/  FMNMX.FTZ R26, R75, R26, !PT ;  /* 0x0000001a4b1a7209 */ /* 0x000fc80007810000 */
[----:B------:R-:W-:-:S03]  /*3e20*/  FMNMX.FTZ R26, R53, R26, !PT ;  /* 0x0000001a351a7209 */ /* 0x000fc60007810000 */
[----:B------:R-:W5:Y:S01]  /*3e30*/  MUFU.EX2 R107, R107 ;  /* 0x0000006b006b7308 */ /* 0x000f620000000800 */
[----:B------:R-:W-:-:S04]  /*3e40*/  FMNMX.FTZ R26, R79, R26, !PT ;  /* 0x0000001a4f1a7209 */ /* 0x000fc80007810000 */
[----:B------:R-:W-:-:S03]  /*3e50*/  FMNMX.FTZ R26, R25, R26, !PT ;  /* 0x0000001a191a7209 */ /* 0x000fc60007810000 */
[----:B------:R-:W5:Y:S01]  /*3e60*/  MUFU.EX2 R14, R14 ;  /* 0x0000000e000e7308 */ /* 0x000f620000000800 */
[----:B------:R-:W-:-:S04]  /*3e70*/  FMNMX.FTZ R26, R83, R26, !PT ;  /* 0x0000001a531a7209 */ /* 0x000fc80007810000 */
[----:B------:R-:W-:-:S03]  /*3e80*/  FMNMX.FTZ R26, R57, R26, !PT ;  /* 0x0000001a391a7209 */ /* 0x000fc60007810000 */
[----:B------:R-:W-:Y:S01]  /*3e90*/  MUFU.EX2 R123, R123 ;  /* 0x0000007b007b7308 */ /* 0x000fe20000000800 */
[----:B------:R-:W-:-:S05]  /*3ea0*/  FMNMX.FTZ R26, R87, R26, !PT ;  /* 0x0000001a571a7209 */ /* 0x000fca0007810000 */
[----:B------:R-:W0:Y:S02]  /*3eb0*/  SHFL.BFLY PT, R61, R26, 0x2, 0x1f ;  /* 0x0c401f001a3d7f89 */ /* 0x000e2400000e0000 */
[----:B------:R-:W-:Y:S08]  /*3ec0*/  MUFU.EX2 R12, R121 ;  /* 0x00000079000c7308 */ /* 0x000ff00000000800 */
[----:B------:R-:W-:Y:S08]  /*3ed0*/  MUFU.EX2 R109, R109 ;  /* 0x0000006d006d7308 */ /* 0x000ff00000000800 */
[----:B------:R-:W-:Y:S01]  /*3ee0*/  MUFU.EX2 R119, R119 ;  /* 0x0000007700777308 */ /* 0x000fe20000000800 */
[----:B0-----:R-:W-:Y:S01]  /*3ef0*/  FMNMX.FTZ R61, R26, R61, !PT ;  /* 0x0000003d1a3d7209 */ /* 0x001fe20007810000 */
[----:B------:R-:W-:-:S06]  /*3f00*/  FFMA.FTZ R26, R2, R9, -R133 ;  /* 0x00000009021a7223 */ /* 0x000fcc0000010885 */
[----:B------:R-:W-:Y:S01]  /*3f10*/  MUFU.EX2 R113, R113 ;  /* 0x0000007100717308 */ /* 0x000fe20000000800 */
[----:B------:R-:W-:-:S01]  /*3f20*/  FFMA.FTZ R9, R2, R81, -R133 ;  /* 0x0000005102097223 */ /* 0x000fc20000010885 */
[----:B--2---:R-:W0:Y:S06]  /*3f30*/  SHFL.BFLY PT, R28, R61, 0x1, 0x1f ;  /* 0x0c201f003d1c7f89 */ /* 0x004e2c00000e0000 */
[----:B------:R-:W-:Y:S08]  /*3f40*/  MUFU.EX2 R111, R111 ;  /* 0x0000006f006f7308 */ /* 0x000ff00000000800 */
[----:B------:R-:W-:Y:S08]  /*3f50*/  MUFU.EX2 R32, R32 ;  /* 0x0000002000207308 */ /* 0x000ff00000000800 */
[----:B------:R-:W-:Y:S01]  /*3f60*/  MUFU.EX2 R15, R15 ;  /* 0x0000000f000f7308 */ /* 0x000fe20000000800 */
[----:B0-----:R-:W-:Y:S01]  /*3f70*/  FMNMX.FTZ R7, R61, R28, !PT ;  /* 0x0000001c3d077209 */ /* 0x001fe20007810000 */
[----:B------:R-:W-:-:S03]  /*3f80*/  FFMA.FTZ R28, R2, R85, -R133 ;  /* 0x00000055021c7223 */ /* 0x000fc60000010885 */
[----:B------:R-:W-:Y:S01]  /*3f90*/  FSETP.NEU.FTZ.AND P1, PT, R7, -INF , PT ;  /* 0xff8000000700780b */ /* 0x000fe20003f3d000 */
[----:B------:R-:W-:-:S02]  /*3fa0*/  FFMA.FTZ R46, R2, R7, -8 ;  /* 0xc1000000022e7423 */ /* 0x000fc40000010007 */
[----:B------:R-:W-:Y:S03]  /*3fb0*/  MUFU.EX2 R44, R11 ;  /* 0x0000000b002c7308 */ /* 0x000fe60000000800 */
[----:B------:R-:W-:Y:S02]  /*3fc0*/  FSEL R46, R46, RZ, P1 ;  /* 0x000000ff2e2e7208 */ /* 0x000fe40000800000 */
[----:B------:R-:W-:-:S03]  /*3fd0*/  PLOP3.LUT P1, PT, PT, PT, UP0, 0x40, 0x0 ;  /* 0x000000000000781c */ /* 0x000fc60003f2e808 */
        /* <DEDUP_REMOVED lines=17> */
[----:B0-----:R-:W-:-:S01]  /*40f0*/  FADD.FTZ R31, R0, R103 ;  /* 0x00000067001f7221 */ /* 0x001fc20000010000 */
[C-C-:B------:R-:W-:Y:S01]  /*4100*/  FFMA.FTZ R91, R2.reuse, R91, -R46.reuse ;  /* 0x0000005b025b7223 */ /* 0x140fe2000001082e */
[----:B------:R-:W-:-:S01]  /*4110*/  FFMA.FTZ R55, R2, R55, -R46 ;  /* 0x0000003702377223 */ /* 0x000fc2000001082e */
[----:B------:R-:W-:Y:S01]  /*4120*/  FFMA.FTZ R93, R2, R93, -R46 ;  /* 0x0000005d025d7223 */ /* 0x000fe2000001082e */
[----:B-1----:R-:W-:-:S01]  /*4130*/  FADD.FTZ R64, R8, R31 ;  /* 0x0000001f08407221 */ /* 0x002fc20000010000 */
[C-C-:B------:R-:W-:Y:S01]  /*4140*/  FFMA.FTZ R59, R2.reuse, R59, -R46.reuse ;  /* 0x0000003b023b7223 */ /* 0x140fe2000001082e */
[----:B------:R-:W-:-:S01]  /*4150*/  FFMA.FTZ R95, R2, R95, -R46 ;  /* 0x0000005f025f7223 */ /* 0x000fc2000001082e */
[----:B------:R-:W0:Y:S01]  /*4160*/  MUFU.EX2 R27, R27 ;  /* 0x0000001b001b7308 */ /* 0x000e220000000800 */
[----:B---3--:R-:W-:-:S01]  /*4170*/  FADD.FTZ R31, R105, R64 ;  /* 0x00000040691f7221 */ /* 0x008fc20000010000 */
[----:B------:R-:W-:Y:S01]  /*4180*/  F2FP.SATFINITE.E4M3.F32.PACK_AB_MERGE_C R105, R105, R8, RZ ;  /* 0x000000086969723e */ /* 0x000fe200048070ff */
[----:B------:R-:W-:-:S01]  /*4190*/  FFMA.FTZ R63, R2, R63, -R46 ;  /* 0x0000003f023f7223 */ /* 0x000fc2000001082e */
[----:B------:R-:W-:Y:S01]  /*41a0*/  FFMA.FTZ R97, R2, R97, -R46 ;  /* 0x0000006102617223 */ /* 0x000fe2000001082e */
[----:B----4-:R-:W-:-:S01]  /*41b0*/  FADD.FTZ R64, R10, R31 ;  /* 0x0000001f0a407221 */ /* 0x010fc20000010000 */
[C---:B------:R-:W-:Y:S01]  /*41c0*/  FFMA.FTZ R11, R2.reuse, R77, -R133 ;  /* 0x0000004d020b7223 */ /* 0x040fe20000010885 */
[----:B------:R-:W-:-:S01]  /*41d0*/  FFMA.FTZ R67, R2, R67, -R46 ;  /* 0x0000004302437223 */ /* 0x000fc2000001082e */
[----:B------:R-:W1:Y:S01]  /*41e0*/  MUFU.EX2 R29, R29 ;  /* 0x0000001d001d7308 */ /* 0x000e620000000800 */
[----:B-----5:R-:W-:-:S01]  /*41f0*/  FADD.FTZ R31, R107, R64 ;  /* 0x000000406b1f7221 */ /* 0x020fc20000010000 */
[C-C-:B------:R-:W-:Y:S01]  /*4200*/  FFMA.FTZ R99, R2.reuse, R99, -R46.reuse ;  /* 0x0000006302637223 */ /* 0x140fe2000001082e */
[----:B------:R-:W-:Y:S01]  /*4210*/  F2FP.SATFINITE.E4M3.F32.PACK_AB_MERGE_C R164, R103, R0, R105 ;  /* 0x0000000067a4723e */ /* 0x000fe20004807069 */
[----:B------:R-:W-:Y:S01]  /*4220*/  FFMA.FTZ R71, R2, R71, -R46 ;  /* 0x0000004702477223 */ /* 0x000fe2000001082e */
[----:B------:R-:W-:-:S01]  /*4230*/  FADD.FTZ R68, R14, R31 ;  /* 0x0000001f0e447221 */ /* 0x000fc20000010000 */
[C-C-:B------:R-:W-:Y:S01]  /*4240*/  FFMA.FTZ R101, R2.reuse, R101, -R46.reuse ;  /* 0x0000006502657223 */ /* 0x140fe2000001082e */
[----:B------:R-:W-:-:S01]  /*4250*/  FFMA.FTZ R75, R2, R75, -R46 ;  /* 0x0000004b024b7223 */ /* 0x000fc2000001082e */
[----:B------:R-:W2:Y:S01]  /*4260*/  MUFU.EX2 R33, R33 ;  /* 0x0000002100217308 */ /* 0x000ea20000000800 */
[----:B0-----:R-:W-:-:S01]  /*4270*/  FADD.FTZ R66, R34, R27 ;  /* 0x0000001b22427221 */ /* 0x001fc20000010000 */
[C-C-:B------:R-:W-:Y:S01]  /*4280*/  FFMA.FTZ R53, R2.reuse, R53, -R46.reuse ;  /* 0x0000003502357223 */ /* 0x140fe2000001082e */
[----:B------:R-:W-:-:S01]  /*4290*/  FFMA.FTZ R79, R2, R79, -R46 ;  /* 0x0000004f024f7223 */ /* 0x000fc2000001082e */
[C-C-:B------:R-:W-:Y:S01]  /*42a0*/  FFMA.FTZ R25, R2.reuse, R25, -R46.reuse ;  /* 0x0000001902197223 */ /* 0x140fe2000001082e */
[----:B------:R-:W-:-:S01]  /*42b0*/  FFMA.FTZ R83, R2, R83, -R46 ;  /* 0x0000005302537223 */ /* 0x000fc2000001082e */
[C-C-:B------:R-:W-:Y:S01]  /*42c0*/  FFMA.FTZ R57, R2.reuse, R57, -R46.reuse ;  /* 0x0000003902397223 */ /* 0x140fe2000001082e */
[----:B------:R-:W-:-:S01]  /*42d0*/  FFMA.FTZ R46, R2, R87, -R46 ;  /* 0x00000057022e7223 */ /* 0x000fc2000001082e */
[----:B------:R0:W3:Y:S01]  /*42e0*/  MUFU.EX2 R50, R35 ;  /* 0x0000002300327308 */ /* 0x0000e20000000800 */
[----:B-1----:R-:W-:-:S04]  /*42f0*/  FADD.FTZ R31, R29, R66 ;  /* 0x000000421d1f7221 */ /* 0x002fc80000010000 */
[C---:B------:R-:W-:Y:S01]  /*4300*/  FADD.FTZ R8, R48.reuse, R31 ;  /* 0x0000001f30087221 */ /* 0x040fe20000010000 */
[----:B------:R-:W-:Y:S02]  /*4310*/  F2FP.SATFINITE.E4M3.F32.PACK_AB_MERGE_C R48, R48, R29, RZ ;  /* 0x0000001d3030723e */ /* 0x000fe400048070ff */
[----:B------:R-:W1:Y:S01]  /*4320*/  MUFU.EX2 R37, R37 ;  /* 0x0000002500257308 */ /* 0x000e620000000800 */
[----:B0-----:R-:W-:-:S01]  /*4330*/  FADD.FTZ R35, R123, R68 ;  /* 0x000000447b237221 */ /* 0x001fc20000010000 */
[----:B------:R-:W-:Y:S01]  /*4340*/  F2FP.SATFINITE.E4M3.F32.PACK_AB_MERGE_C R123, R123, R14, RZ ;  /* 0x0000000e7b7b723e */ /* 0x000fe200048070ff */
[----:B--2---:R-:W-:-:S01]  /*4350*/  FADD.FTZ R31, R33, R8 ;  /* 0x00000008211f7221 */ /* 0x004fc20000010000 */
[----:B------:R-:W-:Y:S01]  /*4360*/  F2FP.SATFINITE.E4M3.F32.PACK_AB_MERGE_C R165, R27, R34, R48 ;  /* 0x000000221ba5723e */ /* 0x000fe20004807030 */
[----:B------:R-:W-:-:S01]  /*4370*/  FADD.FTZ R14, R12, R35 ;  /* 0x000000230c0e7221 */ /* 0x000fc20000010000 */
[----:B------:R-:W-:Y:S02]  /*4380*/  F2FP.SATFINITE.E4M3.F32.PACK_AB_MERGE_C R166, R107, R10, R123 ;  /* 0x0000000a6ba6723e */ /* 0x000fe4000480707b */
[----:B------:R-:W0:Y:S01]  /*4390*/  MUFU.EX2 R52, R39 ;  /* 0x0000002700347308 */ /* 0x000e220000000800 */
[----:B------:R-:W-:-:S01]  /*43a0*/  FADD.FTZ R14, R109, R14 ;  /* 0x0000000e6d0e7221 */ /* 0x000fc20000010000 */
[----:B---3--:R-:W-:-:S03]  /*43b0*/  FADD.FTZ R8, R50, R31 ;  /* 0x0000001f32087221 */ /* 0x008fc60000010000 */
[----:B------:R-:W-:Y:S01]  /*43c0*/  FADD.FTZ R35, R119, R14 ;  /* 0x0000000e77237221 */ /* 0x000fe20000010000 */
[C---:B------:R-:W-:Y:S02]  /*43d0*/  F2FP.SATFINITE.E4M3.F32.PACK_AB_MERGE_C R119, R36.reuse, R119, RZ ;  /* 0x000000772477723e */ /* 0x040fe400048070ff */
[----:B------:R-:W2:Y:S01]  /*43e0*/  MUFU.EX2 R41, R41 ;  /* 0x0000002900297308 */ /* 0x000ea20000000800 */
[----:B------:R-:W-:-:S01]  /*43f0*/  FADD.FTZ R35, R36, R35 ;  /* 0x0000002324237221 */ /* 0x000fc20000010000 */
[----:B-1----:R-:W-:Y:S01]  /*4400*/  FADD.FTZ R31, R37, R8 ;  /* 0x00000008251f7221 */ /* 0x002fe20000010000 */
[----:B------:R-:W-:Y:S02]  /*4410*/  F2FP.SATFINITE.E4M3.F32.PACK_AB_MERGE_C R160, R109, R12, R119 ;  /* 0x0000000c6da0723e */ /* 0x000fe40004807077 */
[----:B------:R-:W-:Y:S01]  /*4420*/  FADD.FTZ R10, R24, R35 ;  /* 0x00000023180a7221 */ /* 0x000fe20000010000 */
[----:B------:R-:W-:Y:S02]  /*4430*/  F2FP.SATFINITE.E4M3.F32.PACK_AB_MERGE_C R12, R38, R111, RZ ;  /* 0x0000006f260c723e */ /* 0x000fe400048070ff */
[----:B------:R-:W1:Y:S01]  /*4440*/  MUFU.EX2 R54, R43 ;  /* 0x0000002b00367308 */ /* 0x000e620000000800 */
[----:B0-----:R-:W-:-:S01]  /*4450*/  FADD.FTZ R8, R52, R31 ;  /* 0x0000001f34087221 */ /* 0x001fc20000010000 */
[C---:B------:R-:W-:Y:S01]  /*4460*/  FADD.FTZ R10, R113.reuse, R10 ;  /* 0x0000000a710a7221 */ /* 0x040fe20000010000 */
[----:B------:R-:W-:-:S02]  /*4470*/  F2FP.SATFINITE.E4M3.F32.PACK_AB_MERGE_C R162, R113, R24, R12 ;  /* 0x0000001871a2723e */ /* 0x000fc4000480700c */
[----:B------:R-:W-:Y:S01]  /*4480*/  F2FP.SATFINITE.E4M3.F32.PACK_AB_MERGE_C R12, R117, R42, RZ ;  /* 0x0000002a750c723e */ /* 0x000fe200048070ff */
[----:B------:R-:W-:-:S01]  /*4490*/  FADD.FTZ R111, R111, R10 ;  /* 0x0000000a6f6f7221 */ /* 0x000fc20000010000 */
[----:B------:R-:W-:Y:S01]  /*44a0*/  F2FP.SATFINITE.E4M3.F32.PACK_AB_MERGE_C R14, R15, R32, RZ ;  /* 0x000000200f0e723e */ /* 0x000fe200048070ff */
[----:B------:R-:W0:Y:S01]  /*44b0*/  MUFU.EX2 R45, R45 ;  /* 0x0000002d002d7308 */ /* 0x000e220000000800 */
[----:B--2---:R-:W-:-:S01]  /*44c0*/  FADD.FTZ R31, R41, R8 ;  /* 0x00000008291f7221 */ /* 0x004fc20000010000 */
[----:B------:R-:W-:Y:S01]  /*44d0*/  FADD.FTZ R111, R38, R111 ;  /* 0x0000006f266f7221 */ /* 0x000fe20000010000 */
[----:B------:R-:W-:Y:S02]  /*44e0*/  F2FP.SATFINITE.E4M3.F32.PACK_AB_MERGE_C R156, R115, R40, R12 ;  /* 0x00000028739c723e */ /* 0x000fe4000480700c */
[----:B------:R-:W-:Y:S01]  /*44f0*/  F2FP.SATFINITE.E4M3.F32.PACK_AB_MERGE_C R158, R21, R44, R14 ;  /* 0x0000002c159e723e */ /* 0x000fe2000480700e */
[----:B------:R-:W-:-:S01]  /*4500*/  FADD.FTZ R40, R40, R111 ;  /* 0x0000006f28287221 */ /* 0x000fc20000010000 */
[----:B------:R-:W-:Y:S01]  /*4510*/  F2FP.SATFINITE.E4M3.F32.PACK_AB_MERGE_C R37, R52, R37, RZ ;  /* 0x000000253425723e */ /* 0x000fe200048070ff */
[----:B------:R-:W2:Y:S01]  /*4520*/  MUFU.EX2 R56, R47 ;  /* 0x0000002f00387308 */ /* 0x000ea20000000800 */
[----:B-1----:R-:W-:-:S01]  /*4530*/  FADD.FTZ R10, R54, R31 ;  /* 0x0000001f360a7221 */ /* 0x002fc20000010000 */
[----:B------:R-:W-:Y:S01]  /*4540*/  FADD.FTZ R115, R115, R40 ;  /* 0x0000002873737221 */ /* 0x000fe20000010000 */
[----:B------:R-:W-:-:S03]  /*4550*/  F2FP.SATFINITE.E4M3.F32.PACK_AB_MERGE_C R167, R50, R33, R37 ;  /* 0x0000002132a7723e */ /* 0x000fc60004807025 */
[----:B------:R-:W-:Y:S02]  /*4560*/  FADD.FTZ R42, R42, R115 ;  /* 0x000000732a2a7221 */ /* 0x000fe40000010000 */
[----:B------:R-:W1:Y:S01]  /*4570*/  MUFU.EX2 R49, R49 ;  /* 0x0000003100317308 */ /* 0x000e620000000800 */
[----:B0-----:R-:W-:-:S01]  /*4580*/  FADD.FTZ R31, R45, R10 ;  /* 0x0000000a2d1f7221 */ /* 0x001fc20000010000 */
[----:B------:R-:W-:-:S04]  /*4590*/  FADD.FTZ R117, R117, R42 ;  /* 0x0000002a75757221 */ /* 0x000fc80000010000 */
[----:B------:R-:W-:Y:S02]  /*45a0*/  FADD.FTZ R44, R44, R117 ;  /* 0x000000752c2c7221 */ /* 0x000fe40000010000 */
[----:B------:R-:W0:Y:S01]  /*45b0*/  MUFU.EX2 R58, R51 ;  /* 0x00000033003a7308 */ /* 0x000e220000000800 */
[----:B--2---:R-:W-:-:S01]  /*45c0*/  FADD.FTZ R10, R56, R31 ;  /* 0x0000001f380a7221 */ /* 0x004fc20000010000 */
[----:B------:R-:W-:Y:S01]  /*45d0*/  FADD.FTZ R21, R21, R44 ;  /* 0x0000002c15157221 */ /* 0x000fe20000010000 */
[----:B------:R-:W-:-:S03]  /*45e0*/  F2FP.SATFINITE.E4M3.F32.PACK_AB_MERGE_C R45, R56, R45, RZ ;  /* 0x0000002d382d723e */ /* 0x000fc600048070ff */
[----:B------:R-:W-:Y:S01]  /*45f0*/  FADD.FTZ R32, R32, R21 ;  /* 0x0000001520207221 */ /* 0x000fe20000010000 */
[----:B------:R-:W-:Y:S01]  /*4600*/  F2FP.SATFINITE.E4M3.F32.PACK_AB_MERGE_C R161, R54, R41, R45 ;  /* 0x0000002936a1723e */ /* 0x000fe2000480702d */
[----:B------:R-:W2:Y:S01]  /*4610*/  MUFU.EX2 R91, R91 ;  /* 0x0000005b005b7308 */ /* 0x000ea20000000800 */
[----:B-1----:R-:W-:-:S01]  /*4620*/  FADD.FTZ R31, R49, R10 ;  /* 0x0000000a311f7221 */ /* 0x002fc20000010000 */
[----:B------:R-:W-:-:S06]  /*4630*/  FADD.FTZ R15, R15, R32 ;  /* 0x000000200f0f7221 */ /* 0x000fcc0000010000 */
[----:B------:R-:W1:Y:S01]  /*4640*/  MUFU.EX2 R60, R55 ;  /* 0x00000037003c7308 */ /* 0x000e620000000800 */
[----:B0-----:R-:W-:-:S07]  /*4650*/  FADD.FTZ R12, R58, R31 ;  /* 0x0000001f3a0c7221 */ /* 0x001fce0000010000 */
[----:B------:R-:W0:Y:S01]  /*4660*/  MUFU.EX2 R93, R93 ;  /* 0x0000005d005d7308 */ /* 0x000e220000000800 */
[----:B--2---:R-:W-:-:S07]  /*4670*/  FADD.FTZ R31, R91, R12 ;  /* 0x0000000c5b1f7221 */ /* 0x004fce0000010000 */
[----:B------:R-:W2:Y:S01]  /*4680*/  MUFU.EX2 R62, R59 ;  /* 0x0000003b003e7308 */ /* 0x000ea20000000800 */
[----:B-1----:R-:W-:-:S01]  /*4690*/  FADD.FTZ R12, R60, R31 ;  /* 0x0000001f3c0c7221 */ /* 0x002fc20000010000 */
[----:B------:R-:W-:-:S04]  /*46a0*/  F2FP.SATFINITE.E4M3.F32.PACK_AB_MERGE_C R60, R60, R91, RZ ;  /* 0x0000005b3c3c723e */ /* 0x000fc800048070ff */
[----:B------:R-:W-:Y:S02]  /*46b0*/  F2FP.SATFINITE.E4M3.F32.PACK_AB_MERGE_C R163, R58, R49, R60 ;  /* 0x000000313aa3723e */ /* 0x000fe4000480703c */
[----:B------:R-:W1:Y:S01]  /*46c0*/  MUFU.EX2 R95, R95 ;  /* 0x0000005f005f7308 */ /* 0x000e620000000800 */
[----:B0-----:R-:W-:-:S07]  /*46d0*/  FADD.FTZ R29, R93, R12 ;  /* 0x0000000c5d1d7221 */ /* 0x001fce0000010000 */
[----:B------:R-:W0:Y:S01]  /*46e0*/  MUFU.EX2 R64, R63 ;  /* 0x0000003f00407308 */ /* 0x000e220000000800 */
[----:B--2---:R-:W-:-:S07]  /*46f0*/  FADD.FTZ R14, R62, R29 ;  /* 0x0000001d3e0e7221 */ /* 0x004fce0000010000 */
[----:B------:R-:W2:Y:S01]  /*4700*/  MUFU.EX2 R97, R97 ;  /* 0x0000006100617308 */ /* 0x000ea20000000800 */
[----:B-1----:R-:W-:-:S07]  /*4710*/  FADD.FTZ R29, R95, R14 ;  /* 0x0000000e5f1d7221 */ /* 0x002fce0000010000 */
[----:B------:R-:W-:Y:S01]  /*4720*/  MUFU.EX2 R26, R26 ;  /* 0x0000001a001a7308 */ /* 0x000fe20000000800 */
[C---:B0-----:R-:W-:Y:S01]  /*4730*/  F2FP.SATFINITE.E4M3.F32.PACK_AB_MERGE_C R95, R64.reuse, R95, RZ ;  /* 0x0000005f405f723e */ /* 0x041fe200048070ff */
[----:B------:R-:W-:-:S03]  /*4740*/  FADD.FTZ R64, R64, R29 ;  /* 0x0000001d40407221 */ /* 0x000fc60000010000 */
[----:B------:R-:W-:-:S03]  /*4750*/  F2FP.SATFINITE.E4M3.F32.PACK_AB_MERGE_C R157, R62, R93, R95 ;  /* 0x0000005d3e9d723e */ /* 0x000fc6000480705f */
[----:B------:R-:W0:Y:S01]  /*4760*/  MUFU.EX2 R11, R11 ;  /* 0x0000000b000b7308 */ /* 0x000e220000000800 */
[----:B--2---:R-:W-:-:S07]  /*4770*/  FADD.FTZ R21, R97, R64 ;  /* 0x0000004061157221 */ /* 0x004fce0000010000 */
[----:B------:R-:W1:Y:S08]  /*4780*/  MUFU.EX2 R0, R67 ;  /* 0x0000004300007308 */ /* 0x000e700000000800 */
[----:B------:R-:W2:Y:S01]  /*4790*/  MUFU.EX2 R13, R13 ;  /* 0x0000000d000d7308 */ /* 0x000ea20000000800 */
[----:B0-----:R-:W-:-:S07]  /*47a0*/  F2FP.SATFINITE.E4M3.F32.PACK_AB_MERGE_C R14, R11, R26, RZ ;  /* 0x0000001a0b0e723e */ /* 0x001fce00048070ff */
[----:B------:R-:W0:Y:S01]  /*47b0*/  MUFU.EX2 R99, R99 ;  /* 0x0000006300637308 */ /* 0x000e220000000800 */
[----:B-1----:R-:W-:-:S07]  /*47c0*/  FADD.FTZ R24, R0, R21 ;  /* 0x0000001500187221 */ /* 0x002fce0000010000 */
[----:B------:R-:W1:Y:S01]  /*47d0*/  MUFU.EX2 R8, R71 ;  /* 0x0000004700087308 */ /* 0x000e620000000800 */
[----:B--2---:R-:W-:Y:S01]  /*47e0*/  F2FP.SATFINITE.E4M3.F32.PACK_AB_MERGE_C R152, R13, R30, R14 ;  /* 0x0000001e0d98723e */ /* 0x004fe2000480700e */
[----:B------:R-:W-:-:S04]  /*47f0*/  FADD.FTZ R30, R30, R15 ;  /* 0x0000000f1e1e7221 */ /* 0x000fc80000010000 */
[----:B------:R-:W-:Y:S02]  /*4800*/  FADD.FTZ R21, R13, R30 ;  /* 0x0000001e0d157221 */ /* 0x000fe40000010000 */
[----:B------:R-:W2:Y:S01]  /*4810*/  MUFU.EX2 R101, R101 ;  /* 0x0000006500657308 */ /* 0x000ea20000000800 */
[----:B0-----:R-:W-:-:S01]  /*4820*/  FADD.FTZ R15, R99, R24 ;  /* 0x00000018630f7221 */ /* 0x001fc20000010000 */
[----:B------:R-:W-:-:S06]  /*4830*/  FADD.FTZ R26, R26, R21 ;  /* 0x000000151a1a7221 */ /* 0x000fcc0000010000 */
[----:B------:R-:W0:Y:S01]  /*4840*/  MUFU.EX2 R10, R75 ;  /* 0x0000004b000a7308 */ /* 0x000e220000000800 */
[C---:B-1----:R-:W-:Y:S01]  /*4850*/  F2FP.SATFINITE.E4M3.F32.PACK_AB_MERGE_C R99, R8.reuse, R99, RZ ;  /* 0x000000630863723e */ /* 0x042fe200048070ff */
[----:B------:R-:W-:-:S03]  /*4860*/  FADD.FTZ R8, R8, R15 ;  /* 0x0000000f08087221 */ /* 0x000fc60000010000 */
[----:B------:R-:W-:-:S03]  /*4870*/  F2FP.SATFINITE.E4M3.F32.PACK_AB_MERGE_C R159, R0, R97, R99 ;  /* 0x00000061009f723e */ /* 0x000fc60004807063 */
[----:B------:R-:W1:Y:S01]  /*4880*/  MUFU.EX2 R53, R53 ;  /* 0x0000003500357308 */ /* 0x000e620000000800 */
[----:B--2---:R-:W-:-:S07]  /*4890*/  FADD.FTZ R13, R101, R8 ;  /* 0x00000008650d7221 */ /* 0x004fce0000010000 */
[----:B------:R-:W-:Y:S01]  /*48a0*/  MUFU.EX2 R3, R3 ;  /* 0x0000000300037308 */ /* 0x000fe20000000800 */
[----:B0-----:R-:W-:-:S01]  /*48b0*/  FADD.FTZ R0, R10, R13 ;  /* 0x0000000d0a007221 */ /* 0x001fc20000010000 */
[----:B------:R-:W-:-:S06]  /*48c0*/  FADD.FTZ R13, R11, R26 ;  /* 0x0000001a0b0d7221 */ /* 0x000fcc0000010000 */
[----:B------:R-:W0:Y:S01]  /*48d0*/  MUFU.EX2 R28, R28 ;  /* 0x0000001c001c7308 */ /* 0x000e220000000800 */
[----:B-1----:R-:W-:-:S07]  /*48e0*/  FADD.FTZ R11, R53, R0 ;  /* 0x00000000350b7221 */ /* 0x002fce0000010000 */
[----:B------:R-:W1:Y:S08]  /*48f0*/  MUFU.EX2 R12, R79 ;  /* 0x0000004f000c7308 */ /* 0x000e700000000800 */
[----:B------:R-:W-:Y:S01]  /*4900*/  MUFU.EX2 R20, R20 ;  /* 0x0000001400147308 */ /* 0x000fe20000000800 */
[----:B0-----:R-:W-:-:S07]  /*4910*/  F2FP.SATFINITE.E4M3.F32.PACK_AB_MERGE_C R8, R28, R3, RZ ;  /* 0x000000031c08723e */ /* 0x001fce00048070ff */
[----:B------:R-:W0:Y:S01]  /*4920*/  MUFU.EX2 R9, R9 ;  /* 0x0000000900097308 */ /* 0x000e220000000800 */
[C---:B-1----:R-:W-:Y:S01]  /*4930*/  F2FP.SATFINITE.E4M3.F32.PACK_AB_MERGE_C R53, R12.reuse, R53, RZ ;  /* 0x000000350c35723e */ /* 0x042fe200048070ff */
[----:B------:R-:W-:-:S03]  /*4940*/  FADD.FTZ R12, R12, R11 ;  /* 0x0000000b0c0c7221 */ /* 0x000fc60000010000 */
[----:B------:R-:W-:-:S03]  /*4950*/  F2FP.SATFINITE.E4M3.F32.PACK_AB_MERGE_C R153, R10, R101, R53 ;  /* 0x000000650a99723e */ /* 0x000fc60004807035 */
[----:B------:R-:W1:Y:S08]  /*4960*/  MUFU.EX2 R25, R25 ;  /* 0x0000001900197308 */ /* 0x000e700000000800 */
[----:B------:R-:W2:Y:S01]  /*4970*/  MUFU.EX2 R14, R83 ;  /* 0x00000053000e7308 */ /* 0x000ea20000000800 */
[----:B0-----:R-:W-:Y:S01]  /*4980*/  F2FP.SATFINITE.E4M3.F32.PACK_AB_MERGE_C R154, R9, R20, R8 ;  /* 0x00000014099a723e */ /* 0x001fe20004807008 */
[----:B------:R-:W-:-:S04]  /*4990*/  FADD.FTZ R20, R20, R13 ;  /* 0x0000000d14147221 */ /* 0x000fc80000010000 */
[----:B------:R-:W-:Y:S02]  /*49a0*/  FADD.FTZ R20, R9, R20 ;  /* 0x0000001409147221 */ /* 0x000fe40000010000 */
[----:B------:R-:W-:Y:S01]  /*49b0*/  MUFU.EX2 R57, R57 ;  /* 0x0000003900397308 */ /* 0x000fe20000000800 */
[----:B-1----:R-:W-:-:S01]  /*49c0*/  FADD.FTZ R11, R25, R12 ;  /* 0x0000000c190b7221 */ /* 0x002fc20000010000 */
[----:B------:R-:W-:Y:S01]  /*49d0*/  FADD.FTZ R3, R3, R20 ;  /* 0x0000001403037221 */ /* 0x000fe20000010000 */
[----:B------:R-:W-:-:S03]  /*49e0*/  VIADD R12, R89, 0xfffffffe ;  /* 0xfffffffe590c7836 */ /* 0x000fc60000000000 */
[----:B------:R-:W-:Y:S02]  /*49f0*/  FADD.FTZ R3, R28, R3 ;  /* 0x000000031c037221 */ /* 0x000fe40000010000 */
[----:B------:R-:W0:Y:S01]  /*4a00*/  MUFU.EX2 R46, R46 ;  /* 0x0000002e002e7308 */ /* 0x000e220000000800 */
[----:B--2---:R-:W-:-:S01]  /*4a10*/  FADD.FTZ R0, R14, R11 ;  /* 0x0000000b0e007221 */ /* 0x004fc20000010000 */
[----:B0-----:R-:W-:-:S03]  /*4a20*/  F2FP.SATFINITE.E4M3.F32.PACK_AB_MERGE_C R8, R46, R57, RZ ;  /* 0x000000392e08723e */ /* 0x001fc600048070ff */
[----:B------:R-:W-:Y:S01]  /*4a30*/  FADD.FTZ R57, R57, R0 ;  /* 0x0000000039397221 */ /* 0x000fe20000010000 */
[----:B------:R-:W-:Y:S01]  /*4a40*/  F2FP.SATFINITE.E4M3.F32.PACK_AB_MERGE_C R155, R14, R25, R8 ;  /* 0x000000190e9b723e */ /* 0x000fe20004807008 */
[----:B------:R-:W-:Y:S02]  /*4a50*/  IMAD.U32 R8, RZ, RZ, UR6 ;  /* 0x00000006ff087e24 */ /* 0x000fe4000f8e00ff */
[----:B------:R-:W-:-:S01]  /*4a60*/  FADD.FTZ R0, R46, R57 ;  /* 0x000000392e007221 */ /* 0x000fc20000010000 */
[----:B------:R-:W-:Y:S06]  /*4a70*/  @P1 BRA `(.L_x_1011) ;  /* 0x00000000004c1947 */ /* 0x000fec0003800000 */
[----:B------:R-:W-:Y:S01]  /*4a80*/  ISETP.LT.AND P1, PT, RZ, UR47, PT ;  /* 0x0000002fff007c0c */ /* 0x000fe2000bf21270 */
[----:B------:R-:W-:-:S06]  /*4a90*/  UIADD3 UR6, UR47, -0x1, URZ ;  /* 0xffffffff2f067890 */ /* 0x000fcc000fffe03f */
[----:B------:R-:W-:-:S06]  /*4aa0*/  IMAD.U32 R9, RZ, RZ, UR6 ;  /* 0x00000006ff097e24 */ /* 0x000fcc000f8e00ff */
[----:B------:R-:W-:Y:S05]  /*4ab0*/  @P1 BRA `(.L_x_1012) ;  /* 0x0000000000201947 */ /* 0x000fea0003800000 */
[----:B------:R-:W0:Y:S01]  /*4ac0*/  LDC R14, c[0x0][0x9e4] ;  /* 0x00027900ff0e7b82 */ /* 0x000e220000000800 */
[----:B------:R-:W-:Y:S01]  /*4ad0*/  IMAD R9, RZ, RZ, -UR47 ;  /* 0x8000002fff097e24 */ /* 0x000fe2000f8e02ff */
[----:B0-----:R-:W-:-:S13]  /*4ae0*/  ISETP.NE.AND P1, PT, R14, 0x1, PT ;  /* 0x000000010e00780c */ /* 0x001fda0003f25270 */
[----:B------:R-:W0:Y:S02]  /*4af0*/  @P1 LDC.64 R10, c[0x0][0x9e8] ;  /* 0x00027a00ff0a1b82 */ /* 0x000e240000000a00 */
[----:B0-----:R-:W-:-:S05]  /*4b00*/  @P1 IMAD.HI.U32 R10, R9, R10, RZ ;  /* 0x0000000a090a1227 */ /* 0x001fca00078e00ff */
[----:B------:R-:W-:-:S04]  /*4b10*/  @P1 SHF.R.U32.HI R9, RZ, R11, R10 ;  /* 0x0000000bff091219 */ /* 0x000fc8000001160a */
[----:B------:R-:W-:Y:S01]  /*4b20*/  LOP3.LUT R9, RZ, R9, RZ, 0x33, !PT ;  /* 0x00000009ff097212 */ /* 0x000fe200078e33ff */
[----:B------:R-:W-:Y:S06]  /*4b30*/  BRA `(.L_x_1013) ;  /* 0x0000000000147947 */ /* 0x000fec0003800000 */
.L_x_1012:
[----:B------:R-:W0:Y:S02]  /*4b40*/  LDC R14, c[0x0][0x9e4] ;  /* 0x00027900ff0e7b82 */ /* 0x000e240000000800 */
[----:B0-----:R-:W-:-:S13]  /*4b50*/  ISETP.NE.AND P1, PT, R14, 0x1, PT ;  /* 0x000000010e00780c */ /* 0x001fda0003f25270 */
[----:B------:R-:W0:Y:S02]  /*4b60*/  @P1 LDC.64 R10, c[0x0][0x9e8] ;  /* 0x00027a00ff0a1b82 */ /* 0x000e240000000a00 */
[----:B0-----:R-:W-:-:S05]  /*4b70*/  @P1 IMAD.HI.U32 R10, R9, R10, RZ ;  /* 0x0000000a090a1227 */ /* 0x001fca00078e00ff */
[----:B------:R-:W-:-:S07]  /*4b80*/  @P1 SHF.R.U32.HI R9, RZ, R11, R10 ;  /* 0x0000000bff091219 */ /* 0x000fce000001160a */
.L_x_1013:
[----:B------:R-:W-:-:S05]  /*4b90*/  IMAD R9, R9, R14, R14 ;  /* 0x0000000e09097224 */ /* 0x000fca00078e020e */
[----:B------:R-:W-:-:S07]  /*4ba0*/  VIMNMX R8, R8, R9, PT ;  /* 0x0000000908087248 */ /* 0x000fce0003fe0100 */
.L_x_1011:
[----:B------:R-:W-:Y:S02]  /*4bb0*/  SHF.R.S32.HI R9, RZ, 0x1f, R8 ;  /* 0x0000001fff097819 */ /* 0x000fe40000011408 */
[----:B------:R-:W-:Y:S02]  /*4bc0*/  CS2R R150, SRZ ;  /* 0x0000000000967805 */ /* 0x000fe4000001ff00 */
[----:B------:R-:W-:Y:S02]  /*4bd0*/  CS2R R148, SRZ ;  /* 0x0000000000947805 */ /* 0x000fe4000001ff00 */
[----:B------:R-:W-:Y:S02]  /*4be0*/  CS2R R146, SRZ ;  /* 0x0000000000927805 */ /* 0x000fe4000001ff00 */
[----:B------:R-:W-:Y:S02]  /*4bf0*/  LEA.HI R9, R9, R8, RZ, 0x7 ;  /* 0x0000000809097211 */ /* 0x000fe400078f38ff */
[----:B------:R-:W-:-:S02]  /*4c00*/  CS2R R144, SRZ ;  /* 0x0000000000907805 */ /* 0x000fc4000001ff00 */
[----:B------:R-:W-:Y:S02]  /*4c10*/  CS2R R142, SRZ ;  /* 0x00000000008e7805 */ /* 0x000fe4000001ff00 */
[----:B------:R-:W-:Y:S02]  /*4c20*/  CS2R R140, SRZ ;  /* 0x00000000008c7805 */ /* 0x000fe4000001ff00 */
[----:B------:R-:W-:Y:S02]  /*4c30*/  SHF.R.S32.HI R9, RZ, 0x7, R9 ;  /* 0x00000007ff097819 */ /* 0x000fe40000011409 */
[----:B------:R-:W-:Y:S02]  /*4c40*/  CS2R R138, SRZ ;  /* 0x00000000008a7805 */ /* 0x000fe4000001ff00 */
[----:B------:R-:W-:Y:S02]  /*4c50*/  CS2R R136, SRZ ;  /* 0x0000000000887805 */ /* 0x000fe4000001ff00 */
[----:B------:R-:W-:-:S02]  /*4c60*/  CS2R R134, SRZ ;  /* 0x0000000000867805 */ /* 0x000fc4000001ff00 */
[----:B------:R-:W-:Y:S02]  /*4c70*/  VIMNMX R9, R22, R9, !PT ;  /* 0x0000000916097248 */ /* 0x000fe40007fe0100 */
        /* <DEDUP_REMOVED lines=23> */
[----:B------:R-:W-:Y:S01]  /*4df0*/  CS2R R88, SRZ ;  /* 0x0000000000587805 */ /* 0x000fe2000001ff00 */
[----:B------:R-:W-:Y:S06]  /*4e00*/  @!P1 BRA `(.L_x_1014) ;  /* 0x0000002c00fc9947 */ /* 0x000fec0003800000 */
[----:B------:R-:W-:Y:S01]  /*4e10*/  IMAD.MOV.U32 R10, RZ, RZ, R7 ;  /* 0x000000ffff0a7224 */ /* 0x000fe200078e0007 */
[----:B------:R-:W-:Y:S01]  /*4e20*/  UMOV UR33, UR37 ;  /* 0x0000002500217c82 */ /* 0x000fe20008000000 */
[----:B------:R-:W-:Y:S01]  /*4e30*/  IMAD.MOV.U32 R8, RZ, RZ, R4 ;  /* 0x000000ffff087224 */ /* 0x000fe200078e0004 */
[----:B------:R-:W-:Y:S01]  /*4e40*/  UMOV UR32, UR36 ;  /* 0x0000002400207c82 */ /* 0x000fe20008000000 */
[----:B------:R-:W-:Y:S01]  /*4e50*/  IMAD.MOV.U32 R151, RZ, RZ, RZ ;  /* 0x000000ffff977224 */ /* 0x000fe200078e00ff */
[----:B------:R-:W-:Y:S01]  /*4e60*/  ULDC UR29, c[0x0][0x9e4] ;  /* 0x00027900001d7ab9 */ /* 0x000fe20000000800 */
[----:B------:R-:W-:Y:S01]  /*4e70*/  ULDC UR30, c[0x0][0x9dc] ;  /* 0x00027700001e7ab9 */ /* 0x000fe20000000800 */
[----:B------:R-:W-:-:S05]  /*4e80*/  ULDC UR31, c[0x0][0x9e0] ;  /* 0x00027800001f7ab9 */ /* 0x000fca0000000800 */
.L_x_1033:
[----:B------:R-:W-:Y:S01]  /*4e90*/  ISETP.NE.AND P2, PT, RZ, UR39, PT ;  /* 0x00000027ff007c0c */ /* 0x000fe2000bf45270 */
[----:B------:R-:W-:-:S04]  /*4ea0*/  UISETP.NE.AND UP0, UPT, UR32, 0x1, UPT ;  /* 0x000000012000788c */ /* 0x000fc8000bf05270 */
[----:B------:R-:W-:-:S04]  /*4eb0*/  USEL UR37, URZ, 0x1, UP0 ;  /* 0x000000013f257887 */ /* 0x000fc80008000000 */
[----:B------:R-:W-:-:S04]  /*4ec0*/  ULOP3.LUT UR37, UR33, UR37, URZ, 0x3c, !UPT ;  /* 0x0000002521257292 */ /* 0x000fc8000f8e3c3f */
[----:B------:R-:W-:Y:S08]  /*4ed0*/  @P2 BRA `(.L_x_1015) ;  /* 0x0000000000382947 */ /* 0x000ff00003800000 */
[----:B------:R-:W-:Y:S05]  /*4ee0*/  @!P0 BRA `(.L_x_1016) ;  /* 0x0000000000048947 */ /* 0x000fea0003800000 */
[----:B------:R-:W-:Y:S01]  /*4ef0*/  BPT.TRAP 0x1 ;  /* 0x000000040000795c */ /* 0x000fe20000300000 */
.L_x_1016:
        /* <DEDUP_REMOVED lines=9> */
.L_x_1017:
[----:B-1----:R-:W-:Y:S05]  /*4f90*/  @P1 BRA `(.L_x_1015) ;  /* 0x0000000000081947 */ /* 0x002fea0003800000 */
[----:B------:R-:W1:Y:S02]  /*4fa0*/  SYNCS.PHASECHK.TRANS64.TRYWAIT P1, [UR6+0x22830], R4 ;  /* 0x02283004ff0075a7 */ /* 0x000e640008020146 */
[----:B-1----:R-:W-:Y:S05]  /*4fb0*/  @!P1 BRA `(.L_x_1018) ;  /* 0x000000f800449947 */ /* 0x002fea0003800000 */
.L_x_1015:
[----:B-1----:R-:W1:Y:S01]  /*4fc0*/  S2R R5, SR_TID.X ;  /* 0x0000000000057919 */ /* 0x002e620000002100 */
[----:B------:R-:W-:Y:S01]  /*4fd0*/  UIADD3 UR36, UR32, 0x1, URZ ;  /* 0x0000000120247890 */ /* 0x000fe2000fffe03f */
[----:B------:R-:W-:Y:S01]  /*4fe0*/  UMOV UR27, 0x80000020 ;  /* 0x80000020001b7882 */ /* 0x000fe20000000000 */
[----:B------:R-:W-:Y:S02]  /*4ff0*/  UMOV UR7, 0x80000020 ;  /* 0x8000002000077882 */ /* 0x000fe40000000000 */
[----:B------:R-:W-:Y:S01]  /*5000*/  UISETP.NE.AND UP0, UPT, UR36, 0x2, UPT ;  /* 0x000000022400788c */ /* 0x000fe2000bf05270 */
[----:B------:R-:W-:Y:S01]  /*5010*/  UMOV UR11, 0x80000020 ;  /* 0x80000020000b7882 */ /* 0x000fe20000000000 */
[----:B------:R-:W-:Y:S02]  /*5020*/  UMOV UR15, 0x80000020 ;  /* 0x80000020000f7882 */ /* 0x000fe40000000000 */
[----:B------:R-:W-:Y:S01]  /*5030*/  USEL UR36, UR36, URZ, UP0 ;  /* 0x0000003f24247287 */ /* 0x000fe20008000000 */
[----:B------:R-:W-:Y:S01]  /*5040*/  UMOV UR19, 0x80000020 ;  /* 0x8000002000137882 */ /* 0x000fe20000000000 */
[----:B------:R-:W-:-:S02]  /*5050*/  UMOV UR23, 0x80000020 ;  /* 0x8000002000177882 */ /* 0x000fc40000000000 */
[----:B------:R-:W-:-:S04]  /*5060*/  UIMAD UR26, UR36, 0x600, UR28 ;  /* 0x00000600241a78a4 */ /* 0x000fc8000f8e021c */
[----:B------:R-:W-:Y:S02]  /*5070*/  UIADD3 UR6, UR26, 0x2, URZ ;  /* 0x000000021a067890 */ /* 0x000fe4000fffe03f */
[----:B------:R-:W-:Y:S02]  /*5080*/  UIADD3 UR10, UR26, 0x200, URZ ;  /* 0x000002001a0a7890 */ /* 0x000fe4000fffe03f */
[----:B------:R-:W-:Y:S02]  /*5090*/  UIADD3 UR14, UR26, 0x202, URZ ;  /* 0x000002021a0e7890 */ /* 0x000fe4000fffe03f */
[----:B------:R-:W-:Y:S02]  /*50a0*/  UIADD3 UR18, UR26, 0x400, URZ ;  /* 0x000004001a127890 */ /* 0x000fe4000fffe03f */
[----:B------:R-:W-:Y:S01]  /*50b0*/  UIADD3 UR22, UR26, 0x402, URZ ;  /* 0x000004021a167890 */ /* 0x000fe2000fffe03f */
[----:B-1----:R-:W-:-:S05]  /*50c0*/  SHF.R.U32.HI R5, RZ, 0x7, R5 ;  /* 0x00000007ff057819 */ /* 0x002fca0000011605 */
[----:B0-----:R-:W-:-:S05]  /*50d0*/  VIADD R4, R5, 0x8 ;  /* 0x0000000805047836 */ /* 0x001fca0000000000 */
[----:B------:R0:W-:Y:S06]  /*50e0*/  BAR.SYNC.DEFER_BLOCKING R4, 0x100 ;  /* 0x000400040000751d */ /* 0x0001ec0000010000 */
[----:B------:R-:W-:-:S06]  /*50f0*/  WARPGROUP.ARRIVE ;  /* 0x00000000000079c5 */ /* 0x000fcc0000000000 */
[----:B------:R-:W-:Y:S03]  /*5100*/  QGMMA.64x128x32.F32.E4M3.E4M3 R24, gdesc[UR24], RZ, !UPT, gsb0 ;  /* 0x01e00000181879f3 */ /* 0x000fe6000c0008ff */
        /* <DEDUP_REMOVED lines=16> */
[----:B0-----:R-:W-:Y:S05]  /*5210*/  @P2 BRA `(.L_x_1019) ;  /* 0x00000000002c2947 */ /* 0x001fea0003800000 */
[----:B------:R-:W-:Y:S05]  /*5220*/  @!P0 BRA `(.L_x_1020) ;  /* 0x0000000000048947 */ /* 0x000fea0003800000 */
[----:B------:R-:W-:Y:S01]  /*5230*/  BPT.TRAP 0x1 ;  /* 0x000000040000795c */ /* 0x000fe20000300000 */
.L_x_1020:
[----:B------:R-:W-:Y:S01]  /*5240*/  ULEA UR6, UR32, UR38, 0x3 ;  /* 0x0000002620067291 */ /* 0x000fe2000f8e183f */
[----:B------:R-:W-:-:S05]  /*5250*/  IMAD.U32 R4, RZ, RZ, UR33 ;  /* 0x00000021ff047e24 */ /* 0x000fca000f8e00ff */
[----:B------:R-:W-:-:S04]  /*5260*/  SHF.L.U32 R4, R4, 0x1f, RZ ;  /* 0x0000001f04047819 */ /* 0x000fc800000006ff */
[----:B------:R0:W1:Y:S01]  /*5270*/  SYNCS.PHASECHK.TRANS64.TRYWAIT P1, [UR6+0x22850], R4 ;  /* 0x02285004ff0075a7 */ /* 0x0000620008020146 */
[----:B------:R-:W-:Y:S05]  /*5280*/  @!P0 BRA `(.L_x_1021) ;  /* 0x0000000000048947 */ /* 0x000fea0003800000 */
[----:B------:R-:W-:Y:S01]  /*5290*/  BPT.TRAP 0x1 ;  /* 0x000000040000795c */ /* 0x000fe20000300000 */
.L_x_1021:
[----:B-1----:R-:W-:Y:S05]  /*52a0*/  @P1 BRA `(.L_x_1019) ;  /* 0x0000000000081947 */ /* 0x002fea0003800000 */
[----:B------:R-:W1:Y:S02]  /*52b0*/  SYNCS.PHASECHK.TRANS64.TRYWAIT P1, [UR6+0x22850], R4 ;  /* 0x02285004ff0075a7 */ /* 0x000e640008020146 */
[----:B-1----:R-:W-:Y:S05]  /*52c0*/  @!P1 BRA `(.L_x_1022) ;  /* 0x000000f400989947 */ /* 0x002fea0003800000 */
.L_x_1019:
[----:B------:R-:W-:Y:S01]  /*52d0*/  UIADD3 UR6, UR38, 0x400, URZ ;  /* 0x0000040026067890 */ /* 0x000fe2000fffe03f */
[----:B------:R-:W-:Y:S01]  /*52e0*/  WARPGROUP.ARRIVE ;  /* 0x00000000000079c5 */ /* 0x000fe20000000000 */
[----:B------:R-:W-:-:S05]  /*52f0*/  UMOV UR7, 0x40000040 ;  /* 0x4000004000077882 */ /* 0x000fca0000000000 */
[----:B-1----:R-:W1:Y:S01]  /*5300*/  S2R R5, SR_TID.X ;  /* 0x0000000000057919 */ /* 0x002e620000002100 */
[----:B------:R-:W-:-:S04]  /*5310*/  USHF.R.U32.HI UR6, URZ, 0x4, UR6 ;  /* 0x000000043f067899 */ /* 0x000fc80008011606 */
[----:B------:R-:W-:-:S04]  /*5320*/  ULOP3.LUT UR6, UR6, 0x3fff, URZ, 0xc0, !UPT ;  /* 0x00003fff06067892 */ /* 0x000fc8000f8ec03f */
[----:B------:R-:W-:-:S04]  /*5330*/  ULOP3.LUT UR6, UR6, 0x10000, URZ, 0xfc, !UPT ;  /* 0x0001000006067892 */ /* 0x000fc8000f8efc3f */
[----:B------:R-:W-:-:S07]  /*5340*/  ULEA UR10, UR32, UR6, 0xa ;  /* 0x00000006200a7291 */ /* 0x000fce000f8e503f */
[----:B------:R-:W-:Y:S02]  /*5350*/  UMOV UR6, UR10 ;  /* 0x0000000a00067c82 */ /* 0x000fe40008000000 */
[----:B------:R-:W-:Y:S01]  /*5360*/  QGMMA.64x128x32.F32.E4M3.E4M3 R88, R164, gdesc[UR4], R88, gsb0 ;  /* 0x01e00004a4587df3 */ /* 0x000fe20008000858 */
[----:B------:R-:W-:Y:S01]  /*5370*/  UIADD3 UR6, UR10, 0x2, URZ ;  /* 0x000000020a067890 */ /* 0x000fe2000fffe03f */
[----:B------:R-:W-:Y:S01]  /*5380*/  UMOV UR7, 0x40000040 ;  /* 0x4000004000077882 */ /* 0x000fe20000000000 */
[----:B-1----:R-:W-:-:S04]  /*5390*/  SHF.R.U32.HI R5, RZ, 0x7, R5 ;  /* 0x00000007ff057819 */ /* 0x002fc80000011605 */
[----:B0-----:R-:W-:Y:S01]  /*53a0*/  IADD3 R4, -R5, 0xb, RZ ;  /* 0x0000000b05047810 */ /* 0x001fe20007ffe1ff */
[----:B------:R-:W-:Y:S02]  /*53b0*/  WARPGROUP.DEPBAR.LE gsb0, 0x0 ;  /* 0x00008000000079c5 */ /* 0x000fe40000010000 */
[----:B------:R-:W-:-:S06]  /*53c0*/  WARPGROUP.ARRIVE ;  /* 0x00000000000079c5 */ /* 0x000fcc0000000000 */
        /* <DEDUP_REMOVED lines=15> */
.L_x_1023:
[----:B------:R-:W-:Y:S01]  /*54c0*/  UISETP.NE.AND UP1, UPT, UR46, URZ, UPT ;  /* 0x0000003f2e00728c */ /* 0x000fe2000bf25270 */
[----:B0-----:R-:W-:Y:S01]  /*54d0*/  VIADD R4, R17, UR42 ;  /* 0x0000002a11047c36 */ /* 0x001fe20008000000 */
[----:B------:R-:W0:Y:S01]  /*54e0*/  LDC R5, c[0x0][0x2f0] ;  /* 0x0000bc00ff057b82 */ /* 0x000e220000000800 */
[----:B------:R-:W-:Y:S01]  /*54f0*/  ULEA UR6, UR36, UR38, 0x3 ;  /* 0x0000002624067291 */ /* 0x000fe2000f8e183f */
[----:B------:R-:W-:Y:S01]  /*5500*/  IMAD.SHL.U32 R154, R12, 0x80, RZ ;  /* 0x000000800c9a7824 */ /* 0x000fe200078e00ff */
[----:B------:R-:W-:Y:S01]  /*5510*/  UISETP.NE.AND UP0, UPT, UR45, URZ, UPT ;  /* 0x0000003f2d00728c */ /* 0x000fe2000bf05270 */
[----:B------:R-:W-:Y:S01]  /*5520*/  PLOP3.LUT P1, PT, PT, PT, UP1, 0x80, 0x0 ;  /* 0x000000000000781c */ /* 0x000fe20003f2f018 */
[----:B------:R-:W-:Y:S01]  /*5530*/  UIADD3 UR6, UR6, 0x22840, URZ ;  /* 0x0002284006067890 */ /* 0x000fe2000fffe03f */
[----:B------:R-:W-:Y:S02]  /*5540*/  PLOP3.LUT P2, PT, PT, PT, UP1, 0x80, 0x0 ;  /* 0x000000000000781c */ /* 0x000fe40003f4f018 */
[----:B------:R-:W1:Y:S01]  /*5550*/  LDC R6, c[0x0][0x288] ;  /* 0x0000a200ff067b82 */ /* 0x000e620000000800 */
[----:B------:R-:W-:Y:S01]  /*5560*/  @UP1 ULDC UR7, c[0x0][0x44c] ;  /* 0x0001130000071ab9 */ /* 0x000fe20000000800 */
[----:B------:R-:W-:-:S07]  /*5570*/  UPRMT UR6, UR40, 0x654, UR6 ;  /* 0x0000065428067896 */ /* 0x000fce0008000006 */
[----:B------:R-:W-:Y:S01]  /*5580*/  @P1 IMAD.HI.U32 R7, R4, UR7, RZ ;  /* 0x0000000704071c27 */ /* 0x000fe2000f8e00ff */
[----:B------:R-:W-:Y:S01]  /*5590*/  @UP1 ULDC UR7, c[0x0][0x450] ;  /* 0x0001140000071ab9 */ /* 0x000fe20000000800 */
[----:B------:R-:W-:Y:S01]  /*55a0*/  PLOP3.LUT P1, PT, PT, PT, UP0, 0x40, 0x0 ;  /* 0x000000000000781c */ /* 0x000fe20003f2e808 */
[----:B------:R-:W-:Y:S01]  /*55b0*/  SYNCS.ARRIVE.TRANS64.RED.A1T0 RZ, [UR6], RZ ;  /* 0x000000ffffff79a7 */ /* 0x000fe20008100406 */
[----:B------:R-:W-:Y:S01]  /*55c0*/  ULOP3.LUT UR6, URZ, UR30, URZ, 0x33, !UPT ;  /* 0x0000001e3f067292 */ /* 0x000fe2000f8e333f */
[----:B------:R-:W-:Y:S02]  /*55d0*/  @P2 SHF.R.U32.HI R4, RZ, UR7, R7 ;  /* 0x00000007ff042c19 */ /* 0x000fe40008011607 */
[----:B------:R-:W-:-:S03]  /*55e0*/  IADD3 R7, -R154, 0x1, RZ ;  /* 0x000000019a077810 */ /* 0x000fc60007ffe1ff */
[----:B------:R-:W2:Y:S02]  /*55f0*/  SHFL.IDX PT, R11, R4, RZ, 0x1c1f ;  /* 0x001c1fff040b7589 */ /* 0x000ea400000e0000 */
[----:B------:R-:W-:-:S04]  /*5600*/  IMAD R14, R16, -0x2, R7 ;  /* 0xfffffffe100e7824 */ /* 0x000fc800078e0207 */
[----:B0-----:R-:W-:-:S04]  /*5610*/  IMAD R7, R5, UR41, R14 ;  /* 0x0000002905077c24 */ /* 0x001fc8000f8e020e */
[----:B-1----:R-:W-:-:S04]  /*5620*/  IMAD.IADD R7, R7, 0x1, -R6 ;  /* 0x0000000107077824 */ /* 0x002fc800078e0a06 */
[C---:B------:R-:W-:Y:S02]  /*5630*/  VIADD R156, R7.reuse, UR31 ;  /* 0x0000001f079c7c36 */ /* 0x040fe40008000000 */
[----:B------:R-:W-:Y:S02]  /*5640*/  VIADD R158, R7, UR6 ;  /* 0x00000006079e7c36 */ /* 0x000fe40008000000 */
[--C-:B--2---:R-:W-:Y:S02]  /*5650*/  IMAD.IADD R14, R156, 0x1, R11.reuse ;  /* 0x000000019c0e7824 */ /* 0x104fe400078e020b */
[----:B------:R-:W-:Y:S01]  /*5660*/  IMAD.IADD R152, R158, 0x1, R11 ;  /* 0x000000019e987824 */ /* 0x000fe200078e020b */
[----:B------:R-:W-:Y:S06]  /*5670*/  @P1 BRA `(.L_x_1024) ;  /* 0x00000000005c1947 */ /* 0x000fec0003800000 */
[----:B------:R-:W-:Y:S01]  /*5680*/  IMAD R7, R5, UR41, R11 ;  /* 0x0000002905077c24 */ /* 0x000fe2000f8e020b */
[----:B------:R-:W-:Y:S03]  /*5690*/  BSSY B0, `(.L_x_1025) ;  /* 0x0000011000007945 */ /* 0x000fe60003800000 */
[----:B------:R-:W-:-:S05]  /*56a0*/  IMAD.IADD R7, R7, 0x1, -R6 ;  /* 0x0000000107077824 */ /* 0x000fca00078e0a06 */
[----:B------:R-:W-:-:S13]  /*56b0*/  ISETP.GT.AND P1, PT, R7, -0x1, PT ;  /* 0xffffffff0700780c */ /* 0x000fda0003f24270 */
[----:B------:R-:W-:Y:S05]  /*56c0*/  @P1 BRA `(.L_x_1026) ;  /* 0x0000000000201947 */ /* 0x000fea0003800000 */
[----:B------:R-:W-:Y:S01]  /*56d0*/  IMAD.U32 R11, RZ, RZ, UR29 ;  /* 0x0000001dff0b7e24 */ /* 0x000fe2000f8e00ff */
[----:B------:R-:W-:-:S04]  /*56e0*/  LOP3.LUT R7, RZ, R7, RZ, 0x33, !PT ;  /* 0x00000007ff077212 */ /* 0x000fc800078e33ff */
[----:B------:R-:W-:-:S13]  /*56f0*/  ISETP.NE.AND P1, PT, R11, 0x1, PT ;  /* 0x000000010b00780c */ /* 0x000fda0003f25270 */
[----:B------:R-:W0:Y:S02]  /*5700*/  @P1 LDC.64 R20, c[0x0][0x9e8] ;  /* 0x00027a00ff141b82 */ /* 0x000e240000000a00 */
[----:B0-----:R-:W-:-:S05]  /*5710*/  @P1 IMAD.HI.U32 R20, R7, R20, RZ ;  /* 0x0000001407141227 */ /* 0x001fca00078e00ff */
[----:B------:R-:W-:-:S04]  /*5720*/  @P1 SHF.R.U32.HI R7, RZ, R21, R20 ;  /* 0x00000015ff071219 */ /* 0x000fc80000011614 */
[----:B------:R-:W-:Y:S01]  /*5730*/  LOP3.LUT R7, RZ, R7, RZ, 0x33, !PT ;  /* 0x00000007ff077212 */ /* 0x000fe200078e33ff */
[----:B------:R-:W-:Y:S06]  /*5740*/  BRA `(.L_x_1027) ;  /* 0x0000000000147947 */ /* 0x000fec0003800000 */
.L_x_1026:
[----:B------:R-:W-:-:S05]  /*5750*/  IMAD.U32 R11, RZ, RZ, UR29 ;  /* 0x0000001dff0b7e24 */ /* 0x000fca000f8e00ff */
[----:B------:R-:W-:-:S13]  /*5760*/  ISETP.NE.AND P1, PT, R11, 0x1, PT ;  /* 0x000000010b00780c */ /* 0x000fda0003f25270 */
[----:B------:R-:W0:Y:S02]  /*5770*/  @P1 LDC.64 R20, c[0x0][0x9e8] ;  /* 0x00027a00ff141b82 */ /* 0x000e240000000a00 */
[----:B0-----:R-:W-:-:S05]  /*5780*/  @P1 IMAD.HI.U32 R20, R7, R20, RZ ;  /* 0x0000001407141227 */ /* 0x001fca00078e00ff */
[----:B------:R-:W-:-:S07]  /*5790*/  @P1 SHF.R.U32.HI R7, RZ, R21, R20 ;  /* 0x00000015ff071219 */ /* 0x000fce0000011614 */
.L_x_1027:
[----:B------:R-:W-:Y:S05]  /*57a0*/  BSYNC B0 ;  /* 0x0000000000007941 */ /* 0x000fea0003800000 */
.L_x_1025:
[----:B------:R-:W-:-:S04]  /*57b0*/  IMAD R7, R7, R11, -R154 ;  /* 0x0000000b07077224 */ /* 0x000fc800078e0a9a */
[----:B------:R-:W-:-:S05]  /*57c0*/  IMAD R7, R16, -0x2, R7 ;  /* 0xfffffffe10077824 */ /* 0x000fca00078e0207 */
[----:B------:R-:W-:Y:S02]  /*57d0*/  VIADDMNMX R14, R7, R11, R14, PT ;  /* 0x0000000b070e7246 */ /* 0x000fe4000380010e */
[----:B------:R-:W-:-:S07]  /*57e0*/  VIMNMX R152, R152, R7, !PT ;  /* 0x0000000798987248 */ /* 0x000fce0007fe0100 */
.L_x_1024:
[----:B------:R-:W-:Y:S01]  /*57f0*/  ISETP.GT.AND P1, PT, R12, -0x1, PT ;  /* 0xffffffff0c00780c */ /* 0x000fe20003f24270 */
[----:B------:R-:W0:Y:S01]  /*5800*/  SHFL.IDX PT, R159, R4, 0x1, 0x1c1f ;  /* 0x003c1f00049f7f89 */ /* 0x000e2200000e0000 */
[----:B------:R-:W-:Y:S02]  /*5810*/  UISETP.NE.AND UP0, UPT, UR45, URZ, UPT ;  /* 0x0000003f2d00728c */ /* 0x000fe4000bf05270 */
[C---:B------:R-:W-:Y:S02]  /*5820*/  ISETP.GT.AND P3, PT, R152.reuse, 0x8, P1 ;  /* 0x000000089800780c */ /* 0x040fe40000f64270 */
[----:B------:R-:W-:Y:S02]  /*5830*/  ISETP.GT.AND P6, PT, R152, RZ, P1 ;  /* 0x000000ff9800720c */ /* 0x000fe40000fc4270 */
[----:B------:R-:W-:Y:S02]  /*5840*/  ISETP.LT.OR P3, PT, R14, 0x9, P3 ;  /* 0x000000090e00780c */ /* 0x000fe40001f61670 */
[----:B------:R-:W-:-:S02]  /*5850*/  ISETP.GT.AND P2, PT, R152, 0x1, P1 ;  /* 0x000000019800780c */ /* 0x000fc40000f44270 */
[----:B------:R-:W-:Y:S02]  /*5860*/  FSEL R13, R28, -INF , !P3 ;  /* 0xff8000001c0d7808 */ /* 0x000fe40005800000 */
[----:B------:R-:W-:Y:S02]  /*5870*/  ISETP.GT.AND P3, PT, R152, 0x19, P1 ;  /* 0x000000199800780c */ /* 0x000fe40000f64270 */
[C---:B------:R-:W-:Y:S02]  /*5880*/  ISETP.LT.OR P6, PT, R14.reuse, 0x1, P6 ;  /* 0x000000010e00780c */ /* 0x040fe400037c1670 */
[C---:B------:R-:W-:Y:S02]  /*5890*/  ISETP.LT.OR P2, PT, R14.reuse, 0x2, P2 ;  /* 0x000000020e00780c */ /* 0x040fe40001741670 */
[----:B------:R-:W-:Y:S02]  /*58a0*/  ISETP.LT.OR P3, PT, R14, 0x1a, P3 ;  /* 0x0000001a0e00780c */ /* 0x000fe40001f61670 */
[----:B------:R-:W-:-:S02]  /*58b0*/  ISETP.GT.AND P5, PT, R152, 0x9, P1 ;  /* 0x000000099800780c */ /* 0x000fc40000fa4270 */
[----:B------:R-:W-:Y:S01]  /*58c0*/  FSEL R163, R24, -INF , !P6 ;  /* 0xff80000018a37808 */ /* 0x000fe20007000000 */
[----:B0-----:R-:W-:Y:S01]  /*58d0*/  IMAD.IADD R28, R156, 0x1, R159 ;  /* 0x000000019c1c7824 */ /* 0x001fe200078e029f */
[----:B------:R-:W-:Y:S02]  /*58e0*/  FSEL R11, R25, -INF , !P2 ;  /* 0xff800000190b7808 */ /* 0x000fe40005000000 */
[C---:B------:R-:W-:Y:S02]  /*58f0*/  ISETP.GT.AND P4, PT, R152.reuse, 0x10, P1 ;  /* 0x000000109800780c */ /* 0x040fe40000f84270 */
[C---:B------:R-:W-:Y:S02]  /*5900*/  ISETP.GT.AND P6, PT, R152.reuse, 0x11, P1 ;  /* 0x000000119800780c */ /* 0x040fe40000fc4270 */
[----:B------:R-:W-:Y:S02]  /*5910*/  ISETP.GT.AND P2, PT, R152, 0x18, P1 ;  /* 0x000000189800780c */ /* 0x000fe40000f44270 */
[----:B------:R-:W-:-:S02]  /*5920*/  FSEL R185, R37, -INF , !P3 ;  /* 0xff80000025b97808 */ /* 0x000fc40005800000 */
[----:B------:R-:W-:Y:S02]  /*5930*/  ISETP.GT.AND P3, PT, R152, 0x30, P1 ;  /* 0x000000309800780c */ /* 0x000fe40000f64270 */
[C---:B------:R-:W-:Y:S02]  /*5940*/  ISETP.LT.OR P5, PT, R14.reuse, 0xa, P5 ;  /* 0x0000000a0e00780c */ /* 0x040fe40002fa1670 */
[C---:B------:R-:W-:Y:S02]  /*5950*/  ISETP.LT.OR P4, PT, R14.reuse, 0x11, P4 ;  /* 0x000000110e00780c */ /* 0x040fe40002781670 */
[C---:B------:R-:W-:Y:S02]  /*5960*/  ISETP.LT.OR P6, PT, R14.reuse, 0x12, P6 ;  /* 0x000000120e00780c */ /* 0x040fe400037c1670 */
[C---:B------:R-:W-:Y:S02]  /*5970*/  ISETP.LT.OR P2, PT, R14.reuse, 0x19, P2 ;  /* 0x000000190e00780c */ /* 0x040fe40001741670 */
[----:B------:R-:W-:-:S02]  /*5980*/  ISETP.LT.OR P3, PT, R14, 0x31, P3 ;  /* 0x000000310e00780c */ /* 0x000fc40001f61670 */
[----:B------:R-:W-:Y:S02]  /*5990*/  FSEL R20, R29, -INF , !P5 ;  /* 0xff8000001d147808 */ /* 0x000fe40006800000 */
[----:B------:R-:W-:Y:S02]  /*59a0*/  ISETP.GT.AND P5, PT, R152, 0x20, P1 ;  /* 0x000000209800780c */ /* 0x000fe40000fa4270 */
[----:B------:R-:W-:Y:S01]  /*59b0*/  FSEL R15, R32, -INF , !P4 ;  /* 0xff800000200f7808 */ /* 0x000fe20006000000 */
[----:B------:R-:W-:Y:S01]  /*59c0*/  IMAD.IADD R32, R158, 0x1, R159 ;  /* 0x000000019e207824 */ /* 0x000fe200078e029f */
[----:B------:R-:W-:Y:S02]  /*59d0*/  FSEL R21, R33, -INF , !P6 ;  /* 0xff80000021157808 */ /* 0x000fe40007000000 */
[----:B------:R-:W-:Y:S02]  /*59e0*/  FSEL R36, R36, -INF , !P2 ;  /* 0xff80000024247808 */ /* 0x000fe40005000000 */
[----:B------:R-:W-:-:S02]  /*59f0*/  ISETP.GT.AND P4, PT, R152, 0x21, P1 ;  /* 0x000000219800780c */ /* 0x000fc40000f84270 */
[C---:B------:R-:W-:Y:S02]  /*5a00*/  ISETP.GT.AND P6, PT, R152.reuse, 0x28, P1 ;  /* 0x000000289800780c */ /* 0x040fe40000fc4270 */
[----:B------:R-:W-:Y:S02]  /*5a10*/  ISETP.GT.AND P2, PT, R152, 0x29, P1 ;  /* 0x000000299800780c */ /* 0x000fe40000f44270 */
[----:B------:R-:W-:Y:S02]  /*5a20*/  FSEL R157, R48, -INF , !P3 ;  /* 0xff800000309d7808 */ /* 0x000fe40005800000 */
[----:B------:R-:W-:Y:S02]  /*5a30*/  ISETP.GT.AND P3, PT, R152, 0x41, P1 ;  /* 0x000000419800780c */ /* 0x000fe40000f64270 */
[C---:B------:R-:W-:Y:S02]  /*5a40*/  ISETP.LT.OR P5, PT, R14.reuse, 0x21, P5 ;  /* 0x000000210e00780c */ /* 0x040fe40002fa1670 */
[----:B------:R-:W-:-:S02]  /*5a50*/  ISETP.LT.OR P4, PT, R14, 0x22, P4 ;  /* 0x000000220e00780c */ /* 0x000fc40002781670 */
[C---:B------:R-:W-:Y:S02]  /*5a60*/  ISETP.LT.OR P6, PT, R14.reuse, 0x29, P6 ;  /* 0x000000290e00780c */ /* 0x040fe400037c1670 */
[C---:B------:R-:W-:Y:S02]  /*5a70*/  ISETP.LT.OR P2, PT, R14.reuse, 0x2a, P2 ;  /* 0x0000002a0e00780c */ /* 0x040fe40001741670 */
[----:B------:R-:W-:Y:S02]  /*5a80*/  ISETP.LT.OR P3, PT, R14, 0x42, P3 ;  /* 0x000000420e00780c */ /* 0x000fe40001f61670 */
[----:B------:R-:W-:Y:S02]  /*5a90*/  FSEL R181, R40, -INF , !P5 ;  /* 0xff80000028b57808 */ /* 0x000fe40006800000 */
[----:B------:R-:W-:Y:S02]  /*5aa0*/  ISETP.GT.AND P5, PT, R152, 0x31, P1 ;  /* 0x000000319800780c */ /* 0x000fe40000fa4270 */
[----:B------:R-:W-:-:S02]  /*5ab0*/  FSEL R167, R41, -INF , !P4 ;  /* 0xff80000029a77808 */ /* 0x000fc40006000000 */
[----:B------:R-:W-:Y:S02]  /*5ac0*/  FSEL R165, R44, -INF , !P6 ;  /* 0xff8000002ca57808 */ /* 0x000fe40007000000 */
        /* <DEDUP_REMOVED lines=12> */
[----:B------:R-:W-:Y:S02]  /*5b90*/  FSEL R153, R52, -INF , !P4 ;  /* 0xff80000034997808 */ /* 0x000fe40006000000 */
[----:B------:R-:W-:Y:S02]  /*5ba0*/  FSEL R53, R53, -INF , !P6 ;  /* 0xff80000035357808 */ /* 0x000fe40007000000 */
[----:B------:R-:W-:Y:S02]  /*5bb0*/  FSEL R49, R56, -INF , !P2 ;  /* 0xff80000038317808 */ /* 0x000fe40005000000 */
[C---:B------:R-:W-:Y:S02]  /*5bc0*/  ISETP.GT.AND P5, PT, R152.reuse, 0x48, P1 ;  /* 0x000000489800780c */ /* 0x040fe40000fa4270 */
        /* <DEDUP_REMOVED lines=11> */
[----:B------:R-:W-:Y:S02]  /*5c80*/  FSEL R61, R61, -INF , !P4 ;  /* 0xff8000003d3d7808 */ /* 0x000fe40006000000 */
[----:B------:R-:W-:-:S02]  /*5c90*/  FSEL R7, R64, -INF , !P6 ;  /* 0xff80000040077808 */ /* 0x000fc40007000000 */
[----:B------:R-:W-:Y:S02]  /*5ca0*/  FSEL R65, R65, -INF , !P2 ;  /* 0xff80000041417808 */ /* 0x000fe40005000000 */
[C---:B------:R-:W-:Y:S02]  /*5cb0*/  ISETP.GT.AND P5, PT, R152.reuse, 0x59, P1 ;  /* 0x000000599800780c */ /* 0x040fe40000fa4270 */
[C---:B------:R-:W-:Y:S02]  /*5cc0*/  ISETP.GT.AND P4, PT, R152.reuse, 0x60, P1 ;  /* 0x000000609800780c */ /* 0x040fe40000f84270 */
[C---:B------:R-:W-:Y:S02]  /*5cd0*/  ISETP.GT.AND P6, PT, R152.reuse, 0x61, P1 ;  /* 0x000000619800780c */ /* 0x040fe40000fc4270 */
[----:B------:R-:W-:Y:S02]  /*5ce0*/  ISETP.GT.AND P2, PT, R152, 0x68, P1 ;  /* 0x000000689800780c */ /* 0x000fe40000f44270 */
[----:B------:R-:W-:-:S02]  /*5cf0*/  FSEL R77, R77, -INF , !P3 ;  /* 0xff8000004d4d7808 */ /* 0x000fc40005800000 */
[----:B------:R-:W-:Y:S02]  /*5d00*/  PLOP3.LUT P3, PT, PT, PT, UP0, 0x40, 0x0 ;  /* 0x000000000000781c */ /* 0x000fe40003f6e808 */
[C---:B------:R-:W-:Y:S02]  /*5d10*/  ISETP.LT.OR P5, PT, R14.reuse, 0x5a, P5 ;  /* 0x0000005a0e00780c */ /* 0x040fe40002fa1670 */
[C---:B------:R-:W-:Y:S02]  /*5d20*/  ISETP.LT.OR P4, PT, R14.reuse, 0x61, P4 ;  /* 0x000000610e00780c */ /* 0x040fe40002781670 */
[C---:B------:R-:W-:Y:S02]  /*5d30*/  ISETP.LT.OR P6, PT, R14.reuse, 0x62, P6 ;  /* 0x000000620e00780c */ /* 0x040fe400037c1670 */
[----:B------:R-:W-:Y:S02]  /*5d40*/  ISETP.LT.OR P2, PT, R14, 0x69, P2 ;  /* 0x000000690e00780c */ /* 0x000fe40001741670 */
[----:B------:R-:W-:-:S02]  /*5d50*/  FSEL R69, R69, -INF , !P5 ;  /* 0xff80000045457808 */ /* 0x000fc40006800000 */
[----:B------:R-:W-:Y:S02]  /*5d60*/  FSEL R29, R72, -INF , !P4 ;  /* 0xff800000481d7808 */ /* 0x000fe40006000000 */
[----:B------:R-:W-:Y:S02]  /*5d70*/  FSEL R73, R73, -INF , !P6 ;  /* 0xff80000049497808 */ /* 0x000fe40007000000 */
[----:B------:R-:W-:Y:S02]  /*5d80*/  FSEL R33, R76, -INF , !P2 ;  /* 0xff8000004c217808 */ /* 0x000fe40005000000 */
[C---:B------:R-:W-:Y:S02]  /*5d90*/  ISETP.GT.AND P5, PT, R152.reuse, 0x70, P1 ;  /* 0x000000709800780c */ /* 0x040fe40000fa4270 */
[C---:B------:R-:W-:Y:S02]  /*5da0*/  ISETP.GT.AND P4, PT, R152.reuse, 0x71, P1 ;  /* 0x000000719800780c */ /* 0x040fe40000f84270 */
[----:B------:R-:W-:-:S02]  /*5db0*/  ISETP.GT.AND P6, PT, R152, 0x78, P1 ;  /* 0x000000789800780c */ /* 0x000fc40000fc4270 */
[----:B------:R-:W-:Y:S02]  /*5dc0*/  ISETP.GT.AND P2, PT, R152, 0x79, P1 ;  /* 0x000000799800780c */ /* 0x000fe40000f44270 */
[C---:B------:R-:W-:Y:S02]  /*5dd0*/  ISETP.LT.OR P5, PT, R14.reuse, 0x71, P5 ;  /* 0x000000710e00780c */ /* 0x040fe40002fa1670 */
[C---:B------:R-:W-:Y:S02]  /*5de0*/  ISETP.LT.OR P4, PT, R14.reuse, 0x72, P4 ;  /* 0x000000720e00780c */ /* 0x040fe40002781670 */
[C---:B------:R-:W-:Y:S02]  /*5df0*/  ISETP.LT.OR P6, PT, R14.reuse, 0x79, P6 ;  /* 0x000000790e00780c */ /* 0x040fe400037c1670 */
[----:B------:R-:W-:Y:S02]  /*5e00*/  ISETP.LT.OR P2, PT, R14, 0x7a, P2 ;  /* 0x0000007a0e00780c */ /* 0x000fe40001741670 */
[----:B------:R-:W-:-:S02]  /*5e10*/  FSEL R37, R80, -INF , !P5 ;  /* 0xff80000050257808 */ /* 0x000fc40006800000 */
[----:B------:R-:W-:Y:S02]  /*5e20*/  FSEL R81, R81, -INF , !P4 ;  /* 0xff80000051517808 */ /* 0x000fe40006000000 */
[----:B------:R-:W-:Y:S02]  /*5e30*/  FSEL R41, R84, -INF , !P6 ;  /* 0xff80000054297808 */ /* 0x000fe40007000000 */
[----:B------:R-:W-:Y:S01]  /*5e40*/  FSEL R85, R85, -INF , !P2 ;  /* 0xff80000055557808 */ /* 0x000fe20005000000 */
        /* <DEDUP_REMOVED lines=14> */
.L_x_1030:
[----:B------:R-:W-:-:S05]  /*5f30*/  IMAD.U32 R4, RZ, RZ, UR29 ;  /* 0x0000001dff047e24 */ /* 0x000fca000f8e00ff */
[----:B------:R-:W-:-:S13]  /*5f40*/  ISETP.NE.AND P2, PT, R4, 0x1, PT ;  /* 0x000000010400780c */ /* 0x000fda0003f45270 */
[----:B------:R-:W0:Y:S02]  /*5f50*/  @P2 LDC.64 R158, c[0x0][0x9e8] ;  /* 0x00027a00ff9e2b82 */ /* 0x000e240000000a00 */
[----:B0-----:R-:W-:-:S05]  /*5f60*/  @P2 IMAD.HI.U32 R158, R179, R158, RZ ;  /* 0x0000009eb39e2227 */ /* 0x001fca00078e00ff */
[----:B------:R-:W-:-:S07]  /*5f70*/  @P2 SHF.R.U32.HI R179, RZ, R159, R158 ;  /* 0x0000009fffb32219 */ /* 0x000fce000001169e */
.L_x_1031:
[----:B------:R-:W-:Y:S05]  /*5f80*/  BSYNC B0 ;  /* 0x0000000000007941 */ /* 0x000fea0003800000 */
.L_x_1029:
[----:B------:R-:W-:-:S04]  /*5f90*/  IMAD R179, R179, R4, -R154 ;  /* 0x00000004b3b37224 */ /* 0x000fc800078e0a9a */
[----:B------:R-:W-:-:S05]  /*5fa0*/  IMAD R179, R16, -0x2, R179 ;  /* 0xfffffffe10b37824 */ /* 0x000fca00078e02b3 */
[----:B------:R-:W-:Y:S02]  /*5fb0*/  VIADDMNMX R28, R179, R4, R28, PT ;  /* 0x00000004b31c7246 */ /* 0x000fe4000380011c */
[----:B------:R-:W-:-:S07]  /*5fc0*/  VIMNMX R32, R32, R179, !PT ;  /* 0x000000b320207248 */ /* 0x000fce0007fe0100 */
.L_x_1028:
[----:B------:R-:W-:Y:S02]  /*5fd0*/  FMNMX.FTZ R4, R163, R8, !PT ;  /* 0x00000008a3047209 */ /* 0x000fe40007810000 */
[----:B------:R-:W-:Y:S02]  /*5fe0*/  ISETP.GT.AND P5, PT, R32, 0x10, P1 ;  /* 0x000000102000780c */ /* 0x000fe40000fa4270 */
[----:B------:R-:W-:Y:S02]  /*5ff0*/  FMNMX.FTZ R4, R11, R4, !PT ;  /* 0x000000040b047209 */ /* 0x000fe40007810000 */
[----:B------:R-:W-:Y:S02]  /*6000*/  ISETP.LT.OR P5, PT, R28, 0x11, P5 ;  /* 0x000000111c00780c */ /* 0x000fe40002fa1670 */
[----:B------:R-:W-:Y:S02]  /*6010*/  FMNMX.FTZ R159, R13, R4, !PT ;  /* 0x000000040d9f7209 */ /* 0x000fe40007810000 */
[----:B------:R-:W-:-:S02]  /*6020*/  ISETP.GT.AND P2, PT, R32, 0x1, P1 ;  /* 0x000000012000780c */ /* 0x000fc40000f44270 */
[----:B------:R-:W-:Y:S02]  /*6030*/  FMNMX.FTZ R4, R20, R159, !PT ;  /* 0x0000009f14047209 */ /* 0x000fe40007810000 */
[----:B------:R-:W-:Y:S02]  /*6040*/  ISETP.GT.AND P3, PT, R32, 0x8, P1 ;  /* 0x000000082000780c */ /* 0x000fe40000f64270 */
[----:B------:R-:W-:Y:S02]  /*6050*/  FMNMX.FTZ R4, R15, R4, !PT ;  /* 0x000000040f047209 */ /* 0x000fe40007810000 */
[----:B------:R-:W-:Y:S02]  /*6060*/  ISETP.LT.OR P2, PT, R28, 0x2, P2 ;  /* 0x000000021c00780c */ /* 0x000fe40001741670 */
[----:B------:R-:W-:Y:S02]  /*6070*/  FMNMX.FTZ R159, R21, R4, !PT ;  /* 0x00000004159f7209 */ /* 0x000fe40007810000 */
[----:B------:R-:W-:-:S02]  /*6080*/  ISETP.GT.AND P4, PT, R32, 0x9, P1 ;  /* 0x000000092000780c */ /* 0x000fc40000f84270 */
[----:B------:R-:W-:Y:S02]  /*6090*/  FMNMX.FTZ R4, R36, R159, !PT ;  /* 0x0000009f24047209 */ /* 0x000fe40007810000 */
[C---:B------:R-:W-:Y:S02]  /*60a0*/  ISETP.LT.OR P3, PT, R28.reuse, 0x9, P3 ;  /* 0x000000091c00780c */ /* 0x040fe40001f61670 */
[----:B------:R-:W-:Y:S02]  /*60b0*/  FMNMX.FTZ R4, R185, R4, !PT ;  /* 0x00000004b9047209 */ /* 0x000fe40007810000 */
[----:B------:R-:W-:Y:S02]  /*60c0*/  FSEL R27, R27, -INF , !P2 ;  /* 0xff8000001b1b7808 */ /* 0x000fe40005000000 */
[----:B------:R-:W-:Y:S02]  /*60d0*/  FMNMX.FTZ R4, R181, R4, !PT ;  /* 0x00000004b5047209 */ /* 0x000fe40007810000 */
[----:B------:R-:W-:-:S02]  /*60e0*/  ISETP.LT.OR P4, PT, R28, 0xa, P4 ;  /* 0x0000000a1c00780c */ /* 0x000fc40002781670 */
[----:B------:R-:W-:Y:S02]  /*60f0*/  FMNMX.FTZ R4, R167, R4, !PT ;  /* 0x00000004a7047209 */ /* 0x000fe40007810000 */
[----:B------:R-:W-:Y:S02]  /*6100*/  ISETP.GT.AND P2, PT, R32, 0x11, P1 ;  /* 0x000000112000780c */ /* 0x000fe40000f44270 */
        /* <DEDUP_REMOVED lines=17> */
[C---:B------:R-:W-:Y:S02]  /*6220*/  ISETP.GT.AND P4, PT, R32.reuse, 0x29, P1 ;  /* 0x000000292000780c */ /* 0x040fe40000f84270 */
[----:B------:R-:W-:Y:S02]  /*6230*/  FMNMX.FTZ R4, R61, R4, !PT ;  /* 0x000000043d047209 */ /* 0x000fe40007810000 */
[----:B------:R-:W-:Y:S02]  /*6240*/  FSEL R43, R43, -INF , !P2 ;  /* 0xff8000002b2b7808 */ /* 0x000fe40005000000 */
[----:B------:R-:W-:Y:S02]  /*6250*/  FMNMX.FTZ R4, R7, R4, !PT ;  /* 0x0000000407047209 */ /* 0x000fe40007810000 */
[----:B------:R-:W-:-:S02]  /*6260*/  ISETP.GT.AND P2, PT, R32, 0x30, P1 ;  /* 0x000000302000780c */ /* 0x000fc40000f44270 */
[----:B------:R-:W-:Y:S02]  /*6270*/  FMNMX.FTZ R4, R65, R4, !PT ;  /* 0x0000000441047209 */ /* 0x000fe40007810000 */
[C---:B------:R-:W-:Y:S02]  /*6280*/  ISETP.LT.OR P4, PT, R28.reuse, 0x2a, P4 ;  /* 0x0000002a1c00780c */ /* 0x040fe40002781670 */
[----:B------:R-:W-:Y:S02]  /*6290*/  FMNMX.FTZ R4, R25, R4, !PT ;  /* 0x0000000419047209 */ /* 0x000fe40007810000 */
[----:B------:R-:W-:Y:S02]  /*62a0*/  ISETP.LT.OR P2, PT, R28, 0x31, P2 ;  /* 0x000000311c00780c */ /* 0x000fe40001741670 */
[----:B------:R-:W-:Y:S02]  /*62b0*/  FMNMX.FTZ R4, R69, R4, !PT ;  /* 0x0000000445047209 */ /* 0x000fe40007810000 */
[----:B------:R-:W-:-:S02]  /*62c0*/  FSEL R47, R47, -INF , !P4 ;  /* 0xff8000002f2f7808 */ /* 0x000fc40006000000 */
[----:B------:R-:W-:Y:S02]  /*62d0*/  FMNMX.FTZ R4, R29, R4, !PT ;  /* 0x000000041d047209 */ /* 0x000fe40007810000 */
[----:B------:R-:W-:Y:S02]  /*62e0*/  FSEL R191, R50, -INF , !P2 ;  /* 0xff80000032bf7808 */ /* 0x000fe40005000000 */
[----:B------:R-:W-:Y:S02]  /*62f0*/  FMNMX.FTZ R4, R73, R4, !PT ;  /* 0x0000000449047209 */ /* 0x000fe40007810000 */
[C---:B------:R-:W-:Y:S02]  /*6300*/  ISETP.GT.AND P4, PT, R32.reuse, 0x39, P1 ;  /* 0x000000392000780c */ /* 0x040fe40000f84270 */
        /* <DEDUP_REMOVED lines=9> */
[----:B------:R-:W-:Y:S02]  /*63a0*/  ISETP.GT.AND P4, PT, R32, 0x49, P1 ;  /* 0x000000492000780c */ /* 0x000fe40000f84270 */
[----:B------:R-:W-:Y:S02]  /*63b0*/  FMNMX.FTZ R14, R85, R4, !PT ;  /* 0x00000004550e7209 */ /* 0x000fe40007810000 */
[----:B------:R-:W-:-:S03]  /*63c0*/  ISETP.LT.OR P4, PT, R28, 0x4a, P4 ;  /* 0x0000004a1c00780c */ /* 0x000fc60002781670 */
[----:B------:R-:W0:Y:S01]  /*63d0*/  SHFL.BFLY PT, R159, R14, 0x2, 0x1f ;  /* 0x0c401f000e9f7f89 */ /* 0x000e2200000e0000 */
[----:B------:R-:W-:Y:S02]  /*63e0*/  FSEL R63, R63, -INF , !P4 ;  /* 0xff8000003f3f7808 */ /* 0x000fe40006000000 */
[----:B------:R-:W-:-:S04]  /*63f0*/  ISETP.GT.AND P4, PT, R32, 0x59, P1 ;  /* 0x000000592000780c */ /* 0x000fc80000f84270 */
[----:B------:R-:W-:-:S04]  /*6400*/  ISETP.LT.OR P4, PT, R28, 0x5a, P4 ;  /* 0x0000005a1c00780c */ /* 0x000fc80002781670 */
[----:B------:R-:W-:Y:S02]  /*6410*/  FSEL R71, R71, -INF , !P4 ;  /* 0xff80000047477808 */ /* 0x000fe40006000000 */
[----:B------:R-:W-:-:S04]  /*6420*/  ISETP.GT.AND P4, PT, R32, 0x69, P1 ;  /* 0x000000692000780c */ /* 0x000fc80000f84270 */
[----:B------:R-:W-:-:S04]  /*6430*/  ISETP.LT.OR P4, PT, R28, 0x6a, P4 ;  /* 0x0000006a1c00780c */ /* 0x000fc80002781670 */
[----:B------:R-:W-:Y:S02]  /*6440*/  FSEL R79, R79, -INF , !P4 ;  /* 0xff8000004f4f7808 */ /* 0x000fe40006000000 */
[----:B0-----:R-:W-:-:S05]  /*6450*/  FMNMX.FTZ R159, R14, R159, !PT ;  /* 0x0000009f0e9f7209 */ /* 0x001fca0007810000 */
[----:B------:R-:W0:Y:S02]  /*6460*/  SHFL.BFLY PT, R4, R159, 0x1, 0x1f ;  /* 0x0c201f009f047f89 */ /* 0x000e2400000e0000 */
[----:B0-----:R-:W-:Y:S02]  /*6470*/  FMNMX.FTZ R4, R159, R4, !PT ;  /* 0x000000049f047209 */ /* 0x001fe40007810000 */
[----:B------:R-:W-:Y:S02]  /*6480*/  FSEL R159, R30, -INF , !P3 ;  /* 0xff8000001e9f7808 */ /* 0x000fe40005800000 */
[----:B------:R-:W-:Y:S01]  /*6490*/  FSETP.NEU.FTZ.AND P6, PT, R4, -INF , PT ;  /* 0xff8000000400780b */ /* 0x000fe20003fdd000 */
[----:B------:R-:W-:-:S01]  /*64a0*/  FFMA.FTZ R189, R2, R4, -8 ;  /* 0xc100000002bd7423 */ /* 0x000fc20000010004 */
[----:B------:R-:W-:-:S04]  /*64b0*/  ISETP.GT.AND P3, PT, R32, 0x18, P1 ;  /* 0x000000182000780c */ /* 0x000fc80000f64270 */
[----:B------:R-:W-:Y:S02]  /*64c0*/  FSEL R189, R189, RZ, P6 ;  /* 0x000000ffbdbd7208 */ /* 0x000fe40003000000 */
[----:B------:R-:W-:-:S03]  /*64d0*/  ISETP.LT.OR P3, PT, R28, 0x19, P3 ;  /* 0x000000191c00780c */ /* 0x000fc60001f61670 */
[--C-:B------:R-:W-:Y:S01]  /*64e0*/  FFMA.FTZ R14, R2, R163, -R189.reuse ;  /* 0x000000a3020e7223 */ /* 0x100fe200000108bd */
[----:B------:R-:W-:Y:S01]  /*64f0*/  FSEL R163, R34, -INF , !P5 ;  /* 0xff80000022a37808 */ /* 0x000fe20006800000 */
[--C-:B------:R-:W-:Y:S01]  /*6500*/  FFMA.FTZ R30, R2, R21, -R189.reuse ;  /* 0x00000015021e7223 */ /* 0x100fe200000108bd */
[----:B------:R-:W-:Y:S01]  /*6510*/  ISETP.GT.AND P5, PT, R32, 0x20, P1 ;  /* 0x000000202000780c */ /* 0x000fe20000fa4270 */
[--C-:B------:R-:W-:Y:S01]  /*6520*/  FFMA.FTZ R21, R2, R36, -R189.reuse ;  /* 0x0000002402157223 */ /* 0x100fe200000108bd */
[----:B------:R-:W-:Y:S01]  /*6530*/  FSEL R179, R38, -INF , !P3 ;  /* 0xff80000026b37808 */ /* 0x000fe20005800000 */
[--C-:B------:R-:W-:Y:S01]  /*6540*/  FFMA.FTZ R36, R2, R185, -R189.reuse ;  /* 0x000000b902247223 */ /* 0x100fe200000108bd */
[----:B------:R-:W-:Y:S01]  /*6550*/  ISETP.LT.OR P5, PT, R28, 0x21, P5 ;  /* 0x000000211c00780c */ /* 0x000fe20002fa1670 */
[--C-:B------:R-:W-:Y:S01]  /*6560*/  FFMA.FTZ R38, R2, R181, -R189.reuse ;  /* 0x000000b502267223 */ /* 0x100fe200000108bd */
[----:B------:R-:W-:Y:S01]  /*6570*/  ISETP.GT.AND P3, PT, R32, 0x28, P1 ;  /* 0x000000282000780c */ /* 0x000fe20000f64270 */
[--C-:B------:R-:W-:Y:S01]  /*6580*/  FFMA.FTZ R40, R2, R157, -R189.reuse ;  /* 0x0000009d02287223 */ /* 0x100fe200000108bd */
[----:B------:R-:W-:Y:S01]  /*6590*/  FSEL R183, R42, -INF , !P5 ;  /* 0xff8000002ab77808 */ /* 0x000fe20006800000 */
[--C-:B------:R-:W-:Y:S01]  /*65a0*/  FFMA.FTZ R42, R2, R153, -R189.reuse ;  /* 0x00000099022a7223 */ /* 0x100fe200000108bd */
[----:B------:R-:W-:Y:S01]  /*65b0*/  ISETP.GT.AND P5, PT, R32, RZ, P1 ;  /* 0x000000ff2000720c */ /* 0x000fe20000fa4270 */
[--C-:B------:R-:W-:Y:S01]  /*65c0*/  FFMA.FTZ R44, R2, R49, -R189.reuse ;  /* 0x00000031022c7223 */ /* 0x100fe200000108bd */
[----:B------:R-:W-:Y:S01]  /*65d0*/  ISETP.LT.OR P3, PT, R28, 0x29, P3 ;  /* 0x000000291c00780c */ /* 0x000fe20001f61670 */
[--C-:B------:R-:W-:Y:S01]  /*65e0*/  FFMA.FTZ R11, R2, R11, -R189.reuse ;  /* 0x0000000b020b7223 */ /* 0x100fe200000108bd */
[----:B------:R-:W-:Y:S01]  /*65f0*/  ISETP.LT.OR P5, PT, R28, 0x1, P5 ;  /* 0x000000011c00780c */ /* 0x000fe20002fa1670 */
[----:B------:R-:W-:Y:S01]  /*6600*/  MUFU.EX2 R14, R14 ;  /* 0x0000000e000e7308 */ /* 0x000fe20000000800 */
[----:B------:R-:W-:Y:S01]  /*6610*/  FSEL R187, R46, -INF , !P3 ;  /* 0xff8000002ebb7808 */ /* 0x000fe20005800000 */
[--C-:B------:R-:W-:Y:S01]  /*6620*/  FFMA.FTZ R13, R2, R13, -R189.reuse ;  /* 0x0000000d020d7223 */ /* 0x100fe200000108bd */
[----:B------:R-:W-:Y:S01]  /*6630*/  FSEL R195, R26, -INF , !P5 ;  /* 0xff8000001ac37808 */ /* 0x000fe20006800000 */
[--C-:B------:R-:W-:Y:S01]  /*6640*/  FFMA.FTZ R20, R2, R20, -R189.reuse ;  /* 0x0000001402147223 */ /* 0x100fe200000108bd */
[----:B------:R-:W-:Y:S01]  /*6650*/  ISETP.GT.AND P3, PT, R32, 0x31, P1 ;  /* 0x000000312000780c */ /* 0x000fe20000f64270 */
[--C-:B------:R-:W-:Y:S01]  /*6660*/  FFMA.FTZ R15, R2, R15, -R189.reuse ;  /* 0x0000000f020f7223 */ /* 0x100fe200000108bd */
[----:B------:R-:W-:Y:S01]  /*6670*/  FMNMX.FTZ R24, R195, R10, !PT ;  /* 0x0000000ac3187209 */ /* 0x000fe20007810000 */
[----:B------:R-:W-:Y:S01]  /*6680*/  MUFU.EX2 R11, R11 ;  /* 0x0000000b000b7308 */ /* 0x000fe20000000800 */
[----:B------:R-:W-:Y:S01]  /*6690*/  ISETP.GT.AND P5, PT, R32, 0x38, P1 ;  /* 0x000000382000780c */ /* 0x000fe20000fa4270 */
[C-C-:B------:R-:W-:Y:S01]  /*66a0*/  FFMA.FTZ R48, R2.reuse, R81, -R189.reuse ;  /* 0x0000005102307223 */ /* 0x140fe200000108bd */
[----:B------:R-:W-:Y:S01]  /*66b0*/  FMNMX.FTZ R26, R27, R24, !PT ;  /* 0x000000181b1a7209 */ /* 0x000fe20007810000 */
[--C-:B------:R-:W-:Y:S01]  /*66c0*/  FFMA.FTZ R85, R2, R85, -R189.reuse ;  /* 0x0000005502557223 */ /* 0x100fe200000108bd */
[----:B------:R-:W-:Y:S01]  /*66d0*/  ISETP.LT.OR P3, PT, R28, 0x32, P3 ;  /* 0x000000321c00780c */ /* 0x000fe20001f61670 */
[--C-:B------:R-:W-:Y:S01]  /*66e0*/  FFMA.FTZ R53, R2, R53, -R189.reuse ;  /* 0x0000003502357223 */ /* 0x100fe200000108bd */
[----:B------:R-:W-:Y:S01]  /*66f0*/  FMNMX.FTZ R26, R159, R26, !PT ;  /* 0x0000001a9f1a7209 */ /* 0x000fe20007810000 */
[----:B------:R0:W-:Y:S01]  /*6700*/  MUFU.EX2 R24, R30 ;  /* 0x0000001e00187308 */ /* 0x0001e20000000800 */
[----:B------:R-:W-:Y:S01]  /*6710*/  ISETP.LT.OR P5, PT, R28, 0x39, P5 ;  /* 0x000000391c00780c */ /* 0x000fe20002fa1670 */
[C-C-:B------:R-:W-:Y:S01]  /*6720*/  FFMA.FTZ R57, R2.reuse, R57, -R189.reuse ;  /* 0x0000003902397223 */ /* 0x140fe200000108bd */
[----:B------:R-:W-:Y:S01]  /*6730*/  FMNMX.FTZ R26, R31, R26, !PT ;  /* 0x0000001a1f1a7209 */ /* 0x000fe20007810000 */
[C-C-:B------:R-:W-:Y:S01]  /*6740*/  FFMA.FTZ R61, R2.reuse, R61, -R189.reuse ;  /* 0x0000003d023d7223 */ /* 0x140fe200000108bd */
[----:B------:R-:W-:Y:S01]  /*6750*/  FSEL R193, R51, -INF , !P3 ;  /* 0xff80000033c17808 */ /* 0x000fe20005800000 */
[--C-:B------:R-:W-:Y:S01]  /*6760*/  FFMA.FTZ R51, R2, R167, -R189.reuse ;  /* 0x000000a702337223 */ /* 0x100fe200000108bd */
[----:B------:R-:W-:Y:S01]  /*6770*/  FMNMX.FTZ R26, R163, R26, !PT ;  /* 0x0000001aa31a7209 */ /* 0x000fe20007810000 */
[----:B------:R-:W-:Y:S01]  /*6780*/  MUFU.EX2 R13, R13 ;  /* 0x0000000d000d7308 */ /* 0x000fe20000000800 */
[----:B------:R-:W-:Y:S01]  /*6790*/  FSEL R185, R54, -INF , !P5 ;  /* 0xff80000036b97808 */ /* 0x000fe20006800000 */
[C-C-:B------:R-:W-:Y:S01]  /*67a0*/  FFMA.FTZ R65, R2.reuse, R65, -R189.reuse ;  /* 0x0000004102417223 */ /* 0x140fe200000108bd */
[----:B0-----:R-:W-:Y:S01]  /*67b0*/  FMNMX.FTZ R30, R35, R26, !PT ;  /* 0x0000001a231e7209 */ /* 0x001fe20007810000 */
        /* <DEDUP_REMOVED lines=9> */
[----:B------:R-:W-:Y:S01]  /*6850*/  FSEL R181, R58, -INF , !P2 ;  /* 0xff8000003ab57808 */ /* 0x000fe20005000000 */
[----:B------:R-:W-:Y:S01]  /*6860*/  FFMA.FTZ R41, R2, R41, -R189 ;  /* 0x0000002902297223 */ /* 0x000fe200000108bd */
[----:B------:R-:W-:Y:S01]  /*6870*/  FMNMX.FTZ R34, R183, R34, !PT ;  /* 0x00000022b7227209 */ /* 0x000fe20007810000 */
[----:B------:R0:W-:Y:S01]  /*6880*/  MUFU.EX2 R30, R38 ;  /* 0x00000026001e7308 */ /* 0x0001e20000000800 */
[----:B------:R-:W-:-:S02]  /*6890*/  ISETP.LT.OR P3, PT, R28, 0x42, P3 ;  /* 0x000000421c00780c */ /* 0x000fc40001f61670 */
[----:B------:R-:W-:Y:S02]  /*68a0*/  FMNMX.FTZ R34, R43, R34, !PT ;  /* 0x000000222b227209 */ /* 0x000fe40007810000 */
[----:B------:R-:W-:Y:S02]  /*68b0*/  ISETP.LT.OR P5, PT, R28, 0x49, P5 ;  /* 0x000000491c00780c */ /* 0x000fe40002fa1670 */
[----:B------:R-:W-:Y:S01]  /*68c0*/  FMNMX.FTZ R34, R187, R34, !PT ;  /* 0x00000022bb227209 */ /* 0x000fe20007810000 */
[----:B------:R-:W-:Y:S01]  /*68d0*/  MUFU.EX2 R20, R20 ;  /* 0x0000001400147308 */ /* 0x000fe20000000800 */
[----:B0-----:R-:W-:-:S01]  /*68e0*/  FFMA.FTZ R38, R2, R165, -R189 ;  /* 0x000000a502267223 */ /* 0x001fc200000108bd */
[----:B------:R-:W-:Y:S01]  /*68f0*/  FSEL R167, R59, -INF , !P3 ;  /* 0xff8000003ba77808 */ /* 0x000fe20005800000 */
[----:B------:R-:W-:-:S01]  /*6900*/  FFMA.FTZ R59, R2, R161, -R189 ;  /* 0x000000a1023b7223 */ /* 0x000fc200000108bd */
[----:B------:R-:W-:Y:S02]  /*6910*/  FMNMX.FTZ R36, R47, R34, !PT ;  /* 0x000000222f247209 */ /* 0x000fe40007810000 */
[----:B------:R-:W-:-:S02]  /*6920*/  ISETP.GT.AND P2, PT, R32, 0x50, P1 ;  /* 0x000000502000780c */ /* 0x000fc40000f44270 */
[----:B------:R-:W-:Y:S01]  /*6930*/  FMNMX.FTZ R36, R191, R36, !PT ;  /* 0x00000024bf247209 */ /* 0x000fe20007810000 */
[----:B------:R0:W-:Y:S01]  /*6940*/  MUFU.EX2 R34, R38 ;  /* 0x0000002600227308 */ /* 0x0001e20000000800 */
[----:B------:R-:W-:Y:S02]  /*6950*/  FSEL R165, R62, -INF , !P5 ;  /* 0xff8000003ea57808 */ /* 0x000fe40006800000 */
[----:B------:R-:W-:Y:S02]  /*6960*/  FMNMX.FTZ R36, R193, R36, !PT ;  /* 0x00000024c1247209 */ /* 0x000fe40007810000 */
[----:B------:R-:W-:Y:S02]  /*6970*/  ISETP.GT.AND P3, PT, R32, 0x51, P1 ;  /* 0x000000512000780c */ /* 0x000fe40000f64270 */
[----:B------:R-:W-:Y:S01]  /*6980*/  FMNMX.FTZ R36, R185, R36, !PT ;  /* 0x00000024b9247209 */ /* 0x000fe20007810000 */
[----:B------:R-:W-:Y:S01]  /*6990*/  MUFU.EX2 R15, R15 ;  /* 0x0000000f000f7308 */ /* 0x000fe20000000800 */
[----:B------:R-:W-:-:S02]  /*69a0*/  ISETP.LT.OR P2, PT, R28, 0x51, P2 ;  /* 0x000000511c00780c */ /* 0x000fc40001741670 */
[----:B0-----:R-:W-:Y:S02]  /*69b0*/  FMNMX.FTZ R38, R55, R36, !PT ;  /* 0x0000002437267209 */ /* 0x001fe40007810000 */
[----:B------:R-:W-:Y:S02]  /*69c0*/  ISETP.GT.AND P5, PT, R32, 0x58, P1 ;  /* 0x000000582000780c */ /* 0x000fe40000fa4270 */
[----:B------:R-:W-:Y:S01]  /*69d0*/  FMNMX.FTZ R38, R181, R38, !PT ;  /* 0x00000026b5267209 */ /* 0x000fe20007810000 */
[----:B------:R0:W-:Y:S01]  /*69e0*/  MUFU.EX2 R36, R40 ;  /* 0x0000002800247308 */ /* 0x0001e20000000800 */
[----:B------:R-:W-:Y:S02]  /*69f0*/  FSEL R161, R66, -INF , !P2 ;  /* 0xff80000042a17808 */ /* 0x000fe40005000000 */
[----:B------:R-:W-:Y:S02]  /*6a00*/  FMNMX.FTZ R38, R167, R38, !PT ;  /* 0x00000026a7267209 */ /* 0x000fe40007810000 */
[----:B------:R-:W-:-:S02]  /*6a10*/  ISETP.LT.OR P3, PT, R28, 0x52, P3 ;  /* 0x000000521c00780c */ /* 0x000fc40001f61670 */
[----:B------:R-:W-:Y:S01]  /*6a20*/  FMNMX.FTZ R38, R165, R38, !PT ;  /* 0x00000026a5267209 */ /* 0x000fe20007810000 */
[----:B------:R-:W-:Y:S01]  /*6a30*/  MUFU.EX2 R21, R21 ;  /* 0x0000001500157308 */ /* 0x000fe20000000800 */
[----:B------:R-:W-:Y:S02]  /*6a40*/  ISETP.LT.OR P5, PT, R28, 0x59, P5 ;  /* 0x000000591c00780c */ /* 0x000fe40002fa1670 */
[----:B0-----:R-:W-:Y:S02]  /*6a50*/  FMNMX.FTZ R40, R63, R38, !PT ;  /* 0x000000263f287209 */ /* 0x001fe40007810000 */
[----:B------:R-:W-:Y:S01]  /*6a60*/  FSEL R157, R67, -INF , !P3 ;  /* 0xff800000439d7808 */ /* 0x000fe20005800000 */
[----:B------:R-:W-:Y:S01]  /*6a70*/  FFMA.FTZ R67, R2, R155, -R189 ;  /* 0x0000009b02437223 */ /* 0x000fe200000108bd */
[----:B------:R-:W-:Y:S01]  /*6a80*/  FMNMX.FTZ R40, R161, R40, !PT ;  /* 0x00000028a1287209 */ /* 0x000fe20007810000 */
[----:B------:R0:W-:Y:S01]  /*6a90*/  MUFU.EX2 R38, R42 ;  /* 0x0000002a00267308 */ /* 0x0001e20000000800 */
[----:B------:R-:W-:-:S02]  /*6aa0*/  ISETP.GT.AND P2, PT, R32, 0x60, P1 ;  /* 0x000000602000780c */ /* 0x000fc40000f44270 */
[----:B------:R-:W-:Y:S02]  /*6ab0*/  FSEL R155, R70, -INF , !P5 ;  /* 0xff800000469b7808 */ /* 0x000fe40006800000 */
[----:B------:R-:W-:Y:S02]  /*6ac0*/  FMNMX.FTZ R40, R157, R40, !PT ;  /* 0x000000289d287209 */ /* 0x000fe40007810000 */
[----:B------:R-:W-:Y:S01]  /*6ad0*/  ISETP.GT.AND P3, PT, R32, 0x61, P1 ;  /* 0x000000612000780c */ /* 0x000fe20000f64270 */
[----:B------:R-:W-:Y:S01]  /*6ae0*/  MUFU.EX2 R51, R51 ;  /* 0x0000003300337308 */ /* 0x000fe20000000800 */
[----:B------:R-:W-:Y:S02]  /*6af0*/  ISETP.LT.OR P2, PT, R28, 0x61, P2 ;  /* 0x000000611c00780c */ /* 0x000fe40001741670 */
[----:B------:R-:W-:Y:S02]  /*6b00*/  FMNMX.FTZ R40, R155, R40, !PT ;  /* 0x000000289b287209 */ /* 0x000fe40007810000 */
[----:B------:R-:W-:-:S02]  /*6b10*/  ISETP.GT.AND P5, PT, R32, 0x68, P1 ;  /* 0x000000682000780c */ /* 0x000fc40000fa4270 */
[----:B------:R-:W-:Y:S01]  /*6b20*/  FSEL R153, R74, -INF , !P2 ;  /* 0xff8000004a997808 */ /* 0x000fe20005000000 */
[----:B------:R-:W-:Y:S01]  /*6b30*/  MUFU.EX2 R59, R59 ;  /* 0x0000003b003b7308 */ /* 0x000fe20000000800 */
[C---:B------:R-:W-:Y:S02]  /*6b40*/  ISETP.LT.OR P3, PT, R28.reuse, 0x62, P3 ;  /* 0x000000621c00780c */ /* 0x040fe40001f61670 */
[----:B0-----:R-:W-:Y:S02]  /*6b50*/  FMNMX.FTZ R42, R71, R40, !PT ;  /* 0x00000028472a7209 */ /* 0x001fe40007810000 */
[----:B------:R-:W-:Y:S02]  /*6b60*/  ISETP.LT.OR P5, PT, R28, 0x69, P5 ;  /* 0x000000691c00780c */ /* 0x000fe40002fa1670 */
[----:B------:R-:W-:Y:S01]  /*6b70*/  FSEL R75, R75, -INF , !P3 ;  /* 0xff8000004b4b7808 */ /* 0x000fe20005800000 */
[----:B------:R0:W-:Y:S01]  /*6b80*/  MUFU.EX2 R40, R44 ;  /* 0x0000002c00287308 */ /* 0x0001e20000000800 */
[----:B------:R-:W-:-:S02]  /*6b90*/  FMNMX.FTZ R42, R153, R42, !PT ;  /* 0x0000002a992a7209 */ /* 0x000fc40007810000 */
[----:B------:R-:W-:Y:S02]  /*6ba0*/  ISETP.GT.AND P2, PT, R32, 0x70, P1 ;  /* 0x000000702000780c */ /* 0x000fe40000f44270 */
[----:B------:R-:W-:Y:S02]  /*6bb0*/  FSEL R49, R78, -INF , !P5 ;  /* 0xff8000004e317808 */ /* 0x000fe40006800000 */
[----:B------:R-:W-:Y:S01]  /*6bc0*/  FMNMX.FTZ R42, R75, R42, !PT ;  /* 0x0000002a4b2a7209 */ /* 0x000fe20007810000 */
[----:B------:R-:W-:Y:S01]  /*6bd0*/  MUFU.EX2 R67, R67 ;  /* 0x0000004300437308 */ /* 0x000fe20000000800 */
[----:B------:R-:W-:Y:S01]  /*6be0*/  ISETP.GT.AND P3, PT, R32, 0x71, P1 ;  /* 0x000000712000780c */ /* 0x000fe20000f64270 */
[----:B0-----:R-:W-:Y:S01]  /*6bf0*/  FFMA.FTZ R44, R2, R73, -R189 ;  /* 0x00000049022c7223 */ /* 0x001fe200000108bd */
[----:B------:R-:W-:Y:S02]  /*6c00*/  ISETP.LT.OR P2, PT, R28, 0x71, P2 ;  /* 0x000000711c00780c */ /* 0x000fe40001741670 */
[----:B------:R-:W-:-:S02]  /*6c10*/  FMNMX.FTZ R42, R49, R42, !PT ;  /* 0x0000002a312a7209 */ /* 0x000fc40007810000 */
[----:B------:R-:W-:Y:S01]  /*6c20*/  ISETP.GT.AND P5, PT, R32, 0x78, P1 ;  /* 0x000000782000780c */ /* 0x000fe20000fa4270 */
[----:B------:R-:W-:Y:S01]  /*6c30*/  MUFU.EX2 R53, R53 ;  /* 0x0000003500357308 */ /* 0x000fe20000000800 */
[----:B------:R-:W-:Y:S02]  /*6c40*/  ISETP.LT.OR P3, PT, R28, 0x72, P3 ;  /* 0x000000721c00780c */ /* 0x000fe40001f61670 */
[----:B------:R-:W-:Y:S02]  /*6c50*/  FSEL R197, R82, -INF , !P2 ;  /* 0xff80000052c57808 */ /* 0x000fe40005000000 */
[----:B------:R-:W-:Y:S02]  /*6c60*/  FMNMX.FTZ R42, R79, R42, !PT ;  /* 0x0000002a4f2a7209 */ /* 0x000fe40007810000 */
[----:B------:R-:W-:Y:S01]  /*6c70*/  ISETP.GT.AND P1, PT, R32, 0x79, P1 ;  /* 0x000000792000780c */ /* 0x000fe20000f24270 */
[----:B------:R-:W-:-:S01]  /*6c80*/  FFMA.FTZ R32, R2, R45, -R189 ;  /* 0x0000002d02207223 */ /* 0x000fc200000108bd */
[----:B------:R-:W-:Y:S01]  /*6c90*/  ISETP.LT.OR P5, PT, R28, 0x79, P5 ;  /* 0x000000791c00780c */ /* 0x000fe20002fa1670 */
[----:B------:R-:W-:Y:S01]  /*6ca0*/  MUFU.EX2 R57, R57 ;  /* 0x0000003900397308 */ /* 0x000fe20000000800 */
[----:B------:R-:W-:-:S02]  /*6cb0*/  FSEL R83, R83, -INF , !P3 ;  /* 0xff80000053537808 */ /* 0x000fc40005800000 */
[----:B------:R-:W-:Y:S02]  /*6cc0*/  FMNMX.FTZ R42, R197, R42, !PT ;  /* 0x0000002ac52a7209 */ /* 0x000fe40007810000 */
[----:B------:R-:W-:Y:S01]  /*6cd0*/  ISETP.LT.OR P1, PT, R28, 0x7a, P1 ;  /* 0x0000007a1c00780c */ /* 0x000fe20000f21670 */
[----:B------:R-:W-:Y:S01]  /*6ce0*/  FFMA.FTZ R28, R2, R7, -R189 ;  /* 0x00000007021c7223 */ /* 0x000fe200000108bd */
[----:B------:R-:W-:Y:S01]  /*6cf0*/  FSEL R45, R86, -INF , !P5 ;  /* 0xff800000562d7808 */ /* 0x000fe20006800000 */
[----:B------:R-:W-:Y:S01]  /*6d00*/  MUFU.EX2 R32, R32 ;  /* 0x0000002000207308 */ /* 0x000fe20000000800 */
[----:B------:R-:W-:Y:S02]  /*6d10*/  FMNMX.FTZ R42, R83, R42, !PT ;  /* 0x0000002a532a7209 */ /* 0x000fe40007810000 */
[----:B------:R-:W-:Y:S02]  /*6d20*/  FSEL R87, R87, -INF , !P1 ;  /* 0xff80000057577808 */ /* 0x000fe40004800000 */
[----:B------:R-:W-:-:S03]  /*6d30*/  FMNMX.FTZ R42, R45, R42, !PT ;  /* 0x0000002a2d2a7209 */ /* 0x000fc60007810000 */
[----:B------:R-:W-:Y:S01]  /*6d40*/  MUFU.EX2 R61, R61 ;  /* 0x0000003d003d7308 */ /* 0x000fe20000000800 */
[----:B------:R-:W-:Y:S01]  /*6d50*/  FMNMX.FTZ R7, R87, R42, !PT ;  /* 0x0000002a57077209 */ /* 0x000fe20007810000 */
[----:B------:R-:W-:Y:S01]  /*6d60*/  FFMA.FTZ R42, R2, R69, -R189 ;  /* 0x00000045022a7223 */ /* 0x000fe200000108bd */
[----:B------:R-:W-:-:S03]  /*6d70*/  FSEL R69, R4, RZ, P6 ;  /* 0x000000ff04457208 */ /* 0x000fc60003000000 */
[----:B------:R-:W0:Y:S02]  /*6d80*/  SHFL.BFLY PT, R46, R7, 0x2, 0x1f ;  /* 0x0c401f00072e7f89 */ /* 0x000e2400000e0000 */
[----:B------:R-:W-:-:S01]  /*6d90*/  FADD.FTZ R69, -R69, R8 ;  /* 0x0000000845457221 */ /* 0x000fc20000010100 */
[----:B------:R-:W-:Y:S03]  /*6da0*/  MUFU.EX2 R28, R28 ;  /* 0x0000001c001c7308 */ /* 0x000fe60000000800 */
[----:B------:R-:W-:-:S05]  /*6db0*/  FMUL.FTZ R69, R2, R69 ;  /* 0x0000004502457220 */ /* 0x000fca0000410000 */
[----:B------:R-:W-:Y:S08]  /*6dc0*/  MUFU.EX2 R8, R85 ;  /* 0x0000005500087308 */ /* 0x000ff00000000800 */
[----:B------:R-:W1:Y:S01]  /*6dd0*/  MUFU.EX2 R69, R69 ;  /* 0x0000004500457308 */ /* 0x000e620000000800 */
[----:B0-----:R-:W-:Y:S01]  /*6de0*/  FMNMX.FTZ R50, R7, R46, !PT ;  /* 0x0000002e07327209 */ /* 0x001fe20007810000 */
[----:B------:R-:W-:-:S06]  /*6df0*/  FFMA.FTZ R46, R2, R77, -R189 ;  /* 0x0000004d022e7223 */ /* 0x000fcc00000108bd */
[----:B------:R-:W-:Y:S01]  /*6e00*/  MUFU.EX2 R65, R65 ;  /* 0x0000004100417308 */ /* 0x000fe20000000800 */
[----:B------:R-:W0:Y:S07]  /*6e10*/  SHFL.BFLY PT, R7, R50, 0x1, 0x1f ;  /* 0x0c201f0032077f89 */ /* 0x000e2e00000e0000 */
[----:B------:R-:W-:Y:S01]  /*6e20*/  MUFU.EX2 R25, R25 ;  /* 0x0000001900197308 */ /* 0x000fe20000000800 */
[----:B-1----:R-:W-:-:S04]  /*6e30*/  FFMA.FTZ R72, R69, R3, R14 ;  /* 0x0000000345487223 */ /* 0x002fc8000001000e */
[----:B------:R-:W-:-:S03]  /*6e40*/  FADD.FTZ R72, R11, R72 ;  /* 0x000000480b487221 */ /* 0x000fc60000010000 */
[----:B------:R-:W-:Y:S08]  /*6e50*/  MUFU.EX2 R42, R42 ;  /* 0x0000002a002a7308 */ /* 0x000ff00000000800 */
[----:B------:R-:W-:Y:S01]  /*6e60*/  MUFU.EX2 R29, R29 ;  /* 0x0000001d001d7308 */ /* 0x000fe20000000800 */
[----:B0-----:R-:W-:-:S04]  /*6e70*/  FMNMX.FTZ R7, R50, R7, !PT ;  /* 0x0000000732077209 */ /* 0x001fc80007810000 */
[----:B------:R-:W-:Y:S01]  /*6e80*/  FSETP.NEU.FTZ.AND P1, PT, R7, -INF , PT ;  /* 0xff8000000700780b */ /* 0x000fe20003f3d000 */
[----:B------:R-:W-:-:S02]  /*6e90*/  FFMA.FTZ R50, R2, R7, -8 ;  /* 0xc100000002327423 */ /* 0x000fc40000010007 */
[----:B------:R-:W-:Y:S01]  /*6ea0*/  MUFU.EX2 R44, R44 ;  /* 0x0000002c002c7308 */ /* 0x000fe20000000800 */
[----:B------:R-:W-:Y:S02]  /*6eb0*/  FSEL R77, R7, RZ, P1 ;  /* 0x000000ff074d7208 */ /* 0x000fe40000800000 */
[----:B------:R-:W-:-:S03]  /*6ec0*/  FSEL R50, R50, RZ, P1 ;  /* 0x000000ff32327208 */ /* 0x000fc60000800000 */
[----:B------:R-:W-:Y:S02]  /*6ed0*/  FADD.FTZ R77, -R77, R10 ;  /* 0x0000000a4d4d7221 */ /* 0x000fe40000010100 */
[----:B------:R-:W-:Y:S01]  /*6ee0*/  MUFU.EX2 R33, R33 ;  /* 0x0000002100217308 */ /* 0x000fe20000000800 */
[----:B------:R-:W-:-:S01]  /*6ef0*/  FFMA.FTZ R73, R2, R195, -R50 ;  /* 0x000000c302497223 */ /* 0x000fc20000010832 */
[C-C-:B------:R-:W-:Y:S01]  /*6f00*/  FFMA.FTZ R52, R2.reuse, R27, -R50.reuse ;  /* 0x0000001b02347223 */ /* 0x140fe20000010832 */
[C---:B------:R-:W-:Y:S01]  /*6f10*/  FMUL.FTZ R66, R2.reuse, R77 ;  /* 0x0000004d02427220 */ /* 0x040fe20000410000 */
        /* <DEDUP_REMOVED lines=12> */
[----:B------:R-:W0:Y:S01]  /*6fe0*/  MUFU.EX2 R66, R66 ;  /* 0x0000004200427308 */ /* 0x000e220000000800 */
        /* <DEDUP_REMOVED lines=13> */
[----:B------:R-:W-:-:S02]  /*70c0*/  FFMA.FTZ R45, R2, R45, -R50 ;  /* 0x0000002d022d7223 */ /* 0x000fc40000010832 */
[----:B------:R-:W2:Y:S01]  /*70d0*/  MUFU.EX2 R27, R27 ;  /* 0x0000001b001b7308 */ /* 0x000ea20000000800 */
[----:B0-----:R-:W-:-:S07]  /*70e0*/  FFMA.FTZ R3, R66, R0, R73 ;  /* 0x0000000042037223 */ /* 0x001fce0000010049 */
[----:B------:R-:W0:Y:S01]  /*70f0*/  MUFU.EX2 R54, R54 ;  /* 0x0000003600367308 */ /* 0x000e220000000800 */
[----:B-1----:R-:W-:-:S01]  /*7100*/  FADD.FTZ R0, R52, R3 ;  /* 0x0000000334007221 */ /* 0x002fc20000010000 */
[----:B------:R-:W-:Y:S01]  /*7110*/  FADD.FTZ R3, R13, R72 ;  /* 0x000000480d037221 */ /* 0x000fe20000010000 */
[----:B------:R-:W-:-:S05]  /*7120*/  FFMA.FTZ R72, R2, R161, -R50 ;  /* 0x000000a102487223 */ /* 0x000fca0000010832 */
[----:B------:R-:W1:Y:S01]  /*7130*/  MUFU.EX2 R31, R31 ;  /* 0x0000001f001f7308 */ /* 0x000e620000000800 */
[----:B--2---:R-:W-:-:S01]  /*7140*/  FADD.FTZ R81, R27, R0 ;  /* 0x000000001b517221 */ /* 0x004fc20000010000 */
[----:B------:R-:W-:-:S04]  /*7150*/  FADD.FTZ R0, R20, R3 ;  /* 0x0000000314007221 */ /* 0x000fc80000010000 */
[----:B------:R-:W-:Y:S02]  /*7160*/  FADD.FTZ R3, R15, R0 ;  /* 0x000000000f037221 */ /* 0x000fe40000010000 */
[----:B------:R-:W2:Y:S01]  /*7170*/  MUFU.EX2 R56, R56 ;  /* 0x0000003800387308 */ /* 0x000ea20000000800 */
[----:B0-----:R-:W-:-:S01]  /*7180*/  FADD.FTZ R74, R54, R81 ;  /* 0x00000051364a7221 */ /* 0x001fc20000010000 */
[----:B------:R-:W-:-:S04]  /*7190*/  FADD.FTZ R0, R24, R3 ;  /* 0x0000000318007221 */ /* 0x000fc80000010000 */
[----:B------:R-:W-:Y:S02]  /*71a0*/  FADD.FTZ R3, R21, R0 ;  /* 0x0000000015037221 */ /* 0x000fe40000010000 */
[----:B------:R-:W0:Y:S01]  /*71b0*/  MUFU.EX2 R35, R35 ;  /* 0x0000002300237308 */ /* 0x000e220000000800 */
[----:B-1----:R-:W-:-:S01]  /*71c0*/  FADD.FTZ R81, R31, R74 ;  /* 0x0000004a1f517221 */ /* 0x002fc20000010000 */
[----:B------:R-:W-:-:S06]  /*71d0*/  FADD.FTZ R3, R26, R3 ;  /* 0x000000031a037221 */ /* 0x000fcc0000010000 */
[----:B------:R-:W1:Y:S01]  /*71e0*/  MUFU.EX2 R58, R58 ;  /* 0x0000003a003a7308 */ /* 0x000e620000000800 */
[----:B--2---:R-:W-:-:S01]  /*71f0*/  FADD.FTZ R74, R56, R81 ;  /* 0x00000051384a7221 */ /* 0x004fc20000010000 */
[----:B------:R-:W-:-:S06]  /*7200*/  FFMA.FTZ R81, R2, R157, -R50 ;  /* 0x0000009d02517223 */ /* 0x000fcc0000010832 */
[----:B------:R-:W2:Y:S01]  /*7210*/  MUFU.EX2 R39, R39 ;  /* 0x0000002700277308 */ /* 0x000ea20000000800 */
[----:B0-----:R-:W-:-:S01]  /*7220*/  FADD.FTZ R85, R35, R74 ;  /* 0x0000004a23557221 */ /* 0x001fc20000010000 */
[----:B------:R-:W-:-:S06]  /*7230*/  FADD.FTZ R74, R30, R3 ;  /* 0x000000031e4a7221 */ /* 0x000fcc0000010000 */
[----:B------:R-:W0:Y:S01]  /*7240*/  MUFU.EX2 R60, R60 ;  /* 0x0000003c003c7308 */ /* 0x000e220000000800 */
[----:B-1----:R-:W-:-:S01]  /*7250*/  FADD.FTZ R0, R58, R85 ;  /* 0x000000553a007221 */ /* 0x002fc20000010000 */
[----:B------:R-:W-:-:S04]  /*7260*/  FADD.FTZ R85, R51, R74 ;  /* 0x0000004a33557221 */ /* 0x000fc80000010000 */
[----:B------:R-:W-:Y:S02]  /*7270*/  FADD.FTZ R78, R34, R85 ;  /* 0x00000055224e7221 */ /* 0x000fe40000010000 */
[----:B------:R-:W1:Y:S01]  /*7280*/  MUFU.EX2 R43, R43 ;  /* 0x0000002b002b7308 */ /* 0x000e620000000800 */
[----:B--2---:R-:W-:-:S01]  /*7290*/  FADD.FTZ R3, R39, R0 ;  /* 0x0000000027037221 */ /* 0x004fc20000010000 */
[----:B------:R-:W-:Y:S01]  /*72a0*/  FADD.FTZ R85, R59, R78 ;  /* 0x0000004e3b557221 */ /* 0x000fe20000010000 */
[----:B------:R-:W-:-:S01]  /*72b0*/  FFMA.FTZ R0, R2, R71, -R50 ;  /* 0x0000004702007223 */ /* 0x000fc20000010832 */
[----:B------:R-:W-:Y:S02]  /*72c0*/  FFMA.FTZ R71, R2, R153, -R50 ;  /* 0x0000009902477223 */ /* 0x000fe40000010832 */
[----:B------:R-:W-:-:S02]  /*72d0*/  FADD.FTZ R78, R36, R85 ;  /* 0x00000055244e7221 */ /* 0x000fc40000010000 */
[----:B------:R-:W2:Y:S01]  /*72e0*/  MUFU.EX2 R62, R62 ;  /* 0x0000003e003e7308 */ /* 0x000ea20000000800 */
[----:B0-----:R-:W-:-:S01]  /*72f0*/  FADD.FTZ R74, R60, R3 ;  /* 0x000000033c4a7221 */ /* 0x001fc20000010000 */
[----:B------:R-:W-:-:S04]  /*7300*/  FADD.FTZ R85, R67, R78 ;  /* 0x0000004e43557221 */ /* 0x000fc80000010000 */
[----:B------:R-:W-:Y:S02]  /*7310*/  FADD.FTZ R78, R38, R85 ;  /* 0x00000055264e7221 */ /* 0x000fe40000010000 */
[----:B------:R-:W0:Y:S01]  /*7320*/  MUFU.EX2 R47, R47 ;  /* 0x0000002f002f7308 */ /* 0x000e220000000800 */
[----:B-1----:R-:W-:-:S07]  /*7330*/  FADD.FTZ R3, R43, R74 ;  /* 0x0000004a2b037221 */ /* 0x002fce0000010000 */
[----:B------:R-:W1:Y:S01]  /*7340*/  MUFU.EX2 R64, R64 ;  /* 0x0000004000407308 */ /* 0x000e620000000800 */
[----:B--2---:R-:W-:-:S07]  /*7350*/  FADD.FTZ R74, R62, R3 ;  /* 0x000000033e4a7221 */ /* 0x004fce0000010000 */
[----:B------:R-:W2:Y:S01]  /*7360*/  MUFU.EX2 R10, R185 ;  /* 0x000000b9000a7308 */ /* 0x000ea20000000800 */
[----:B0-----:R-:W-:-:S01]  /*7370*/  FADD.FTZ R3, R47, R74 ;  /* 0x0000004a2f037221 */ /* 0x001fc20000010000 */
[C-C-:B------:R-:W-:Y:S01]  /*7380*/  FFMA.FTZ R74, R2.reuse, R75, -R50.reuse ;  /* 0x0000004b024a7223 */ /* 0x140fe20000010832 */
[----:B------:R-:W-:-:S05]  /*7390*/  FFMA.FTZ R50, R2, R87, -R50 ;  /* 0x0000005702327223 */ /* 0x000fca0000010832 */
[----:B------:R-:W0:Y:S01]  /*73a0*/  MUFU.EX2 R55, R55 ;  /* 0x0000003700377308 */ /* 0x000e220000000800 */
[----:B-1----:R-:W-:-:S07]  /*73b0*/  FADD.FTZ R3, R64, R3 ;  /* 0x0000000340037221 */ /* 0x002fce0000010000 */
[----:B------:R-:W1:Y:S08]  /*73c0*/  MUFU.EX2 R68, R68 ;  /* 0x0000004400447308 */ /* 0x000e700000000800 */
[----:B------:R-:W3:Y:S08]  /*73d0*/  MUFU.EX2 R77, R77 ;  /* 0x0000004d004d7308 */ /* 0x000ef00000000800 */
[----:B------:R-:W4:Y:S08]  /*73e0*/  MUFU.EX2 R70, R70 ;  /* 0x0000004600467308 */ /* 0x000f300000000800 */
[----:B------:R2:W-:Y:S08]  /*73f0*/  MUFU.EX2 R80, R0 ;  /* 0x0000000000507308 */ /* 0x0005f00000000800 */
[----:B------:R-:W5:Y:S01]  /*7400*/  MUFU.EX2 R63, R63 ;  /* 0x0000003f003f7308 */ /* 0x000f620000000800 */
[----:B--2---:R-:W-:-:S01]  /*7410*/  FADD.FTZ R0, R10, R3 ;  /* 0x000000030a007221 */ /* 0x004fc20000010000 */
[----:B------:R-:W-:-:S03]  /*7420*/  FADD.FTZ R3, R53, R78 ;  /* 0x0000004e35037221 */ /* 0x000fc60000010000 */
[----:B0-----:R-:W-:Y:S01]  /*7430*/  FADD.FTZ R75, R55, R0 ;  /* 0x00000000374b7221 */ /* 0x001fe20000010000 */
[----:B------:R-:W-:-:S02]  /*7440*/  FADD.FTZ R0, R40, R3 ;  /* 0x0000000328007221 */ /* 0x000fc40000010000 */
[----:B------:R-:W0:Y:S01]  /*7450*/  MUFU.EX2 R72, R72 ;  /* 0x0000004800487308 */ /* 0x000e220000000800 */
[----:B-1----:R-:W-:-:S01]  /*7460*/  FADD.FTZ R78, R68, R75 ;  /* 0x0000004b444e7221 */ /* 0x002fc20000010000 */
[----:B------:R-:W-:-:S03]  /*7470*/  FADD.FTZ R3, R57, R0 ;  /* 0x0000000039037221 */ /* 0x000fc60000010000 */
[----:B---3--:R-:W-:Y:S01]  /*7480*/  FADD.FTZ R75, R77, R78 ;  /* 0x0000004e4d4b7221 */ /* 0x008fe20000010000 */
[----:B------:R-:W-:-:S02]  /*7490*/  FADD.FTZ R0, R32, R3 ;  /* 0x0000000320007221 */ /* 0x000fc40000010000 */
[----:B------:R-:W1:Y:S01]  /*74a0*/  MUFU.EX2 R81, R81 ;  /* 0x0000005100517308 */ /* 0x000e620000000800 */
[----:B----4-:R-:W-:-:S01]  /*74b0*/  FADD.FTZ R78, R70, R75 ;  /* 0x0000004b464e7221 */ /* 0x010fc20000010000 */
[----:B------:R-:W-:-:S03]  /*74c0*/  FADD.FTZ R3, R61, R0 ;  /* 0x000000003d037221 */ /* 0x000fc60000010000 */
[----:B-----5:R-:W-:Y:S01]  /*74d0*/  FADD.FTZ R75, R63, R78 ;  /* 0x0000004e3f4b7221 */ /* 0x020fe20000010000 */
[----:B------:R-:W-:-:S02]  /*74e0*/  FADD.FTZ R0, R28, R3 ;  /* 0x000000031c007221 */ /* 0x000fc40000010000 */
[----:B------:R-:W2:Y:S01]  /*74f0*/  MUFU.EX2 R76, R76 ;  /* 0x0000004c004c7308 */ /* 0x000ea20000000800 */
[----:B0-----:R-:W-:-:S01]  /*7500*/  FADD.FTZ R78, R72, R75 ;  /* 0x0000004b484e7221 */ /* 0x001fc20000010000 */
[----:B------:R-:W-:-:S06]  /*7510*/  FADD.FTZ R0, R65, R0 ;  /* 0x0000000041007221 */ /* 0x000fcc0000010000 */
[----:B------:R-:W0:Y:S01]  /*7520*/  MUFU.EX2 R71, R71 ;  /* 0x0000004700477308 */ /* 0x000e220000000800 */
[----:B-1----:R-:W-:-:S07]  /*7530*/  FADD.FTZ R3, R81, R78 ;  /* 0x0000004e51037221 */ /* 0x002fce0000010000 */
[----:B------:R-:W1:Y:S01]  /*7540*/  MUFU.EX2 R74, R74 ;  /* 0x0000004a004a7308 */ /* 0x000e620000000800 */
[----:B--2---:R-:W-:-:S04]  /*7550*/  FADD.FTZ R3, R76, R3 ;  /* 0x000000034c037221 */ /* 0x004fc80000010000 */
[----:B------:R-:W-:-:S03]  /*7560*/  FADD.FTZ R78, R80, R3 ;  /* 0x00000003504e7221 */ /* 0x000fc60000010000 */
[----:B------:R2:W3:Y:S08]  /*7570*/  MUFU.EX2 R82, R49 ;  /* 0x0000003100527308 */ /* 0x0004f00000000800 */
[----:B------:R-:W4:Y:S01]  /*7580*/  MUFU.EX2 R46, R46 ;  /* 0x0000002e002e7308 */ /* 0x000f220000000800 */
[----:B--2---:R-:W-:-:S04]  /*7590*/  FADD.FTZ R49, R25, R0 ;  /* 0x0000000019317221 */ /* 0x004fc80000010000 */
[----:B------:R-:W-:Y:S01]  /*75a0*/  FADD.FTZ R0, R42, R49 ;  /* 0x000000312a007221 */ /* 0x000fe20000010000 */
[----:B0-----:R-:W-:-:S02]  /*75b0*/  FADD.FTZ R49, R71, R78 ;  /* 0x0000004e47317221 */ /* 0x001fc40000010000 */
[----:B------:R-:W0:Y:S01]  /*75c0*/  MUFU.EX2 R79, R79 ;  /* 0x0000004f004f7308 */ /* 0x000e220000000800 */
[----:B------:R-:W-:-:S01]  /*75d0*/  FADD.FTZ R3, R29, R0 ;  /* 0x000000001d037221 */ /* 0x000fc20000010000 */
[----:B-1----:R-:W-:-:S03]  /*75e0*/  FADD.FTZ R49, R74, R49 ;  /* 0x000000314a317221 */ /* 0x002fc60000010000 */
[----:B------:R-:W-:Y:S01]  /*75f0*/  FADD.FTZ R0, R44, R3 ;  /* 0x000000032c007221 */ /* 0x000fe20000010000 */
[----:B---3--:R-:W-:-:S02]  /*7600*/  FADD.FTZ R49, R82, R49 ;  /* 0x0000003152317221 */ /* 0x008fc40000010000 */
[----:B------:R-:W1:Y:S01]  /*7610*/  MUFU.EX2 R37, R37 ;  /* 0x0000002500257308 */ /* 0x000e620000000800 */
[----:B------:R-:W-:-:S04]  /*7620*/  FADD.FTZ R3, R33, R0 ;  /* 0x0000000021037221 */ /* 0x000fc80000010000 */
[----:B----4-:R-:W-:-:S03]  /*7630*/  FADD.FTZ R0, R46, R3 ;  /* 0x000000032e007221 */ /* 0x010fc60000010000 */
        /* <DEDUP_REMOVED lines=11> */
[----:B--2---:R-:W-:-:S04]  /*76f0*/  FADD.FTZ R3, R41, R0 ;  /* 0x0000000029037221 */ /* 0x004fc80000010000 */
[----:B------:R-:W-:Y:S01]  /*7700*/  FADD.FTZ R3, R8, R3 ;  /* 0x0000000308037221 */ /* 0x000fe20000010000 */
[----:B0-----:R-:W-:-:S04]  /*7710*/  FADD.FTZ R49, R78, R49 ;  /* 0x000000314e317221 */ /* 0x001fc80000010000 */
[----:B-1----:R-:W-:Y:S01]  /*7720*/  FADD.FTZ R0, R50, R49 ;  /* 0x0000003132007221 */ /* 0x002fe20000010000 */
[----:B------:R-:W-:Y:S06]  /*7730*/  @!P0 BRA `(.L_x_1032) ;  /* 0x0000000000048947 */ /* 0x000fec0003800000 */
[----:B------:R-:W-:Y:S01]  /*7740*/  BPT.TRAP 0x1 ;  /* 0x000000040000795c */ /* 0x000fe20000300000 */
.L_x_1032:
[----:B------:R-:W-:Y:S01]  /*7750*/  ULEA UR6, UR32, UR38, 0x3 ;  /* 0x0000002620067291 */ /* 0x000fe2000f8e183f */
[----:B------:R-:W-:Y:S01]  /*7760*/  ISETP.GT.AND P1, PT, R12, R9, PT ;  /* 0x000000090c00720c */ /* 0x000fe20003f24270 */
[----:B------:R-:W-:Y:S01]  /*7770*/  UMOV UR33, UR37 ;  /* 0x0000002500217c82 */ /* 0x000fe20008000000 */
[----:B------:R-:W-:Y:S01]  /*7780*/  F2FP.SATFINITE.E4M3.F32.PACK_AB_MERGE_C R13, R20, R13, RZ ;  /* 0x0000000d140d723e */ /* 0x000fe200048070ff */
[----:B------:R-:W-:Y:S01]  /*7790*/  UIADD3 UR6, UR6, 0x22860, URZ ;  /* 0x0002286006067890 */ /* 0x000fe2000fffe03f */
[----:B------:R-:W-:Y:S01]  /*77a0*/  F2FP.SATFINITE.E4M3.F32.PACK_AB_MERGE_C R21, R26, R21, RZ ;  /* 0x000000151a15723e */ /* 0x000fe200048070ff */
[----:B------:R-:W-:Y:S01]  /*77b0*/  UMOV UR32, UR36 ;  /* 0x0000002400207c82 */ /* 0x000fe20008000000 */
[----:B------:R-:W-:Y:S01]  /*77c0*/  F2FP.SATFINITE.E4M3.F32.PACK_AB_MERGE_C R10, R55, R10, RZ ;  /* 0x0000000a370a723e */ /* 0x000fe200048070ff */
[----:B------:R-:W-:Y:S01]  /*77d0*/  UPRMT UR6, UR40, 0x654, UR6 ;  /* 0x0000065428067896 */ /* 0x000fe20008000006 */
[----:B------:R-:W-:Y:S01]  /*77e0*/  F2FP.SATFINITE.E4M3.F32.PACK_AB_MERGE_C R8, R8, R41, RZ ;  /* 0x000000290808723e */ /* 0x000fe200048070ff */
[----:B------:R-:W-:Y:S01]  /*77f0*/  FMUL.FTZ R88, R88, R69 ;  /* 0x0000004558587220 */ /* 0x000fe20000410000 */
[----:B------:R-:W-:Y:S01]  /*7800*/  F2FP.SATFINITE.E4M3.F32.PACK_AB_MERGE_C R27, R54, R27, RZ ;  /* 0x0000001b361b723e */ /* 0x000fe200048070ff */
[----:B------:R-:W-:Y:S01]  /*7810*/  FMUL.FTZ R89, R89, R69 ;  /* 0x0000004559597220 */ /* 0x000fe20000410000 */
[----:B------:R-:W-:Y:S01]  /*7820*/  F2FP.SATFINITE.E4M3.F32.PACK_AB_MERGE_C R35, R58, R35, RZ ;  /* 0x000000233a23723e */ /* 0x000fe200048070ff */
[-C--:B------:R-:W-:Y:S01]  /*7830*/  FMUL.FTZ R92, R92, R69.reuse ;  /* 0x000000455c5c7220 */ /* 0x080fe20000410000 */
[----:B------:R-:W-:Y:S01]  /*7840*/  F2FP.SATFINITE.E4M3.F32.PACK_AB_MERGE_C R34, R59, R34, RZ ;  /* 0x000000223b22723e */ /* 0x000fe200048070ff */
[----:B------:R-:W-:Y:S01]  /*7850*/  FMUL.FTZ R93, R93, R69 ;  /* 0x000000455d5d7220 */ /* 0x000fe20000410000 */
[----:B------:R-:W-:Y:S01]  /*7860*/  F2FP.SATFINITE.E4M3.F32.PACK_AB_MERGE_C R43, R62, R43, RZ ;  /* 0x0000002b3e2b723e */ /* 0x000fe200048070ff */
[----:B------:R-:W-:Y:S01]  /*7870*/  SYNCS.ARRIVE.TRANS64.RED.A1T0 RZ, [UR6], RZ ;  /* 0x000000ffffff79a7 */ /* 0x000fe20008100406 */
        /* <DEDUP_REMOVED lines=15> */
[----:B------:R-:W-:Y:S01]  /*7970*/  FMUL.FTZ R109, R109, R69 ;  /* 0x000000456d6d7220 */ /* 0x000fe20000410000 */
[----:B------:R-:W-:Y:S01]  /*7980*/  F2FP.SATFINITE.E4M3.F32.PACK_AB_MERGE_C R163, R64, R47, R10 ;  /* 0x0000002f40a3723e */ /* 0x000fe2000480700a */
[----:B------:R-:W-:Y:S01]  /*7990*/  FMUL.FTZ R112, R112, R69 ;  /* 0x0000004570707220 */ /* 0x000fe20000410000 */
[----:B------:R-:W-:Y:S01]  /*79a0*/  F2FP.SATFINITE.E4M3.F32.PACK_AB_MERGE_C R154, R48, R37, R8 ;  /* 0x00000025309a723e */ /* 0x000fe20004807008 */
[-C--:B------:R-:W-:Y:S01]  /*79b0*/  FMUL.FTZ R113, R113, R69.reuse ;  /* 0x0000004571717220 */ /* 0x080fe20000410000 */
[----:B------:R-:W-:Y:S01]  /*79c0*/  F2FP.SATFINITE.E4M3.F32.PACK_AB_MERGE_C R164, R11, R14, R13 ;  /* 0x0000000e0ba4723e */ /* 0x000fe2000480700d */
[----:B------:R-:W-:Y:S01]  /*79d0*/  FMUL.FTZ R116, R116, R69 ;  /* 0x0000004574747220 */ /* 0x000fe20000410000 */
[----:B------:R-:W-:Y:S01]  /*79e0*/  F2FP.SATFINITE.E4M3.F32.PACK_AB_MERGE_C R165, R52, R73, R27 ;  /* 0x0000004934a5723e */ /* 0x000fe2000480701b */
        /* <DEDUP_REMOVED lines=8> */
[-C--:B------:R-:W-:Y:S01]  /*7a70*/  FMUL.FTZ R125, R125, R69.reuse ;  /* 0x000000457d7d7220 */ /* 0x080fe20000410000 */
        /* <DEDUP_REMOVED lines=52> */
[----:B------:R-:W-:-:S02]  /*7dc0*/  VIADD R12, R12, 0xffffffff ;  /* 0xffffffff0c0c7836 */ /* 0x000fc40000000000 */
[----:B------:R-:W-:Y:S02]  /*7dd0*/  IMAD.MOV.U32 R10, RZ, RZ, R7 ;  /* 0x000000ffff0a7224 */ /* 0x000fe400078e0007 */
[----:B------:R-:W-:Y:S01]  /*7de0*/  IMAD.MOV.U32 R8, RZ, RZ, R4 ;  /* 0x000000ffff087224 */ /* 0x000fe200078e0004 */
[----:B------:R-:W-:Y:S06]  /*7df0*/  @P1 BRA `(.L_x_1033) ;  /* 0xffffffd000241947 */ /* 0x000fec000383ffff */
.L_x_1014:
[----:B------:R-:W-:Y:S01]  /*7e00*/  UISETP.NE.AND UP1, UPT, UR46, URZ, UPT ;  /* 0x0000003f2e00728c */ /* 0x000fe2000bf25270 */
[----:B------:R-:W-:Y:S01]  /*7e10*/  IADD3 R6, -R6, 0x1, RZ ;  /* 0x0000000106067810 */ /* 0x000fe20007ffe1ff */
[----:B------:R-:W-:Y:S02]  /*7e20*/  UISETP.NE.AND UP0, UPT, UR45, URZ, UPT ;  /* 0x0000003f2d00728c */ /* 0x000fe4000bf05270 */
[----:B------:R-:W-:Y:S02]  /*7e30*/  UIADD3 UR10, UR42, 0x7f, URZ ;  /* 0x0000007f2a0a7890 */ /* 0x000fe4000fffe03f */
[----:B------:R-:W-:Y:S02]  /*7e40*/  IMAD R5, R5, UR41, R6 ;  /* 0x0000002905057c24 */ /* 0x000fe4000f8e0206 */
[----:B------:R-:W-:-:S03]  /*7e50*/  PLOP3.LUT P1, PT, PT, PT, UP0, 0x40, 0x0 ;  /* 0x000000000000781c */ /* 0x000fc60003f2e808 */
[----:B------:R-:W-:Y:S01]  /*7e60*/  @UP1 ULDC UR6, c[0x0][0x44c] ;  /* 0x0001130000061ab9 */ /* 0x000fe20000000800 */
[----:B------:R-:W-:Y:S01]  /*7e70*/  @UP1 ULDC UR11, c[0x0][0x450] ;  /* 0x00011400000b1ab9 */ /* 0x000fe20000000800 */
[----:B------:R-:W-:-:S04]  /*7e80*/  UIMAD.WIDE.U32 UR6, UR10, UR6, URZ ;  /* 0x000000060a0672a5 */ /* 0x000fc8000f8e003f */
[----:B------:R-:W-:-:S06]  /*7e90*/  @UP1 USHF.R.U32.HI UR10, URZ, UR11, UR7 ;  /* 0x0000000b3f0a1299 */ /* 0x000fcc0008011607 */
[----:B------:R-:W-:-:S04]  /*7ea0*/  VIADD R5, R5, UR10 ;  /* 0x0000000a05057c36 */ /* 0x000fc80008000000 */
[----:B------:R-:W-:Y:S01]  /*7eb0*/  VIADD R6, R5, -UR30 ;  /* 0x8000001e05067c36 */ /* 0x000fe20008000000 */
[----:B------:R-:W-:Y:S06]  /*7ec0*/  @P1 BRA `(.L_x_1034) ;  /* 0x0000000000441947 */ /* 0x000fec0003800000 */
[----:B------:R-:W-:-:S13]  /*7ed0*/  ISETP.GT.AND P1, PT, R5, -0x1, PT ;  /* 0xffffffff0500780c */ /* 0x000fda0003f24270 */
[----:B------:R-:W-:Y:S05]  /*7ee0*/  @P1 BRA `(.L_x_1035) ;  /* 0x0000000000201947 */ /* 0x000fea0003800000 */
[----:B------:R-:W0:Y:S01]  /*7ef0*/  LDC R10, c[0x0][0x9e4] ;  /* 0x00027900ff0a7b82 */ /* 0x000e220000000800 */
[----:B------:R-:W-:Y:S02]  /*7f00*/  LOP3.LUT R5, RZ, R5, RZ, 0x33, !PT ;  /* 0x00000005ff057212 */ /* 0x000fe400078e33ff */
[----:B0-----:R-:W-:-:S13]  /*7f10*/  ISETP.NE.AND P1, PT, R10, 0x1, PT ;  /* 0x000000010a00780c */ /* 0x001fda0003f25270 */
[----:B------:R-:W0:Y:S02]  /*7f20*/  @P1 LDC.64 R8, c[0x0][0x9e8] ;  /* 0x00027a00ff081b82 */ /* 0x000e240000000a00 */
[----:B0-----:R-:W-:-:S05]  /*7f30*/  @P1 IMAD.HI.U32 R8, R5, R8, RZ ;  /* 0x0000000805081227 */ /* 0x001fca00078e00ff */
[----:B------:R-:W-:-:S04]  /*7f40*/  @P1 SHF.R.U32.HI R5, RZ, R9, R8 ;  /* 0x00000009ff051219 */ /* 0x000fc80000011608 */
[----:B------:R-:W-:Y:S01]  /*7f50*/  LOP3.LUT R5, RZ, R5, RZ, 0x33, !PT ;  /* 0x00000005ff057212 */ /* 0x000fe200078e33ff */
[----:B------:R-:W-:Y:S06]  /*7f60*/  BRA `(.L_x_1036) ;  /* 0x0000000000147947 */ /* 0x000fec0003800000 */
.L_x_1035:
[----:B------:R-:W0:Y:S02]  /*7f70*/  LDC R10, c[0x0][0x9e4] ;  /* 0x00027900ff0a7b82 */ /* 0x000e240000000800 */
[----:B0-----:R-:W-:-:S13]  /*7f80*/  ISETP.NE.AND P1, PT, R10, 0x1, PT ;  /* 0x000000010a00780c */ /* 0x001fda0003f25270 */
[----:B------:R-:W0:Y:S02]  /*7f90*/  @P1 LDC.64 R8, c[0x0][0x9e8] ;  /* 0x00027a00ff081b82 */ /* 0x000e240000000a00 */
[----:B0-----:R-:W-:-:S05]  /*7fa0*/  @P1 IMAD.HI.U32 R8, R5, R8, RZ ;  /* 0x0000000805081227 */ /* 0x001fca00078e00ff */
[----:B------:R-:W-:-:S07]  /*7fb0*/  @P1 SHF.R.U32.HI R5, RZ, R9, R8 ;  /* 0x00000009ff051219 */ /* 0x000fce0000011608 */
.L_x_1036:
[----:B------:R-:W-:-:S05]  /*7fc0*/  IMAD R5, R5, R10, RZ ;  /* 0x0000000a05057224 */ /* 0x000fca00078e02ff */
[----:B------:R-:W-:-:S07]  /*7fd0*/  VIMNMX R6, R6, R5, !PT ;  /* 0x0000000506067248 */ /* 0x000fce0007fe0100 */
.L_x_1034:
[----:B------:R-:W-:-:S05]  /*7fe0*/  VIADD R6, R6, 0x7f ;  /* 0x0000007f06067836 */ /* 0x000fca0000000000 */
[----:B------:R-:W-:-:S04]  /*7ff0*/  SHF.R.S32.HI R5, RZ, 0x1f, R6 ;  /* 0x0000001fff057819 */ /* 0x000fc80000011406 */
[----:B------:R-:W-:-:S04]  /*8000*/  LEA.HI R5, R5, R6, RZ, 0x7 ;  /* 0x0000000605057211 */ /* 0x000fc800078f38ff */
[----:B------:R-:W-:-:S04]  /*8010*/  SHF.R.S32.HI R5, RZ, 0x7, R5 ;  /* 0x00000007ff057819 */ /* 0x000fc80000011405 */
[----:B------:R-:W-:-:S04]  /*8020*/  VIMNMX R5, R22, R5, !PT ;  /* 0x0000000516057248 */ /* 0x000fc80007fe0100 */
[----:B------:R-:W-:-:S13]  /*8030*/  ISETP.GE.AND P1, PT, R12, R5, PT ;  /* 0x000000050c00720c */ /* 0x000fda0003f26270 */
[----:B------:R-:W-:Y:S05]  /*8040*/  @!P1 BRA `(.L_x_1037) ;  /* 0x0000001c00a89947 */ /* 0x000fea0003800000 */
[----:B------:R-:W-:Y:S01]  /*8050*/  IMAD.MOV.U32 R8, RZ, RZ, R7 ;  /* 0x000000ffff087224 */ /* 0x000fe200078e0007 */
[----:B------:R-:W-:Y:S01]  /*8060*/  UMOV UR30, UR37 ;  /* 0x00000025001e7c82 */ /* 0x000fe20008000000 */
[----:B------:R-:W-:Y:S01]  /*8070*/  IMAD.MOV.U32 R9, RZ, RZ, R4 ;  /* 0x000000ffff097224 */ /* 0x000fe200078e0004 */
[----:B------:R-:W-:Y:S01]  /*8080*/  UMOV UR29, UR36 ;  /* 0x00000024001d7c82 */ /* 0x000fe20008000000 */
[----:B------:R-:W-:-:S07]  /*8090*/  IMAD.MOV.U32 R6, RZ, RZ, R12 ;  /* 0x000000ffff067224 */ /* 0x000fce00078e000c */
.L_x_1048:
[----:B------:R-:W-:Y:S01]  /*80a0*/  ISETP.NE.AND P2, PT, RZ, UR39, PT ;  /* 0x00000027ff007c0c */ /* 0x000fe2000bf45270 */
[----:B------:R-:W-:-:S04]  /*80b0*/  UISETP.NE.AND UP0, UPT, UR29, 0x1, UPT ;  /* 0x000000011d00788c */ /* 0x000fc8000bf05270 */
[----:B------:R-:W-:-:S04]  /*80c0*/  USEL UR37, URZ, 0x1, UP0 ;  /* 0x000000013f257887 */ /* 0x000fc80008000000 */
[----:B------:R-:W-:-:S04]  /*80d0*/  ULOP3.LUT UR37, UR30, UR37, URZ, 0x3c, !UPT ;  /* 0x000000251e257292 */ /* 0x000fc8000f8e3c3f */
[----:B------:R-:W-:Y:S08]  /*80e0*/  @P2 BRA `(.L_x_1038) ;  /* 0x0000000000382947 */ /* 0x000ff00003800000 */
[----:B------:R-:W-:Y:S05]  /*80f0*/  @!P0 BRA `(.L_x_1039) ;  /* 0x0000000000048947 */ /* 0x000fea0003800000 */
[----:B------:R-:W-:Y:S01]  /*8100*/  BPT.TRAP 0x1 ;  /* 0x000000040000795c */ /* 0x000fe20000300000 */
.L_x_1039:
        /* <DEDUP_REMOVED lines=9> */
.L_x_1040:
[----:B-1----:R-:W-:Y:S05]  /*81a0*/  @P1 BRA `(.L_x_1038) ;  /* 0x0000000000081947 */ /* 0x002fea0003800000 */
[----:B------:R-:W1:Y:S02]  /*81b0*/  SYNCS.PHASECHK.TRANS64.TRYWAIT P1, [UR6+0x22830], R4 ;  /* 0x02283004ff0075a7 */ /* 0x000e640008020146 */
[----:B-1----:R-:W-:Y:S05]  /*81c0*/  @!P1 BRA `(.L_x_1041) ;  /* 0x000000c400f09947 */ /* 0x002fea0003800000 */
.L_x_1038:
        /* <DEDUP_REMOVED lines=40> */
.L_x_1043:
[----:B------:R-:W-:Y:S01]  /*8450*/  ULEA UR6, UR29, UR38, 0x3 ;  /* 0x000000261d067291 */ /* 0x000fe2000f8e183f */
[----:B------:R-:W-:-:S05]  /*8460*/  IMAD.U32 R4, RZ, RZ, UR30 ;  /* 0x0000001eff047e24 */ /* 0x000fca000f8e00ff */
[----:B------:R-:W-:-:S04]  /*8470*/  SHF.L.U32 R4, R4, 0x1f, RZ ;  /* 0x0000001f04047819 */ /* 0x000fc800000006ff */
[----:B------:R0:W1:Y:S01]  /*8480*/  SYNCS.PHASECHK.TRANS64.TRYWAIT P1, [UR6+0x22850], R4 ;  /* 0x02285004ff0075a7 */ /* 0x0000620008020146 */
[----:B------:R-:W-:Y:S05]  /*8490*/  @!P0 BRA `(.L_x_1044) ;  /* 0x0000000000048947 */ /* 0x000fea0003800000 */
[----:B------:R-:W-:Y:S01]  /*84a0*/  BPT.TRAP 0x1 ;  /* 0x000000040000795c */ /* 0x000fe20000300000 */
.L_x_1044:
[----:B-1----:R-:W-:Y:S05]  /*84b0*/  @P1 BRA `(.L_x_1042) ;  /* 0x0000000000081947 */ /* 0x002fea0003800000 */
[----:B------:R-:W1:Y:S02]  /*84c0*/  SYNCS.PHASECHK.TRANS64.TRYWAIT P1, [UR6+0x22850], R4 ;  /* 0x02285004ff0075a7 */ /* 0x000e640008020146 */
[----:B-1----:R-:W-:Y:S05]  /*84d0*/  @!P1 BRA `(.L_x_1045) ;  /* 0x000000c400449947 */ /* 0x002fea0003800000 */
.L_x_1042:
        /* <DEDUP_REMOVED lines=31> */
.L_x_1046:
[----:B0-----:R-:W-:Y:S01]  /*86d0*/  FMNMX.FTZ R4, R24, R9, !PT ;  /* 0x0000000918047209 */ /* 0x001fe20007810000 */
        /* <DEDUP_REMOVED lines=75> */
[----:B------:R-:W-:Y:S01]  /*8b90*/  FFMA.FTZ R153, R2, R4, -8 ;  /* 0xc100000002997423 */ /* 0x000fe20000010004 */
[----:B------:R-:W-:-:S03]  /*8ba0*/  FADD.FTZ R9, -R4, R9 ;  /* 0x0000000904097221 */ /* 0x000fc60000010100 */
[C-C-:B------:R-:W-:Y:S01]  /*8bb0*/  FFMA.FTZ R21, R2.reuse, R37, -R153.reuse ;  /* 0x0000002502157223 */ /* 0x140fe20000010899 */
[----:B------:R-:W-:-:S01]  /*8bc0*/  FFMA.FTZ R37, R2, R53, -R153 ;  /* 0x0000003502257223 */ /* 0x000fc20000010899 */
[C---:B------:R-:W-:Y:S01]  /*8bd0*/  FMUL.FTZ R14, R2.reuse, R9 ;  /* 0x00000009020e7220 */ /* 0x040fe20000410000 */
[----:B------:R-:W-:-:S01]  /*8be0*/  FFMA.FTZ R53, R2, R69, -R153 ;  /* 0x0000004502357223 */ /* 0x000fc20000010899 */
[----:B------:R-:W-:Y:S01]  /*8bf0*/  FADD.FTZ R9, -R7, R8 ;  /* 0x0000000807097221 */ /* 0x000fe20000010100 */
[----:B------:R-:W-:-:S01]  /*8c00*/  FFMA.FTZ R69, R2, R7, -8 ;  /* 0xc100000002457423 */ /* 0x000fc20000010007 */
[C-C-:B------:R-:W-:Y:S01]  /*8c10*/  FFMA.FTZ R11, R2.reuse, R24, -R153.reuse ;  /* 0x00000018020b7223 */ /* 0x140fe20000010899 */
[----:B------:R-:W-:-:S01]  /*8c20*/  FFMA.FTZ R10, R2, R25, -R153 ;  /* 0x00000019020a7223 */ /* 0x000fc20000010899 */
[C---:B------:R-:W-:Y:S01]  /*8c30*/  FMUL.FTZ R9, R2.reuse, R9 ;  /* 0x0000000902097220 */ /* 0x040fe20000410000 */
[----:B------:R-:W-:-:S01]  /*8c40*/  FFMA.FTZ R26, R2, R26, -R69 ;  /* 0x0000001a021a7223 */ /* 0x000fc20000010845 */
[C---:B------:R-:W-:Y:S01]  /*8c50*/  FFMA.FTZ R27, R2.reuse, R27, -R69 ;  /* 0x0000001b021b7223 */ /* 0x040fe20000010845 */
[----:B------:R0:W-:Y:S01]  /*8c60*/  MUFU.EX2 R8, R14 ;  /* 0x0000000e00087308 */ /* 0x0001e20000000800 */
[----:B------:R-:W-:-:S01]  /*8c70*/  FFMA.FTZ R12, R2, R28, -R153 ;  /* 0x0000001c020c7223 */ /* 0x000fc20000010899 */
[C---:B------:R-:W-:Y:S01]  /*8c80*/  FFMA.FTZ R30, R2.reuse, R30, -R69 ;  /* 0x0000001e021e7223 */ /* 0x040fe20000010845 */
[----:B------:R-:W-:-:S01]  /*8c90*/  FFMA.FTZ R13, R2, R29, -R153 ;  /* 0x0000001d020d7223 */ /* 0x000fc20000010899 */
[C-C-:B------:R-:W-:Y:S01]  /*8ca0*/  FFMA.FTZ R31, R2.reuse, R31, -R69.reuse ;  /* 0x0000001f021f7223 */ /* 0x140fe20000010845 */
[----:B------:R-:W-:-:S01]  /*8cb0*/  FFMA.FTZ R34, R2, R34, -R69 ;  /* 0x0000002202227223 */ /* 0x000fc20000010845 */
[C---:B------:R-:W-:Y:S01]  /*8cc0*/  FFMA.FTZ R15, R2.reuse, R33, -R153 ;  /* 0x00000021020f7223 */ /* 0x040fe20000010899 */
[----:B------:R-:W-:-:S01]  /*8cd0*/  FFMA.FTZ R35, R2, R35, -R69 ;  /* 0x0000002302237223 */ /* 0x000fc20000010845 */
[----:B------:R-:W1:Y:S01]  /*8ce0*/  MUFU.EX2 R11, R11 ;  /* 0x0000000b000b7308 */ /* 0x000e620000000800 */
[----:B0-----:R-:W-:-:S01]  /*8cf0*/  FFMA.FTZ R14, R2, R32, -R153 ;  /* 0x00000020020e7223 */ /* 0x001fc20000010899 */
[C-C-:B------:R-:W-:Y:S01]  /*8d00*/  FFMA.FTZ R20, R2.reuse, R36, -R153.reuse ;  /* 0x0000002402147223 */ /* 0x140fe20000010899 */
[----:B------:R-:W-:-:S01]  /*8d10*/  FFMA.FTZ R29, R2, R45, -R153 ;  /* 0x0000002d021d7223 */ /* 0x000fc20000010899 */
[C---:B------:R-:W-:Y:S01]  /*8d20*/  FFMA.FTZ R38, R2.reuse, R38, -R69 ;  /* 0x0000002602267223 */ /* 0x040fe20000010845 */
[----:B------:R-:W-:-:S01]  /*8d30*/  FFMA.FTZ R45, R2, R61, -R153 ;  /* 0x0000003d022d7223 */ /* 0x000fc20000010899 */
[C-C-:B------:R-:W-:Y:S01]  /*8d40*/  FFMA.FTZ R61, R2.reuse, R77, -R153.reuse ;  /* 0x0000004d023d7223 */ /* 0x140fe20000010899 */
[----:B------:R-:W-:-:S01]  /*8d50*/  FFMA.FTZ R24, R2, R40, -R153 ;  /* 0x0000002802187223 */ /* 0x000fc20000010899 */
[----:B------:R-:W-:Y:S01]  /*8d60*/  MUFU.EX2 R9, R9 ;  /* 0x0000000900097308 */ /* 0x000fe20000000800 */
[----:B------:R-:W-:-:S01]  /*8d70*/  FFMA.FTZ R39, R2, R39, -R69 ;  /* 0x0000002702277223 */ /* 0x000fc20000010845 */
[C-C-:B------:R-:W-:Y:S01]  /*8d80*/  FFMA.FTZ R40, R2.reuse, R56, -R153.reuse ;  /* 0x0000003802287223 */ /* 0x140fe20000010899 */
[----:B------:R-:W-:-:S01]  /*8d90*/  FFMA.FTZ R56, R2, R72, -R153 ;  /* 0x0000004802387223 */ /* 0x000fc20000010899 */
[C---:B------:R-:W-:Y:S01]  /*8da0*/  FFMA.FTZ R42, R2.reuse, R42, -R69 ;  /* 0x0000002a022a7223 */ /* 0x040fe20000010845 */
[----:B------:R-:W-:-:S01]  /*8db0*/  FFMA.FTZ R25, R2, R41, -R153 ;  /* 0x0000002902197223 */ /* 0x000fc20000010899 */
[C---:B------:R-:W-:Y:S01]  /*8dc0*/  FFMA.FTZ R43, R2.reuse, R43, -R69 ;  /* 0x0000002b022b7223 */ /* 0x040fe20000010845 */
[----:B------:R-:W-:-:S01]  /*8dd0*/  FFMA.FTZ R28, R2, R44, -R153 ;  /* 0x0000002c021c7223 */ /* 0x000fc20000010899 */
[----:B------:R-:W0:Y:S01]  /*8de0*/  MUFU.EX2 R26, R26 ;  /* 0x0000001a001a7308 */ /* 0x000e220000000800 */
[----:B-1----:R-:W-:-:S01]  /*8df0*/  FFMA.FTZ R3, R8, R3, R11 ;  /* 0x0000000308037223 */ /* 0x002fc2000001000b */
[C-C-:B------:R-:W-:Y:S01]  /*8e00*/  FFMA.FTZ R46, R2.reuse, R46, -R69.reuse ;  /* 0x0000002e022e7223 */ /* 0x140fe20000010845 */
[----:B------:R-:W-:-:S01]  /*8e10*/  FFMA.FTZ R47, R2, R47, -R69 ;  /* 0x0000002f022f7223 */ /* 0x000fc20000010845 */
[C---:B------:R-:W-:Y:S01]  /*8e20*/  FFMA.FTZ R32, R2.reuse, R48, -R153 ;  /* 0x0000003002207223 */ /* 0x040fe20000010899 */
[----:B------:R-:W-:-:S01]  /*8e30*/  FFMA.FTZ R50, R2, R50, -R69 ;  /* 0x0000003202327223 */ /* 0x000fc20000010845 */
[C---:B------:R-:W-:Y:S01]  /*8e40*/  FFMA.FTZ R33, R2.reuse, R49, -R153 ;  /* 0x0000003102217223 */ /* 0x040fe20000010899 */
[----:B------:R-:W-:-:S01]  /*8e50*/  FFMA.FTZ R51, R2, R51, -R69 ;  /* 0x0000003302337223 */ /* 0x000fc20000010845 */
[----:B------:R-:W1:Y:S01]  /*8e60*/  MUFU.EX2 R10, R10 ;  /* 0x0000000a000a7308 */ /* 0x000e620000000800 */
[----:B------:R-:W-:-:S01]  /*8e70*/  FFMA.FTZ R36, R2, R52, -R153 ;  /* 0x0000003402247223 */ /* 0x000fc20000010899 */
[C-C-:B------:R-:W-:Y:S01]  /*8e80*/  FFMA.FTZ R54, R2.reuse, R54, -R69.reuse ;  /* 0x0000003602367223 */ /* 0x140fe20000010845 */
[----:B------:R-:W-:-:S01]  /*8e90*/  FFMA.FTZ R55, R2, R55, -R69 ;  /* 0x0000003702377223 */ /* 0x000fc20000010845 */
[C---:B------:R-:W-:Y:S01]  /*8ea0*/  FFMA.FTZ R58, R2.reuse, R58, -R69 ;  /* 0x0000003a023a7223 */ /* 0x040fe20000010845 */
[----:B------:R-:W-:-:S01]  /*8eb0*/  FFMA.FTZ R41, R2, R57, -R153 ;  /* 0x0000003902297223 */ /* 0x000fc20000010899 */
[C---:B------:R-:W-:Y:S01]  /*8ec0*/  FFMA.FTZ R59, R2.reuse, R59, -R69 ;  /* 0x0000003b023b7223 */ /* 0x040fe20000010845 */
[----:B------:R-:W-:-:S01]  /*8ed0*/  FFMA.FTZ R44, R2, R60, -R153 ;  /* 0x0000003c022c7223 */ /* 0x000fc20000010899 */
[----:B------:R-:W2:Y:S01]  /*8ee0*/  MUFU.EX2 R27, R27 ;  /* 0x0000001b001b7308 */ /* 0x000ea20000000800 */
[----:B0-----:R-:W-:-:S01]  /*8ef0*/  FFMA.FTZ R0, R9, R0, R26 ;  /* 0x0000000009007223 */ /* 0x001fc2000001001a */
[C-C-:B------:R-:W-:Y:S01]  /*8f00*/  FFMA.FTZ R62, R2.reuse, R62, -R69.reuse ;  /* 0x0000003e023e7223 */ /* 0x140fe20000010845 */
[----:B------:R-:W-:-:S01]  /*8f10*/  FFMA.FTZ R63, R2, R63, -R69 ;  /* 0x0000003f023f7223 */ /* 0x000fc20000010845 */
[C---:B------:R-:W-:Y:S01]  /*8f20*/  FFMA.FTZ R48, R2.reuse, R64, -R153 ;  /* 0x0000004002307223 */ /* 0x040fe20000010899 */
[----:B------:R-:W-:-:S01]  /*8f30*/  FFMA.FTZ R66, R2, R66, -R69 ;  /* 0x0000004202427223 */ /* 0x000fc20000010845 */
[C---:B------:R-:W-:Y:S01]  /*8f40*/  FFMA.FTZ R49, R2.reuse, R65, -R153 ;  /* 0x0000004102317223 */ /* 0x040fe20000010899 */
[----:B------:R-:W-:-:S01]  /*8f50*/  FFMA.FTZ R67, R2, R67, -R69 ;  /* 0x0000004302437223 */ /* 0x000fc20000010845 */
[----:B------:R-:W0:Y:S01]  /*8f60*/  MUFU.EX2 R12, R12 ;  /* 0x0000000c000c7308 */ /* 0x000e220000000800 */
[----:B-1----:R-:W-:-:S01]  /*8f70*/  FADD.FTZ R3, R10, R3 ;  /* 0x000000030a037221 */ /* 0x002fc20000010000 */
[C---:B------:R-:W-:Y:S01]  /*8f80*/  FFMA.FTZ R52, R2.reuse, R68, -R153 ;  /* 0x0000004402347223 */ /* 0x040fe20000010899 */
[----:B------:R-:W-:-:S01]  /*8f90*/  FFMA.FTZ R71, R2, R71, -R69 ;  /* 0x0000004702477223 */ /* 0x000fc20000010845 */
[C---:B------:R-:W-:Y:S01]  /*8fa0*/  FFMA.FTZ R75, R2.reuse, R75, -R69 ;  /* 0x0000004b024b7223 */ /* 0x040fe20000010845 */
[----:B------:R-:W-:-:S01]  /*8fb0*/  FFMA.FTZ R60, R2, R76, -R153 ;  /* 0x0000004c023c7223 */ /* 0x000fc20000010899 */
[C---:B------:R-:W-:Y:S01]  /*8fc0*/  FFMA.FTZ R57, R2.reuse, R73, -R153 ;  /* 0x0000004902397223 */ /* 0x040fe20000010899 */
[----:B------:R-:W-:-:S01]  /*8fd0*/  FFMA.FTZ R78, R2, R78, -R69 ;  /* 0x0000004e024e7223 */ /* 0x000fc20000010845 */
[----:B------:R-:W1:Y:S01]  /*8fe0*/  MUFU.EX2 R30, R30 ;  /* 0x0000001e001e7308 */ /* 0x000e620000000800 */
[----:B--2---:R-:W-:-:S01]  /*8ff0*/  FADD.FTZ R77, R27, R0 ;  /* 0x000000001b4d7221 */ /* 0x004fc20000010000 */
[C---:B------:R-:W-:Y:S01]  /*9000*/  FFMA.FTZ R79, R2.reuse, R79, -R69 ;  /* 0x0000004f024f7223 */ /* 0x040fe20000010845 */
[----:B------:R-:W-:-:S01]  /*9010*/  FFMA.FTZ R65, R2, R81, -R153 ;  /* 0x0000005102417223 */ /* 0x000fc20000010899 */
[C---:B------:R-:W-:Y:S01]  /*9020*/  FFMA.FTZ R64, R2.reuse, R80, -R153 ;  /* 0x0000005002407223 */ /* 0x040fe20000010899 */
[----:B------:R-:W-:-:S01]  /*9030*/  FFMA.FTZ R82, R2, R82, -R69 ;  /* 0x0000005202527223 */ /* 0x000fc20000010845 */
[C---:B------:R-:W-:Y:S01]  /*9040*/  FFMA.FTZ R83, R2.reuse, R83, -R69 ;  /* 0x0000005302537223 */ /* 0x040fe20000010845 */
[----:B------:R-:W-:-:S01]  /*9050*/  FFMA.FTZ R68, R2, R84, -R153 ;  /* 0x0000005402447223 */ /* 0x000fc20000010899 */
[----:B------:R-:W2:Y:S01]  /*9060*/  MUFU.EX2 R13, R13 ;  /* 0x0000000d000d7308 */ /* 0x000ea20000000800 */
[----:B0-----:R-:W-:-:S01]  /*9070*/  FADD.FTZ R0, R12, R3 ;  /* 0x000000030c007221 */ /* 0x001fc20000010000 */
[C---:B------:R-:W-:Y:S01]  /*9080*/  FFMA.FTZ R86, R2.reuse, R86, -R69 ;  /* 0x0000005602567223 */ /* 0x040fe20000010845 */
[----:B------:R-:W-:-:S05]  /*9090*/  FFMA.FTZ R73, R2, R85, -R153 ;  /* 0x0000005502497223 */ /* 0x000fca0000010899 */
        /* <DEDUP_REMOVED lines=21> */
[----:B--2---:R-:W-:-:S01]  /*91f0*/  FADD.FTZ R77, R39, R72 ;  /* 0x00000048274d7221 */ /* 0x004fc20000010000 */
[----:B------:R-:W-:-:S06]  /*9200*/  FFMA.FTZ R72, R2, R70, -R69 ;  /* 0x0000004602487223 */ /* 0x000fcc0000010845 */
        /* <DEDUP_REMOVED lines=15> */
[----:B-1----:R-:W-:-:S01]  /*9300*/  FADD.FTZ R77, R47, R70 ;  /* 0x000000462f4d7221 */ /* 0x002fc20000010000 */
[C-C-:B------:R-:W-:Y:S01]  /*9310*/  FFMA.FTZ R70, R2.reuse, R74, -R69.reuse ;  /* 0x0000004a02467223 */ /* 0x140fe20000010845 */
[----:B------:R-:W-:-:S05]  /*9320*/  FFMA.FTZ R69, R2, R87, -R69 ;  /* 0x0000005702457223 */ /* 0x000fca0000010845 */
        /* <DEDUP_REMOVED lines=26> */
[----:B------:R-:W-:Y:S01]  /*94d0*/  MUFU.EX2 R63, R63 ;  /* 0x0000003f003f7308 */ /* 0x000fe20000000800 */
[----:B0-----:R-:W-:-:S07]  /*94e0*/  FADD.FTZ R74, R62, R77 ;  /* 0x0000004d3e4a7221 */ /* 0x001fce0000010000 */
[----:B------:R-:W0:Y:S01]  /*94f0*/  MUFU.EX2 R48, R48 ;  /* 0x0000003000307308 */ /* 0x000e220000000800 */
[----:B-1----:R-:W-:-:S07]  /*9500*/  FADD.FTZ R3, R45, R0 ;  /* 0x000000002d037221 */ /* 0x002fce0000010000 */
        /* <DEDUP_REMOVED lines=9> */
[----:B------:R-:W0:Y:S08]  /*95a0*/  MUFU.EX2 R76, R71 ;  /* 0x00000047004c7308 */ /* 0x000e300000000800 */
[----:B------:R2:W-:Y:S01]  /*95b0*/  MUFU.EX2 R71, R75 ;  /* 0x0000004b00477308 */ /* 0x0005e20000000800 */
[----:B-1----:R-:W-:-:S07]  /*95c0*/  FADD.FTZ R3, R53, R0 ;  /* 0x0000000035037221 */ /* 0x002fce0000010000 */
[----:B------:R-:W1:Y:S01]  /*95d0*/  MUFU.EX2 R56, R56 ;  /* 0x0000003800387308 */ /* 0x000e620000000800 */
[----:B--2---:R-:W-:-:S04]  /*95e0*/  FADD.FTZ R75, R63, R74 ;  /* 0x0000004a3f4b7221 */ /* 0x004fc80000010000 */
[----:B------:R-:W-:-:S03]  /*95f0*/  FADD.FTZ R74, R66, R75 ;  /* 0x0000004b424a7221 */ /* 0x000fc60000010000 */
[----:B------:R-:W2:Y:S01]  /*9600*/  MUFU.EX2 R70, R70 ;  /* 0x0000004600467308 */ /* 0x000ea20000000800 */
[----:B------:R-:W-:-:S04]  /*9610*/  FADD.FTZ R75, R67, R74 ;  /* 0x0000004a434b7221 */ /* 0x000fc80000010000 */
[----:B------:R-:W-:-:S03]  /*9620*/  FADD.FTZ R75, R72, R75 ;  /* 0x0000004b484b7221 */ /* 0x000fc60000010000 */
[----:B------:R-:W3:Y:S01]  /*9630*/  MUFU.EX2 R57, R57 ;  /* 0x0000003900397308 */ /* 0x000ee20000000800 */
[----:B0-----:R-:W-:-:S01]  /*9640*/  FADD.FTZ R75, R76, R75 ;  /* 0x0000004b4c4b7221 */ /* 0x001fc20000010000 */
[----:B-1----:R-:W-:-:S06]  /*9650*/  FADD.FTZ R0, R56, R3 ;  /* 0x0000000338007221 */ /* 0x002fcc0000010000 */
[----:B------:R-:W0:Y:S01]  /*9660*/  MUFU.EX2 R60, R60 ;  /* 0x0000003c003c7308 */ /* 0x000e220000000800 */
[----:B--2---:R-:W-:-:S04]  /*9670*/  FADD.FTZ R74, R70, R75 ;  /* 0x0000004b464a7221 */ /* 0x004fc80000010000 */
[----:B------:R-:W-:-:S03]  /*9680*/  FADD.FTZ R74, R71, R74 ;  /* 0x0000004a474a7221 */ /* 0x000fc60000010000 */
[----:B------:R-:W1:Y:S01]  /*9690*/  MUFU.EX2 R81, R78 ;  /* 0x0000004e00517308 */ /* 0x000e620000000800 */
[----:B---3--:R-:W-:-:S07]  /*96a0*/  FADD.FTZ R3, R57, R0 ;  /* 0x0000000039037221 */ /* 0x008fce0000010000 */
        /* <DEDUP_REMOVED lines=24> */
.L_x_1047:
        /* <DEDUP_REMOVED lines=14> */
[----:B------:R-:W-:Y:S01]  /*9910*/  FMUL.FTZ R92, R92, R8 ;  /* 0x000000085c5c7220 */ /* 0x000fe20000410000 */
[----:B------:R-:W-:Y:S01]  /*9920*/  F2FP.SATFINITE.E4M3.F32.PACK_AB_MERGE_C R36, R37, R36, RZ ;  /* 0x000000242524723e */ /* 0x000fe200048070ff */
[----:B------:R-:W-:Y:S01]  /*9930*/  FMUL.FTZ R93, R93, R8 ;  /* 0x000000085d5d7220 */ /* 0x000fe20000410000 */
[----:B------:R-:W-:Y:S01]  /*9940*/  F2FP.SATFINITE.E4M3.F32.PACK_AB_MERGE_C R54, R55, R54, RZ ;  /* 0x000000363736723e */ /* 0x000fe200048070ff */
[----:B------:R-:W-:Y:S01]  /*9950*/  SYNCS.ARRIVE.TRANS64.RED.A1T0 RZ, [UR6], RZ ;  /* 0x000000ffffff79a7 */ /* 0x000fe20008100406 */
        /* <DEDUP_REMOVED lines=86> */
[----:B------:R-:W-:Y:S01]  /*9ec0*/  F2FP.SATFINITE.E4M3.F32.PACK_AB_MERGE_C R155, R83, R82, R21 ;  /* 0x00000052539b723e */ /* 0x000fe20004807015 */
[----:B------:R-:W-:Y:S06]  /*9ed0*/  @P1 BRA `(.L_x_1048) ;  /* 0xffffffe000701947 */ /* 0x000fec000383ffff */
[----:B------:R-:W-:-:S07]  /*9ee0*/  IMAD.MOV.U32 R12, RZ, RZ, R6 ;  /* 0x000000ffff0c7224 */ /* 0x000fce00078e0006 */
.L_x_1037:
[----:B------:R-:W-:-:S13]  /*9ef0*/  ISETP.GE.AND P1, PT, R12, R22, PT ;  /* 0x000000160c00720c */ /* 0x000fda0003f26270 */
[----:B------:R-:W-:Y:S05]  /*9f00*/  @!P1 BRA `(.L_x_1049) ;  /* 0x0000002c00e89947 */ /* 0x000fea0003800000 */
[----:B------:R-:W-:Y:S01]  /*9f10*/  IMAD.MOV.U32 R6, RZ, RZ, R7 ;  /* 0x000000ffff067224 */ /* 0x000fe200078e0007 */
[----:B------:R-:W-:Y:S01]  /*9f20*/  UMOV UR34, UR37 ;  /* 0x0000002500227c82 */ /* 0x000fe20008000000 */
[----:B------:R-:W-:Y:S01]  /*9f30*/  IMAD.MOV.U32 R5, RZ, RZ, R4 ;  /* 0x000000ffff057224 */ /* 0x000fe200078e0004 */
[----:B------:R-:W-:Y:S01]  /*9f40*/  UMOV UR33, UR36 ;  /* 0x0000002400217c82 */ /* 0x000fe20008000000 */
[----:B------:R-:W-:Y:S01]  /*9f50*/  ULDC UR29, c[0x0][0x9e4] ;  /* 0x00027900001d7ab9 */ /* 0x000fe20000000800 */
[----:B------:R-:W-:Y:S01]  /*9f60*/  ULDC UR32, c[0x0][0x9dc] ;  /* 0x0002770000207ab9 */ /* 0x000fe20000000800 */
[----:B------:R-:W-:Y:S01]  /*9f70*/  ULDC UR31, c[0x0][0x288] ;  /* 0x0000a200001f7ab9 */ /* 0x000fe20000000800 */
[----:B------:R-:W-:-:S05]  /*9f80*/  ULDC UR30, c[0x0][0x9e0] ;  /* 0x00027800001e7ab9 */ /* 0x000fca0000000800 */
.L_x_1068:
[----:B------:R-:W-:Y:S01]  /*9f90*/  UIADD3 UR36, UR33, 0x1, URZ ;  /* 0x0000000121247890 */ /* 0x000fe2000fffe03f */
[----:B------:R-:W-:-:S03]  /*9fa0*/  ISETP.NE.AND P2, PT, RZ, UR39, PT ;  /* 0x00000027ff007c0c */ /* 0x000fc6000bf45270 */
[----:B------:R-:W-:-:S04]  /*9fb0*/  UISETP.NE.AND UP0, UPT, UR36, 0x2, UPT ;  /* 0x000000022400788c */ /* 0x000fc8000bf05270 */
[----:B------:R-:W-:Y:S02]  /*9fc0*/  USEL UR37, URZ, 0x1, UP0 ;  /* 0x000000013f257887 */ /* 0x000fe40008000000 */
[----:B------:R-:W-:Y:S02]  /*9fd0*/  USEL UR36, UR36, URZ, UP0 ;  /* 0x0000003f24247287 */ /* 0x000fe40008000000 */
[----:B------:R-:W-:Y:S02]  /*9fe0*/  ULOP3.LUT UR37, UR34, UR37, URZ, 0x3c, !UPT ;  /* 0x0000002522257292 */ /* 0x000fe4000f8e3c3f */
[----:B------:R-:W-:Y:S10]  /*9ff0*/  @P2 BRA `(.L_x_1050) ;  /* 0x00000000002c2947 */ /* 0x000ff40003800000 */
[----:B------:R-:W-:Y:S05]  /*a000*/  @!P0 BRA `(.L_x_1051) ;  /* 0x0000000000048947 */ /* 0x000fea0003800000 */
[----:B------:R-:W-:Y:S01]  /*a010*/  BPT.TRAP 0x1 ;  /* 0x000000040000795c */ /* 0x000fe20000300000 */
.L_x_1051:
[----:B------:R-:W-:Y:S01]  /*a020*/  ULEA UR6, UR36, UR38, 0x3 ;  /* 0x0000002624067291 */ /* 0x000fe2000f8e183f */
[----:B------:R-:W-:-:S05]  /*a030*/  IMAD.U32 R4, RZ, RZ, UR37 ;  /* 0x00000025ff047e24 */ /* 0x000fca000f8e00ff */
[----:B------:R-:W-:-:S04]  /*a040*/  SHF.L.U32 R4, R4, 0x1f, RZ ;  /* 0x0000001f04047819 */ /* 0x000fc800000006ff */
[----:B------:R0:W1:Y:S01]  /*a050*/  SYNCS.PHASECHK.TRANS64.TRYWAIT P1, [UR6+0x22830], R4 ;  /* 0x02283004ff0075a7 */ /* 0x0000620008020146 */
[----:B------:R-:W-:Y:S05]  /*a060*/  @!P0 BRA `(.L_x_1052) ;  /* 0x0000000000048947 */ /* 0x000fea0003800000 */
[----:B------:R-:W-:Y:S01]  /*a070*/  BPT.TRAP 0x1 ;  /* 0x000000040000795c */ /* 0x000fe20000300000 */
.L_x_1052:
[----:B-1----:R-:W-:Y:S05]  /*a080*/  @P1 BRA `(.L_x_1050) ;  /* 0x0000000000081947 */ /* 0x002fea0003800000 */
[----:B------:R-:W1:Y:S02]  /*a090*/  SYNCS.PHASECHK.TRANS64.TRYWAIT P1, [UR6+0x22830], R4 ;  /* 0x02283004ff0075a7 */ /* 0x000e640008020146 */
[----:B-1----:R-:W-:Y:S05]  /*a0a0*/  @!P1 BRA `(.L_x_1053) ;  /* 0x000000a800689947 */ /* 0x002fea0003800000 */
.L_x_1050:
[----:B-1----:R-:W1:Y:S01]  /*a0b0*/  S2R R7, SR_TID.X ;  /* 0x0000000000077919 */ /* 0x002e620000002100 */
[----:B------:R-:W-:Y:S01]  /*a0c0*/  UIMAD UR26, UR36, 0x600, UR28 ;  /* 0x00000600241a78a4 */ /* 0x000fe2000f8e021c */
[----:B------:R-:W-:Y:S01]  /*a0d0*/  UMOV UR27, 0x80000020 ;  /* 0x80000020001b7882 */ /* 0x000fe20000000000 */
[----:B------:R-:W-:Y:S02]  /*a0e0*/  UMOV UR7, 0x80000020 ;  /* 0x8000002000077882 */ /* 0x000fe40000000000 */
[----:B------:R-:W-:Y:S02]  /*a0f0*/  UIADD3 UR6, UR26, 0x2, URZ ;  /* 0x000000021a067890 */ /* 0x000fe4000fffe03f */
[----:B------:R-:W-:Y:S01]  /*a100*/  UIADD3 UR10, UR26, 0x200, URZ ;  /* 0x000002001a0a7890 */ /* 0x000fe2000fffe03f */
[----:B------:R-:W-:Y:S01]  /*a110*/  UMOV UR11, 0x80000020 ;  /* 0x80000020000b7882 */ /* 0x000fe20000000000 */
[----:B------:R-:W-:Y:S01]  /*a120*/  UIADD3 UR14, UR26, 0x202, URZ ;  /* 0x000002021a0e7890 */ /* 0x000fe2000fffe03f */
[----:B------:R-:W-:Y:S01]  /*a130*/  UMOV UR15, 0x80000020 ;  /* 0x80000020000f7882 */ /* 0x000fe20000000000 */
[----:B------:R-:W-:Y:S01]  /*a140*/  UIADD3 UR18, UR26, 0x400, URZ ;  /* 0x000004001a127890 */ /* 0x000fe2000fffe03f */
[----:B------:R-:W-:Y:S01]  /*a150*/  UMOV UR19, 0x80000020 ;  /* 0x8000002000137882 */ /* 0x000fe20000000000 */
[----:B------:R-:W-:Y:S01]  /*a160*/  UIADD3 UR22, UR26, 0x402, URZ ;  /* 0x000004021a167890 */ /* 0x000fe2000fffe03f */
[----:B------:R-:W-:Y:S01]  /*a170*/  UMOV UR23, 0x80000020 ;  /* 0x8000002000177882 */ /* 0x000fe20000000000 */
        /* <DEDUP_REMOVED lines=24> */
.L_x_1055:
[----:B------:R-:W-:Y:S01]  /*a300*/  ULEA UR6, UR33, UR38, 0x3 ;  /* 0x0000002621067291 */ /* 0x000fe2000f8e183f */
[----:B------:R-:W-:-:S05]  /*a310*/  IMAD.U32 R4, RZ, RZ, UR34 ;  /* 0x00000022ff047e24 */ /* 0x000fca000f8e00ff */
[----:B------:R-:W-:-:S04]  /*a320*/  SHF.L.U32 R4, R4, 0x1f, RZ ;  /* 0x0000001f04047819 */ /* 0x000fc800000006ff */
[----:B------:R0:W1:Y:S01]  /*a330*/  SYNCS.PHASECHK.TRANS64.TRYWAIT P1, [UR6+0x22850], R4 ;  /* 0x02285004ff0075a7 */ /* 0x0000620008020146 */
[----:B------:R-:W-:Y:S05]  /*a340*/  @!P0 BRA `(.L_x_1056) ;  /* 0x0000000000048947 */ /* 0x000fea0003800000 */
[----:B------:R-:W-:Y:S01]  /*a350*/  BPT.TRAP 0x1 ;  /* 0x000000040000795c */ /* 0x000fe20000300000 */
.L_x_1056:
[----:B-1----:R-:W-:Y:S05]  /*a360*/  @P1 BRA `(.L_x_1054) ;  /* 0x0000000000081947 */ /* 0x002fea0003800000 */
[----:B------:R-:W1:Y:S02]  /*a370*/  SYNCS.PHASECHK.TRANS64.TRYWAIT P1, [UR6+0x22850], R4 ;  /* 0x02285004ff0075a7 */ /* 0x000e640008020146 */
[----:B-1----:R-:W-:Y:S05]  /*a380*/  @!P1 BRA `(.L_x_1057) ;  /* 0x000000a400c89947 */ /* 0x002fea0003800000 */
.L_x_1054:
        /* <DEDUP_REMOVED lines=31> */
.L_x_1058:
        /* <DEDUP_REMOVED lines=8> */
[----:B------:R-:W-:-:S03]  /*a600*/  PLOP3.LUT P2, PT, PT, PT, UP1, 0x80, 0x0 ;  /* 0x000000000000781c */ /* 0x000fc60003f4f018 */
        /* <DEDUP_REMOVED lines=9> */
[----:B------:R-:W1:Y:S02]  /*a6a0*/  SHFL.IDX PT, R9, R4, RZ, 0x1c1f ;  /* 0x001c1fff04097589 */ /* 0x000e6400000e0000 */
[----:B------:R-:W-:-:S04]  /*a6b0*/  IMAD R7, R16, -0x2, R7 ;  /* 0xfffffffe10077824 */ /* 0x000fc800078e0207 */
[----:B0-----:R-:W-:-:S04]  /*a6c0*/  IMAD R7, R156, UR41, R7 ;  /* 0x000000299c077c24 */ /* 0x001fc8000f8e0207 */
[----:B------:R-:W-:-:S04]  /*a6d0*/  VIADD R7, R7, -UR31 ;  /* 0x8000001f07077c36 */ /* 0x000fc80008000000 */
[C---:B------:R-:W-:Y:S02]  /*a6e0*/  VIADD R20, R7.reuse, UR30 ;  /* 0x0000001e07147c36 */ /* 0x040fe40008000000 */
[----:B------:R-:W-:Y:S02]  /*a6f0*/  VIADD R154, R7, UR6 ;  /* 0x00000006079a7c36 */ /* 0x000fe40008000000 */
[--C-:B-1----:R-:W-:Y:S02]  /*a700*/  IMAD.IADD R13, R20, 0x1, R9.reuse ;  /* 0x00000001140d7824 */ /* 0x102fe400078e0209 */
[----:B------:R-:W-:Y:S01]  /*a710*/  IMAD.IADD R15, R154, 0x1, R9 ;  /* 0x000000019a0f7824 */ /* 0x000fe200078e0209 */
[----:B------:R-:W-:Y:S06]  /*a720*/  @P1 BRA `(.L_x_1059) ;  /* 0x00000000005c1947 */ /* 0x000fec0003800000 */
[----:B------:R-:W-:Y:S01]  /*a730*/  IMAD R7, R156, UR41, R9 ;  /* 0x000000299c077c24 */ /* 0x000fe2000f8e0209 */
[----:B------:R-:W-:Y:S03]  /*a740*/  BSSY B0, `(.L_x_1060) ;  /* 0x0000011000007945 */ /* 0x000fe60003800000 */
[----:B------:R-:W-:-:S05]  /*a750*/  VIADD R7, R7, -UR31 ;  /* 0x8000001f07077c36 */ /* 0x000fca0008000000 */
        /* <DEDUP_REMOVED lines=10> */
.L_x_1061:
[----:B------:R-:W-:-:S05]  /*a800*/  IMAD.U32 R9, RZ, RZ, UR29 ;  /* 0x0000001dff097e24 */ /* 0x000fca000f8e00ff */
[----:B------:R-:W-:-:S13]  /*a810*/  ISETP.NE.AND P1, PT, R9, 0x1, PT ;  /* 0x000000010900780c */ /* 0x000fda0003f25270 */
[----:B------:R-:W0:Y:S02]  /*a820*/  @P1 LDC.64 R10, c[0x0][0x9e8] ;  /* 0x00027a00ff0a1b82 */ /* 0x000e240000000a00 */
[----:B0-----:R-:W-:-:S05]  /*a830*/  @P1 IMAD.HI.U32 R8, R7, R10, RZ ;  /* 0x0000000a07081227 */ /* 0x001fca00078e00ff */
[----:B------:R-:W-:-:S07]  /*a840*/  @P1 SHF.R.U32.HI R7, RZ, R11, R8 ;  /* 0x0000000bff071219 */ /* 0x000fce0000011608 */
.L_x_1062:
[----:B------:R-:W-:Y:S05]  /*a850*/  BSYNC B0 ;  /* 0x0000000000007941 */ /* 0x000fea0003800000 */
.L_x_1060:
[----:B------:R-:W-:-:S04]  /*a860*/  IMAD R7, R7, R9, -R152 ;  /* 0x0000000907077224 */ /* 0x000fc800078e0a98 */
[----:B------:R-:W-:-:S05]  /*a870*/  IMAD R8, R16, -0x2, R7 ;  /* 0xfffffffe10087824 */ /* 0x000fca00078e0207 */
[----:B------:R-:W-:Y:S02]  /*a880*/  VIADDMNMX R13, R8, R9, R13, PT ;  /* 0x00000009080d7246 */ /* 0x000fe4000380010d */
[----:B------:R-:W-:-:S07]  /*a890*/  VIMNMX R15, R15, R8, !PT ;  /* 0x000000080f0f7248 */ /* 0x000fce0007fe0100 */
.L_x_1059:
        /* <DEDUP_REMOVED lines=14> */
[--C-:B0-----:R-:W-:Y:S01]  /*a980*/  IMAD.IADD R20, R20, 0x1, R155.reuse ;  /* 0x0000000114147824 */ /* 0x101fe200078e029b */
[----:B------:R-:W-:Y:S01]  /*a990*/  FSEL R9, R25, -INF , !P2 ;  /* 0xff80000019097808 */ /* 0x000fe20005000000 */
[----:B------:R-:W-:Y:S01]  /*a9a0*/  IMAD.IADD R28, R154, 0x1, R155 ;  /* 0x000000019a1c7824 */ /* 0x000fe200078e029b */
        /* <DEDUP_REMOVED lines=12> */
[----:B------:R-:W-:Y:S02]  /*aa70*/  FSEL R32, R32, -INF , !P4 ;  /* 0xff80000020207808 */ /* 0x000fe40006000000 */
[----:B------:R-:W-:Y:S02]  /*aa80*/  FSEL R14, R33, -INF , !P6 ;  /* 0xff800000210e7808 */ /* 0x000fe40007000000 */
[----:B------:R-:W-:Y:S02]  /*aa90*/  FSEL R36, R36, -INF , !P2 ;  /* 0xff80000024247808 */ /* 0x000fe40005000000 */
[----:B------:R-:W-:-:S02]  /*aaa0*/  ISETP.GT.AND P4, PT, R15, 0x21, P1 ;  /* 0x000000210f00780c */ /* 0x000fc40000f84270 */
[C---:B------:R-:W-:Y:S02]  /*aab0*/  ISETP.GT.AND P6, PT, R15.reuse, 0x28, P1 ;  /* 0x000000280f00780c */ /* 0x040fe40000fc4270 */
[C---:B------:R-:W-:Y:S02]  /*aac0*/  ISETP.GT.AND P2, PT, R15.reuse, 0x29, P1 ;  /* 0x000000290f00780c */ /* 0x040fe40000f44270 */
        /* <DEDUP_REMOVED lines=81> */
.L_x_1065:
[----:B------:R-:W-:-:S05]  /*afe0*/  IMAD.U32 R15, RZ, RZ, UR29 ;  /* 0x0000001dff0f7e24 */ /* 0x000fca000f8e00ff */
[----:B------:R-:W-:-:S13]  /*aff0*/  ISETP.NE.AND P2, PT, R15, 0x1, PT ;  /* 0x000000010f00780c */ /* 0x000fda0003f45270 */
[----:B------:R-:W0:Y:S02]  /*b000*/  @P2 LDC.64 R154, c[0x0][0x9e8] ;  /* 0x00027a00ff9a2b82 */ /* 0x000e240000000a00 */
[----:B0-----:R-:W-:-:S05]  /*b010*/  @P2 IMAD.HI.U32 R4, R13, R154, RZ ;  /* 0x0000009a0d042227 */ /* 0x001fca00078e00ff */
[----:B------:R-:W-:-:S07]  /*b020*/  @P2 SHF.R.U32.HI R13, RZ, R155, R4 ;  /* 0x0000009bff0d2219 */ /* 0x000fce0000011604 */
.L_x_1066:
[----:B------:R-:W-:Y:S05]  /*b030*/  BSYNC B0 ;  /* 0x0000000000007941 */ /* 0x000fea0003800000 */
.L_x_1064:
[----:B------:R-:W-:-:S04]  /*b040*/  IMAD R13, R13, R15, -R152 ;  /* 0x0000000f0d0d7224 */ /* 0x000fc800078e0a98 */
[----:B------:R-:W-:-:S05]  /*b050*/  IMAD R13, R16, -0x2, R13 ;  /* 0xfffffffe100d7824 */ /* 0x000fca00078e020d */
[----:B------:R-:W-:Y:S02]  /*b060*/  VIADDMNMX R20, R13, R15, R20, PT ;  /* 0x0000000f0d147246 */ /* 0x000fe40003800114 */
[----:B------:R-:W-:-:S07]  /*b070*/  VIMNMX R28, R28, R13, !PT ;  /* 0x0000000d1c1c7248 */ /* 0x000fce0007fe0100 */
.L_x_1063:
[----:B------:R-:W-:Y:S02]  /*b080*/  FMNMX.FTZ R4, R8, R5, !PT ;  /* 0x0000000508047209 */ /* 0x000fe40007810000 */
[----:B------:R-:W-:Y:S02]  /*b090*/  ISETP.GT.AND P5, PT, R28, 0x10, P1 ;  /* 0x000000101c00780c */ /* 0x000fe40000fa4270 */
[----:B------:R-:W-:Y:S02]  /*b0a0*/  FMNMX.FTZ R13, R9, R4, !PT ;  /* 0x00000004090d7209 */ /* 0x000fe40007810000 */
[----:B------:R-:W-:Y:S02]  /*b0b0*/  ISETP.LT.OR P5, PT, R20, 0x11, P5 ;  /* 0x000000111400780c */ /* 0x000fe40002fa1670 */
[----:B------:R-:W-:Y:S02]  /*b0c0*/  FMNMX.FTZ R4, R10, R13, !PT ;  /* 0x0000000d0a047209 */ /* 0x000fe40007810000 */
[----:B------:R-:W-:-:S02]  /*b0d0*/  FSEL R159, R34, -INF , !P5 ;  /* 0xff800000229f7808 */ /* 0x000fc40006800000 */
[----:B------:R-:W-:Y:S02]  /*b0e0*/  FMNMX.FTZ R13, R11, R4, !PT ;  /* 0x000000040b0d7209 */ /* 0x000fe40007810000 */
[----:B------:R-:W-:Y:S02]  /*b0f0*/  ISETP.GT.AND P5, PT, R28, 0x20, P1 ;  /* 0x000000201c00780c */ /* 0x000fe40000fa4270 */
[----:B------:R-:W-:Y:S02]  /*b100*/  FMNMX.FTZ R13, R32, R13, !PT ;  /* 0x0000000d200d7209 */ /* 0x000fe40007810000 */
[----:B------:R-:W-:Y:S02]  /*b110*/  ISETP.LT.OR P5, PT, R20, 0x21, P5 ;  /* 0x000000211400780c */ /* 0x000fe40002fa1670 */
[----:B------:R-:W-:Y:S02]  /*b120*/  FMNMX.FTZ R13, R14, R13, !PT ;  /* 0x0000000d0e0d7209 */ /* 0x000fe40007810000 */
[----:B------:R-:W-:-:S02]  /*b130*/  FSEL R179, R42, -INF , !P5 ;  /* 0xff8000002ab37808 */ /* 0x000fc40006800000 */
[----:B------:R-:W-:Y:S02]  /*b140*/  FMNMX.FTZ R13, R36, R13, !PT ;  /* 0x0000000d240d7209 */ /* 0x000fe40007810000 */
[----:B------:R-:W-:Y:S02]  /*b150*/  ISETP.GT.AND P5, PT, R28, RZ, P1 ;  /* 0x000000ff1c00720c */ /* 0x000fe40000fa4270 */
[----:B------:R-:W-:Y:S02]  /*b160*/  FMNMX.FTZ R13, R24, R13, !PT ;  /* 0x0000000d180d7209 */ /* 0x000fe40007810000 */
[----:B------:R-:W-:Y:S02]  /*b170*/  ISETP.GT.AND P2, PT, R28, 0x1, P1 ;  /* 0x000000011c00780c */ /* 0x000fe40000f44270 */
[----:B------:R-:W-:Y:S02]  /*b180*/  FMNMX.FTZ R4, R40, R13, !PT ;  /* 0x0000000d28047209 */ /* 0x000fe40007810000 */
[----:B------:R-:W-:-:S02]  /*b190*/  ISETP.LT.OR P5, PT, R20, 0x1, P5 ;  /* 0x000000011400780c */ /* 0x000fc40002fa1670 */
        /* <DEDUP_REMOVED lines=13> */
[----:B------:R-:W-:Y:S02]  /*b270*/  FMNMX.FTZ R26, R191, R6, !PT ;  /* 0x00000006bf1a7209 */ /* 0x000fe40007810000 */
[----:B------:R-:W-:Y:S02]  /*b280*/  FMNMX.FTZ R4, R45, R4, !PT ;  /* 0x000000042d047209 */ /* 0x000fe40007810000 */
[----:B------:R-:W-:Y:S02]  /*b290*/  ISETP.LT.OR P4, PT, R20, 0xa, P4 ;  /* 0x0000000a1400780c */ /* 0x000fe40002781670 */
[----:B------:R-:W-:Y:S02]  /*b2a0*/  FMNMX.FTZ R4, R57, R4, !PT ;  /* 0x0000000439047209 */ /* 0x000fe40007810000 */
[----:B------:R-:W-:-:S02]  /*b2b0*/  FSEL R155, R30, -INF , !P3 ;  /* 0xff8000001e9b7808 */ /* 0x000fc40005800000 */
[----:B------:R-:W-:Y:S02]  /*b2c0*/  FMNMX.FTZ R4, R41, R4, !PT ;  /* 0x0000000429047209 */ /* 0x000fe40007810000 */
[----:B------:R-:W-:Y:S02]  /*b2d0*/  FMNMX.FTZ R26, R27, R26, !PT ;  /* 0x0000001a1b1a7209 */ /* 0x000fe40007810000 */
[----:B------:R-:W-:Y:S02]  /*b2e0*/  FMNMX.FTZ R4, R61, R4, !PT ;  /* 0x000000043d047209 */ /* 0x000fe40007810000 */
[----:B------:R-:W-:Y:S02]  /*b2f0*/  ISETP.GT.AND P2, PT, R28, 0x11, P1 ;  /* 0x000000111c00780c */ /* 0x000fe40000f44270 */
[----:B------:R-:W-:Y:S02]  /*b300*/  FMNMX.FTZ R4, R25, R4, !PT ;  /* 0x0000000419047209 */ /* 0x000fe40007810000 */
[----:B------:R-:W-:-:S02]  /*b310*/  FSEL R31, R31, -INF , !P4 ;  /* 0xff8000001f1f7808 */ /* 0x000fc40006000000 */
[----:B------:R-:W-:Y:S02]  /*b320*/  FMNMX.FTZ R4, R65, R4, !PT ;  /* 0x0000000441047209 */ /* 0x000fe40007810000 */
[----:B------:R-:W-:Y:S02]  /*b330*/  FMNMX.FTZ R26, R155, R26, !PT ;  /* 0x0000001a9b1a7209 */ /* 0x000fe40007810000 */
[----:B------:R-:W-:Y:S02]  /*b340*/  FMNMX.FTZ R4, R7, R4, !PT ;  /* 0x0000000407047209 */ /* 0x000fe40007810000 */
[----:B------:R-:W-:Y:S02]  /*b350*/  ISETP.GT.AND P3, PT, R28, 0x18, P1 ;  /* 0x000000181c00780c */ /* 0x000fe40000f64270 */
[----:B------:R-:W-:Y:S02]  /*b360*/  FMNMX.FTZ R4, R69, R4, !PT ;  /* 0x0000000445047209 */ /* 0x000fe40007810000 */
[----:B------:R-:W-:-:S02]  /*b370*/  ISETP.LT.OR P2, PT, R20, 0x12, P2 ;  /* 0x000000121400780c */ /* 0x000fc40001741670 */
[----:B------:R-:W-:Y:S02]  /*b380*/  FMNMX.FTZ R4, R21, R4, !PT ;  /* 0x0000000415047209 */ /* 0x000fe40007810000 */
[----:B------:R-:W-:Y:S02]  /*b390*/  FMNMX.FTZ R26, R31, R26, !PT ;  /* 0x0000001a1f1a7209 */ /* 0x000fe40007810000 */
[----:B------:R-:W-:Y:S02]  /*b3a0*/  FMNMX.FTZ R4, R73, R4, !PT ;  /* 0x0000000449047209 */ /* 0x000fe40007810000 */
[----:B------:R-:W-:Y:S02]  /*b3b0*/  ISETP.GT.AND P4, PT, R28, 0x19, P1 ;  /* 0x000000191c00780c */ /* 0x000fe40000f84270 */
[----:B------:R-:W-:Y:S02]  /*b3c0*/  FMNMX.FTZ R4, R29, R4, !PT ;  /* 0x000000041d047209 */ /* 0x000fe40007810000 */
[----:B------:R-:W-:-:S02]  /*b3d0*/  ISETP.LT.OR P3, PT, R20, 0x19, P3 ;  /* 0x000000191400780c */ /* 0x000fc40001f61670 */
[----:B------:R-:W-:Y:S02]  /*b3e0*/  FMNMX.FTZ R4, R77, R4, !PT ;  /* 0x000000044d047209 */ /* 0x000fe40007810000 */
[----:B------:R-:W-:Y:S02]  /*b3f0*/  FSEL R35, R35, -INF , !P2 ;  /* 0xff80000023237808 */ /* 0x000fe40005000000 */
[----:B------:R-:W-:Y:S02]  /*b400*/  FMNMX.FTZ R4, R33, R4, !PT ;  /* 0x0000000421047209 */ /* 0x000fe40007810000 */
[----:B------:R-:W-:Y:S02]  /*b410*/  FMNMX.FTZ R26, R159, R26, !PT ;  /* 0x0000001a9f1a7209 */ /* 0x000fe40007810000 */
[----:B------:R-:W-:Y:S02]  /*b420*/  FMNMX.FTZ R4, R81, R4, !PT ;  /* 0x0000000451047209 */ /* 0x000fe40007810000 */
[----:B------:R-:W-:-:S02]  /*b430*/  ISETP.LT.OR P4, PT, R20, 0x1a, P4 ;  /* 0x0000001a1400780c */ /* 0x000fc40002781670 */
[----:B------:R-:W-:Y:S02]  /*b440*/  FMNMX.FTZ R4, R37, R4, !PT ;  /* 0x0000000425047209 */ /* 0x000fe40007810000 */
[----:B------:R-:W-:Y:S02]  /*b450*/  FSEL R165, R38, -INF , !P3 ;  /* 0xff80000026a57808 */ /* 0x000fe40005800000 */
[----:B------:R-:W-:Y:S02]  /*b460*/  FMNMX.FTZ R13, R85, R4, !PT ;  /* 0x00000004550d7209 */ /* 0x000fe40007810000 */
[----:B------:R-:W-:Y:S02]  /*b470*/  FMNMX.FTZ R26, R35, R26, !PT ;  /* 0x0000001a231a7209 */ /* 0x000fe40007810000 */
[----:B------:R-:W-:Y:S01]  /*b480*/  ISETP.GT.AND P2, PT, R28, 0x21, P1 ;  /* 0x000000211c00780c */ /* 0x000fe20000f44270 */
[----:B------:R-:W0:Y:S01]  /*b490*/  SHFL.BFLY PT, R4, R13, 0x2, 0x1f ;  /* 0x0c401f000d047f89 */ /* 0x000e2200000e0000 */
[----:B------:R-:W-:-:S02]  /*b4a0*/  FSEL R39, R39, -INF , !P4 ;  /* 0xff80000027277808 */ /* 0x000fc40006000000 */
[----:B------:R-:W-:Y:S02]  /*b4b0*/  FMNMX.FTZ R26, R165, R26, !PT ;  /* 0x0000001aa51a7209 */ /* 0x000fe40007810000 */
[----:B------:R-:W-:Y:S02]  /*b4c0*/  ISETP.GT.AND P3, PT, R28, 0x28, P1 ;  /* 0x000000281c00780c */ /* 0x000fe40000f64270 */
[----:B------:R-:W-:Y:S02]  /*b4d0*/  ISETP.LT.OR P2, PT, R20, 0x22, P2 ;  /* 0x000000221400780c */ /* 0x000fe40001741670 */
[----:B------:R-:W-:Y:S02]  /*b4e0*/  FMNMX.FTZ R30, R39, R26, !PT ;  /* 0x0000001a271e7209 */ /* 0x000fe40007810000 */
[----:B------:R-:W-:Y:S02]  /*b4f0*/  ISETP.GT.AND P4, PT, R28, 0x29, P1 ;  /* 0x000000291c00780c */ /* 0x000fe40000f84270 */
[----:B------:R-:W-:-:S02]  /*b500*/  ISETP.LT.OR P3, PT, R20, 0x29, P3 ;  /* 0x000000291400780c */ /* 0x000fc40001f61670 */
[----:B------:R-:W-:Y:S02]  /*b510*/  FSEL R43, R43, -INF , !P2 ;  /* 0xff8000002b2b7808 */ /* 0x000fe40005000000 */
[----:B------:R-:W-:Y:S02]  /*b520*/  FMNMX.FTZ R30, R179, R30, !PT ;  /* 0x0000001eb31e7209 */ /* 0x000fe40007810000 */
[----:B------:R-:W-:Y:S02]  /*b530*/  ISETP.GT.AND P2, PT, R28, 0x30, P1 ;  /* 0x000000301c00780c */ /* 0x000fe40000f44270 */
[----:B------:R-:W-:Y:S02]  /*b540*/  FSEL R181, R46, -INF , !P3 ;  /* 0xff8000002eb57808 */ /* 0x000fe40005800000 */
[----:B------:R-:W-:Y:S02]  /*b550*/  ISETP.LT.OR P4, PT, R20, 0x2a, P4 ;  /* 0x0000002a1400780c */ /* 0x000fe40002781670 */
[----:B0-----:R-:W-:-:S02]  /*b560*/  FMNMX.FTZ R15, R13, R4, !PT ;  /* 0x000000040d0f7209 */ /* 0x001fc40007810000 */
[----:B------:R-:W-:Y:S02]  /*b570*/  FMNMX.FTZ R30, R43, R30, !PT ;  /* 0x0000001e2b1e7209 */ /* 0x000fe40007810000 */
[----:B------:R-:W-:Y:S01]  /*b580*/  ISETP.GT.AND P3, PT, R28, 0x31, P1 ;  /* 0x000000311c00780c */ /* 0x000fe20000f64270 */
[----:B------:R-:W0:Y:S01]  /*b590*/  SHFL.BFLY PT, R4, R15, 0x1, 0x1f ;  /* 0x0c201f000f047f89 */ /* 0x000e2200000e0000 */
[----:B------:R-:W-:Y:S02]  /*b5a0*/  ISETP.LT.OR P2, PT, R20, 0x31, P2 ;  /* 0x000000311400780c */ /* 0x000fe40001741670 */
[----:B------:R-:W-:Y:S02]  /*b5b0*/  FSEL R47, R47, -INF , !P4 ;  /* 0xff8000002f2f7808 */ /* 0x000fe40006000000 */
[----:B------:R-:W-:Y:S02]  /*b5c0*/  FMNMX.FTZ R30, R181, R30, !PT ;  /* 0x0000001eb51e7209 */ /* 0x000fe40007810000 */
[----:B------:R-:W-:-:S02]  /*b5d0*/  ISETP.GT.AND P5, PT, R28, 0x38, P1 ;  /* 0x000000381c00780c */ /* 0x000fc40000fa4270 */
[----:B------:R-:W-:Y:S02]  /*b5e0*/  FSEL R185, R50, -INF , !P2 ;  /* 0xff80000032b97808 */ /* 0x000fe40005000000 */
[----:B------:R-:W-:Y:S02]  /*b5f0*/  ISETP.LT.OR P3, PT, R20, 0x32, P3 ;  /* 0x000000321400780c */ /* 0x000fe40001f61670 */
[----:B------:R-:W-:Y:S02]  /*b600*/  ISETP.GT.AND P4, PT, R28, 0x39, P1 ;  /* 0x000000391c00780c */ /* 0x000fe40000f84270 */
[----:B------:R-:W-:Y:S02]  /*b610*/  ISETP.LT.OR P5, PT, R20, 0x39, P5 ;  /* 0x000000391400780c */ /* 0x000fe40002fa1670 */
[----:B------:R-:W-:Y:S02]  /*b620*/  FSEL R187, R51, -INF , !P3 ;  /* 0xff80000033bb7808 */ /* 0x000fe40005800000 */
[----:B------:R-:W-:-:S02]  /*b630*/  ISETP.GT.AND P2, PT, R28, 0x40, P1 ;  /* 0x000000401c00780c */ /* 0x000fc40000f44270 */
[----:B------:R-:W-:Y:S02]  /*b640*/  FSEL R189, R54, -INF , !P5 ;  /* 0xff80000036bd7808 */ /* 0x000fe40006800000 */
[----:B------:R-:W-:Y:S02]  /*b650*/  ISETP.LT.OR P4, PT, R20, 0x3a, P4 ;  /* 0x0000003a1400780c */ /* 0x000fe40002781670 */
[----:B0-----:R-:W-:Y:S02]  /*b660*/  FMNMX.FTZ R4, R15, R4, !PT ;  /* 0x000000040f047209 */ /* 0x001fe40007810000 */
[----:B------:R-:W-:Y:S02]  /*b670*/  ISETP.GT.AND P3, PT, R28, 0x41, P1 ;  /* 0x000000411c00780c */ /* 0x000fe40000f64270 */
[----:B------:R-:W-:Y:S01]  /*b680*/  FSETP.NEU.FTZ.AND P6, PT, R4, -INF , PT ;  /* 0xff8000000400780b */ /* 0x000fe20003fdd000 */
[----:B------:R-:W-:-:S01]  /*b690*/  FFMA.FTZ R183, R2, R4, -8 ;  /* 0xc100000002b77423 */ /* 0x000fc20000010004 */
[----:B------:R-:W-:-:S02]  /*b6a0*/  ISETP.LT.OR P2, PT, R20, 0x41, P2 ;  /* 0x000000411400780c */ /* 0x000fc40001741670 */
[----:B------:R-:W-:Y:S02]  /*b6b0*/  FSEL R55, R55, -INF , !P4 ;  /* 0xff80000037377808 */ /* 0x000fe40006000000 */
[----:B------:R-:W-:Y:S02]  /*b6c0*/  FSEL R183, R183, RZ, P6 ;  /* 0x000000ffb7b77208 */ /* 0x000fe40003000000 */
[----:B------:R-:W-:Y:S02]  /*b6d0*/  ISETP.GT.AND P5, PT, R28, 0x48, P1 ;  /* 0x000000481c00780c */ /* 0x000fe40000fa4270 */
[----:B------:R-:W-:Y:S01]  /*b6e0*/  FSEL R193, R58, -INF , !P2 ;  /* 0xff8000003ac17808 */ /* 0x000fe20005000000 */
[----:B------:R-:W-:-:S01]  /*b6f0*/  FFMA.FTZ R13, R2, R32, -R183 ;  /* 0x00000020020d7223 */ /* 0x000fc200000108b7 */
[----:B------:R-:W-:Y:S01]  /*b700*/  FMNMX.FTZ R32, R47, R30, !PT ;  /* 0x0000001e2f207209 */ /* 0x000fe20007810000 */
[----:B------:R-:W-:-:S01]  /*b710*/  FFMA.FTZ R34, R2, R163, -R183 ;  /* 0x000000a302227223 */ /* 0x000fc200000108b7 */
[----:B------:R-:W-:Y:S01]  /*b720*/  ISETP.LT.OR P3, PT, R20, 0x42, P3 ;  /* 0x000000421400780c */ /* 0x000fe20001f61670 */
[----:B------:R-:W-:-:S01]  /*b730*/  FFMA.FTZ R51, R2, R167, -R183 ;  /* 0x000000a702337223 */ /* 0x000fc200000108b7 */
[----:B------:R-:W-:Y:S01]  /*b740*/  FMNMX.FTZ R32, R185, R32, !PT ;  /* 0x00000020b9207209 */ /* 0x000fe20007810000 */
[----:B------:R0:W-:Y:S01]  /*b750*/  MUFU.EX2 R30, R34 ;  /* 0x00000022001e7308 */ /* 0x0001e20000000800 */
[----:B------:R-:W-:Y:S01]  /*b760*/  ISETP.GT.AND P4, PT, R28, 0x49, P1 ;  /* 0x000000491c00780c */ /* 0x000fe20000f84270 */
[C-C-:B------:R-:W-:Y:S01]  /*b770*/  FFMA.FTZ R15, R2.reuse, R36, -R183.reuse ;  /* 0x00000024020f7223 */ /* 0x140fe200000108b7 */
[----:B------:R-:W-:Y:S01]  /*b780*/  FMNMX.FTZ R32, R187, R32, !PT ;  /* 0x00000020bb207209 */ /* 0x000fe20007810000 */
[--C-:B------:R-:W-:Y:S01]  /*b790*/  FFMA.FTZ R36, R2, R157, -R183.reuse ;  /* 0x0000009d02247223 */ /* 0x100fe200000108b7 */
[----:B------:R-:W-:Y:S01]  /*b7a0*/  ISETP.LT.OR P5, PT, R20, 0x49, P5 ;  /* 0x000000491400780c */ /* 0x000fe20002fa1670 */
[C-C-:B------:R-:W-:Y:S01]  /*b7b0*/  FFMA.FTZ R38, R2.reuse, R49, -R183.reuse ;  /* 0x0000003102267223 */ /* 0x140fe200000108b7 */
[----:B------:R-:W-:Y:S01]  /*b7c0*/  FMNMX.FTZ R32, R189, R32, !PT ;  /* 0x00000020bd207209 */ /* 0x000fe20007810000 */
[C-C-:B------:R-:W-:Y:S01]  /*b7d0*/  FFMA.FTZ R40, R2.reuse, R40, -R183.reuse ;  /* 0x0000002802287223 */ /* 0x140fe200000108b7 */
[----:B------:R-:W-:Y:S01]  /*b7e0*/  FSEL R167, R59, -INF , !P3 ;  /* 0xff8000003ba77808 */ /* 0x000fe20005800000 */
[--C-:B------:R-:W-:Y:S01]  /*b7f0*/  FFMA.FTZ R59, R2, R161, -R183.reuse ;  /* 0x000000a1023b7223 */ /* 0x100fe200000108b7 */
[----:B0-----:R-:W-:Y:S01]  /*b800*/  FMNMX.FTZ R34, R55, R32, !PT ;  /* 0x0000002037227209 */ /* 0x001fe20007810000 */
[----:B------:R0:W-:Y:S01]  /*b810*/  MUFU.EX2 R26, R40 ;  /* 0x00000028001a7308 */ /* 0x0001e20000000800 */
[----:B------:R-:W-:Y:S01]  /*b820*/  ISETP.GT.AND P2, PT, R28, 0x50, P1 ;  /* 0x000000501c00780c */ /* 0x000fe20000f44270 */
[C-C-:B------:R-:W-:Y:S01]  /*b830*/  FFMA.FTZ R8, R2.reuse, R8, -R183.reuse ;  /* 0x0000000802087223 */ /* 0x140fe200000108b7 */
[----:B------:R-:W-:Y:S01]  /*b840*/  FMNMX.FTZ R34, R193, R34, !PT ;  /* 0x00000022c1227209 */ /* 0x000fe20007810000 */
[--C-:B------:R-:W-:Y:S01]  /*b850*/  FFMA.FTZ R9, R2, R9, -R183.reuse ;  /* 0x0000000902097223 */ /* 0x100fe200000108b7 */
[----:B------:R-:W-:Y:S01]  /*b860*/  FSEL R163, R62, -INF , !P5 ;  /* 0xff8000003ea37808 */ /* 0x000fe20006800000 */
[--C-:B------:R-:W-:Y:S01]  /*b870*/  FFMA.FTZ R10, R2, R10, -R183.reuse ;  /* 0x0000000a020a7223 */ /* 0x100fe200000108b7 */
[----:B------:R-:W-:Y:S01]  /*b880*/  ISETP.LT.OR P4, PT, R20, 0x4a, P4 ;  /* 0x0000004a1400780c */ /* 0x000fe20002781670 */
[----:B------:R1:W-:Y:S01]  /*b890*/  MUFU.EX2 R32, R36 ;  /* 0x0000002400207308 */ /* 0x0003e20000000800 */
[----:B------:R-:W-:Y:S01]  /*b8a0*/  FMNMX.FTZ R34, R167, R34, !PT ;  /* 0x00000022a7227209 */ /* 0x000fe20007810000 */
[--C-:B0-----:R-:W-:Y:S01]  /*b8b0*/  FFMA.FTZ R40, R2, R45, -R183.reuse ;  /* 0x0000002d02287223 */ /* 0x101fe200000108b7 */
[----:B------:R-:W-:Y:S01]  /*b8c0*/  ISETP.GT.AND P3, PT, R28, 0x51, P1 ;  /* 0x000000511c00780c */ /* 0x000fe20000f64270 */
[--C-:B------:R-:W-:Y:S01]  /*b8d0*/  FFMA.FTZ R11, R2, R11, -R183.reuse ;  /* 0x0000000b020b7223 */ /* 0x100fe200000108b7 */
[----:B------:R-:W-:Y:S01]  /*b8e0*/  ISETP.LT.OR P2, PT, R20, 0x51, P2 ;  /* 0x000000511400780c */ /* 0x000fe20001741670 */
[C-C-:B------:R-:W-:Y:S01]  /*b8f0*/  FFMA.FTZ R14, R2.reuse, R14, -R183.reuse ;  /* 0x0000000e020e7223 */ /* 0x140fe200000108b7 */
[----:B------:R-:W-:Y:S01]  /*b900*/  FSEL R63, R63, -INF , !P4 ;  /* 0xff8000003f3f7808 */ /* 0x000fe20006000000 */
[----:B------:R-:W-:Y:S01]  /*b910*/  MUFU.EX2 R8, R8 ;  /* 0x0000000800087308 */ /* 0x000fe20000000800 */
[----:B------:R-:W-:Y:S01]  /*b920*/  FMNMX.FTZ R34, R163, R34, !PT ;  /* 0x00000022a3227209 */ /* 0x000fe20007810000 */
[--C-:B------:R-:W-:Y:S01]  /*b930*/  FFMA.FTZ R24, R2, R24, -R183.reuse ;  /* 0x0000001802187223 */ /* 0x100fe200000108b7 */
[----:B------:R-:W-:Y:S01]  /*b940*/  ISETP.GT.AND P5, PT, R28, 0x58, P1 ;  /* 0x000000581c00780c */ /* 0x000fe20000fa4270 */
[--C-:B------:R-:W-:Y:S01]  /*b950*/  FFMA.FTZ R44, R2, R81, -R183.reuse ;  /* 0x00000051022c7223 */ /* 0x100fe200000108b7 */
[----:B------:R-:W-:Y:S01]  /*b960*/  FSEL R161, R66, -INF , !P2 ;  /* 0xff80000042a17808 */ /* 0x000fe20005000000 */
[--C-:B------:R-:W-:Y:S01]  /*b970*/  FFMA.FTZ R53, R2, R53, -R183.reuse ;  /* 0x0000003502357223 */ /* 0x100fe200000108b7 */
[----:B------:R-:W-:Y:S01]  /*b980*/  ISETP.LT.OR P3, PT, R20, 0x52, P3 ;  /* 0x000000521400780c */ /* 0x000fe20001f61670 */
[----:B------:R-:W-:Y:S01]  /*b990*/  MUFU.EX2 R9, R9 ;  /* 0x0000000900097308 */ /* 0x000fe20000000800 */
[----:B-1----:R-:W-:Y:S01]  /*b9a0*/  FMNMX.FTZ R36, R63, R34, !PT ;  /* 0x000000223f247209 */ /* 0x002fe20007810000 */
[--C-:B------:R-:W-:Y:S01]  /*b9b0*/  FFMA.FTZ R57, R2, R57, -R183.reuse ;  /* 0x0000003902397223 */ /* 0x100fe200000108b7 */
[----:B------:R-:W-:Y:S01]  /*b9c0*/  ISETP.GT.AND P4, PT, R28, 0x59, P1 ;  /* 0x000000591c00780c */ /* 0x000fe20000f84270 */
[--C-:B------:R-:W-:Y:S01]  /*b9d0*/  FFMA.FTZ R61, R2, R61, -R183.reuse ;  /* 0x0000003d023d7223 */ /* 0x100fe200000108b7 */
[----:B------:R-:W-:Y:S01]  /*b9e0*/  ISETP.LT.OR P5, PT, R20, 0x59, P5 ;  /* 0x000000591400780c */ /* 0x000fe20002fa1670 */
[C-C-:B------:R-:W-:Y:S01]  /*b9f0*/  FFMA.FTZ R21, R2.reuse, R21, -R183.reuse ;  /* 0x0000001502157223 */ /* 0x140fe200000108b7 */
[----:B------:R-:W-:Y:S01]  /*ba00*/  FSEL R157, R67, -INF , !P3 ;  /* 0xff800000439d7808 */ /* 0x000fe20005800000 */
[--C-:B------:R-:W-:Y:S01]  /*ba10*/  FFMA.FTZ R67, R2, R153, -R183.reuse ;  /* 0x0000009902437223 */ /* 0x100fe200000108b7 */
[----:B------:R-:W-:Y:S01]  /*ba20*/  FMNMX.FTZ R36, R161, R36, !PT ;  /* 0x00000024a1247209 */ /* 0x000fe20007810000 */
[----:B------:R0:W-:Y:S01]  /*ba30*/  MUFU.EX2 R34, R38 ;  /* 0x0000002600227308 */ /* 0x0001e20000000800 */
[----:B------:R-:W-:Y:S01]  /*ba40*/  ISETP.GT.AND P2, PT, R28, 0x60, P1 ;  /* 0x000000601c00780c */ /* 0x000fe20000f44270 */
[--C-:B------:R-:W-:Y:S01]  /*ba50*/  FFMA.FTZ R29, R2, R29, -R183.reuse ;  /* 0x0000001d021d7223 */ /* 0x100fe200000108b7 */
[----:B------:R-:W-:Y:S01]  /*ba60*/  FSEL R153, R70, -INF , !P5 ;  /* 0xff80000046997808 */ /* 0x000fe20006800000 */
[--C-:B------:R-:W-:Y:S01]  /*ba70*/  FFMA.FTZ R33, R2, R33, -R183.reuse ;  /* 0x0000002102217223 */ /* 0x100fe200000108b7 */
[----:B------:R-:W-:Y:S01]  /*ba80*/  ISETP.LT.OR P4, PT, R20, 0x5a, P4 ;  /* 0x0000005a1400780c */ /* 0x000fe20002781670 */
[--C-:B------:R-:W-:Y:S01]  /*ba90*/  FFMA.FTZ R37, R2, R37, -R183.reuse ;  /* 0x0000002502257223 */ /* 0x100fe200000108b7 */
[----:B------:R-:W-:Y:S01]  /*baa0*/  FMNMX.FTZ R36, R157, R36, !PT ;  /* 0x000000249d247209 */ /* 0x000fe20007810000 */
[----:B------:R-:W-:Y:S01]  /*bab0*/  MUFU.EX2 R10, R10 ;  /* 0x0000000a000a7308 */ /* 0x000fe20000000800 */
[----:B------:R-:W-:Y:S01]  /*bac0*/  ISETP.GT.AND P3, PT, R28, 0x61, P1 ;  /* 0x000000611c00780c */ /* 0x000fe20000f64270 */
[----:B------:R-:W-:Y:S01]  /*bad0*/  FFMA.FTZ R85, R2, R85, -R183 ;  /* 0x0000005502557223 */ /* 0x000fe200000108b7 */
[----:B------:R-:W-:-:S02]  /*bae0*/  ISETP.LT.OR P2, PT, R20, 0x61, P2 ;  /* 0x000000611400780c */ /* 0x000fc40001741670 */
[----:B------:R-:W-:Y:S02]  /*baf0*/  FSEL R71, R71, -INF , !P4 ;  /* 0xff80000047477808 */ /* 0x000fe40006000000 */
[----:B------:R-:W-:Y:S01]  /*bb00*/  FMNMX.FTZ R36, R153, R36, !PT ;  /* 0x0000002499247209 */ /* 0x000fe20007810000 */
[----:B------:R-:W-:Y:S01]  /*bb10*/  MUFU.EX2 R11, R11 ;  /* 0x0000000b000b7308 */ /* 0x000fe20000000800 */
[----:B------:R-:W-:Y:S02]  /*bb20*/  ISETP.GT.AND P5, PT, R28, 0x68, P1 ;  /* 0x000000681c00780c */ /* 0x000fe40000fa4270 */
[----:B------:R-:W-:Y:S02]  /*bb30*/  FSEL R49, R74, -INF , !P2 ;  /* 0xff8000004a317808 */ /* 0x000fe40005000000 */
[----:B------:R-:W-:Y:S02]  /*bb40*/  ISETP.LT.OR P3, PT, R20, 0x62, P3 ;  /* 0x000000621400780c */ /* 0x000fe40001f61670 */
[----:B0-----:R-:W-:Y:S01]  /*bb50*/  FMNMX.FTZ R38, R71, R36, !PT ;  /* 0x0000002447267209 */ /* 0x001fe20007810000 */
[----:B------:R-:W-:Y:S01]  /*bb60*/  MUFU.EX2 R13, R13 ;  /* 0x0000000d000d7308 */ /* 0x000fe20000000800 */
[----:B------:R-:W-:-:S02]  /*bb70*/  ISETP.GT.AND P4, PT, R28, 0x69, P1 ;  /* 0x000000691c00780c */ /* 0x000fc40000f84270 */
[----:B------:R-:W-:Y:S02]  /*bb80*/  ISETP.LT.OR P5, PT, R20, 0x69, P5 ;  /* 0x000000691400780c */ /* 0x000fe40002fa1670 */
[----:B------:R-:W-:Y:S02]  /*bb90*/  FSEL R75, R75, -INF , !P3 ;  /* 0xff8000004b4b7808 */ /* 0x000fe40005800000 */
[----:B------:R-:W-:Y:S01]  /*bba0*/  FMNMX.FTZ R38, R49, R38, !PT ;  /* 0x0000002631267209 */ /* 0x000fe20007810000 */
[----:B------:R0:W-:Y:S01]  /*bbb0*/  MUFU.EX2 R36, R40 ;  /* 0x0000002800247308 */ /* 0x0001e20000000800 */
[----:B------:R-:W-:Y:S02]  /*bbc0*/  ISETP.GT.AND P2, PT, R28, 0x70, P1 ;  /* 0x000000701c00780c */ /* 0x000fe40000f44270 */
[----:B------:R-:W-:Y:S02]  /*bbd0*/  FSEL R45, R78, -INF , !P5 ;  /* 0xff8000004e2d7808 */ /* 0x000fe40006800000 */
[----:B------:R-:W-:-:S02]  /*bbe0*/  ISETP.LT.OR P4, PT, R20, 0x6a, P4 ;  /* 0x0000006a1400780c */ /* 0x000fc40002781670 */
[----:B------:R-:W-:Y:S01]  /*bbf0*/  FMNMX.FTZ R38, R75, R38, !PT ;  /* 0x000000264b267209 */ /* 0x000fe20007810000 */
[----:B------:R-:W-:Y:S01]  /*bc00*/  MUFU.EX2 R14, R14 ;  /* 0x0000000e000e7308 */ /* 0x000fe20000000800 */
[----:B------:R-:W-:Y:S01]  /*bc10*/  ISETP.GT.AND P3, PT, R28, 0x71, P1 ;  /* 0x000000711c00780c */ /* 0x000fe20000f64270 */
[----:B0-----:R-:W-:Y:S01]  /*bc20*/  FFMA.FTZ R40, R2, R73, -R183 ;  /* 0x0000004902287223 */ /* 0x001fe200000108b7 */
[----:B------:R-:W-:Y:S02]  /*bc30*/  ISETP.LT.OR P2, PT, R20, 0x71, P2 ;  /* 0x000000711400780c */ /* 0x000fe40001741670 */
[----:B------:R-:W-:Y:S02]  /*bc40*/  FSEL R79, R79, -INF , !P4 ;  /* 0xff8000004f4f7808 */ /* 0x000fe40006000000 */
[----:B------:R-:W-:Y:S01]  /*bc50*/  FMNMX.FTZ R38, R45, R38, !PT ;  /* 0x000000262d267209 */ /* 0x000fe20007810000 */
[----:B------:R-:W-:Y:S01]  /*bc60*/  MUFU.EX2 R15, R15 ;  /* 0x0000000f000f7308 */ /* 0x000fe20000000800 */
[----:B------:R-:W-:-:S02]  /*bc70*/  ISETP.GT.AND P5, PT, R28, 0x78, P1 ;  /* 0x000000781c00780c */ /* 0x000fc40000fa4270 */
[----:B------:R-:W-:Y:S02]  /*bc80*/  ISETP.LT.OR P3, PT, R20, 0x72, P3 ;  /* 0x000000721400780c */ /* 0x000fe40001f61670 */
[----:B------:R-:W-:Y:S02]  /*bc90*/  FSEL R195, R82, -INF , !P2 ;  /* 0xff80000052c37808 */ /* 0x000fe40005000000 */
[----:B------:R-:W-:Y:S01]  /*bca0*/  FMNMX.FTZ R38, R79, R38, !PT ;  /* 0x000000264f267209 */ /* 0x000fe20007810000 */
[----:B------:R-:W-:Y:S01]  /*bcb0*/  MUFU.EX2 R24, R24 ;  /* 0x0000001800187308 */ /* 0x000fe20000000800 */
[----:B------:R-:W-:Y:S01]  /*bcc0*/  ISETP.GT.AND P1, PT, R28, 0x79, P1 ;  /* 0x000000791c00780c */ /* 0x000fe20000f24270 */
[----:B------:R-:W-:Y:S01]  /*bcd0*/  FFMA.FTZ R28, R2, R41, -R183 ;  /* 0x00000029021c7223 */ /* 0x000fe200000108b7 */
[----:B------:R-:W-:Y:S02]  /*bce0*/  ISETP.LT.OR P5, PT, R20, 0x79, P5 ;  /* 0x000000791400780c */ /* 0x000fe40002fa1670 */
[----:B------:R-:W-:-:S02]  /*bcf0*/  FSEL R83, R83, -INF , !P3 ;  /* 0xff80000053537808 */ /* 0x000fc40005800000 */
[----:B------:R-:W-:Y:S01]  /*bd00*/  FMNMX.FTZ R38, R195, R38, !PT ;  /* 0x00000026c3267209 */ /* 0x000fe20007810000 */
[----:B------:R-:W-:Y:S01]  /*bd10*/  MUFU.EX2 R51, R51 ;  /* 0x0000003300337308 */ /* 0x000fe20000000800 */
[----:B------:R-:W-:Y:S01]  /*bd20*/  ISETP.LT.OR P1, PT, R20, 0x7a, P1 ;  /* 0x0000007a1400780c */ /* 0x000fe20000f21670 */
[--C-:B------:R-:W-:Y:S01]  /*bd30*/  FFMA.FTZ R20, R2, R25, -R183.reuse ;  /* 0x0000001902147223 */ /* 0x100fe200000108b7 */
[----:B------:R-:W-:Y:S01]  /*bd40*/  FSEL R41, R86, -INF , !P5 ;  /* 0xff80000056297808 */ /* 0x000fe20006800000 */
[C-C-:B------:R-:W-:Y:S01]  /*bd50*/  FFMA.FTZ R25, R2.reuse, R65, -R183.reuse ;  /* 0x0000004102197223 */ /* 0x140fe200000108b7 */
[----:B------:R-:W-:Y:S01]  /*bd60*/  FMNMX.FTZ R38, R83, R38, !PT ;  /* 0x0000002653267209 */ /* 0x000fe20007810000 */
[----:B------:R-:W-:Y:S01]  /*bd70*/  FFMA.FTZ R65, R2, R69, -R183 ;  /* 0x0000004502417223 */ /* 0x000fe200000108b7 */
[----:B------:R-:W-:Y:S01]  /*bd80*/  FSEL R87, R87, -INF , !P1 ;  /* 0xff80000057577808 */ /* 0x000fe20004800000 */
[----:B------:R-:W-:Y:S01]  /*bd90*/  MUFU.EX2 R59, R59 ;  /* 0x0000003b003b7308 */ /* 0x000fe20000000800 */
[----:B------:R-:W-:-:S02]  /*bda0*/  FMNMX.FTZ R38, R41, R38, !PT ;  /* 0x0000002629267209 */ /* 0x000fc40007810000 */
[----:B------:R-:W-:Y:S02]  /*bdb0*/  FSEL R48, R4, RZ, P6 ;  /* 0x000000ff04307208 */ /* 0x000fe40003000000 */
[----:B------:R-:W-:Y:S01]  /*bdc0*/  FMNMX.FTZ R42, R87, R38, !PT ;  /* 0x00000026572a7209 */ /* 0x000fe20007810000 */
[----:B------:R-:W-:Y:S02]  /*bdd0*/  FFMA.FTZ R38, R2, R7, -R183 ;  /* 0x0000000702267223 */ /* 0x000fe400000108b7 */
[----:B------:R-:W-:-:S01]  /*bde0*/  FADD.FTZ R5, -R48, R5 ;  /* 0x0000000530057221 */ /* 0x000fc20000010100 */
[----:B------:R-:W-:Y:S01]  /*bdf0*/  MUFU.EX2 R67, R67 ;  /* 0x0000004300437308 */ /* 0x000fe20000000800 */
[----:B------:R-:W0:Y:S02]  /*be00*/  SHFL.BFLY PT, R197, R42, 0x2, 0x1f ;  /* 0x0c401f002ac57f89 */ /* 0x000e2400000e0000 */
[----:B------:R-:W-:-:S05]  /*be10*/  FMUL.FTZ R5, R2, R5 ;  /* 0x0000000502057220 */ /* 0x000fca0000410000 */
[----:B------:R-:W-:Y:S08]  /*be20*/  MUFU.EX2 R53, R53 ;  /* 0x0000003500357308 */ /* 0x000ff00000000800 */
[----:B------:R-:W1:Y:S08]  /*be30*/  MUFU.EX2 R5, R5 ;  /* 0x0000000500057308 */ /* 0x000e700000000800 */
[----:B------:R-:W-:Y:S01]  /*be40*/  MUFU.EX2 R57, R57 ;  /* 0x0000003900397308 */ /* 0x000fe20000000800 */
[----:B0-----:R-:W-:Y:S01]  /*be50*/  FMNMX.FTZ R197, R42, R197, !PT ;  /* 0x000000c52ac57209 */ /* 0x001fe20007810000 */
[----:B------:R-:W-:-:S04]  /*be60*/  FFMA.FTZ R42, R2, R77, -R183 ;  /* 0x0000004d022a7223 */ /* 0x000fc800000108b7 */
[----:B------:R-:W0:Y:S02]  /*be70*/  SHFL.BFLY PT, R46, R197, 0x1, 0x1f ;  /* 0x0c201f00c52e7f89 */ /* 0x000e2400000e0000 */
[----:B------:R-:W-:Y:S01]  /*be80*/  MUFU.EX2 R28, R28 ;  /* 0x0000001c001c7308 */ /* 0x000fe20000000800 */
[----:B-1----:R-:W-:-:S04]  /*be90*/  FFMA.FTZ R70, R5, R3, R8 ;  /* 0x0000000305467223 */ /* 0x002fc80000010008 */
[----:B------:R-:W-:-:S03]  /*bea0*/  FADD.FTZ R77, R9, R70 ;  /* 0x00000046094d7221 */ /* 0x000fc60000010000 */
[----:B------:R-:W-:Y:S01]  /*beb0*/  MUFU.EX2 R61, R61 ;  /* 0x0000003d003d7308 */ /* 0x000fe20000000800 */
[----:B------:R-:W-:-:S07]  /*bec0*/  FADD.FTZ R70, R10, R77 ;  /* 0x0000004d0a467221 */ /* 0x000fce0000010000 */
[----:B------:R-:W-:Y:S01]  /*bed0*/  MUFU.EX2 R20, R20 ;  /* 0x0000001400147308 */ /* 0x000fe20000000800 */
[----:B0-----:R-:W-:-:S07]  /*bee0*/  FMNMX.FTZ R7, R197, R46, !PT ;  /* 0x0000002ec5077209 */ /* 0x001fce0007810000 */
[----:B------:R-:W-:Y:S01]  /*bef0*/  MUFU.EX2 R25, R25 ;  /* 0x0000001900197308 */ /* 0x000fe20000000800 */
[----:B------:R-:W-:Y:S01]  /*bf00*/  FSETP.NEU.FTZ.AND P1, PT, R7, -INF , PT ;  /* 0xff8000000700780b */ /* 0x000fe20003f3d000 */
[----:B------:R-:W-:-:S03]  /*bf10*/  FFMA.FTZ R48, R2, R7, -8 ;  /* 0xc100000002307423 */ /* 0x000fc60000010007 */
[----:B------:R-:W-:Y:S02]  /*bf20*/  FSEL R73, R7, RZ, P1 ;  /* 0x000000ff07497208 */ /* 0x000fe40000800000 */
[----:B------:R-:W-:Y:S01]  /*bf30*/  FSEL R48, R48, RZ, P1 ;  /* 0x000000ff30307208 */ /* 0x000fe20000800000 */
[----:B------:R-:W-:Y:S02]  /*bf40*/  MUFU.EX2 R38, R38 ;  /* 0x0000002600267308 */ /* 0x000fe40000000800 */
[----:B------:R-:W-:-:S02]  /*bf50*/  FADD.FTZ R73, -R73, R6 ;  /* 0x0000000649497221 */ /* 0x000fc40000010100 */
[C-C-:B------:R-:W-:Y:S01]  /*bf60*/  FFMA.FTZ R69, R2.reuse, R191, -R48.reuse ;  /* 0x000000bf02457223 */ /* 0x140fe20000010830 */
[----:B------:R-:W-:-:S01]  /*bf70*/  FFMA.FTZ R50, R2, R27, -R48 ;  /* 0x0000001b02327223 */ /* 0x000fc20000010830 */
[C---:B------:R-:W-:Y:S01]  /*bf80*/  FMUL.FTZ R64, R2.reuse, R73 ;  /* 0x0000004902407220 */ /* 0x040fe20000410000 */
        /* <DEDUP_REMOVED lines=30> */
[----:B------:R-:W-:-:S05]  /*c170*/  FFMA.FTZ R41, R2, R41, -R48 ;  /* 0x0000002902297223 */ /* 0x000fca0000010830 */
[----:B------:R-:W0:Y:S01]  /*c180*/  MUFU.EX2 R52, R52 ;  /* 0x0000003400347308 */ /* 0x000e220000000800 */
[----:B-1----:R-:W-:-:S07]  /*c190*/  FADD.FTZ R0, R50, R3 ;  /* 0x0000000332007221 */ /* 0x002fce0000010000 */
[----:B------:R-:W1:Y:S01]  /*c1a0*/  MUFU.EX2 R31, R31 ;  /* 0x0000001f001f7308 */ /* 0x000e620000000800 */
[----:B--2---:R-:W-:-:S01]  /*c1b0*/  FADD.FTZ R3, R27, R0 ;  /* 0x000000001b037221 */ /* 0x004fc20000010000 */
[----:B------:R-:W-:Y:S01]  /*c1c0*/  FADD.FTZ R0, R11, R70 ;  /* 0x000000460b007221 */ /* 0x000fe20000010000 */
[----:B------:R-:W-:-:S05]  /*c1d0*/  FFMA.FTZ R70, R2, R161, -R48 ;  /* 0x000000a102467223 */ /* 0x000fca0000010830 */
[----:B------:R-:W2:Y:S01]  /*c1e0*/  MUFU.EX2 R54, R54 ;  /* 0x0000003600367308 */ /* 0x000ea20000000800 */
[----:B0-----:R-:W-:-:S01]  /*c1f0*/  FADD.FTZ R72, R52, R3 ;  /* 0x0000000334487221 */ /* 0x001fc20000010000 */
[----:B------:R-:W-:-:S04]  /*c200*/  FADD.FTZ R3, R13, R0 ;  /* 0x000000000d037221 */ /* 0x000fc80000010000 */
[----:B------:R-:W-:Y:S02]  /*c210*/  FADD.FTZ R0, R14, R3 ;  /* 0x000000030e007221 */ /* 0x000fe40000010000 */
[----:B------:R-:W0:Y:S01]  /*c220*/  MUFU.EX2 R35, R35 ;  /* 0x0000002300237308 */ /* 0x000e220000000800 */
[----:B-1----:R-:W-:-:S01]  /*c230*/  FADD.FTZ R77, R31, R72 ;  /* 0x000000481f4d7221 */ /* 0x002fc20000010000 */
[----:B------:R-:W-:-:S04]  /*c240*/  FADD.FTZ R3, R15, R0 ;  /* 0x000000000f037221 */ /* 0x000fc80000010000 */
[----:B------:R-:W-:Y:S02]  /*c250*/  FADD.FTZ R3, R24, R3 ;  /* 0x0000000318037221 */ /* 0x000fe40000010000 */
        /* <DEDUP_REMOVED lines=12> */
[----:B------:R-:W-:-:S04]  /*c320*/  FADD.FTZ R81, R59, R72 ;  /* 0x000000483b517221 */ /* 0x000fc80000010000 */
[----:B------:R-:W-:Y:S02]  /*c330*/  FADD.FTZ R72, R32, R81 ;  /* 0x0000005120487221 */ /* 0x000fe40000010000 */
[----:B------:R-:W2:Y:S01]  /*c340*/  MUFU.EX2 R60, R60 ;  /* 0x0000003c003c7308 */ /* 0x000ea20000000800 */
[----:B0-----:R-:W-:-:S01]  /*c350*/  FADD.FTZ R0, R58, R3 ;  /* 0x000000033a007221 */ /* 0x001fc20000010000 */
[----:B------:R-:W-:Y:S01]  /*c360*/  FADD.FTZ R81, R67, R72 ;  /* 0x0000004843517221 */ /* 0x000fe20000010000 */
[----:B------:R-:W-:-:S01]  /*c370*/  FFMA.FTZ R72, R2, R75, -R48 ;  /* 0x0000004b02487223 */ /* 0x000fc20000010830 */
[----:B------:R-:W-:-:S04]  /*c380*/  FFMA.FTZ R48, R2, R87, -R48 ;  /* 0x0000005702307223 */ /* 0x000fc80000010830 */
[----:B------:R-:W0:Y:S01]  /*c390*/  MUFU.EX2 R47, R47 ;  /* 0x0000002f002f7308 */ /* 0x000e220000000800 */
[----:B-1----:R-:W-:-:S07]  /*c3a0*/  FADD.FTZ R3, R43, R0 ;  /* 0x000000002b037221 */ /* 0x002fce0000010000 */
[----:B------:R-:W1:Y:S01]  /*c3b0*/  MUFU.EX2 R62, R62 ;  /* 0x0000003e003e7308 */ /* 0x000e620000000800 */
[----:B--2---:R-:W-:-:S07]  /*c3c0*/  FADD.FTZ R0, R60, R3 ;  /* 0x000000033c007221 */ /* 0x004fce0000010000 */
[----:B------:R-:W2:Y:S01]  /*c3d0*/  MUFU.EX2 R6, R189 ;  /* 0x000000bd00067308 */ /* 0x000ea20000000800 */
[----:B0-----:R-:W-:-:S01]  /*c3e0*/  FADD.FTZ R3, R47, R0 ;  /* 0x000000002f037221 */ /* 0x001fc20000010000 */
[----:B------:R-:W-:-:S06]  /*c3f0*/  FADD.FTZ R0, R34, R81 ;  /* 0x0000005122007221 */ /* 0x000fcc0000010000 */
[----:B------:R-:W0:Y:S01]  /*c400*/  MUFU.EX2 R55, R55 ;  /* 0x0000003700377308 */ /* 0x000e220000000800 */
[----:B-1----:R-:W-:-:S07]  /*c410*/  FADD.FTZ R3, R62, R3 ;  /* 0x000000033e037221 */ /* 0x002fce0000010000 */
[----:B------:R-:W1:Y:S01]  /*c420*/  MUFU.EX2 R66, R66 ;  /* 0x0000004200427308 */ /* 0x000e620000000800 */
[----:B--2---:R-:W-:-:S01]  /*c430*/  FADD.FTZ R76, R6, R3 ;  /* 0x00000003064c7221 */ /* 0x004fc20000010000 */
[----:B------:R-:W-:-:S04]  /*c440*/  FADD.FTZ R3, R53, R0 ;  /* 0x0000000035037221 */ /* 0x000fc80000010000 */
[----:B------:R-:W-:Y:S02]  /*c450*/  FADD.FTZ R0, R36, R3 ;  /* 0x0000000324007221 */ /* 0x000fe40000010000 */
[----:B------:R-:W2:Y:S02]  /*c460*/  MUFU.EX2 R73, R73 ;  /* 0x0000004900497308 */ /* 0x000ea40000000800 */
[----:B------:R-:W-:-:S04]  /*c470*/  FADD.FTZ R3, R57, R0 ;  /* 0x0000000039037221 */ /* 0x000fc80000010000 */
[----:B------:R-:W-:Y:S02]  /*c480*/  FADD.FTZ R0, R28, R3 ;  /* 0x000000031c007221 */ /* 0x000fe40000010000 */
[----:B------:R-:W3:Y:S02]  /*c490*/  MUFU.EX2 R68, R68 ;  /* 0x0000004400447308 */ /* 0x000ee40000000800 */
[----:B------:R-:W-:-:S04]  /*c4a0*/  FADD.FTZ R3, R61, R0 ;  /* 0x000000003d037221 */ /* 0x000fc80000010000 */
[----:B------:R-:W-:Y:S02]  /*c4b0*/  FADD.FTZ R0, R20, R3 ;  /* 0x0000000314007221 */ /* 0x000fe40000010000 */
[----:B------:R-:W4:Y:S02]  /*c4c0*/  MUFU.EX2 R63, R63 ;  /* 0x0000003f003f7308 */ /* 0x000f240000000800 */
[----:B------:R-:W-:-:S04]  /*c4d0*/  FADD.FTZ R3, R25, R0 ;  /* 0x0000000019037221 */ /* 0x000fc80000010000 */
[----:B------:R-:W-:Y:S02]  /*c4e0*/  FADD.FTZ R0, R38, R3 ;  /* 0x0000000326007221 */ /* 0x000fe40000010000 */
[----:B------:R0:W-:Y:S08]  /*c4f0*/  MUFU.EX2 R78, R71 ;  /* 0x00000047004e7308 */ /* 0x0001f00000000800 */
[----:B------:R-:W5:Y:S01]  /*c500*/  MUFU.EX2 R70, R70 ;  /* 0x0000004600467308 */ /* 0x000f620000000800 */
[----:B0-----:R-:W-:-:S04]  /*c510*/  FADD.FTZ R71, R55, R76 ;  /* 0x0000004c37477221 */ /* 0x001fc80000010000 */
[----:B-1----:R-:W-:-:S03]  /*c520*/  FADD.FTZ R76, R66, R71 ;  /* 0x00000047424c7221 */ /* 0x002fc60000010000 */
[----:B------:R-:W-:Y:S01]  /*c530*/  MUFU.EX2 R77, R77 ;  /* 0x0000004d004d7308 */ /* 0x000fe20000000800 */
[----:B--2---:R-:W-:-:S04]  /*c540*/  FADD.FTZ R71, R73, R76 ;  /* 0x0000004c49477221 */ /* 0x004fc80000010000 */
[----:B---3--:R-:W-:-:S03]  /*c550*/  FADD.FTZ R76, R68, R71 ;  /* 0x00000047444c7221 */ /* 0x008fc60000010000 */
[----:B------:R-:W-:Y:S01]  /*c560*/  MUFU.EX2 R74, R74 ;  /* 0x0000004a004a7308 */ /* 0x000fe20000000800 */
[----:B----4-:R-:W-:-:S04]  /*c570*/  FADD.FTZ R71, R63, R76 ;  /* 0x0000004c3f477221 */ /* 0x010fc80000010000 */
[----:B-----5:R-:W-:-:S03]  /*c580*/  FADD.FTZ R76, R70, R71 ;  /* 0x00000047464c7221 */ /* 0x020fc60000010000 */
[----:B------:R-:W0:Y:S08]  /*c590*/  MUFU.EX2 R65, R65 ;  /* 0x0000004100417308 */ /* 0x000e300000000800 */
[----:B------:R-:W1:Y:S08]  /*c5a0*/  MUFU.EX2 R21, R21 ;  /* 0x0000001500157308 */ /* 0x000e700000000800 */
[----:B------:R-:W-:Y:S01]  /*c5b0*/  MUFU.EX2 R49, R49 ;  /* 0x0000003100317308 */ /* 0x000fe20000000800 */
[----:B0-----:R-:W-:-:S07]  /*c5c0*/  FADD.FTZ R0, R65, R0 ;  /* 0x0000000041007221 */ /* 0x001fce0000010000 */
[----:B------:R-:W0:Y:S01]  /*c5d0*/  MUFU.EX2 R40, R40 ;  /* 0x0000002800287308 */ /* 0x000e220000000800 */
[----:B-1----:R-:W-:-:S07]  /*c5e0*/  FADD.FTZ R3, R21, R0 ;  /* 0x0000000015037221 */ /* 0x002fce0000010000 */
[----:B------:R-:W1:Y:S08]  /*c5f0*/  MUFU.EX2 R72, R72 ;  /* 0x0000004800487308 */ /* 0x000e700000000800 */
[----:B------:R2:W-:Y:S01]  /*c600*/  MUFU.EX2 R80, R45 ;  /* 0x0000002d00507308 */ /* 0x0005e20000000800 */
[----:B0-----:R-:W-:-:S07]  /*c610*/  FADD.FTZ R0, R40, R3 ;  /* 0x0000000328007221 */ /* 0x001fce0000010000 */
[----:B------:R-:W0:Y:S01]  /*c620*/  MUFU.EX2 R29, R29 ;  /* 0x0000001d001d7308 */ /* 0x000e220000000800 */
[----:B--2---:R-:W-:-:S04]  /*c630*/  FADD.FTZ R45, R77, R76 ;  /* 0x0000004c4d2d7221 */ /* 0x004fc80000010000 */
[----:B------:R-:W-:-:S03]  /*c640*/  FADD.FTZ R45, R74, R45 ;  /* 0x0000002d4a2d7221 */ /* 0x000fc60000010000 */
[----:B------:R-:W2:Y:S01]  /*c650*/  MUFU.EX2 R42, R42 ;  /* 0x0000002a002a7308 */ /* 0x000ea20000000800 */
[----:B------:R-:W-:-:S04]  /*c660*/  FADD.FTZ R76, R78, R45 ;  /* 0x0000002d4e4c7221 */ /* 0x000fc80000010000 */
[----:B------:R-:W-:-:S03]  /*c670*/  FADD.FTZ R45, R49, R76 ;  /* 0x0000004c312d7221 */ /* 0x000fc60000010000 */
[----:B------:R-:W3:Y:S01]  /*c680*/  MUFU.EX2 R79, R79 ;  /* 0x0000004f004f7308 */ /* 0x000ee20000000800 */
[----:B-1----:R-:W-:-:S01]  /*c690*/  FADD.FTZ R45, R72, R45 ;  /* 0x0000002d482d7221 */ /* 0x002fc20000010000 */
[----:B0-----:R-:W-:-:S03]  /*c6a0*/  FADD.FTZ R3, R29, R0 ;  /* 0x000000001d037221 */ /* 0x001fc60000010000 */
[----:B------:R-:W-:-:S03]  /*c6b0*/  FADD.FTZ R45, R80, R45 ;  /* 0x0000002d502d7221 */ /* 0x000fc60000010000 */
[----:B------:R-:W0:Y:S01]  /*c6c0*/  MUFU.EX2 R33, R33 ;  /* 0x0000002100217308 */ /* 0x000e220000000800 */
[----:B--2---:R-:W-:-:S07]  /*c6d0*/  FADD.FTZ R0, R42, R3 ;  /* 0x000000032a007221 */ /* 0x004fce0000010000 */
        /* <DEDUP_REMOVED lines=14> */
[----:B0-----:R-:W-:-:S03]  /*c7c0*/  FADD.FTZ R3, R46, R3 ;  /* 0x000000032e037221 */ /* 0x001fc60000010000 */
[----:B-1----:R-:W-:Y:S01]  /*c7d0*/  FADD.FTZ R0, R48, R45 ;  /* 0x0000002d30007221 */ /* 0x002fe20000010000 */
[----:B------:R-:W-:Y:S06]  /*c7e0*/  @!P0 BRA `(.L_x_1067) ;  /* 0x0000000000048947 */ /* 0x000fec0003800000 */
[----:B------:R-:W-:Y:S01]  /*c7f0*/  BPT.TRAP 0x1 ;  /* 0x000000040000795c */ /* 0x000fe20000300000 */
.L_x_1067:
        /* <DEDUP_REMOVED lines=35> */
[----:B------:R-:W-:Y:S01]  /*ca30*/  F2FP.SATFINITE.E4M3.F32.PACK_AB_MERGE_C R163, R62, R47, R6 ;  /* 0x0000002f3ea3723e */ /* 0x000fe20004807006 */
        /* <DEDUP_REMOVED lines=71> */
.L_x_1049:
[----:B------:R-:W-:Y:S06]  /*ceb0*/  BAR.ARV 0x8, 0x180 ;  /* 0x0206000000007b1d */ /* 0x000fec0000002000 */
[----:B------:R-:W-:Y:S05]  /*cec0*/  @!P0 BRA `(.L_x_1069) ;  /* 0x0000000000048947 */ /* 0x000fea0003800000 */
[----:B------:R-:W-:Y:S01]  /*ced0*/  BPT.TRAP 0x1 ;  /* 0x000000040000795c */ /* 0x000fe20000300000 */
.L_x_1069:
[----:B------:R-:W-:Y:S01]  /*cee0*/  ULEA UR5, UR36, UR38, 0x3 ;  /* 0x0000002624057291 */ /* 0x000fe2000f8e183f */
[----:B------:R-:W-:-:S05]  /*cef0*/  IMAD.U32 R5, RZ, RZ, UR37 ;  /* 0x00000025ff057e24 */ /* 0x000fca000f8e00ff */
[----:B------:R-:W-:-:S04]  /*cf00*/  SHF.L.U32 R5, R5, 0x1f, RZ ;  /* 0x0000001f05057819 */ /* 0x000fc800000006ff */
[----:B------:R0:W1:Y:S01]  /*cf10*/  SYNCS.PHASECHK.TRANS64.TRYWAIT P1, [UR5+0x22850], R5 ;  /* 0x02285005ff0075a7 */ /* 0x0000620008020145 */
[----:B------:R-:W-:Y:S05]  /*cf20*/  @!P0 BRA `(.L_x_1070) ;  /* 0x0000000000048947 */ /* 0x000fea0003800000 */
[----:B------:R-:W-:Y:S01]  /*cf30*/  BPT.TRAP 0x1 ;  /* 0x000000040000795c */ /* 0x000fe20000300000 */
.L_x_1070:
[----:B-1----:R-:W-:Y:S05]  /*cf40*/  @P1 BRA `(.L_x_1071) ;  /* 0x0000000000081947 */ /* 0x002fea0003800000 */
[----:B------:R-:W1:Y:S02]  /*cf50*/  SYNCS.PHASECHK.TRANS64.TRYWAIT P1, [UR5+0x22850], R5 ;  /* 0x02285005ff0075a7 */ /* 0x000e640008020145 */
[----:B-1----:R-:W-:Y:S05]  /*cf60*/  @!P1 BRA `(.L_x_1072) ;  /* 0x0000007800e89947 */ /* 0x002fea0003800000 */
.L_x_1071:
[----:B------:R-:W-:Y:S01]  /*cf70*/  UIADD3 UR38, UR38, 0x400, URZ ;  /* 0x0000040026267890 */ /* 0x000fe2000fffe03f */
[----:B------:R-:W-:Y:S01]  /*cf80*/  WARPGROUP.ARRIVE ;  /* 0x00000000000079c5 */ /* 0x000fe20000000000 */
[----:B------:R-:W-:Y:S01]  /*cf90*/  UMOV UR7, 0x40000040 ;  /* 0x4000004000077882 */ /* 0x000fe20000000000 */
[----:B------:R-:W2:Y:S01]  /*cfa0*/  LDC.64 R10, c[0x0][0x9a0] ;  /* 0x00026800ff0a7b82 */ /* 0x000ea20000000a00 */
[----:B------:R-:W-:-:S04]  /*cfb0*/  USHF.R.U32.HI UR38, URZ, 0x4, UR38 ;  /* 0x000000043f267899 */ /* 0x000fc80008011626 */
[----:B------:R-:W-:-:S04]  /*cfc0*/  ULOP3.LUT UR38, UR38, 0x3fff, URZ, 0xc0, !UPT ;  /* 0x00003fff26267892 */ /* 0x000fc8000f8ec03f */
[----:B------:R-:W-:-:S04]  /*cfd0*/  ULOP3.LUT UR4, UR38, 0x10000, URZ, 0xfc, !UPT ;  /* 0x0001000026047892 */ /* 0x000fc8000f8efc3f */
[----:B------:R-:W-:-:S07]  /*cfe0*/  ULEA UR4, UR36, UR4, 0xa ;  /* 0x0000000424047291 */ /* 0x000fce000f8e503f */
[----:B------:R-:W-:Y:S02]  /*cff0*/  UMOV UR6, UR4 ;  /* 0x0000000400067c82 */ /* 0x000fe40008000000 */
[----:B------:R-:W-:Y:S01]  /*d000*/  QGMMA.64x128x32.F32.E4M3.E4M3 R88, R164, gdesc[UR4], R88, gsb0 ;  /* 0x01e00004a4587df3 */ /* 0x000fe20008000858 */
[----:B--2---:R-:W-:-:S04]  /*d010*/  ISETP.NE.U32.AND P1, PT, R10, RZ, PT ;  /* 0x000000ff0a00720c */ /* 0x004fc80003f25070 */
[----:B------:R-:W-:-:S13]  /*d020*/  ISETP.NE.AND.EX P1, PT, R11, RZ, PT, P1 ;  /* 0x000000ff0b00720c */ /* 0x000fda0003f25310 */
[----:B------:R-:W2:Y:S01]  /*d030*/  @P1 LDC.64 R8, c[0x0][0x9c8] ;  /* 0x00027200ff081b82 */ /* 0x000ea20000000a00 */
[----:B01----:R-:W-:Y:S02]  /*d040*/  @P1 SHF.R.S32.HI R5, RZ, 0x1f, R19 ;  /* 0x0000001fff051819 */ /* 0x003fe40000011413 */
[----:B------:R-:W-:-:S05]  /*d050*/  @P1 SHF.R.S32.HI R15, RZ, 0x1f, R23 ;  /* 0x0000001fff0f1819 */ /* 0x000fca0000011417 */
[----:B------:R-:W0:Y:S01]  /*d060*/  @P1 LDC.64 R12, c[0x0][0x9d0] ;  /* 0x00027400ff0c1b82 */ /* 0x000e220000000a00 */
[----:B------:R-:W-:Y:S01]  /*d070*/  UIADD3 UR6, UR4, 0x2, URZ ;  /* 0x0000000204067890 */ /* 0x000fe2000fffe03f */
[----:B--2---:R-:W-:-:S04]  /*d080*/  @P1 IMAD R6, R5, R8, RZ ;  /* 0x0000000805061224 */ /* 0x004fc800078e02ff */
[C---:B------:R-:W-:Y:S02]  /*d090*/  @P1 IMAD R5, R19.reuse, R9, R6 ;  /* 0x0000000913051224 */ /* 0x040fe400078e0206 */
[----:B------:R-:W-:-:S04]  /*d0a0*/  @P1 IMAD.WIDE.U32 R8, R19, R8, RZ ;  /* 0x0000000813081225 */ /* 0x000fc800078e00ff */
[-C--:B0-----:R-:W-:Y:S02]  /*d0b0*/  @P1 IMAD R6, R15, R12.reuse, RZ ;  /* 0x0000000c0f061224 */ /* 0x081fe400078e02ff */
[----:B------:R-:W-:Y:S02]  /*d0c0*/  @P1 IMAD.IADD R9, R9, 0x1, R5 ;  /* 0x0000000109091824 */ /* 0x000fe400078e0205 */
[C---:B------:R-:W-:Y:S02]  /*d0d0*/  @P1 IMAD R5, R23.reuse, R13, R6 ;  /* 0x0000000d17051224 */ /* 0x040fe400078e0206 */
[----:B------:R-:W-:Y:S01]  /*d0e0*/  @P1 IMAD.WIDE.U32 R8, R23, R12, R8 ;  /* 0x0000000c17081225 */ /* 0x000fe200078e0008 */
[----:B------:R-:W-:-:S03]  /*d0f0*/  UMOV UR7, 0x40000040 ;  /* 0x4000004000077882 */ /* 0x000fc60000000000 */
[----:B------:R-:W-:Y:S01]  /*d100*/  @P1 IMAD.IADD R5, R9, 0x1, R5 ;  /* 0x0000000109051824 */ /* 0x000fe200078e0205 */
[----:B------:R-:W-:-:S04]  /*d110*/  @P1 LEA R10, P2, R8, R10, 0x2 ;  /* 0x0000000a080a1211 */ /* 0x000fc800078410ff */
[----:B------:R-:W-:Y:S01]  /*d120*/  @P1 LEA.HI.X R11, R8, R11, R5, 0x2, P2 ;  /* 0x0000000b080b1211 */ /* 0x000fe200010f1405 */
[----:B------:R-:W-:-:S06]  /*d130*/  IMAD.MOV.U32 R5, RZ, RZ, 0x3f800000 ;  /* 0x3f800000ff057424 */ /* 0x000fcc00078e00ff */
[----:B------:R0:W2:Y:S01]  /*d140*/  @P1 LDG.E R5, desc[UR48][R10.64] ;  /* 0x000000300a051981 */ /* 0x0000a2000c1e1900 */
[----:B------:R-:W-:Y:S02]  /*d150*/  WARPGROUP.DEPBAR.LE gsb0, 0x0 ;  /* 0x00008000000079c5 */ /* 0x000fe40000010000 */
[----:B------:R-:W-:-:S06]  /*d160*/  WARPGROUP.ARRIVE ;  /* 0x00000000000079c5 */ /* 0x000fcc0000000000 */
[----:B------:R-:W-:Y:S01]  /*d170*/  QGMMA.64x128x32.F32.E4M3.E4M3 R88, R160, gdesc[UR4], R88, gsb0 ;  /* 0x01e00004a0587df3 */ /* 0x000fe20008000858 */
[----:B------:R-:W-:Y:S01]  /*d180*/  UIADD3 UR6, UR4, 0x4, URZ ;  /* 0x0000000404067890 */ /* 0x000fe2000fffe03f */
        /* <DEDUP_REMOVED lines=11> */
[----:B------:R-:W1:Y:S04]  /*d240*/  SHFL.BFLY PT, R9, R6, 0x1, 0x1f ;  /* 0x0c201f0006097f89 */ /* 0x000e6800000e0000 */
[----:B------:R-:W3:Y:S01]  /*d250*/  SHFL.BFLY PT, R8, R13, 0x1, 0x1f ;  /* 0x0c201f000d087f89 */ /* 0x000ee200000e0000 */
[----:B-1----:R-:W-:-:S01]  /*d260*/  FADD.FTZ R12, R6, R9 ;  /* 0x00000009060c7221 */ /* 0x002fc20000010000 */
[----:B---3--:R-:W-:-:S04]  /*d270*/  FADD.FTZ R14, R13, R8 ;  /* 0x000000080d0e7221 */ /* 0x008fc80000010000 */
[C---:B------:R-:W-:Y:S01]  /*d280*/  FSETP.NE.FTZ.AND P1, PT, R12.reuse, RZ, PT ;  /* 0x000000ff0c00720b */ /* 0x040fe20003f35000 */
[----:B------:R-:W-:Y:S01]  /*d290*/  FMUL.FTZ R15, R12, 0.00390625 ;  /* 0x3b8000000c0f7820 */ /* 0x000fe20000410000 */
[----:B0-----:R-:W-:Y:S01]  /*d2a0*/  FMUL.FTZ R11, R14, 0.00390625 ;  /* 0x3b8000000e0b7820 */ /* 0x001fe20000410000 */
        /* <DEDUP_REMOVED lines=15> */
[----:B------:R-:W-:-:S02]  /*d3a0*/  IMAD.MOV.U32 R0, RZ, RZ, -0x800000 ;  /* 0xff800000ff007424 */ /* 0x000fc400078e00ff */
[----:B------:R-:W-:Y:S02]  /*d3b0*/  IMAD.MOV.U32 R3, RZ, RZ, -0x800000 ;  /* 0xff800000ff037424 */ /* 0x000fe400078e00ff */
        /* <DEDUP_REMOVED lines=8> */
.L_x_1073:
        /* <DEDUP_REMOVED lines=13> */
[----:B------:R-:W-:Y:S01]  /*d510*/  SYNCS.ARRIVE.TRANS64.RED.A1T0 RZ, [UR4], RZ ;  /* 0x000000ffffff79a7 */ /* 0x000fe20008100404 */
[----:B------:R-:W-:Y:S01]  /*d520*/  USEL UR4, URZ, 0x1, UP0 ;  /* 0x000000013f047887 */ /* 0x000fe20008000000 */
        /* <DEDUP_REMOVED lines=55> */
[----:B------:R-:W-:Y:S01]  /*d8a0*/  FMUL.FTZ R151, R151, R22 ;  /* 0x0000001697977220 */ /* 0x000fe20000410000 */
[----:B------:R-:W-:Y:S01]  /*d8b0*/  VIADD R171, R171, 0x1 ;  /* 0x00000001abab7836 */ /* 0x000fe20000000000 */
[----:B------:R-:W-:-:S02]  /*d8c0*/  USEL UR36, UR36, URZ, UP0 ;  /* 0x0000003f24247287 */ /* 0x000fc40008000000 */
[----:B------:R-:W-:-:S12]  /*d8d0*/  ULOP3.LUT UR37, UR37, UR4, URZ, 0x3c, !UPT ;  /* 0x0000000425257292 */ /* 0x000fd8000f8e3c3f */
.L_x_995:
[----:B------:R-:W0:Y:S01]  /*d8e0*/  S2R R27, SR_CgaCtaId ;  /* 0x00000000001b7919 */ /* 0x000e220000008800 */
[----:B------:R-:W-:Y:S01]  /*d8f0*/  MOV R2, 0x400 ;  /* 0x0000040000027802 */ /* 0x000fe20000000f00 */
[----:B------:R-:W-:Y:S01]  /*d900*/  BSSY B0, `(.L_x_1074) ;  /* 0x0000228000007945 */ /* 0x000fe20003800000 */
[----:B------:R-:W-:Y:S02]  /*d910*/  BAR.SYNC.DEFER_BLOCKING 0x5, 0x180 ;  /* 0x0146000000007b1d */ /* 0x000fe40000010000 */
[----:B0-----:R-:W-:-:S05]  /*d920*/  LEA R2, R27, R2, 0x18 ;  /* 0x000000021b027211 */ /* 0x001fca00078ec0ff */
[----:B------:R-:W0:Y:S02]  /*d930*/  LDS R22, [R2+0x228d0] ;  /* 0x0228d00002167984 */ /* 0x000e240000000800 */
[----:B0-----:R-:W-:Y:S01]  /*d940*/  R2UR UR4, R22 ;  /* 0x00000000160472ca */ /* 0x001fe200000e0000 */
[----:B------:R-:W-:Y:S06]  /*d950*/  BAR.ARV 0x4, 0x180 ;  /* 0x0106000000007b1d */ /* 0x000fec0000002000 */
[----:B------:R-:W-:Y:S08]  /*d960*/  @P0 BRA `(.L_x_1075) ;  /* 0x0000001800400947 */ /* 0x000ff00003800000 */
[----:B------:R-:W0:Y:S01]  /*d970*/  S2R R44, SR_TID.X ;  /* 0x00000000002c7919 */ /* 0x000e220000002100 */
[----:B------:R-:W-:Y:S01]  /*d980*/  ULDC.64 UR6, c[0x4][0x40] ;  /* 0x0100100000067ab9 */ /* 0x000fe20000000a00 */
[----:B------:R-:W1:Y:S01]  /*d990*/  S2R R45, SR_SWINHI ;  /* 0x00000000002d7919 */ /* 0x000e620000002f00 */
[----:B------:R-:W-:Y:S01]  /*d9a0*/  F2FP.BF16.F32.PACK_AB R33, R110, R33 ;  /* 0x000000216e21723e */ /* 0x000fe200000010ff */
[----:B------:R-:W2:Y:S01]  /*d9b0*/  LDC R52, c[0x0][0xbe8] ;  /* 0x0002fa00ff347b82 */ /* 0x000ea20000000800 */
[----:B------:R-:W-:Y:S01]  /*d9c0*/  F2FP.BF16.F32.PACK_AB R34, R111, R34 ;  /* 0x000000226f22723e */ /* 0x000fe200000010ff */
[----:B------:R-:W-:Y:S01]  /*d9d0*/  ULDC UR5, c[0x0][0xa88] ;  /* 0x0002a20000057ab9 */ /* 0x000fe20000000800 */
[----:B0-----:R-:W-:-:S05]  /*d9e0*/  IMAD.SHL.U32 R22, R44, 0x4, RZ ;  /* 0x000000042c167824 */ /* 0x001fca00078e00ff */
[----:B------:R-:W-:-:S04]  /*d9f0*/  LOP3.LUT R22, R22, 0xc, RZ, 0xc0, !PT ;  /* 0x0000000c16167812 */ /* 0x000fc800078ec0ff */
[----:B------:R-:W-:-:S05]  /*da00*/  IADD3 R26, P0, R22, UR6, RZ ;  /* 0x00000006161a7c10 */ /* 0x000fca000ff1e0ff */
[----:B------:R-:W-:Y:S01]  /*da10*/  IMAD.X R27, RZ, RZ, UR7, P0 ;  /* 0x00000007ff1b7e24 */ /* 0x000fe200080e06ff */
[----:B------:R-:W-:Y:S01]  /*da20*/  F2FP.BF16.F32.PACK_AB R31, R116, R31 ;  /* 0x0000001f741f723e */ /* 0x000fe200000010ff */
[----:B------:R-:W-:-:S03]  /*da30*/  ULDC.64 UR6, c[0x0][0xb90] ;  /* 0x0002e40000067ab9 */ /* 0x000fc60000000a00 */
[----:B------:R0:W3:Y:S01]  /*da40*/  LDG.E.CONSTANT R26, desc[UR48][R26.64] ;  /* 0x000000301a1a7981 */ /* 0x0000e2000c1e9900 */
[----:B------:R-:W-:Y:S02]  /*da50*/  LOP3.LUT P0, R22, R44, 0x3, RZ, 0xc0, !PT ;  /* 0x000000032c167812 */ /* 0x000fe4000780c0ff */
[----:B------:R-:W-:Y:S02]  /*da60*/  F2FP.BF16.F32.PACK_AB R32, R117, R32 ;  /* 0x000000207520723e */ /* 0x000fe400000010ff */
[----:B------:R-:W-:Y:S02]  /*da70*/  ISETP.EQ.OR P0, PT, R22, 0x3, !P0 ;  /* 0x000000031600780c */ /* 0x000fe40004702670 */
[----:B------:R-:W-:Y:S02]  /*da80*/  F2FP.BF16.F32.PACK_AB R41, R94, R41 ;  /* 0x000000295e29723e */ /* 0x000fe400000010ff */
[----:B------:R-:W-:Y:S02]  /*da90*/  SEL R51, R31, R32, P0 ;  /* 0x000000201f337207 */ /* 0x000fe40000000000 */
[----:B------:R-:W-:-:S02]  /*daa0*/  SEL R54, R32, R31, P0 ;  /* 0x0000001f20367207 */ /* 0x000fc40000000000 */
[----:B------:R-:W-:Y:S02]  /*dab0*/  SEL R65, R33, R34, P0 ;  /* 0x0000002221417207 */ /* 0x000fe40000000000 */
[----:B------:R-:W-:Y:S02]  /*dac0*/  SEL R68, R34, R33, P0 ;  /* 0x0000002122447207 */ /* 0x000fe40000000000 */
[----:B------:R-:W-:Y:S02]  /*dad0*/  MOV R32, R2 ;  /* 0x0000000200207202 */ /* 0x000fe40000000f00 */
[----:B-1----:R-:W-:Y:S02]  /*dae0*/  MOV R33, R45 ;  /* 0x0000002d00217202 */ /* 0x002fe40000000f00 */
[----:B------:R-:W-:Y:S02]  /*daf0*/  F2FP.BF16.F32.PACK_AB R4, R95, R4 ;  /* 0x000000045f04723e */ /* 0x000fe400000010ff */
[----:B------:R-:W-:Y:S01]  /*db00*/  F2FP.BF16.F32.PACK_AB R7, R148, R7 ;  /* 0x000000079407723e */ /* 0x000fe200000010ff */
[----:B------:R-:W-:Y:S01]  /*db10*/  IMAD.WIDE R44, R175, 0x2, R32 ;  /* 0x00000002af2c7825 */ /* 0x000fe200078e0220 */
[----:B------:R-:W-:-:S02]  /*db20*/  F2FP.BF16.F32.PACK_AB R8, R149, R8 ;  /* 0x000000089508723e */ /* 0x000fc400000010ff */
[----:B------:R-:W-:Y:S02]  /*db30*/  F2FP.BF16.F32.PACK_AB R5, R150, R5 ;  /* 0x000000059605723e */ /* 0x000fe400000010ff */
[----:B------:R-:W-:Y:S02]  /*db40*/  F2FP.BF16.F32.PACK_AB R6, R151, R6 ;  /* 0x000000069706723e */ /* 0x000fe400000010ff */
[----:B------:R-:W-:Y:S02]  /*db50*/  F2FP.BF16.F32.PACK_AB R39, R100, R39 ;  /* 0x000000276427723e */ /* 0x000fe400000010ff */
[----:B------:R-:W-:Y:S02]  /*db60*/  F2FP.BF16.F32.PACK_AB R40, R101, R40 ;  /* 0x000000286528723e */ /* 0x000fe400000010ff */
[----:B------:R-:W-:Y:S02]  /*db70*/  SEL R59, R7, R8, P0 ;  /* 0x00000008073b7207 */ /* 0x000fe40000000000 */
[----:B------:R-:W-:Y:S01]  /*db80*/  SEL R62, R8, R7, P0 ;  /* 0x00000007083e7207 */ /* 0x000fe20000000000 */
[----:B------:R-:W-:Y:S01]  /*db90*/  IMAD R7, R170, 0x40, R18 ;  /* 0x00000040aa077824 */ /* 0x000fe200078e0212 */
[----:B------:R-:W-:-:S02]  /*dba0*/  SEL R61, R41, R4, P0 ;  /* 0x00000004293d7207 */ /* 0x000fc40000000000 */
[----:B------:R-:W-:Y:S01]  /*dbb0*/  SEL R64, R4, R41, P0 ;  /* 0x0000002904407207 */ /* 0x000fe20000000000 */
[----:B------:R-:W-:Y:S01]  /*dbc0*/  IMAD.WIDE R32, R7, 0x2, R32 ;  /* 0x0000000207207825 */ /* 0x000fe200078e0220 */
[----:B------:R-:W-:Y:S02]  /*dbd0*/  SHF.R.S32.HI R22, RZ, 0x1f, R23 ;  /* 0x0000001fff167819 */ /* 0x000fe40000011417 */
[----:B------:R-:W-:Y:S02]  /*dbe0*/  IADD3 R41, P6, R44, 0x4060, RZ ;  /* 0x000040602c297810 */ /* 0x000fe40007fde0ff */
[----:B------:R-:W-:Y:S01]  /*dbf0*/  SEL R75, R5, R6, P0 ;  /* 0x00000006054b7207 */ /* 0x000fe20000000000 */
[----:B------:R-:W-:Y:S01]  /*dc00*/  IMAD R4, R22, UR6, RZ ;  /* 0x0000000616047c24 */ /* 0x000fe2000f8e02ff */
[----:B------:R-:W-:Y:S02]  /*dc10*/  SEL R78, R6, R5, P0 ;  /* 0x00000005064e7207 */ /* 0x000fe40000000000 */
[----:B------:R-:W-:-:S02]  /*dc20*/  F2FP.BF16.F32.PACK_AB R11, R140, R11 ;  /* 0x0000000b8c0b723e */ /* 0x000fc400000010ff */
[----:B------:R-:W-:Y:S02]  /*dc30*/  F2FP.BF16.F32.PACK_AB R12, R141, R12 ;  /* 0x0000000c8d0c723e */ /* 0x000fe400000010ff */
[----:B------:R-:W-:Y:S02]  /*dc40*/  SEL R47, R39, R40, P0 ;  /* 0x00000028272f7207 */ /* 0x000fe40000000000 */
[----:B------:R-:W-:Y:S02]  /*dc50*/  SEL R48, R40, R39, P0 ;  /* 0x0000002728307207 */ /* 0x000fe40000000000 */
[----:B------:R-:W-:Y:S02]  /*dc60*/  IADD3 R6, P1, R44, 0x60, RZ ;  /* 0x000000602c067810 */ /* 0x000fe40007f3e0ff */
[----:B------:R-:W-:Y:S02]  /*dc70*/  F2FP.BF16.F32.PACK_AB R15, R132, R15 ;  /* 0x0000000f840f723e */ /* 0x000fe400000010ff */
[----:B------:R-:W-:Y:S01]  /*dc80*/  F2FP.BF16.F32.PACK_AB R20, R133, R20 ;  /* 0x000000148514723e */ /* 0x000fe200000010ff */
[----:B------:R-:W-:Y:S01]  /*dc90*/  IMAD.X R31, RZ, RZ, R45, P1 ;  /* 0x000000ffff1f7224 */ /* 0x000fe200008e062d */
[----:B------:R-:W-:-:S02]  /*dca0*/  LOP3.LUT R40, R41, 0x380, RZ, 0xc0, !PT ;  /* 0x0000038029287812 */ /* 0x000fc400078ec0ff */
[----:B------:R-:W-:Y:S02]  /*dcb0*/  IADD3 R7, P2, R44, 0x20, RZ ;  /* 0x000000202c077810 */ /* 0x000fe40007f5e0ff */
[----:B------:R-:W-:Y:S02]  /*dcc0*/  SEL R57, R11, R12, P0 ;  /* 0x0000000c0b397207 */ /* 0x000fe40000000000 */
[----:B------:R-:W-:Y:S01]  /*dcd0*/  SEL R60, R12, R11, P0 ;  /* 0x0000000b0c3c7207 */ /* 0x000fe20000000000 */
[----:B------:R-:W-:Y:S01]  /*dce0*/  IMAD R11, R23, UR7, R4 ;  /* 0x00000007170b7c24 */ /* 0x000fe2000f8e0204 */
[----:B------:R-:W-:Y:S02]  /*dcf0*/  F2FP.BF16.F32.PACK_AB R13, R134, R13 ;  /* 0x0000000d860d723e */ /* 0x000fe400000010ff */
[----:B------:R-:W-:Y:S02]  /*dd00*/  F2FP.BF16.F32.PACK_AB R14, R135, R14 ;  /* 0x0000000e870e723e */ /* 0x000fe400000010ff */
[----:B------:R-:W-:-:S02]  /*dd10*/  SEL R55, R15, R20, P0 ;  /* 0x000000140f377207 */ /* 0x000fc40000000000 */
[----:B------:R-:W-:Y:S02]  /*dd20*/  SEL R58, R20, R15, P0 ;  /* 0x0000000f143a7207 */ /* 0x000fe40000000000 */
[----:B------:R-:W-:Y:S02]  /*dd30*/  SHF.R.U64 R40, R40, 0x3, RZ ;  /* 0x0000000328287819 */ /* 0x000fe400000012ff */
[----:B------:R-:W-:Y:S02]  /*dd40*/  F2FP.BF16.F32.PACK_AB R9, R142, R9 ;  /* 0x000000098e09723e */ /* 0x000fe400000010ff */
[----:B------:R-:W-:Y:S02]  /*dd50*/  F2FP.BF16.F32.PACK_AB R10, R143, R10 ;  /* 0x0000000a8f0a723e */ /* 0x000fe400000010ff */
[----:B------:R-:W-:Y:S02]  /*dd60*/  LOP3.LUT R4, R7, 0x380, RZ, 0xc0, !PT ;  /* 0x0000038007047812 */ /* 0x000fe400078ec0ff */
[----:B------:R-:W-:-:S02]  /*dd70*/  IADD3 R15, P1, R32, 0x2000, RZ ;  /* 0x00002000200f7810 */ /* 0x000fc40007f3e0ff */
[----:B------:R-:W-:Y:S02]  /*dd80*/  SEL R71, R13, R14, P0 ;  /* 0x0000000e0d477207 */ /* 0x000fe40000000000 */
[----:B------:R-:W-:Y:S02]  /*dd90*/  SEL R74, R14, R13, P0 ;  /* 0x0000000d0e4a7207 */ /* 0x000fe40000000000 */
[----:B------:R-:W-:Y:S01]  /*dda0*/  LOP3.LUT R40, R40, R41, RZ, 0x3c, !PT ;  /* 0x0000002928287212 */ /* 0x000fe200078e3cff */
[----:B------:R-:W-:Y:S01]  /*ddb0*/  IMAD.X R41, RZ, RZ, R45, P6 ;  /* 0x000000ffff297224 */ /* 0x000fe200030e062d */
[----:B------:R-:W-:Y:S02]  /*ddc0*/  SEL R73, R9, R10, P0 ;  /* 0x0000000a09497207 */ /* 0x000fe40000000000 */
[----:B------:R-:W-:Y:S02]  /*ddd0*/  SEL R76, R10, R9, P0 ;  /* 0x000000090a4c7207 */ /* 0x000fe40000000000 */
[----:B------:R-:W-:-:S02]  /*dde0*/  SHF.R.U64 R4, R4, 0x3, RZ ;  /* 0x0000000304047819 */ /* 0x000fc400000012ff */
[----:B------:R-:W-:Y:S02]  /*ddf0*/  LOP3.LUT R14, R15, 0x380, RZ, 0xc0, !PT ;  /* 0x000003800f0e7812 */ /* 0x000fe400078ec0ff */
[----:B------:R-:W-:Y:S02]  /*de00*/  F2FP.BF16.F32.PACK_AB R35, R108, R35 ;  /* 0x000000236c23723e */ /* 0x000fe400000010ff */
[----:B------:R-:W-:Y:S02]  /*de10*/  F2FP.BF16.F32.PACK_AB R36, R109, R36 ;  /* 0x000000246d24723e */ /* 0x000fe400000010ff */
[----:B------:R-:W-:Y:S02]  /*de20*/  IADD3 R9, P6, R44, 0x40, RZ ;  /* 0x000000402c097810 */ /* 0x000fe40007fde0ff */
[----:B------:R-:W-:Y:S02]  /*de30*/  LOP3.LUT R34, R4, R7, RZ, 0x3c, !PT ;  /* 0x0000000704227212 */ /* 0x000fe400078e3cff */
[----:B------:R-:W-:-:S02]  /*de40*/  SHF.R.U64 R14, R14, 0x3, RZ ;  /* 0x000000030e0e7819 */ /* 0x000fc400000012ff */
[----:B------:R-:W-:Y:S02]  /*de50*/  SEL R49, R35, R36, P0 ;  /* 0x0000002423317207 */ /* 0x000fe40000000000 */
[----:B------:R-:W-:Y:S01]  /*de60*/  SEL R50, R36, R35, P0 ;  /* 0x0000002324327207 */ /* 0x000fe20000000000 */
[----:B------:R-:W-:Y:S01]  /*de70*/  IMAD.X R35, RZ, RZ, R45, P2 ;  /* 0x000000ffff237224 */ /* 0x000fe200010e062d */
[----:B------:R-:W-:Y:S02]  /*de80*/  LOP3.LUT R4, R9, 0x380, RZ, 0xc0, !PT ;  /* 0x0000038009047812 */ /* 0x000fe400078ec0ff */
[----:B------:R-:W-:Y:S02]  /*de90*/  F2FP.BF16.F32.PACK_AB R25, R124, R25 ;  /* 0x000000197c19723e */ /* 0x000fe400000010ff */
[----:B------:R-:W-:Y:S02]  /*dea0*/  F2FP.BF16.F32.PACK_AB R21, R126, R21 ;  /* 0x000000157e15723e */ /* 0x000fe400000010ff */
[----:B------:R-:W-:-:S02]  /*deb0*/  F2FP.BF16.F32.PACK_AB R28, R125, R28 ;  /* 0x0000001c7d1c723e */ /* 0x000fc400000010ff */
[----:B------:R-:W-:Y:S02]  /*dec0*/  F2FP.BF16.F32.PACK_AB R24, R127, R24 ;  /* 0x000000187f18723e */ /* 0x000fe400000010ff */
[----:B--2---:R-:W-:Y:S02]  /*ded0*/  ISETP.NE.AND P2, PT, R52, 0x1, PT ;  /* 0x000000013400780c */ /* 0x004fe40003f45270 */
[----:B------:R-:W-:Y:S01]  /*dee0*/  LOP3.LUT R14, R14, R15, RZ, 0x3c, !PT ;  /* 0x0000000f0e0e7212 */ /* 0x000fe200078e3cff */
[----:B------:R-:W-:Y:S01]  /*def0*/  IMAD.X R15, RZ, RZ, R33, P1 ;  /* 0x000000ffff0f7224 */ /* 0x000fe200008e0621 */
[----:B------:R-:W-:Y:S02]  /*df00*/  LOP3.LUT R5, R44, 0x380, RZ, 0xc0, !PT ;  /* 0x000003802c057812 */ /* 0x000fe400078ec0ff */
[----:B------:R-:W-:Y:S02]  /*df10*/  SHF.R.U64 R4, R4, 0x3, RZ ;  /* 0x0000000304047819 */ /* 0x000fe400000012ff */
[----:B------:R-:W-:-:S02]  /*df20*/  SEL R53, R25, R28, P0 ;  /* 0x0000001c19357207 */ /* 0x000fc40000000000 */
[----:B------:R-:W-:Y:S02]  /*df30*/  SEL R56, R28, R25, P0 ;  /* 0x000000191c387207 */ /* 0x000fe40000000000 */
[----:B------:R-:W-:Y:S01]  /*df40*/  SEL R69, R21, R24, P0 ;  /* 0x0000001815457207 */ /* 0x000fe20000000000 */
[----:B------:R-:W1:Y:S01]  /*df50*/  @P2 LDC R83, c[0x0][0xbec] ;  /* 0x0002fb00ff532b82 */ /* 0x000e620000000800 */
[----:B------:R-:W-:Y:S01]  /*df60*/  SEL R72, R24, R21, P0 ;  /* 0x0000001518487207 */ /* 0x000fe20000000000 */
[----:B------:R-:W-:Y:S01]  /*df70*/  IMAD.WIDE.U32 R24, R23, UR6, RZ ;  /* 0x0000000617187c25 */ /* 0x000fe2000f8e00ff */
[----:B------:R-:W-:Y:S01]  /*df80*/  IADD3 R77, P1, R32, 0x7000, RZ ;  /* 0x00007000204d7810 */ /* 0x000fe20007f3e0ff */
[----:B------:R-:W-:Y:S01]  /*df90*/  ULDC.64 UR6, c[0x0][0xb98] ;  /* 0x0002e60000067ab9 */ /* 0x000fe20000000a00 */
[----:B------:R-:W-:Y:S01]  /*dfa0*/  SHF.R.U64 R5, R5, 0x3, RZ ;  /* 0x0000000305057819 */ /* 0x000fe200000012ff */
[----:B------:R-:W-:Y:S01]  /*dfb0*/  IMAD.IADD R25, R25, 0x1, R11 ;  /* 0x0000000119197824 */ /* 0x000fe200078e020b */
[----:B------:R-:W-:-:S02]  /*dfc0*/  LOP3.LUT R28, R4, R9, RZ, 0x3c, !PT ;  /* 0x00000009041c7212 */ /* 0x000fc400078e3cff */
[C---:B------:R-:W-:Y:S01]  /*dfd0*/  IADD3 R8, P3, R44.reuse, 0x4000, RZ ;  /* 0x000040002c087810 */ /* 0x040fe20007f7e0ff */
[----:B------:R-:W-:Y:S01]  /*dfe0*/  IMAD.WIDE.U32 R24, R19, UR6, R24 ;  /* 0x0000000613187c25 */ /* 0x000fe2000f8e0018 */
[----:B------:R-:W-:Y:S02]  /*dff0*/  LOP3.LUT R4, R77, 0x380, RZ, 0xc0, !PT ;  /* 0x000003804d047812 */ /* 0x000fe400078ec0ff */
[C---:B------:R-:W-:Y:S01]  /*e000*/  IADD3 R13, P5, R44.reuse, 0x4040, RZ ;  /* 0x000040402c0d7810 */ /* 0x040fe20007fbe0ff */
[----:B------:R-:W-:Y:S01]  /*e010*/  IMAD.X R39, RZ, RZ, R45, P3 ;  /* 0x000000ffff277224 */ /* 0x000fe200018e062d */
[----:B------:R-:W-:Y:S02]  /*e020*/  IADD3 R11, P4, R44, 0x4020, RZ ;  /* 0x000040202c0b7810 */ /* 0x000fe40007f9e0ff */
[----:B------:R-:W-:Y:S02]  /*e030*/  LOP3.LUT R44, R5, R44, RZ, 0x3c, !PT ;  /* 0x0000002c052c7212 */ /* 0x000fe400078e3cff */
[----:B------:R-:W-:-:S02]  /*e040*/  LOP3.LUT R5, R8, 0x380, RZ, 0xc0, !PT ;  /* 0x0000038008057812 */ /* 0x000fc400078ec0ff */
[----:B------:R-:W-:Y:S02]  /*e050*/  SHF.R.U64 R4, R4, 0x3, RZ ;  /* 0x0000000304047819 */ /* 0x000fe400000012ff */
[----:B------:R-:W-:Y:S02]  /*e060*/  F2FP.BF16.F32.PACK_AB R37, R102, R37 ;  /* 0x000000256625723e */ /* 0x000fe400000010ff */
[----:B------:R-:W-:Y:S02]  /*e070*/  F2FP.BF16.F32.PACK_AB R38, R103, R38 ;  /* 0x000000266726723e */ /* 0x000fe400000010ff */
[----:B------:R-:W-:Y:S02]  /*e080*/  SHF.R.U64 R5, R5, 0x3, RZ ;  /* 0x0000000305057819 */ /* 0x000fe400000012ff */
[----:B------:R-:W-:Y:S02]  /*e090*/  LOP3.LUT R4, R4, R77, RZ, 0x3c, !PT ;  /* 0x0000004d04047212 */ /* 0x000fe400078e3cff */
[----:B------:R-:W-:-:S02]  /*e0a0*/  MOV R77, R40 ;  /* 0x00000028004d7202 */ /* 0x000fc40000000f00 */
[----:B------:R-:W-:Y:S02]  /*e0b0*/  MOV R40, R34 ;  /* 0x0000002200287202 */ /* 0x000fe40000000f00 */
[----:B------:R-:W-:Y:S01]  /*e0c0*/  SEL R63, R37, R38, P0 ;  /* 0x00000026253f7207 */ /* 0x000fe20000000000 */
[----:B------:R-:W2:Y:S01]  /*e0d0*/  @P2 LDC R35, c[0x0][0xbf0] ;  /* 0x0002fc00ff232b82 */ /* 0x000ea20000000800 */
[----:B------:R-:W-:Y:S01]  /*e0e0*/  SEL R66, R38, R37, P0 ;  /* 0x0000002526427207 */ /* 0x000fe20000000000 */
[----:B------:R-:W-:Y:S01]  /*e0f0*/  IMAD.X R37, RZ, RZ, R45, P4 ;  /* 0x000000ffff257224 */ /* 0x000fe200020e062d */
[----:B------:R-:W-:Y:S02]  /*e100*/  LOP3.LUT R38, R5, R8, RZ, 0x3c, !PT ;  /* 0x0000000805267212 */ /* 0x000fe400078e3cff */
[----:B------:R-:W-:Y:S02]  /*e110*/  LOP3.LUT R5, R6, 0x380, RZ, 0xc0, !PT ;  /* 0x0000038006057812 */ /* 0x000fe400078ec0ff */
[----:B------:R-:W-:-:S02]  /*e120*/  F2FP.BF16.F32.PACK_AB R29, R118, R29 ;  /* 0x0000001d761d723e */ /* 0x000fc400000010ff */
[----:B------:R-:W-:Y:S02]  /*e130*/  F2FP.BF16.F32.PACK_AB R30, R119, R30 ;  /* 0x0000001e771e723e */ /* 0x000fe400000010ff */
[----:B------:R-:W-:Y:S02]  /*e140*/  LOP3.LUT R12, R13, 0x380, RZ, 0xc0, !PT ;  /* 0x000003800d0c7812 */ /* 0x000fe400078ec0ff */
[----:B------:R-:W-:Y:S02]  /*e150*/  SHF.R.U64 R5, R5, 0x3, RZ ;  /* 0x0000000305057819 */ /* 0x000fe400000012ff */
[----:B------:R-:W-:Y:S02]  /*e160*/  F2FP.BF16.F32.PACK_AB R43, R92, R43 ;  /* 0x0000002b5c2b723e */ /* 0x000fe400000010ff */
[----:B------:R-:W-:Y:S02]  /*e170*/  F2FP.BF16.F32.PACK_AB R42, R93, R42 ;  /* 0x0000002a5d2a723e */ /* 0x000fe400000010ff */
[----:B------:R-:W-:-:S02]  /*e180*/  SEL R67, R29, R30, P0 ;  /* 0x0000001e1d437207 */ /* 0x000fc40000000000 */
[----:B------:R-:W-:Y:S01]  /*e190*/  SEL R70, R30, R29, P0 ;  /* 0x0000001d1e467207 */ /* 0x000fe20000000000 */
[--C-:B------:R-:W-:Y:S01]  /*e1a0*/  IMAD.X R29, RZ, RZ, R45.reuse, P6 ;  /* 0x000000ffff1d7224 */ /* 0x100fe200030e062d */
[----:B------:R-:W-:Y:S02]  /*e1b0*/  SHF.R.U64 R12, R12, 0x3, RZ ;  /* 0x000000030c0c7819 */ /* 0x000fe400000012ff */
[----:B------:R-:W-:Y:S02]  /*e1c0*/  LOP3.LUT R30, R5, R6, RZ, 0x3c, !PT ;  /* 0x00000006051e7212 */ /* 0x000fe400078e3cff */
[----:B0-----:R-:W-:Y:S02]  /*e1d0*/  SEL R27, R43, R42, P0 ;  /* 0x0000002a2b1b7207 */ /* 0x001fe40000000000 */
[----:B------:R-:W-:Y:S01]  /*e1e0*/  SEL R46, R42, R43, P0 ;  /* 0x0000002b2a2e7207 */ /* 0x000fe20000000000 */
[----:B------:R-:W-:Y:S01]  /*e1f0*/  IMAD.X R43, RZ, RZ, R45, P5 ;  /* 0x000000ffff2b7224 */ /* 0x000fe200028e062d */
[----:B------:R-:W-:-:S02]  /*e200*/  LOP3.LUT R42, R12, R13, RZ, 0x3c, !PT ;  /* 0x0000000d0c2a7212 */ /* 0x000fc400078e3cff */
[----:B------:R-:W-:Y:S01]  /*e210*/  MOV R82, R30 ;  /* 0x0000001e00527202 */ /* 0x000fe20000000f00 */
[----:B------:R-:W-:Y:S01]  /*e220*/  VIADD R30, R17, UR42 ;  /* 0x0000002a111e7c36 */ /* 0x000fe20008000000 */
[----:B------:R-:W-:Y:S02]  /*e230*/  LOP3.LUT R10, R11, 0x380, RZ, 0xc0, !PT ;  /* 0x000003800b0a7812 */ /* 0x000fe400078ec0ff */
[----:B------:R-:W-:Y:S02]  /*e240*/  MOV R79, R42 ;  /* 0x0000002a004f7202 */ /* 0x000fe40000000f00 */
[----:B------:R-:W-:Y:S01]  /*e250*/  MOV R43, R28 ;  /* 0x0000001c002b7202 */ /* 0x000fe20000000f00 */
[----:B-1----:R-:W-:Y:S01]  /*e260*/  @P2 IMAD.HI.U32 R28, R30, R83, RZ ;  /* 0x000000531e1c2227 */ /* 0x002fe200078e00ff */
[----:B------:R-:W-:Y:S02]  /*e270*/  SHF.R.U64 R10, R10, 0x3, RZ ;  /* 0x000000030a0a7819 */ /* 0x000fe400000012ff */
[----:B------:R-:W-:Y:S01]  /*e280*/  IADD3 R21, P6, R32, 0x1000, RZ ;  /* 0x0000100020157810 */ /* 0x000fe20007fde0ff */
[----:B------:R-:W-:Y:S01]  /*e290*/  IMAD.MOV.U32 R29, RZ, RZ, R30 ;  /* 0x000000ffff1d7224 */ /* 0x000fe200078e001e */
[----:B------:R-:W-:-:S02]  /*e2a0*/  LOP3.LUT R36, R10, R11, RZ, 0x3c, !PT ;  /* 0x0000000b0a247212 */ /* 0x000fc400078e3cff */
[----:B--2---:R-:W-:Y:S02]  /*e2b0*/  @P2 SHF.R.U32.HI R29, RZ, R35, R28 ;  /* 0x00000023ff1d2219 */ /* 0x004fe4000001161c */
[----:B------:R-:W-:Y:S02]  /*e2c0*/  LOP3.LUT R20, R21, 0x380, RZ, 0xc0, !PT ;  /* 0x0000038015147812 */ /* 0x000fe400078ec0ff */
[----:B------:R-:W-:Y:S02]  /*e2d0*/  LOP3.LUT R5, R32, 0x380, RZ, 0xc0, !PT ;  /* 0x0000038020057812 */ /* 0x000fe400078ec0ff */
[----:B------:R-:W-:Y:S01]  /*e2e0*/  MOV R80, R36 ;  /* 0x0000002400507202 */ /* 0x000fe20000000f00 */
[----:B------:R-:W-:Y:S01]  /*e2f0*/  IMAD.MOV R37, RZ, RZ, -R29 ;  /* 0x000000ffff257224 */ /* 0x000fe200078e0a1d */
[----:B------:R-:W-:Y:S02]  /*e300*/  SHF.R.S32.HI R84, RZ, 0x1f, R19 ;  /* 0x0000001fff547819 */ /* 0x000fe40000011413 */
[----:B------:R-:W-:Y:S01]  /*e310*/  SHF.R.U64 R20, R20, 0x3, RZ ;  /* 0x0000000314147819 */ /* 0x000fe200000012ff */
[----:B------:R-:W-:Y:S01]  /*e320*/  IMAD R37, R52, R37, R30 ;  /* 0x0000002534257224 */ /* 0x000fe200078e021e */
[----:B------:R-:W-:Y:S01]  /*e330*/  SHF.R.U64 R5, R5, 0x3, RZ ;  /* 0x0000000305057819 */ /* 0x000fe200000012ff */
[----:B------:R-:W-:Y:S01]  /*e340*/  IMAD R28, R84, UR6, RZ ;  /* 0x00000006541c7c24 */ /* 0x000fe2000f8e02ff */
[----:B------:R-:W-:Y:S01]  /*e350*/  LOP3.LUT R20, R20, R21, RZ, 0x3c, !PT ;  /* 0x0000001514147212 */ /* 0x000fe200078e3cff */
[----:B------:R-:W-:Y:S01]  /*e360*/  IMAD.X R21, RZ, RZ, R33, P6 ;  /* 0x000000ffff157224 */ /* 0x000fe200030e0621 */
[C---:B------:R-:W-:Y:S01]  /*e370*/  IADD3 R13, P3, R32.reuse, 0x3000, RZ ;  /* 0x00003000200d7810 */ /* 0x040fe20007f7e0ff */
[----:B------:R-:W-:Y:S01]  /*e380*/  IMAD R28, R19, UR7, R28 ;  /* 0x00000007131c7c24 */ /* 0x000fe2000f8e021c */
[C---:B------:R-:W-:Y:S01]  /*e390*/  IADD3 R11, P4, R32.reuse, 0x4000, RZ ;  /* 0x00004000200b7810 */ /* 0x040fe20007f9e0ff */
[----:B------:R-:W-:Y:S01]  /*e3a0*/  ULDC.64 UR6, c[0x0][0xb88] ;  /* 0x0002e20000067ab9 */ /* 0x000fe20000000a00 */
[----:B------:R-:W-:-:S02]  /*e3b0*/  IADD3 R9, P5, R32, 0x5000, RZ ;  /* 0x0000500020097810 */ /* 0x000fc40007fbe0ff */
[----:B------:R-:W-:Y:S02]  /*e3c0*/  IADD3 R7, P6, R32, 0x6000, RZ ;  /* 0x0000600020077810 */ /* 0x000fe40007fde0ff */
[----:B------:R-:W-:Y:S01]  /*e3d0*/  LOP3.LUT R32, R5, R32, RZ, 0x3c, !PT ;  /* 0x0000002005207212 */ /* 0x000fe200078e3cff */
[----:B------:R-:W-:Y:S01]  /*e3e0*/  IMAD.X R5, RZ, RZ, R33, P1 ;  /* 0x000000ffff057224 */ /* 0x000fe200008e0621 */
[----:B------:R-:W-:Y:S02]  /*e3f0*/  SHF.R.S32.HI R35, RZ, 0x1f, R29 ;  /* 0x0000001fff237819 */ /* 0x000fe4000001141d */
[----:B------:R-:W-:Y:S02]  /*e400*/  IADD3 R34, P1, R29, R24, RZ ;  /* 0x000000181d227210 */ /* 0x000fe40007f3e0ff */
[----:B------:R-:W-:Y:S02]  /*e410*/  SHF.R.S32.HI R36, RZ, 0x1f, R37 ;  /* 0x0000001fff247819 */ /* 0x000fe40000011425 */
[----:B------:R-:W-:-:S02]  /*e420*/  LOP3.LUT R10, R11, 0x380, RZ, 0xc0, !PT ;  /* 0x000003800b0a7812 */ /* 0x000fc400078ec0ff */
[----:B------:R-:W-:Y:S01]  /*e430*/  IADD3.X R35, R35, R25, R28, P1, !PT ;  /* 0x0000001923237210 */ /* 0x000fe20000ffe41c */
[----:B------:R-:W-:Y:S01]  /*e440*/  IMAD R36, R36, UR6, RZ ;  /* 0x0000000624247c24 */ /* 0x000fe2000f8e02ff */
[----:B------:R-:W-:Y:S02]  /*e450*/  LOP3.LUT R12, R13, 0x380, RZ, 0xc0, !PT ;  /* 0x000003800d0c7812 */ /* 0x000fe400078ec0ff */
[----:B------:R-:W-:Y:S01]  /*e460*/  MOV R44, R44 ;  /* 0x0000002c002c7202 */ /* 0x000fe20000000f00 */
[C---:B------:R-:W-:Y:S01]  /*e470*/  IMAD.WIDE.U32 R34, R37.reuse, UR6, R34 ;  /* 0x0000000625227c25 */ /* 0x040fe2000f8e0022 */
[----:B------:R-:W-:Y:S02]  /*e480*/  SHF.R.U64 R10, R10, 0x3, RZ ;  /* 0x000000030a0a7819 */ /* 0x000fe400000012ff */
[----:B------:R-:W-:Y:S01]  /*e490*/  SHF.R.U64 R12, R12, 0x3, RZ ;  /* 0x000000030c0c7819 */ /* 0x000fe200000012ff */
[----:B------:R-:W-:Y:S01]  /*e4a0*/  IMAD R45, R37, UR7, R36 ;  /* 0x00000007252d7c24 */ /* 0x000fe2000f8e0224 */
[----:B------:R-:W-:Y:S01]  /*e4b0*/  LOP3.LUT R10, R10, R11, RZ, 0x3c, !PT ;  /* 0x0000000b0a0a7212 */ /* 0x000fe200078e3cff */
[----:B------:R-:W-:Y:S01]  /*e4c0*/  ULDC.64 UR6, c[0x0][0xb50] ;  /* 0x0002d40000067ab9 */ /* 0x000fe20000000a00 */
[----:B------:R-:W-:Y:S01]  /*e4d0*/  IMAD.X R11, RZ, RZ, R33, P4 ;  /* 0x000000ffff0b7224 */ /* 0x000fe200020e0621 */
[----:B------:R-:W-:-:S02]  /*e4e0*/  LOP3.LUT P1, RZ, R172, 0x3, RZ, 0xc0, !PT ;  /* 0x00000003acff7812 */ /* 0x000fc4000782c0ff */
[----:B------:R-:W-:Y:S02]  /*e4f0*/  MOV R81, R38 ;  /* 0x0000002600517202 */ /* 0x000fe40000000f00 */
[----:B------:R-:W-:Y:S01]  /*e500*/  LOP3.LUT R12, R12, R13, RZ, 0x3c, !PT ;  /* 0x0000000d0c0c7212 */ /* 0x000fe200078e3cff */
[----:B------:R-:W-:Y:S01]  /*e510*/  IMAD.X R13, RZ, RZ, R33, P3 ;  /* 0x000000ffff0d7224 */ /* 0x000fe200018e0621 */
[----:B------:R-:W-:Y:S02]  /*e520*/  LOP3.LUT R6, R7, 0x380, RZ, 0xc0, !PT ;  /* 0x0000038007067812 */ /* 0x000fe400078ec0ff */
[----:B------:R-:W-:Y:S02]  /*e530*/  LOP3.LUT R8, R9, 0x380, RZ, 0xc0, !PT ;  /* 0x0000038009087812 */ /* 0x000fe400078ec0ff */
[----:B------:R-:W-:Y:S02]  /*e540*/  SHF.R.U64 R6, R6, 0x3, RZ ;  /* 0x0000000306067819 */ /* 0x000fe400000012ff */
[----:B------:R-:W-:-:S02]  /*e550*/  SHF.R.U64 R8, R8, 0x3, RZ ;  /* 0x0000000308087819 */ /* 0x000fc400000012ff */
[----:B------:R-:W-:Y:S01]  /*e560*/  LOP3.LUT R6, R6, R7, RZ, 0x3c, !PT ;  /* 0x0000000706067212 */ /* 0x000fe200078e3cff */
[--C-:B------:R-:W-:Y:S01]  /*e570*/  IMAD.X R7, RZ, RZ, R33.reuse, P6 ;  /* 0x000000ffff077224 */ /* 0x100fe200030e0621 */
[----:B------:R-:W-:Y:S01]  /*e580*/  LOP3.LUT R8, R8, R9, RZ, 0x3c, !PT ;  /* 0x0000000908087212 */ /* 0x000fe200078e3cff */
[----:B------:R-:W-:Y:S01]  /*e590*/  IMAD.X R9, RZ, RZ, R33, P5 ;  /* 0x000000ffff097224 */ /* 0x000fe200028e0621 */
[----:B---3--:R-:W-:Y:S01]  /*e5a0*/  LOP3.LUT R31, R26, 0x2, RZ, 0x3c, !PT ;  /* 0x000000021a1f7812 */ /* 0x008fe200078e3cff */
[----:B------:R-:W-:Y:S04]  /*e5b0*/  SHFL.IDX PT, R27, R27, R26, 0x1c1f ;  /* 0x001c1f1a1b1b7589 */ /* 0x000fe800000e0000 */
[----:B------:R-:W0:Y:S04]  /*e5c0*/  SHFL.IDX PT, R46, R46, R31, 0x1c1f ;  /* 0x001c1f1f2e2e7589 */ /* 0x000e2800000e0000 */
[----:B------:R-:W-:Y:S04]  /*e5d0*/  SHFL.IDX PT, R61, R61, R26, 0x1c1f ;  /* 0x001c1f1a3d3d7589 */ /* 0x000fe800000e0000 */
[----:B------:R-:W1:Y:S04]  /*e5e0*/  SHFL.IDX PT, R64, R64, R31, 0x1c1f ;  /* 0x001c1f1f40407589 */ /* 0x000e6800000e0000 */
[----:B------:R-:W-:Y:S04]  /*e5f0*/  SHFL.IDX PT, R47, R47, R26, 0x1c1f ;  /* 0x001c1f1a2f2f7589 */ /* 0x000fe800000e0000 */
[----:B------:R-:W2:Y:S04]  /*e600*/  SHFL.IDX PT, R48, R48, R31, 0x1c1f ;  /* 0x001c1f1f30307589 */ /* 0x000ea800000e0000 */
[----:B------:R-:W-:Y:S04]  /*e610*/  SHFL.IDX PT, R63, R63, R26, 0x1c1f ;  /* 0x001c1f1a3f3f7589 */ /* 0x000fe800000e0000 */
[----:B------:R-:W3:Y:S01]  /*e620*/  SHFL.IDX PT, R66, R66, R31, 0x1c1f ;  /* 0x001c1f1f42427589 */ /* 0x000ee200000e0000 */
[----:B0-----:R-:W-:-:S03]  /*e630*/  SEL R24, R27, R46, P0 ;  /* 0x0000002e1b187207 */ /* 0x001fc60000000000 */
[----:B------:R-:W-:Y:S04]  /*e640*/  SHFL.IDX PT, R49, R49, R26, 0x1c1f ;  /* 0x001c1f1a31317589 */ /* 0x000fe800000e0000 */
[----:B------:R-:W-:Y:S01]  /*e650*/  SHFL.IDX PT, R65, R65, R26, 0x1c1f ;  /* 0x001c1f1a41417589 */ /* 0x000fe200000e0000 */
[----:B-1----:R-:W-:-:S03]  /*e660*/  SEL R25, R61, R64, P0 ;  /* 0x000000403d197207 */ /* 0x002fc60000000000 */
[----:B------:R-:W0:Y:S04]  /*e670*/  SHFL.IDX PT, R50, R50, R31, 0x1c1f ;  /* 0x001c1f1f32327589 */ /* 0x000e2800000e0000 */
[----:B------:R-:W1:Y:S01]  /*e680*/  SHFL.IDX PT, R68, R68, R31, 0x1c1f ;  /* 0x001c1f1f44447589 */ /* 0x000e6200000e0000 */
[----:B--2---:R-:W-:Y:S02]  /*e690*/  SEL R28, R47, R48, P0 ;  /* 0x000000302f1c7207 */ /* 0x004fe40000000000 */
[----:B------:R-:W-:Y:S01]  /*e6a0*/  SEL R30, R48, R47, P0 ;  /* 0x0000002f301e7207 */ /* 0x000fe20000000000 */
[----:B------:R-:W-:Y:S01]  /*e6b0*/  SHFL.IDX PT, R51, R51, R26, 0x1c1f ;  /* 0x001c1f1a33337589 */ /* 0x000fe200000e0000 */
[----:B------:R-:W-:-:S03]  /*e6c0*/  VIADD R47, R174, UR42 ;  /* 0x0000002aae2f7c36 */ /* 0x000fc60008000000 */
[----:B------:R-:W-:Y:S01]  /*e6d0*/  SHFL.IDX PT, R42, R55, R26, 0x1c1f ;  /* 0x001c1f1a372a7589 */ /* 0x000fe200000e0000 */
[----:B---3--:R-:W-:-:S03]  /*e6e0*/  SEL R29, R63, R66, P0 ;  /* 0x000000423f1d7207 */ /* 0x008fc60000000000 */
[----:B------:R-:W-:Y:S04]  /*e6f0*/  SHFL.IDX PT, R67, R67, R26, 0x1c1f ;  /* 0x001c1f1a43437589 */ /* 0x000fe800000e0000 */
[----:B------:R-:W-:Y:S04]  /*e700*/  SHFL.IDX PT, R54, R54, R31, 0x1c1f ;  /* 0x001c1f1f36367589 */ /* 0x000fe800000e0000 */
[----:B------:R-:W-:Y:S01]  /*e710*/  SHFL.IDX PT, R41, R58, R31, 0x1c1f ;  /* 0x001c1f1f3a297589 */ /* 0x000fe200000e0000 */
[----:B0-----:R-:W-:Y:S02]  /*e720*/  SEL R36, R49, R50, P0 ;  /* 0x0000003231247207 */ /* 0x001fe40000000000 */
[----:B------:R-:W-:Y:S01]  /*e730*/  SEL R38, R50, R49, P0 ;  /* 0x0000003132267207 */ /* 0x000fe20000000000 */
[----:B------:R-:W-:Y:S01]  /*e740*/  SHFL.IDX PT, R70, R70, R31, 0x1c1f ;  /* 0x001c1f1f46467589 */ /* 0x000fe200000e0000 */
[----:B-1----:R-:W-:-:S02]  /*e750*/  SEL R37, R65, R68, P0 ;  /* 0x0000004441257207 */ /* 0x002fc40000000000 */
[----:B------:R-:W-:Y:S01]  /*e760*/  SEL R39, R68, R65, P0 ;  /* 0x0000004144277207 */ /* 0x000fe20000000000 */
[----:B------:R-:W-:Y:S04]  /*e770*/  SHFL.IDX PT, R53, R53, R26, 0x1c1f ;  /* 0x001c1f1a35357589 */ /* 0x000fe800000e0000 */
        /* <DEDUP_REMOVED lines=11> */
[----:B------:R0:W-:Y:S04]  /*e830*/  SHFL.IDX PT, R75, R75, R26, 0x1c1f ;  /* 0x001c1f1a4b4b7589 */ /* 0x0001e800000e0000 */
[----:B------:R1:W2:Y:S01]  /*e840*/  SHFL.IDX PT, R78, R78, R31, 0x1c1f ;  /* 0x001c1f1f4e4e7589 */ /* 0x0002a200000e0000 */
[----:B0-----:R-:W-:-:S02]  /*e850*/  SEL R26, R46, R27, P0 ;  /* 0x0000001b2e1a7207 */ /* 0x001fc40000000000 */
[----:B------:R-:W-:Y:S01]  /*e860*/  SEL R27, R64, R61, P0 ;  /* 0x0000003d401b7207 */ /* 0x000fe20000000000 */
[----:B------:R-:W-:Y:S01]  /*e870*/  BAR.SYNC.DEFER_BLOCKING 0x1, 0x100 ;  /* 0x0044000000007b1d */ /* 0x000fe20000010000 */
[----:B-1----:R-:W-:Y:S01]  /*e880*/  SEL R31, R66, R63, P0 ;  /* 0x0000003f421f7207 */ /* 0x002fe20000000000 */
[----:B------:R-:W-:-:S05]  /*e890*/  IMAD R66, R52, UR5, RZ ;  /* 0x0000000534427c24 */ /* 0x000fca000f8e02ff */
[----:B------:R-:W-:Y:S02]  /*e8a0*/  ISETP.GE.OR P3, PT, R47, R66, P1 ;  /* 0x000000422f00720c */ /* 0x000fe40000f66670 */
[----:B--2---:R-:W-:Y:S02]  /*e8b0*/  SEL R61, R75, R78, P0 ;  /* 0x0000004e4b3d7207 */ /* 0x004fe40000000000 */
[----:B------:R-:W-:Y:S01]  /*e8c0*/  SEL R63, R78, R75, P0 ;  /* 0x0000004b4e3f7207 */ /* 0x000fe20000000000 */
[----:B------:R0:W-:Y:S04]  /*e8d0*/  STSM.16.M88.4 [R44], R24 ;  /* 0x000000182c007844 */ /* 0x0001e80000000200 */
[----:B------:R1:W-:Y:S04]  /*e8e0*/  STSM.16.M88.4 [R40], R28 ;  /* 0x0000001c28007844 */ /* 0x0003e80000000200 */
[----:B------:R2:W-:Y:S01]  /*e8f0*/  STSM.16.M88.4 [R43], R36 ;  /* 0x000000242b007844 */ /* 0x0005e20000000200 */
[----:B0-----:R-:W-:Y:S01]  /*e900*/  VIADD R25, R47, 0x8 ;  /* 0x000000082f197836 */ /* 0x001fe20000000000 */
[----:B------:R-:W-:Y:S01]  /*e910*/  SEL R24, R51, R54, P0 ;  /* 0x0000003633187207 */ /* 0x000fe20000000000 */
[----:B------:R-:W-:Y:S01]  /*e920*/  IMAD.IADD R27, R35, 0x1, R45 ;  /* 0x00000001231b7824 */ /* 0x000fe200078e022d */
[----:B------:R-:W-:-:S02]  /*e930*/  LEA R35, P4, R34, UR6, 0x2 ;  /* 0x0000000622237c11 */ /* 0x000fc4000f8810ff */
[----:B------:R-:W-:Y:S02]  /*e940*/  ISETP.GE.OR P1, PT, R25, R66, P1 ;  /* 0x000000421900720c */ /* 0x000fe40000f26670 */
[----:B------:R-:W-:Y:S01]  /*e950*/  LEA.HI.X R34, R34, UR7, R27, 0x2, P4 ;  /* 0x0000000722227c11 */ /* 0x000fe2000a0f141b */
[----:B------:R-:W-:Y:S01]  /*e960*/  SHFL.IDX PT, R64, R35, 0x1, 0x1c1f ;  /* 0x003c1f0023407f89 */ /* 0x000fe200000e0000 */
[----:B------:R-:W-:Y:S01]  /*e970*/  SEL R26, R54, R51, P0 ;  /* 0x00000033361a7207 */ /* 0x000fe20000000000 */
[----:B------:R-:W-:Y:S01]  /*e980*/  ULDC.64 UR6, c[0x0][0xae8] ;  /* 0x0002ba0000067ab9 */ /* 0x000fe20000000a00 */
[----:B-1----:R-:W-:Y:S01]  /*e990*/  SEL R40, R42, R41, P0 ;  /* 0x000000292a287207 */ /* 0x002fe20000000000 */
[----:B------:R-:W-:Y:S01]  /*e9a0*/  SHFL.IDX PT, R54, R35, RZ, 0x1c1f ;  /* 0x001c1fff23367589 */ /* 0x000fe200000e0000 */
[----:B------:R-:W-:Y:S02]  /*e9b0*/  SEL R25, R67, R70, P0 ;  /* 0x0000004643197207 */ /* 0x000fe40000000000 */
[----:B------:R-:W-:Y:S01]  /*e9c0*/  SEL R27, R70, R67, P0 ;  /* 0x00000043461b7207 */ /* 0x000fe20000000000 */
[----:B------:R-:W0:Y:S01]  /*e9d0*/  SHFL.IDX PT, R55, R34, RZ, 0x1c1f ;  /* 0x001c1fff22377589 */ /* 0x000e2200000e0000 */
[----:B------:R-:W-:-:S02]  /*e9e0*/  SEL R28, R53, R56, P0 ;  /* 0x00000038351c7207 */ /* 0x000fc40000000000 */
[----:B------:R-:W-:Y:S01]  /*e9f0*/  SEL R30, R56, R53, P0 ;  /* 0x00000035381e7207 */ /* 0x000fe20000000000 */
[----:B------:R-:W-:Y:S01]  /*ea00*/  STSM.16.M88.4 [R82], R24 ;  /* 0x0000001852007844 */ /* 0x000fe20000000200 */
[----:B------:R-:W-:Y:S01]  /*ea10*/  SEL R42, R41, R42, P0 ;  /* 0x0000002a292a7207 */ /* 0x000fe20000000000 */
[----:B------:R-:W1:Y:S01]  /*ea20*/  @P2 LDC R53, c[0x0][0xbec] ;  /* 0x0002fb00ff352b82 */ /* 0x000e620000000800 */
[----:B------:R-:W-:Y:S01]  /*ea30*/  SEL R29, R69, R72, P0 ;  /* 0x00000048451d7207 */ /* 0x000fe20000000000 */
[----:B------:R-:W3:Y:S01]  /*ea40*/  SHFL.IDX PT, R65, R34, 0x1, 0x1c1f ;  /* 0x003c1f0022417f89 */ /* 0x000ee200000e0000 */
[----:B------:R-:W-:Y:S02]  /*ea50*/  SEL R31, R72, R69, P0 ;  /* 0x00000045481f7207 */ /* 0x000fe40000000000 */
[----:B--2---:R-:W-:Y:S02]  /*ea60*/  SEL R36, R57, R60, P0 ;  /* 0x0000003c39247207 */ /* 0x004fe40000000000 */
[----:B------:R-:W-:Y:S01]  /*ea70*/  SEL R38, R60, R57, P0 ;  /* 0x000000393c267207 */ /* 0x000fe20000000000 */
[----:B------:R-:W-:Y:S01]  /*ea80*/  STSM.16.M88.4 [R81], R28 ;  /* 0x0000001c51007844 */ /* 0x000fe20000000200 */
[----:B------:R-:W-:-:S02]  /*ea90*/  SEL R41, R71, R74, P0 ;  /* 0x0000004a47297207 */ /* 0x000fc40000000000 */
[----:B------:R-:W-:Y:S02]  /*eaa0*/  SEL R43, R74, R71, P0 ;  /* 0x000000474a2b7207 */ /* 0x000fe40000000000 */
[----:B------:R-:W-:Y:S02]  /*eab0*/  SEL R60, R59, R62, P0 ;  /* 0x0000003e3b3c7207 */ /* 0x000fe40000000000 */
[----:B------:R-:W-:Y:S01]  /*eac0*/  SEL R37, R73, R76, P0 ;  /* 0x0000004c49257207 */ /* 0x000fe20000000000 */
[----:B------:R-:W-:Y:S01]  /*ead0*/  STSM.16.M88.4 [R80], R40 ;  /* 0x0000002850007844 */ /* 0x000fe20000000200 */
[----:B------:R-:W-:Y:S02]  /*eae0*/  SEL R39, R76, R73, P0 ;  /* 0x000000494c277207 */ /* 0x000fe40000000000 */
[----:B------:R-:W-:-:S03]  /*eaf0*/  SEL R62, R62, R59, P0 ;  /* 0x0000003b3e3e7207 */ /* 0x000fc60000000000 */
[----:B------:R-:W-:Y:S04]  /*eb00*/  STSM.16.M88.4 [R79], R36 ;  /* 0x000000244f007844 */ /* 0x000fe80000000200 */
[----:B------:R-:W-:Y:S01]  /*eb10*/  STSM.16.M88.4 [R77], R60 ;  /* 0x0000003c4d007844 */ /* 0x000fe20000000200 */
[----:B------:R-:W-:Y:S01]  /*eb20*/  BAR.SYNC.DEFER_BLOCKING 0x1, 0x100 ;  /* 0x0044000000007b1d */ /* 0x000fe20000010000 */
[----:B------:R-:W-:-:S05]  /*eb30*/  IMAD R22, R22, UR6, RZ ;  /* 0x0000000616167c24 */ /* 0x000fca000f8e02ff */
[----:B0-----:R0:W-:Y:S04]  /*eb40*/  @!P3 ST.E desc[UR48][R54.64], R3 ;  /* 0x000000033600b985 */ /* 0x0011e8000c101930 */
[----:B---3--:R2:W-:Y:S04]  /*eb50*/  @!P1 ST.E desc[UR48][R64.64], R0 ;  /* 0x0000000040009985 */ /* 0x0085e8000c101930 */
[----:B------:R3:W5:Y:S01]  /*eb60*/  LD.E.128 R56, desc[UR48][R10.64] ;  /* 0x000000300a387980 */ /* 0x000762000c101d00 */
[----:B0-----:R-:W0:Y:S03]  /*eb70*/  @P2 LDC R55, c[0x0][0xbf0] ;  /* 0x0002fc00ff372b82 */ /* 0x001e260000000800 */
[----:B------:R4:W5:Y:S01]  /*eb80*/  LD.E.128 R24, desc[UR48][R12.64] ;  /* 0x000000300c187980 */ /* 0x000962000c101d00 */
[----:B--2---:R-:W-:-:S03]  /*eb90*/  IMAD R0, R169, 0x20, R170 ;  /* 0x00000020a9007824 */ /* 0x004fc600078e02aa */
[----:B------:R2:W5:Y:S01]  /*eba0*/  LD.E.128 R36, desc[UR48][R6.64] ;  /* 0x0000003006247980 */ /* 0x000562000c101d00 */
[----:B---3--:R-:W-:-:S03]  /*ebb0*/  VIADD R10, R0, UR42 ;  /* 0x0000002a000a7c36 */ /* 0x008fc60008000000 */
[----:B------:R3:W5:Y:S01]  /*ebc0*/  LD.E.128 R28, desc[UR48][R4.64] ;  /* 0x00000030041c7980 */ /* 0x000762000c101d00 */
[C---:B------:R-:W-:Y:S02]  /*ebd0*/  IMAD R3, R23.reuse, UR7, R22 ;  /* 0x0000000717037c24 */ /* 0x040fe4000f8e0216 */
[----:B----4-:R-:W-:Y:S01]  /*ebe0*/  IMAD.WIDE.U32 R12, R23, UR6, RZ ;  /* 0x00000006170c7c25 */ /* 0x010fe2000f8e00ff */
[----:B------:R-:W-:Y:S01]  /*ebf0*/  ULDC.64 UR6, c[0x0][0xaf0] ;  /* 0x0002bc0000067ab9 */ /* 0x000fe20000000a00 */
[----:B------:R4:W5:Y:S02]  /*ec00*/  LD.E.128 R40, desc[UR48][R8.64] ;  /* 0x0000003008287980 */ /* 0x000964000c101d00 */
[----:B-1----:R-:W-:Y:S02]  /*ec10*/  @P2 IMAD.HI.U32 R0, R10, R53, RZ ;  /* 0x000000350a002227 */ /* 0x002fe400078e00ff */
[----:B------:R-:W5:Y:S02]  /*ec20*/  LD.E.128 R32, desc[UR48][R32.64] ;  /* 0x0000003020207980 */ /* 0x000f64000c101d00 */
[----:B--2---:R-:W-:-:S02]  /*ec30*/  IMAD.IADD R7, R13, 0x1, R3 ;  /* 0x000000010d077824 */ /* 0x004fc400078e0203 */
[----:B------:R-:W-:Y:S01]  /*ec40*/  IMAD.MOV.U32 R3, RZ, RZ, R10 ;  /* 0x000000ffff037224 */ /* 0x000fe200078e000a */
[----:B------:R1:W5:Y:S01]  /*ec50*/  LD.E.128 R48, desc[UR48][R20.64] ;  /* 0x0000003014307980 */ /* 0x000362000c101d00 */
[----:B---3--:R-:W-:Y:S01]  /*ec60*/  IMAD R4, R84, UR6, RZ ;  /* 0x0000000654047c24 */ /* 0x008fe2000f8e02ff */
[----:B0-----:R-:W-:Y:S01]  /*ec70*/  @P2 SHF.R.U32.HI R3, RZ, R55, R0 ;  /* 0x00000037ff032219 */ /* 0x001fe20000011600 */
[----:B------:R-:W-:Y:S01]  /*ec80*/  IMAD.MOV.U32 R6, RZ, RZ, R12 ;  /* 0x000000ffff067224 */ /* 0x000fe200078e000c */
[----:B------:R1:W5:Y:S01]  /*ec90*/  LD.E.128 R44, desc[UR48][R14.64] ;  /* 0x000000300e2c7980 */ /* 0x000362000c101d00 */
[C---:B----4-:R-:W-:Y:S01]  /*eca0*/  IMAD R9, R19.reuse, UR7, R4 ;  /* 0x0000000713097c24 */ /* 0x050fe2000f8e0204 */
[----:B------:R-:W-:Y:S01]  /*ecb0*/  SHF.R.S32.HI R0, RZ, 0x1f, R3 ;  /* 0x0000001fff007819 */ /* 0x000fe20000011403 */
[----:B------:R-:W-:Y:S01]  /*ecc0*/  IMAD.WIDE.U32 R4, R19, UR6, R6 ;  /* 0x0000000613047c25 */ /* 0x000fe2000f8e0006 */
[----:B------:R-:W-:Y:S01]  /*ecd0*/  ULDC.64 UR6, c[0x0][0xae0] ;  /* 0x0002b80000067ab9 */ /* 0x000fe20000000a00 */
[----:B------:R-:W-:Y:S01]  /*ece0*/  @!PT LDS RZ, [RZ] ;  /* 0x00000000fffff984 */ /* 0x000fe20000000800 */
[----:B------:R-:W-:Y:S01]  /*ecf0*/  @!PT LDS RZ, [RZ] ;  /* 0x00000000fffff984 */ /* 0x000fe20000000800 */
[----:B------:R-:W-:Y:S01]  /*ed00*/  @!PT LDS RZ, [RZ] ;  /* 0x00000000fffff984 */ /* 0x000fe20000000800 */
[----:B------:R-:W-:Y:S01]  /*ed10*/  @!PT LDS RZ, [RZ] ;  /* 0x00000000fffff984 */ /* 0x000fe20000000800 */
[----:B------:R0:W-:Y:S06]  /*ed20*/  MEMBAR.ALL.CTA ;  /* 0x0000000000007992 */ /* 0x0001ec0000008000 */
[----:B0-----:R-:W0:Y:S01]  /*ed30*/  FENCE.VIEW.ASYNC.S ;  /* 0x00000000000073c6 */ /* 0x001e220000000000 */
[----:B------:R-:W-:-:S02]  /*ed40*/  IMAD.MOV R7, RZ, RZ, -R3 ;  /* 0x000000ffff077224 */ /* 0x000fc400078e0a03 */
[----:B------:R-:W-:Y:S02]  /*ed50*/  IMAD R0, R0, UR6, RZ ;  /* 0x0000000600007c24 */ /* 0x000fe4000f8e02ff */
[----:B------:R-:W-:Y:S02]  /*ed60*/  IMAD R7, R52, R7, R10 ;  /* 0x0000000734077224 */ /* 0x000fe400078e020a */
[----:B------:R-:W-:Y:S02]  /*ed70*/  IMAD.IADD R5, R5, 0x1, R9 ;  /* 0x0000000105057824 */ /* 0x000fe400078e0209 */
[C---:B------:R-:W-:Y:S01]  /*ed80*/  IMAD R9, R3.reuse, UR7, R0 ;  /* 0x0000000703097c24 */ /* 0x040fe2000f8e0200 */
[----:B------:R-:W-:Y:S01]  /*ed90*/  SHF.R.S32.HI R0, RZ, 0x1f, R7 ;  /* 0x0000001fff007819 */ /* 0x000fe20000011407 */
[----:B------:R-:W-:Y:S01]  /*eda0*/  IMAD.WIDE.U32 R4, R3, UR6, R4 ;  /* 0x0000000603047c25 */ /* 0x000fe2000f8e0004 */
[----:B------:R-:W-:-:S03]  /*edb0*/  ULDC.64 UR6, c[0x0][0xad8] ;  /* 0x0002b60000067ab9 */ /* 0x000fc60000000a00 */
[----:B------:R-:W-:Y:S02]  /*edc0*/  IMAD.IADD R5, R5, 0x1, R9 ;  /* 0x0000000105057824 */ /* 0x000fe400078e0209 */
[----:B------:R-:W-:Y:S02]  /*edd0*/  IMAD R0, R0, UR6, RZ ;  /* 0x0000000600007c24 */ /* 0x000fe4000f8e02ff */
[----:B------:R-:W-:Y:S02]  /*ede0*/  VIADD R11, R170, UR42 ;  /* 0x0000002aaa0b7c36 */ /* 0x000fe40008000000 */
[C---:B------:R-:W-:Y:S02]  /*edf0*/  IMAD R9, R7.reuse, UR7, R0 ;  /* 0x0000000707097c24 */ /* 0x040fe4000f8e0200 */
[----:B------:R-:W-:Y:S01]  /*ee00*/  IMAD.WIDE.U32 R4, R7, UR6, R4 ;  /* 0x0000000607047c25 */ /* 0x000fe2000f8e0004 */
[----:B------:R-:W-:Y:S01]  /*ee10*/  ISETP.GE.AND P2, PT, R11, R66, PT ;  /* 0x000000420b00720c */ /* 0x000fe20003f46270 */
[----:B------:R-:W-:-:S02]  /*ee20*/  ULDC.64 UR6, c[0x0][0xa80] ;  /* 0x0002a00000067ab9 */ /* 0x000fc40000000a00 */
[----:B------:R-:W-:Y:S01]  /*ee30*/  VIADD R3, R11, 0x20 ;  /* 0x000000200b037836 */ /* 0x000fe20000000000 */
[----:B------:R-:W-:Y:S01]  /*ee40*/  LEA R0, P3, R4, UR6, 0x1 ;  /* 0x0000000604007c11 */ /* 0x000fe2000f8608ff */
[----:B------:R-:W-:Y:S02]  /*ee50*/  IMAD.IADD R5, R5, 0x1, R9 ;  /* 0x0000000105057824 */ /* 0x000fe400078e0209 */
[----:B------:R-:W-:Y:S01]  /*ee60*/  VIADD R2, R2, 0x22820 ;  /* 0x0002282002027836 */ /* 0x000fe20000000000 */
[-C--:B------:R-:W-:Y:S01]  /*ee70*/  ISETP.GE.AND P0, PT, R3, R66.reuse, PT ;  /* 0x000000420300720c */ /* 0x080fe20003f06270 */
[----:B------:R-:W-:Y:S01]  /*ee80*/  VIADD R3, R11, 0x40 ;  /* 0x000000400b037836 */ /* 0x000fe20000000000 */
[----:B------:R-:W-:Y:S02]  /*ee90*/  LEA.HI.X R6, R4, UR7, R5, 0x1, P3 ;  /* 0x0000000704067c11 */ /* 0x000fe400098f0c05 */
[----:B------:R-:W-:Y:S01]  /*eea0*/  PRMT R2, RZ, 0x654, R2 ;  /* 0x00000654ff027816 */ /* 0x000fe20000000002 */
[----:B------:R-:W-:Y:S01]  /*eeb0*/  BSSY B1, `(.L_x_1076) ;  /* 0x000000f000017945 */ /* 0x000fe20003800000 */
[----:B------:R-:W-:Y:S01]  /*eec0*/  ISETP.GE.AND P1, PT, R3, R66, PT ;  /* 0x000000420300720c */ /* 0x000fe20003f26270 */
[----:B0-----:R1:W0:Y:S01]  /*eed0*/  SHFL.IDX PT, R5, R6, RZ, 0x181f ;  /* 0x00181fff06057589 */ /* 0x00122200000e0000 */
[----:B------:R1:W-:Y:S03]  /*eee0*/  SYNCS.ARRIVE.TRANS64.RED.A1T0 RZ, [R2+URZ], RZ ;  /* 0x000000ff02ff79a7 */ /* 0x0003e6000810043f */
[----:B------:R1:W2:Y:S01]  /*eef0*/  SHFL.IDX PT, R3, R0, RZ, 0x181f ;  /* 0x00181fff00037589 */ /* 0x0002a200000e0000 */
[----:B------:R-:W-:Y:S07]  /*ef00*/  @P2 BRA `(.L_x_1077) ;  /* 0x0000000000242947 */ /* 0x000fee0003800000 */
[----:B------:R-:W-:Y:S02]  /*ef10*/  ULDC UR5, c[0x0][0xac8] ;  /* 0x0002b20000057ab9 */ /* 0x000fe40000000800 */
[----:B------:R-:W-:Y:S02]  /*ef20*/  ISETP.GE.AND P2, PT, R18, UR5, PT ;  /* 0x0000000512007c0c */ /* 0x000fe4000bf46270 */
[----:B------:R-:W-:-:S11]  /*ef30*/  ISETP.GE.AND P3, PT, R168, UR5, PT ;  /* 0x00000005a8007c0c */ /* 0x000fd6000bf66270 */
[-C--:B-12---:R-:W-:Y:S02]  /*ef40*/  @!P2 LEA R2, P4, R18, R3.reuse, 0x1 ;  /* 0x000000031202a211 */ /* 0x086fe400078808ff */
[----:B------:R-:W-:Y:S02]  /*ef50*/  @!P3 LEA R4, P5, R168, R3, 0x1 ;  /* 0x00000003a804b211 */ /* 0x000fe400078a08ff */
[-C--:B0-----:R-:W-:Y:S02]  /*ef60*/  @!P2 LEA.HI.X R3, R18, R5.reuse, R177, 0x1, P4 ;  /* 0x000000051203a211 */ /* 0x081fe400020f0cb1 */
[----:B------:R-:W-:-:S03]  /*ef70*/  @!P3 LEA.HI.X R5, R168, R5, R176, 0x1, P5 ;  /* 0x00000005a805b211 */ /* 0x000fc600028f0cb0 */
[----:B-----5:R3:W-:Y:S04]  /*ef80*/  @!P2 ST.E.128 desc[UR48][R2.64], R32 ;  /* 0x000000200200a985 */ /* 0x0207e8000c101d30 */
[----:B------:R3:W-:Y:S02]  /*ef90*/  @!P3 ST.E.128 desc[UR48][R4.64], R56 ;  /* 0x000000380400b985 */ /* 0x0007e4000c101d30 */
.L_x_1077:
[----:B------:R-:W-:Y:S05]  /*efa0*/  BSYNC B1 ;  /* 0x0000000000017941 */ /* 0x000fea0003800000 */
.L_x_1076:
[----:B0--3--:R0:W3:Y:S01]  /*efb0*/  SHFL.IDX PT, R5, R6, 0x1, 0x181f ;  /* 0x00381f0006057f89 */ /* 0x0090e200000e0000 */
[----:B------:R-:W-:Y:S03]  /*efc0*/  BSSY B1, `(.L_x_1078) ;  /* 0x000000c000017945 */ /* 0x000fe60003800000 */
[----:B--2---:R0:W2:Y:S01]  /*efd0*/  SHFL.IDX PT, R3, R0, 0x1, 0x181f ;  /* 0x00381f0000037f89 */ /* 0x0040a200000e0000 */
[----:B------:R-:W-:Y:S05]  /*efe0*/  @P0 BRA `(.L_x_1079) ;  /* 0x0000000000240947 */ /* 0x000fea0003800000 */
[----:B------:R-:W-:Y:S02]  /*eff0*/  ULDC UR5, c[0x0][0xac8] ;  /* 0x0002b20000057ab9 */ /* 0x000fe40000000800 */
[----:B------:R-:W-:Y:S02]  /*f000*/  ISETP.GE.AND P3, PT, R18, UR5, PT ;  /* 0x0000000512007c0c */ /* 0x000fe4000bf66270 */
[----:B------:R-:W-:-:S11]  /*f010*/  ISETP.GE.AND P4, PT, R168, UR5, PT ;  /* 0x00000005a8007c0c */ /* 0x000fd6000bf86270 */
[-C--:B-12---:R-:W-:Y:S02]  /*f020*/  @!P3 LEA R2, P0, R18, R3.reuse, 0x1 ;  /* 0x000000031202b211 */ /* 0x086fe400078008ff */
[----:B------:R-:W-:Y:S02]  /*f030*/  @!P4 LEA R4, P2, R168, R3, 0x1 ;  /* 0x00000003a804c211 */ /* 0x000fe400078408ff */
[-C--:B---3--:R-:W-:Y:S02]  /*f040*/  @!P3 LEA.HI.X R3, R18, R5.reuse, R177, 0x1, P0 ;  /* 0x000000051203b211 */ /* 0x088fe400000f0cb1 */
[----:B------:R-:W-:-:S03]  /*f050*/  @!P4 LEA.HI.X R5, R168, R5, R176, 0x1, P2 ;  /* 0x00000005a805c211 */ /* 0x000fc600010f0cb0 */
[----:B-----5:R4:W-:Y:S04]  /*f060*/  @!P3 ST.E.128 desc[UR48][R2.64], R48 ;  /* 0x000000300200b985 */ /* 0x0209e8000c101d30 */
[----:B------:R4:W-:Y:S02]  /*f070*/  @!P4 ST.E.128 desc[UR48][R4.64], R40 ;  /* 0x000000280400c985 */ /* 0x0009e4000c101d30 */
.L_x_1079:
[----:B------:R-:W-:Y:S05]  /*f080*/  BSYNC B1 ;  /* 0x0000000000017941 */ /* 0x000fea0003800000 */
.L_x_1078:
[----:B---34-:R3:W4:Y:S01]  /*f090*/  SHFL.IDX PT, R5, R6, 0x2, 0x181f ;  /* 0x00581f0006057f89 */ /* 0x01872200000e0000 */
        /* <DEDUP_REMOVED lines=8> */
[-C--:B----4-:R-:W-:Y:S02]  /*f120*/  @!P2 LEA.HI.X R3, R18, R5.reuse, R177, 0x1, P0 ;  /* 0x000000051203a211 */ /* 0x090fe400000f0cb1 */
[----:B------:R-:W-:-:S03]  /*f130*/  @!P3 LEA.HI.X R5, R168, R5, R176, 0x1, P1 ;  /* 0x00000005a805b211 */ /* 0x000fc600008f0cb0 */
[----:B-----5:R1:W-:Y:S04]  /*f140*/  @!P2 ST.E.128 desc[UR48][R2.64], R44 ;  /* 0x0000002c0200a985 */ /* 0x0203e8000c101d30 */
[----:B------:R1:W-:Y:S02]  /*f150*/  @!P3 ST.E.128 desc[UR48][R4.64], R36 ;  /* 0x000000240400b985 */ /* 0x0003e4000c101d30 */
.L_x_1081:
[----:B------:R-:W-:Y:S05]  /*f160*/  BSYNC B1 ;  /* 0x0000000000017941 */ /* 0x000fea0003800000 */
.L_x_1080:
[----:B-12---:R-:W-:Y:S01]  /*f170*/  VIADD R3, R11, 0x60 ;  /* 0x000000600b037836 */ /* 0x006fe20000000000 */
[----:B----4-:R1:W2:Y:S04]  /*f180*/  SHFL.IDX PT, R5, R6, 0x3, 0x181f ;  /* 0x00781f0006057f89 */ /* 0x0102a800000e0000 */
[----:B------:R-:W-:Y:S01]  /*f190*/  ISETP.GE.AND P0, PT, R3, R66, PT ;  /* 0x000000420300720c */ /* 0x000fe20003f06270 */
[----:B------:R1:W4:-:S12]  /*f1a0*/  SHFL.IDX PT, R7, R0, 0x3, 0x181f ;  /* 0x00781f0000077f89 */ /* 0x00031800000e0000 */
[----:B-1----:R-:W-:Y:S05]  /*f1b0*/  @P0 BRA `(.L_x_1082) ;  /* 0x0000000800700947 */ /* 0x002fea0003800000 */
[----:B------:R-:W-:Y:S02]  /*f1c0*/  ULDC UR5, c[0x0][0xac8] ;  /* 0x0002b20000057ab9 */ /* 0x000fe40000000800 */
[----:B------:R-:W-:-:S13]  /*f1d0*/  ISETP.GE.AND P1, PT, R18, UR5, PT ;  /* 0x0000000512007c0c */ /* 0x000fda000bf26270 */
[----:B----4-:R-:W-:-:S04]  /*f1e0*/  @!P1 LEA R2, P0, R18, R7, 0x1 ;  /* 0x0000000712029211 */ /* 0x010fc800078008ff */
[----:B--2---:R-:W-:Y:S02]  /*f1f0*/  @!P1 LEA.HI.X R3, R18, R5, R177, 0x1, P0 ;  /* 0x0000000512039211 */ /* 0x004fe400000f0cb1 */
[----:B------:R-:W-:-:S03]  /*f200*/  ISETP.GE.AND P0, PT, R168, UR5, PT ;  /* 0x00000005a8007c0c */ /* 0x000fc6000bf06270 */
[----:B-----5:R1:W-:Y:S10]  /*f210*/  @!P1 ST.E.128 desc[UR48][R2.64], R24 ;  /* 0x0000001802009985 */ /* 0x0203f4000c101d30 */
[----:B------:R-:W-:Y:S05]  /*f220*/  @P0 BRA `(.L_x_1082) ;  /* 0x0000000800540947 */ /* 0x000fea0003800000 */
[----:B-1----:R-:W-:-:S04]  /*f230*/  LEA R2, P0, R168, R7, 0x1 ;  /* 0x00000007a8027211 */ /* 0x002fc800078008ff */
[----:B------:R-:W-:-:S05]  /*f240*/  LEA.HI.X R3, R168, R5, R176, 0x1, P0 ;  /* 0x00000005a8037211 */ /* 0x000fca00000f0cb0 */
[----:B------:R1:W-:Y:S01]  /*f250*/  ST.E.128 desc[UR48][R2.64], R28 ;  /* 0x0000001c02007985 */ /* 0x0003e2000c101d30 */
[----:B------:R-:W-:Y:S05]  /*f260*/  BRA `(.L_x_1082) ;  /* 0x0000000800447947 */ /* 0x000fea0003800000 */
.L_x_1075:
[----:B------:R-:W0:Y:S01]  /*f270*/  LDC R12, c[0x0][0xbe8] ;  /* 0x0002fa00ff0c7b82 */ /* 0x000e220000000800 */
[----:B------:R-:W-:Y:S01]  /*f280*/  ISETP.GE.AND P0, PT, R178, 0x80, PT ;  /* 0x00000080b200780c */ /* 0x000fe20003f06270 */
[----:B------:R-:W-:Y:S01]  /*f290*/  IMAD R0, R169, 0x20, R170 ;  /* 0x00000020a9007824 */ /* 0x000fe200078e02aa */
[----:B------:R-:W-:Y:S01]  /*f2a0*/  BSSY B1, `(.L_x_1083) ;  /* 0x000002f000017945 */ /* 0x000fe20003800000 */
[----:B------:R-:W-:Y:S02]  /*f2b0*/  SHF.R.S32.HI R8, RZ, 0x1f, R23 ;  /* 0x0000001fff087819 */ /* 0x000fe40000011417 */
[----:B------:R-:W-:Y:S01]  /*f2c0*/  VIADD R13, R0, UR42 ;  /* 0x0000002a000d7c36 */ /* 0x000fe20008000000 */
[----:B------:R-:W-:Y:S02]  /*f2d0*/  SHF.R.S32.HI R10, RZ, 0x1f, R19 ;  /* 0x0000001fff0a7819 */ /* 0x000fe40000011413 */
[----:B0-----:R-:W-:-:S13]  /*f2e0*/  ISETP.NE.AND P1, PT, R12, 0x1, PT ;  /* 0x000000010c00780c */ /* 0x001fda0003f25270 */
[----:B------:R-:W0:Y:S08]  /*f2f0*/  @P1 LDC R14, c[0x0][0xbec] ;  /* 0x0002fb00ff0e1b82 */ /* 0x000e300000000800 */
[----:B------:R-:W1:Y:S01]  /*f300*/  @P1 LDC R15, c[0x0][0xbf0] ;  /* 0x0002fc00ff0f1b82 */ /* 0x000e620000000800 */
[----:B------:R-:W-:Y:S05]  /*f310*/  @P0 BRA `(.L_x_1084) ;  /* 0x00000000009c0947 */ /* 0x000fea0003800000 */
[----:B------:R-:W2:Y:S01]  /*f320*/  S2R R2, SR_TID.X ;  /* 0x0000000000027919 */ /* 0x000ea20000002100 */
[----:B------:R-:W3:Y:S01]  /*f330*/  LDC R9, c[0x0][0xbe8] ;  /* 0x0002fa00ff097b82 */ /* 0x000ee20000000800 */
[----:B------:R-:W-:Y:S01]  /*f340*/  IMAD.U32 R6, RZ, RZ, UR42 ;  /* 0x0000002aff067e24 */ /* 0x000fe2000f8e00ff */
[----:B------:R-:W-:Y:S02]  /*f350*/  ULDC UR5, c[0x0][0xa88] ;  /* 0x0002a20000057ab9 */ /* 0x000fe40000000800 */
[----:B---3--:R-:W-:Y:S02]  /*f360*/  IMAD R3, R9, UR5, RZ ;  /* 0x0000000509037c24 */ /* 0x008fe4000f8e02ff */
[----:B--2---:R-:W-:-:S04]  /*f370*/  IADD3 R6, R6, -0x80, R2 ;  /* 0xffffff8006067810 */ /* 0x004fc80007ffe002 */
[----:B------:R-:W-:-:S13]  /*f380*/  ISETP.GE.AND P0, PT, R6, R3, PT ;  /* 0x000000030600720c */ /* 0x000fda0003f06270 */
[----:B------:R-:W-:Y:S05]  /*f390*/  @P0 BRA `(.L_x_1084) ;  /* 0x00000000007c0947 */ /* 0x000fea0003800000 */
[----:B------:R-:W-:Y:S01]  /*f3a0*/  ISETP.NE.AND P0, PT, R9, 0x1, PT ;  /* 0x000000010900780c */ /* 0x000fe20003f05270 */
[----:B------:R-:W-:Y:S01]  /*f3b0*/  ULDC.64 UR6, c[0x0][0xb90] ;  /* 0x0002e40000067ab9 */ /* 0x000fe20000000a00 */
[----:B------:R-:W-:Y:S02]  /*f3c0*/  IMAD.MOV.U32 R5, RZ, RZ, R6 ;  /* 0x000000ffff057224 */ /* 0x000fe400078e0006 */
[----:B------:R-:W-:-:S04]  /*f3d0*/  IMAD R4, R8, UR6, RZ ;  /* 0x0000000608047c24 */ /* 0x000fc8000f8e02ff */
[----:B------:R-:W-:-:S05]  /*f3e0*/  IMAD R7, R23, UR7, R4 ;  /* 0x0000000717077c24 */ /* 0x000fca000f8e0204 */
[----:B------:R-:W2:Y:S08]  /*f3f0*/  @P0 LDC R3, c[0x0][0xbec] ;  /* 0x0002fb00ff030b82 */ /* 0x000eb00000000800 */
[----:B------:R-:W3:Y:S01]  /*f400*/  @P0 LDC R11, c[0x0][0xbf0] ;  /* 0x0002fc00ff0b0b82 */ /* 0x000ee20000000800 */
[----:B--2---:R-:W-:-:S04]  /*f410*/  @P0 IMAD.HI.U32 R0, R6, R3, RZ ;  /* 0x0000000306000227 */ /* 0x004fc800078e00ff */
[----:B------:R-:W-:Y:S01]  /*f420*/  IMAD.WIDE.U32 R2, R23, UR6, RZ ;  /* 0x0000000617027c25 */ /* 0x000fe2000f8e00ff */
[----:B------:R-:W-:Y:S01]  /*f430*/  ULDC.64 UR6, c[0x0][0xb98] ;  /* 0x0002e60000067ab9 */ /* 0x000fe20000000a00 */
[----:B---3--:R-:W-:Y:S02]  /*f440*/  @P0 SHF.R.U32.HI R5, RZ, R11, R0 ;  /* 0x0000000bff050219 */ /* 0x008fe40000011600 */
[----:B------:R-:W-:Y:S02]  /*f450*/  IMAD.IADD R3, R3, 0x1, R7 ;  /* 0x0000000103037824 */ /* 0x000fe400078e0207 */
[----:B------:R-:W-:Y:S02]  /*f460*/  IMAD R0, R10, UR6, RZ ;  /* 0x000000060a007c24 */ /* 0x000fe4000f8e02ff */
        /* <DEDUP_REMOVED lines=18> */
.L_x_1084:
[----:B------:R-:W-:Y:S05]  /*f590*/  BSYNC B1 ;  /* 0x0000000000017941 */ /* 0x000fea0003800000 */
.L_x_1083:
[----:B------:R-:W-:Y:S01]  /*f5a0*/  ULDC.64 UR6, c[0x0][0xae8] ;  /* 0x0002ba0000067ab9 */ /* 0x000fe20000000a00 */
[----:B0-----:R-:W-:Y:S01]  /*f5b0*/  @P1 IMAD.HI.U32 R0, R13, R14, RZ ;  /* 0x0000000e0d001227 */ /* 0x001fe200078e00ff */
[----:B------:R-:W-:Y:S01]  /*f5c0*/  ULDC UR5, c[0x0][0xa88] ;  /* 0x0002a20000057ab9 */ /* 0x000fe20000000800 */
[----:B------:R-:W-:Y:S02]  /*f5d0*/  BSSY B1, `(.L_x_1085) ;  /* 0x0000030000017945 */ /* 0x000fe40003800000 */
[----:B------:R-:W-:Y:S02]  /*f5e0*/  IMAD R2, R8, UR6, RZ ;  /* 0x0000000608027c24 */ /* 0x000fe4000f8e02ff */
[----:B--2---:R-:W-:Y:S01]  /*f5f0*/  IMAD.MOV.U32 R5, RZ, RZ, R13 ;  /* 0x000000ffff057224 */ /* 0x004fe200078e000d */
[----:B-1----:R-:W-:Y:S01]  /*f600*/  @P1 SHF.R.U32.HI R5, RZ, R15, R0 ;  /* 0x0000000fff051219 */ /* 0x002fe20000011600 */
[C---:B------:R-:W-:Y:S02]  /*f610*/  IMAD R7, R23.reuse, UR7, R2 ;  /* 0x0000000717077c24 */ /* 0x040fe4000f8e0202 */
[----:B------:R-:W-:Y:S01]  /*f620*/  IMAD.WIDE.U32 R2, R23, UR6, RZ ;  /* 0x0000000617027c25 */ /* 0x000fe2000f8e00ff */
[----:B------:R-:W-:Y:S01]  /*f630*/  ULDC.64 UR6, c[0x0][0xaf0] ;  /* 0x0002bc0000067ab9 */ /* 0x000fe20000000a00 */
[----:B------:R-:W-:-:S02]  /*f640*/  SHF.R.S32.HI R0, RZ, 0x1f, R5 ;  /* 0x0000001fff007819 */ /* 0x000fc40000011405 */
[----:B------:R-:W-:Y:S02]  /*f650*/  IMAD R4, R10, UR6, RZ ;  /* 0x000000060a047c24 */ /* 0x000fe4000f8e02ff */
[----:B------:R-:W-:Y:S02]  /*f660*/  IMAD.IADD R3, R3, 0x1, R7 ;  /* 0x0000000103037824 */ /* 0x000fe400078e0207 */
[C---:B------:R-:W-:Y:S02]  /*f670*/  IMAD R7, R19.reuse, UR7, R4 ;  /* 0x0000000713077c24 */ /* 0x040fe4000f8e0204 */
[----:B------:R-:W-:Y:S01]  /*f680*/  IMAD.WIDE.U32 R2, R19, UR6, R2 ;  /* 0x0000000613027c25 */ /* 0x000fe2000f8e0002 */
[----:B------:R-:W-:-:S03]  /*f690*/  ULDC.64 UR6, c[0x0][0xae0] ;  /* 0x0002b80000067ab9 */ /* 0x000fc60000000a00 */
[----:B------:R-:W-:Y:S02]  /*f6a0*/  IMAD.MOV R4, RZ, RZ, -R5 ;  /* 0x000000ffff047224 */ /* 0x000fe400078e0a05 */
[----:B------:R-:W-:Y:S02]  /*f6b0*/  IMAD.IADD R3, R3, 0x1, R7 ;  /* 0x0000000103037824 */ /* 0x000fe400078e0207 */
[----:B------:R-:W-:Y:S02]  /*f6c0*/  IMAD R0, R0, UR6, RZ ;  /* 0x0000000600007c24 */ /* 0x000fe4000f8e02ff */
[----:B------:R-:W-:Y:S02]  /*f6d0*/  IMAD R7, R12, R4, R13 ;  /* 0x000000040c077224 */ /* 0x000fe400078e020d */
[C---:B------:R-:W-:Y:S02]  /*f6e0*/  IMAD R9, R5.reuse, UR7, R0 ;  /* 0x0000000705097c24 */ /* 0x040fe4000f8e0200 */
[----:B------:R-:W-:Y:S01]  /*f6f0*/  IMAD.WIDE.U32 R2, R5, UR6, R2 ;  /* 0x0000000605027c25 */ /* 0x000fe2000f8e0002 */
[----:B------:R-:W-:Y:S01]  /*f700*/  SHF.R.S32.HI R0, RZ, 0x1f, R7 ;  /* 0x0000001fff007819 */ /* 0x000fe20000011407 */
[----:B------:R-:W-:-:S02]  /*f710*/  ULDC.64 UR6, c[0x0][0xad8] ;  /* 0x0002b60000067ab9 */ /* 0x000fc40000000a00 */
[----:B------:R-:W-:Y:S02]  /*f720*/  IMAD.IADD R3, R3, 0x1, R9 ;  /* 0x0000000103037824 */ /* 0x000fe400078e0209 */
[----:B------:R-:W-:Y:S02]  /*f730*/  IMAD R4, R0, UR6, RZ ;  /* 0x0000000600047c24 */ /* 0x000fe4000f8e02ff */
[----:B------:R-:W-:Y:S02]  /*f740*/  VIADD R8, R170, UR42 ;  /* 0x0000002aaa087c36 */ /* 0x000fe40008000000 */
[----:B------:R-:W-:Y:S02]  /*f750*/  IMAD R9, R12, UR5, RZ ;  /* 0x000000050c097c24 */ /* 0x000fe4000f8e02ff */
        /* <DEDUP_REMOVED lines=23> */
.L_x_1086:
[----:B------:R-:W-:Y:S05]  /*f8d0*/  BSYNC B1 ;  /* 0x0000000000017941 */ /* 0x000fea0003800000 */
.L_x_1085:
        /* <DEDUP_REMOVED lines=13> */
.L_x_1088:
[----:B------:R-:W-:Y:S05]  /*f9b0*/  BSYNC B1 ;  /* 0x0000000000017941 */ /* 0x000fea0003800000 */
.L_x_1087:
        /* <DEDUP_REMOVED lines=13> */
.L_x_1090:
[----:B------:R-:W-:Y:S05]  /*fa90*/  BSYNC B1 ;  /* 0x0000000000017941 */ /* 0x000fea0003800000 */
.L_x_1089:
[----:B------:R-:W-:Y:S01]  /*faa0*/  VIADD R0, R8, 0x60 ;  /* 0x0000006008007836 */ /* 0x000fe20000000000 */
[----:B-1--4-:R1:W4:Y:S04]  /*fab0*/  SHFL.IDX PT, R3, R6, 0x3, 0x181f ;  /* 0x00781f0006037f89 */ /* 0x01232800000e0000 */
[----:B------:R-:W-:Y:S01]  /*fac0*/  ISETP.GE.AND P0, PT, R0, R9, PT ;  /* 0x000000090000720c */ /* 0x000fe20003f06270 */
[----:B------:R1:W0:-:S12]  /*fad0*/  SHFL.IDX PT, R5, R4, 0x3, 0x181f ;  /* 0x00781f0004057f89 */ /* 0x00021800000e0000 */
[----:B-1----:R-:W-:Y:S05]  /*fae0*/  @P0 BRA `(.L_x_1082) ;  /* 0x0000000000240947 */ /* 0x002fea0003800000 */
[----:B------:R-:W-:Y:S02]  /*faf0*/  ULDC UR5, c[0x0][0xac8] ;  /* 0x0002b20000057ab9 */ /* 0x000fe40000000800 */
[----:B------:R-:W-:Y:S02]  /*fb00*/  ISETP.GE.AND P2, PT, R18, UR5, PT ;  /* 0x0000000512007c0c */ /* 0x000fe4000bf46270 */
[----:B------:R-:W-:-:S11]  /*fb10*/  ISETP.GE.AND P3, PT, R168, UR5, PT ;  /* 0x00000005a8007c0c */ /* 0x000fd6000bf66270 */
[-C--:B0-23--:R-:W-:Y:S02]  /*fb20*/  @!P2 LEA R4, P0, R18, R5.reuse, 0x1 ;  /* 0x000000051204a211 */ /* 0x08dfe400078008ff */
[----:B------:R-:W-:Y:S02]  /*fb30*/  @!P3 LEA R2, P1, R168, R5, 0x1 ;  /* 0x00000005a802b211 */ /* 0x000fe400078208ff */
[-C--:B----4-:R-:W-:Y:S02]  /*fb40*/  @!P2 LEA.HI.X R5, R18, R3.reuse, R177, 0x1, P0 ;  /* 0x000000031205a211 */ /* 0x090fe400000f0cb1 */
[----:B------:R-:W-:-:S03]  /*fb50*/  @!P3 LEA.HI.X R3, R168, R3, R176, 0x1, P1 ;  /* 0x00000003a803b211 */ /* 0x000fc600008f0cb0 */
[----:B------:R0:W-:Y:S04]  /*fb60*/  @!P2 ST.E.128 desc[UR48][R4.64], RZ ;  /* 0x000000ff0400a985 */ /* 0x0001e8000c101d30 */
[----:B------:R0:W-:Y:S02]  /*fb70*/  @!P3 ST.E.128 desc[UR48][R2.64], RZ ;  /* 0x000000ff0200b985 */ /* 0x0001e4000c101d30 */
.L_x_1082:
[----:B------:R-:W-:Y:S05]  /*fb80*/  BSYNC B0 ;  /* 0x0000000000007941 */ /* 0x000fea0003800000 */
.L_x_1074:
[----:B------:R-:W-:Y:S02]  /*fb90*/  ULDC UR5, c[0x0][0xc38] ;  /* 0x00030e0000057ab9 */ /* 0x000fe40000000800 */
[----:B------:R-:W-:-:S06]  /*fba0*/  UISETP.GE.AND UP0, UPT, UR4, UR5, UPT ;  /* 0x000000050400728c */ /* 0x000fcc000bf06270 */
[----:B------:R-:W-:-:S13]  /*fbb0*/  PLOP3.LUT P0, PT, PT, PT, UP0, 0x80, 0x0 ;  /* 0x000000000000781c */ /* 0x000fda0003f0f008 */
[----:B------:R-:W-:Y:S05]  /*fbc0*/  @!P0 BRA `(.L_x_1091) ;  /* 0xffffff1000488947 */ /* 0x000fea000383ffff */
[----:B------:R-:W-:Y:S05]  /*fbd0*/  EXIT ;  /* 0x000000000000794d */ /* 0x000fea0003800000 */
.L_x_985:
[----:B------:R-:W-:-:S08]  /*fbe0*/  NOP ;  /* 0x0000000000007918 */ /* 0x000fd00000000000 */
[----:B------:R-:W0:-:S00]  /*fbf0*/  USETMAXREG.DEALLOC.CTAPOOL 0x28 ;  /* 0x00000028000079c8 */ /* 0x000e0000080e0500 */
[----:B0-----:R-:W-:-:S06]  /*fc00*/  LOP3.LUT R0, R0, 0x3, RZ, 0xc0, !PT ;  /* 0x0000000300007812 */ /* 0x001fcc00078ec0ff */
[----:B------:R-:W0:Y:S01]  /*fc10*/  S2UR UR5, SR_CTAID.X ;  /* 0x00000000000579c3 */ /* 0x000e220000002500 */
[----:B------:R-:W-:Y:S01]  /*fc20*/  LOP3.LUT R16, R16, 0xfffffbff, RZ, 0xc0, !PT ;  /* 0xfffffbff10107812 */ /* 0x000fe200078ec0ff */
[----:B------:R-:W-:Y:S01]  /*fc30*/  STL [R1+0x10], RZ ;  /* 0x000010ff01007387 */ /* 0x000fe20000100800 */
[----:B------:R-:W-:Y:S02]  /*fc40*/  IMAD.MOV.U32 R19, RZ, RZ, RZ ;  /* 0x000000ffff137224 */ /* 0x000fe400078e00ff */
[----:B------:R-:W-:Y:S01]  /*fc50*/  IMAD.MOV.U32 R23, RZ, RZ, 0x1 ;  /* 0x00000001ff177424 */ /* 0x000fe200078e00ff */
[----:B------:R1:W2:Y:S02]  /*fc60*/  SHFL.IDX PT, R2, R0, RZ, 0x1f ;  /* 0x00001fff00027589 */ /* 0x0002a400000e0000 */
[----:B-1----:R-:W0:Y:S01]  /*fc70*/  LDC R0, c[0x0][0xc38] ;  /* 0x00030e00ff007b82 */ /* 0x002e220000000800 */
[----:B--2---:R-:W-:-:S13]  /*fc80*/  ISETP.NE.AND P0, PT, R2, RZ, PT ;  /* 0x000000ff0200720c */ /* 0x004fda0003f05270 */
[----:B------:R-:W-:Y:S01]  /*fc90*/  @P0 LOP3.LUT R16, R16, 0x400, RZ, 0xfc, !PT ;  /* 0x0000040010100812 */ /* 0x000fe200078efcff */
[----:B------:R-:W-:Y:S06]  /*fca0*/  @P0 BAR.ARV 0x4, 0x180 ;  /* 0x0106000000000b1d */ /* 0x000fec0000002000 */
[----:B0-----:R-:W-:-:S13]  /*fcb0*/  ISETP.LE.AND P0, PT, R0, UR5, PT ;  /* 0x0000000500007c0c */ /* 0x001fda000bf03270 */
[----:B------:R-:W-:Y:S05]  /*fcc0*/  @P0 BRA `(.L_x_1092) ;  /* 0x0000004400cc0947 */ /* 0x000fea0003800000 */
[----:B------:R-:W0:Y:S01]  /*fcd0*/  S2R R6, SR_TID.X ;  /* 0x0000000000067919 */ /* 0x000e220000002100 */
[----:B------:R-:W-:Y:S01]  /*fce0*/  ULDC.64 UR6, c[0x0][0x2f0] ;  /* 0x0000bc0000067ab9 */ /* 0x000fe20000000a00 */
[----:B------:R-:W-:Y:S01]  /*fcf0*/  ULDC UR8, c[0x0][0x320] ;  /* 0x0000c80000087ab9 */ /* 0x000fe20000000800 */
[----:B------:R-:W-:Y:S01]  /*fd00*/  LOP3.LUT R16, R16, 0xfffffff7, RZ, 0xc0, !PT ;  /* 0xfffffff710107812 */ /* 0x000fe200078ec0ff */
[----:B------:R-:W-:Y:S01]  /*fd10*/  ULDC UR9, c[0x0][0x2b8] ;  /* 0x0000ae0000097ab9 */ /* 0x000fe20000000800 */
[----:B------:R-:W-:Y:S01]  /*fd20*/  IMAD.MOV.U32 R30, RZ, RZ, 0x40 ;  /* 0x00000040ff1e7424 */ /* 0x000fe200078e00ff */
[----:B------:R-:W-:Y:S01]  /*fd30*/  ULDC.64 UR10, c[0x0][0x418] ;  /* 0x00010600000a7ab9 */ /* 0x000fe20000000a00 */
[----:B------:R-:W-:Y:S01]  /*fd40*/  IMAD.MOV.U32 R28, RZ, RZ, 0x20 ;  /* 0x00000020ff1c7424 */ /* 0x000fe200078e00ff */
[----:B------:R-:W-:Y:S01]  /*fd50*/  UISETP.NE.U32.AND UP0, UPT, UR10, URZ, UPT ;  /* 0x0000003f0a00728c */ /* 0x000fe2000bf05070 */
[----:B------:R-:W-:Y:S01]  /*fd60*/  IMAD.MOV.U32 R23, RZ, RZ, 0x1 ;  /* 0x00000001ff177424 */ /* 0x000fe200078e00ff */
[----:B------:R-:W-:Y:S01]  /*fd70*/  ULDC UR4, c[0x0][0x424] ;  /* 0x0001090000047ab9 */ /* 0x000fe20000000800 */
[----:B------:R-:W-:Y:S01]  /*fd80*/  ULDC UR39, c[0x0][0x288] ;  /* 0x0000a20000277ab9 */ /* 0x000fe20000000800 */
[----:B------:R-:W-:Y:S01]  /*fd90*/  UISETP.NE.AND.EX UP0, UPT, UR11, URZ, UPT, UP0 ;  /* 0x0000003f0b00728c */ /* 0x000fe2000bf05300 */
[----:B------:R-:W-:Y:S01]  /*fda0*/  IMAD.MOV.U32 R19, RZ, RZ, RZ ;  /* 0x000000ffff137224 */ /* 0x000fe200078e00ff */
[----:B------:R-:W-:Y:S01]  /*fdb0*/  ULDC UR40, c[0x0][0x448] ;  /* 0x0001120000287ab9 */ /* 0x000fe20000000800 */
[----:B------:R-:W-:Y:S01]  /*fdc0*/  ULDC UR51, c[0x0][0xc] ;  /* 0x0000030000337ab9 */ /* 0x000fe20000000800 */
[----:B------:R-:W-:-:S02]  /*fdd0*/  USEL UR4, UR4, 0x1, UP0 ;  /* 0x0000000104047887 */ /* 0x000fc40008000000 */
[----:B------:R-:W-:Y:S02]  /*fde0*/  UIMAD UR40, UR40, UR39, URZ ;  /* 0x00000027282872a4 */ /* 0x000fe4000f8e023f */
[----:B------:R-:W-:Y:S02]  /*fdf0*/  UIMAD UR41, UR4, UR6, URZ ;  /* 0x00000006042972a4 */ /* 0x000fe4000f8e023f */
[----:B------:R-:W-:Y:S02]  /*fe00*/  ULOP3.LUT UR50, UR43, 0x2, URZ, 0xfc, !UPT ;  /* 0x000000022b327892 */ /* 0x000fe4000f8efc3f */
[----:B------:R-:W-:Y:S02]  /*fe10*/  UIADD3 UR4, UR41, 0x7f, URZ ;  /* 0x0000007f29047890 */ /* 0x000fe4000fffe03f */
[----:B------:R-:W-:Y:S02]  /*fe20*/  UIADD3 UR46, UR41, 0x1, -UR39 ;  /* 0x00000001292e7890 */ /* 0x000fe4000fffe827 */
[----:B------:R-:W-:-:S02]  /*fe30*/  ULOP3.LUT UR47, UR43, 0x1, URZ, 0xfc, !UPT ;  /* 0x000000012b2f7892 */ /* 0x000fc4000f8efc3f */
[----:B------:R-:W-:Y:S01]  /*fe40*/  UIADD3 UR39, UR41, -UR39, URZ ;  /* 0x8000002729277290 */ /* 0x000fe2000fffe03f */
[C---:B0-----:R-:W-:Y:S01]  /*fe50*/  IMAD.SHL.U32 R3, R6.reuse, 0x10, RZ ;  /* 0x0000001006037824 */ /* 0x041fe200078e00ff */
[C---:B------:R-:W-:Y:S01]  /*fe60*/  LOP3.LUT R9, R6.reuse, 0x7f, RZ, 0xc0, !PT ;  /* 0x0000007f06097812 */ /* 0x040fe200078ec0ff */
[C---:B------:R-:W-:Y:S01]  /*fe70*/  IMAD.SHL.U32 R2, R6.reuse, 0x80, RZ ;  /* 0x0000008006027824 */ /* 0x040fe200078e00ff */
[C---:B------:R-:W-:Y:S01]  /*fe80*/  LOP3.LUT P0, RZ, R6.reuse, 0x10, RZ, 0xc0, !PT ;  /* 0x0000001006ff7812 */ /* 0x040fe2000780c0ff */
[C---:B------:R-:W-:Y:S01]  /*fe90*/  IMAD.SHL.U32 R5, R6.reuse, 0x2, RZ ;  /* 0x0000000206057824 */ /* 0x040fe200078e00ff */
[----:B------:R-:W-:Y:S01]  /*fea0*/  LOP3.LUT R0, R3, 0x1b0, RZ, 0xc0, !PT ;  /* 0x000001b003007812 */ /* 0x000fe200078ec0ff */
[----:B------:R-:W-:Y:S01]  /*feb0*/  IMAD.SHL.U32 R29, R6, 0x4, RZ ;  /* 0x00000004061d7824 */ /* 0x000fe200078e00ff */
[----:B------:R-:W-:Y:S02]  /*fec0*/  LOP3.LUT R4, R2, 0x380, RZ, 0xc0, !PT ;  /* 0x0000038002047812 */ /* 0x000fe400078ec0ff */
[----:B------:R-:W-:-:S02]  /*fed0*/  SHF.R.U32.HI R37, RZ, 0x5, R9 ;  /* 0x00000005ff257819 */ /* 0x000fc40000011609 */
[----:B------:R-:W-:Y:S01]  /*fee0*/  LOP3.LUT R36, R0, 0x30, R5, 0x78, !PT ;  /* 0x0000003000247812 */ /* 0x000fe200078e7805 */
[C---:B------:R-:W-:Y:S01]  /*fef0*/  IMAD.SHL.U32 R0, R6.reuse, 0x20, RZ ;  /* 0x0000002006007824 */ /* 0x040fe200078e00ff */
[----:B------:R-:W-:Y:S02]  /*ff00*/  R2P PR, R6, 0x6 ;  /* 0x0000000606007804 */ /* 0x000fe40000000000 */
[----:B------:R-:W-:Y:S01]  /*ff10*/  LOP3.LUT R6, R4, 0x10, R6, 0xf8, !PT ;  /* 0x0000001004067812 */ /* 0x000fe200078ef806 */
[----:B------:R-:W-:Y:S01]  /*ff20*/  IMAD R4, R37, 0x10, R4 ;  /* 0x0000001025047824 */ /* 0x000fe200078e0204 */
[----:B------:R-:W-:Y:S02]  /*ff30*/  LOP3.LUT R32, R3, 0x30, RZ, 0xc0, !PT ;  /* 0x0000003003207812 */ /* 0x000fe400078ec0ff */
[----:B------:R-:W-:Y:S02]  /*ff40*/  SEL R31, R30, 0xffffffc0, !P2 ;  /* 0xffffffc01e1f7807 */ /* 0x000fe40005000000 */
[----:B------:R-:W-:-:S02]  /*ff50*/  LOP3.LUT R5, R4, 0x70, R3, 0x78, !PT ;  /* 0x0000007004057812 */ /* 0x000fc400078e7803 */
[----:B------:R-:W-:Y:S02]  /*ff60*/  LOP3.LUT R4, R32, 0x40, RZ, 0xfc, !PT ;  /* 0x0000004020047812 */ /* 0x000fe400078efcff */
[----:B------:R-:W-:Y:S02]  /*ff70*/  SEL R30, R30, 0xffffffc0, !P0 ;  /* 0xffffffc01e1e7807 */ /* 0x000fe40004000000 */
[C---:B------:R-:W-:Y:S02]  /*ff80*/  ISETP.GE.AND P5, PT, R4.reuse, UR7, PT ;  /* 0x0000000704007c0c */ /* 0x040fe4000bfa6270 */
[C---:B------:R-:W-:Y:S02]  /*ff90*/  ISETP.GE.AND P4, PT, R4.reuse, UR8, PT ;  /* 0x0000000804007c0c */ /* 0x040fe4000bf86270 */
[----:B------:R-:W-:Y:S02]  /*ffa0*/  ISETP.GE.AND P3, PT, R4, UR9, PT ;  /* 0x0000000904007c0c */ /* 0x000fe4000bf66270 */
[----:B------:R-:W-:-:S02]  /*ffb0*/  LOP3.LUT R4, R32, 0x80, RZ, 0xfc, !PT ;  /* 0x0000008020047812 */ /* 0x000fc400078efcff */
[----:B------:R-:W-:Y:S02]  /*ffc0*/  LOP3.LUT R10, R0, 0x380, RZ, 0xc0, !PT ;  /* 0x00000380000a7812 */ /* 0x000fe400078ec0ff */
[C---:B------:R-:W-:Y:S02]  /*ffd0*/  ISETP.GE.AND P2, PT, R4.reuse, UR7, PT ;  /* 0x0000000704007c0c */ /* 0x040fe4000bf46270 */
[----:B------:R-:W-:Y:S02]  /*ffe0*/  ISETP.GE.AND P0, PT, R4, UR9, PT ;  /* 0x0000000904007c0c */ /* 0x000fe4000bf06270 */
[----:B------:R-:W-:Y:S02]  /*fff0*/  @P5 LOP3.LUT R16, R16, 0x8, RZ, 0xfc, !PT ;  /* 0x0000000810105812 */ /* 0x000fe400078efcff */
[----:B------:R-:W-:Y:S02]  /*10000*/  LOP3.LUT R4, R2, 0x400, RZ, 0xc0, !PT ;  /* 0x0000040002047812 */ /* 0x000fe400078ec0ff */
[----:B------:R-:W-:-:S02]  /*10010*/  LOP3.LUT R16, R16, 0xfffffffe, RZ, 0xc0, !PT ;  /* 0xfffffffe10107812 */ /* 0x000fc400078ec0ff */
[----:B------:R-:W-:Y:S01]  /*10020*/  LOP3.LUT R8, R3, 0x40, RZ, 0xc0, !PT ;  /* 0x0000004003087812 */ /* 0x000fe200078ec0ff */
[C---:B------:R-:W-:Y:S01]  /*10030*/  IMAD R4, R37.reuse, 0x800, R4 ;  /* 0x0000080025047824 */ /* 0x040fe200078e0204 */
[----:B------:R-:W-:Y:S02]  /*10040*/  @P4 LOP3.LUT R16, R16, 0x1, RZ, 0xfc, !PT ;  /* 0x0000000110104812 */ /* 0x000fe400078efcff */
[----:B------:R-:W-:Y:S01]  /*10050*/  LOP3.LUT R10, R10, 0x30, R3, 0xf8, !PT ;  /* 0x000000300a0a7812 */ /* 0x000fe200078ef803 */
[C---:B------:R-:W-:Y:S01]  /*10060*/  IMAD R7, R37.reuse, 0x200, R8 ;  /* 0x0000020025077824 */ /* 0x040fe200078e0208 */
[----:B------:R-:W-:Y:S01]  /*10070*/  LOP3.LUT R16, R16, 0xfffffeff, RZ, 0xc0, !PT ;  /* 0xfffffeff10107812 */ /* 0x000fe200078ec0ff */
[----:B------:R-:W-:Y:S01]  /*10080*/  IMAD.SHL.U32 R37, R37, 0x400, RZ ;  /* 0x0000040025257824 */ /* 0x000fe200078e00ff */
[----:B------:R-:W-:Y:S01]  /*10090*/  LOP3.LUT R2, R5, 0xc00, R2, 0xf8, !PT ;  /* 0x00000c0005027812 */ /* 0x000fe200078ef802 */
[----:B------:R-:W-:Y:S01]  /*100a0*/  IMAD.IADD R36, R36, 0x1, R7 ;  /* 0x0000000124247824 */ /* 0x000fe200078e0207 */
[----:B------:R-:W-:-:S02]  /*100b0*/  @P3 LOP3.LUT R16, R16, 0x100, RZ, 0xfc, !PT ;  /* 0x0000010010103812 */ /* 0x000fc400078efcff */
[----:B------:R-:W-:Y:S01]  /*100c0*/  LOP3.LUT R3, R6, 0x70, R3, 0x78, !PT ;  /* 0x0000007006037812 */ /* 0x000fe200078e7803 */
[----:B------:R0:W-:Y:S01]  /*100d0*/  STL [R1+0x4], R2 ;  /* 0x0000040201007387 */ /* 0x0001e20000100800 */
[----:B------:R-:W-:Y:S02]  /*100e0*/  LOP3.LUT R16, R16, 0xfffffffb, RZ, 0xc0, !PT ;  /* 0xfffffffb10107812 */ /* 0x000fe400078ec0ff */
[----:B------:R-:W-:Y:S02]  /*100f0*/  SEL R28, R28, 0xffffffe0, !P1 ;  /* 0xffffffe01c1c7807 */ /* 0x000fe40004800000 */
[----:B------:R-:W-:Y:S02]  /*10100*/  @P2 LOP3.LUT R16, R16, 0x4, RZ, 0xfc, !PT ;  /* 0x0000000410102812 */ /* 0x000fe400078efcff */
[----:B------:R-:W-:Y:S02]  /*10110*/  ISETP.GE.AND P1, PT, R32, UR8, PT ;  /* 0x0000000820007c0c */ /* 0x000fe4000bf26270 */
[----:B------:R-:W-:Y:S01]  /*10120*/  LOP3.LUT R16, R16, 0xffffff7f, RZ, 0xc0, !PT ;  /* 0xffffff7f10107812 */ /* 0x000fe200078ec0ff */
[----:B0-----:R-:W-:Y:S01]  /*10130*/  IMAD.IADD R2, R4, 0x1, R3 ;  /* 0x0000000104027824 */ /* 0x001fe200078e0203 */
[----:B------:R-:W-:Y:S01]  /*10140*/  LOP3.LUT R29, R10, 0x70, R29, 0x78, !PT ;  /* 0x000000700a1d7812 */ /* 0x000fe200078e781d */
[----:B------:R-:W-:Y:S01]  /*10150*/  IMAD.U32 R3, RZ, RZ, UR5 ;  /* 0x00000005ff037e24 */ /* 0x000fe2000f8e00ff */
[----:B------:R-:W-:Y:S01]  /*10160*/  @P0 LOP3.LUT R16, R16, 0x80, RZ, 0xfc, !PT ;  /* 0x0000008010100812 */ /* 0x000fe200078efcff */
[----:B------:R-:W-:Y:S01]  /*10170*/  USHF.R.S32.HI UR5, URZ, 0x1f, UR4 ;  /* 0x0000001f3f057899 */ /* 0x000fe20008011404 */
[----:B------:R0:W-:Y:S01]  /*10180*/  STL [R1], R2 ;  /* 0x0000000201007387 */ /* 0x0001e20000100800 */
[----:B------:R-:W-:-:S02]  /*10190*/  ISETP.GE.AND P0, PT, R32, UR7, PT ;  /* 0x0000000720007c0c */ /* 0x000fc4000bf06270 */
[----:B------:R-:W-:Y:S01]  /*101a0*/  LOP3.LUT R16, R16, 0xffffffef, RZ, 0xc0, !PT ;  /* 0xffffffef10107812 */ /* 0x000fe200078ec0ff */
[----:B------:R1:W-:Y:S01]  /*101b0*/  STL [R1+0xc], R3 ;  /* 0x00000c0301007387 */ /* 0x0003e20000100800 */
[----:B------:R-:W-:-:S03]  /*101c0*/  ULEA.HI UR5, UR5, UR4, URZ, 0x7 ;  /* 0x0000000405057291 */ /* 0x000fc6000f8f383f */
[----:B------:R2:W-:Y:S01]  /*101d0*/  STL [R1+0x10], RZ ;  /* 0x000010ff01007387 */ /* 0x0005e20000100800 */
[----:B------:R-:W-:Y:S01]  /*101e0*/  USHF.R.S32.HI UR38, URZ, 0x7, UR5 ;  /* 0x000000073f267899 */ /* 0x000fe20008011405 */
[----:B0-----:R-:W-:-:S04]  /*101f0*/  MOV R2, 0x400 ;  /* 0x0000040000027802 */ /* 0x001fc80000000f00 */
[----:B------:R-:W-:Y:S02]  /*10200*/  LEA R17, R35, R2, 0x18 ;  /* 0x0000000223117211 */ /* 0x000fe400078ec0ff */
[----:B-1----:R-:W-:Y:S02]  /*10210*/  SHF.R.U32.HI R3, RZ, 0x2, R9 ;  /* 0x00000002ff037819 */ /* 0x002fe40000011609 */
[----:B------:R-:W-:Y:S02]  /*10220*/  @P0 LOP3.LUT R16, R16, 0x10, RZ, 0xfc, !PT ;  /* 0x0000001010100812 */ /* 0x000fe400078efcff */
[----:B------:R-:W-:Y:S01]  /*10230*/  LOP3.LUT R0, R3, 0x60, R0, 0xf8, !PT ;  /* 0x0000006003007812 */ /* 0x000fe200078ef800 */
[----:B------:R-:W-:Y:S01]  /*10240*/  IMAD.IADD R0, R17, 0x1, R36 ;  /* 0x0000000111007824 */ /* 0x000fe200078e0224 */
[----:B------:R-:W-:Y:S02]  /*10250*/  ISETP.GE.AND P0, PT, R32, UR9, PT ;  /* 0x0000000920007c0c */ /* 0x000fe4000bf06270 */
[----:B------:R-:W-:-:S02]  /*10260*/  LOP3.LUT R16, R16, 0xfffffffd, RZ, 0xc0, !PT ;  /* 0xfffffffd10107812 */ /* 0x000fc400078ec0ff */
[----:B------:R2:W-:Y:S02]  /*10270*/  STL [R1+0x8], R0 ;  /* 0x0000080001007387 */ /* 0x0005e40000100800 */
[----:B------:R-:W-:-:S04]  /*10280*/  @P1 LOP3.LUT R16, R16, 0x2, RZ, 0xfc, !PT ;  /* 0x0000000210101812 */ /* 0x000fc800078efcff */
[----:B------:R-:W-:-:S04]  /*10290*/  LOP3.LUT R16, R16, 0xfffffdff, RZ, 0xc0, !PT ;  /* 0xfffffdff10107812 */ /* 0x000fc800078ec0ff */
[----:B--2---:R-:W-:-:S07]  /*102a0*/  @P0 LOP3.LUT R16, R16, 0x200, RZ, 0xfc, !PT ;  /* 0x0000020010100812 */ /* 0x004fce00078efcff */
.L_x_1163:
[----:B--2---:R-:W2:Y:S01]  /*102b0*/  LDL R0, [R1+0xc] ;  /* 0x00000c0001007983 */ /* 0x004ea20000100800 */
[----:B------:R-:W-:Y:S02]  /*102c0*/  ULDC UR7, c[0x0][0xc60] ;  /* 0x0003180000077ab9 */ /* 0x000fe40000000800 */
[----:B------:R-:W-:-:S11]  /*102d0*/  UISETP.NE.AND UP0, UPT, UR7, 0x1, UPT ;  /* 0x000000010700788c */ /* 0x000fd6000bf05270 */
[----:B------:R-:W-:Y:S01]  /*102e0*/  @UP0 ULDC UR4, c[0x0][0xc64] ;  /* 0x0003190000040ab9 */ /* 0x000fe20000000800 */
[----:B------:R-:W-:Y:S01]  /*102f0*/  @UP0 ULDC UR8, c[0x0][0xc68] ;  /* 0x00031a0000080ab9 */ /* 0x000fe20000000800 */
[C---:B--2---:R-:W-:Y:S02]  /*10300*/  R2UR UR37, R0.reuse ;  /* 0x00000000002572ca */ /* 0x044fe400000e0000 */
[----:B------:R-:W-:-:S11]  /*10310*/  R2UR UR6, R0 ;  /* 0x00000000000672ca */ /* 0x000fd600000e0000 */
[----:B------:R-:W-:-:S04]  /*10320*/  UIMAD.WIDE.U32 UR4, UR37, UR4, URZ ;  /* 0x00000004250472a5 */ /* 0x000fc8000f8e003f */
[----:B------:R-:W-:-:S03]  /*10330*/  @UP0 USHF.R.U32.HI UR37, URZ, UR8, UR5 ;  /* 0x000000083f250299 */ /* 0x000fc60008011605 */
[----:B------:R-:W-:Y:S02]  /*10340*/  ULDC UR4, c[0x0][0xc78] ;  /* 0x00031e0000047ab9 */ /* 0x000fe40000000800 */
[----:B------:R-:W-:Y:S02]  /*10350*/  UISETP.GE.AND UP0, UPT, UR37, UR4, UPT ;  /* 0x000000042500728c */ /* 0x000fe4000bf06270 */
[----:B------:R-:W-:-:S04]  /*10360*/  UIADD3 UR4, -UR37, URZ, URZ ;  /* 0x0000003f25047290 */ /* 0x000fc8000fffe13f */
[----:B------:R-:W-:Y:S01]  /*10370*/  PLOP3.LUT P0, PT, PT, PT, UP0, 0x40, 0x0 ;  /* 0x000000000000781c */ /* 0x000fe20003f0e808 */
[----:B------:R-:W-:-:S12]  /*10380*/  UIMAD UR7, UR7, UR4, UR6 ;  /* 0x00000004070772a4 */ /* 0x000fd8000f8e0206 */
[----:B01----:R-:W-:Y:S05]  /*10390*/  @P0 BRA `(.L_x_1093) ;  /* 0x0000000000200947 */ /* 0x003fea0003800000 */
        /* <DEDUP_REMOVED lines=8> */
.L_x_1093:
[----:B------:R-:W-:Y:S01]  /*10420*/  ULDC UR8, c[0x0][0xc54] ;  /* 0x0003150000087ab9 */ /* 0x000fe20000000800 */
[----:B------:R-:W-:Y:S01]  /*10430*/  UMOV UR6, UR7 ;  /* 0x0000000700067c82 */ /* 0x000fe20008000000 */
[----:B------:R-:W-:-:S11]  /*10440*/  UISETP.NE.AND UP0, UPT, UR8, 0x1, UPT ;  /* 0x000000010800788c */ /* 0x000fd6000bf05270 */
[----:B------:R-:W-:Y:S02]  /*10450*/  @UP0 ULDC.64 UR10, c[0x0][0xc58] ;  /* 0x00031600000a0ab9 */ /* 0x000fe40000000a00 */
[----:B------:R-:W-:-:S04]  /*10460*/  UIMAD.WIDE.U32 UR4, UR7, UR10, URZ ;  /* 0x0000000a070472a5 */ /* 0x000fc8000f8e003f */
[----:B------:R-:W-:-:S04]  /*10470*/  @UP0 USHF.R.U32.HI UR6, URZ, UR11, UR5 ;  /* 0x0000000b3f060299 */ /* 0x000fc80008011605 */
[----:B------:R-:W-:-:S12]  /*10480*/  UIMAD UR4, UR6, UR8, URZ ;  /* 0x00000008060472a4 */ /* 0x000fd8000f8e023f */
.L_x_1094:
[----:B------:R-:W-:Y:S01]  /*10490*/  ULDC UR5, c[0x0][0xc48] ;  /* 0x0003120000057ab9 */ /* 0x000fe20000000800 */
[----:B------:R-:W-:Y:S01]  /*104a0*/  ULDC.64 UR8, c[0x0][0xa28] ;  /* 0x00028a0000087ab9 */ /* 0x000fe20000000a00 */
[----:B------:R-:W-:Y:S01]  /*104b0*/  UISETP.NE.AND UP1, UPT, UR5, 0x1, UPT ;  /* 0x000000010500788c */ /* 0x000fe2000bf25270 */
[----:B------:R-:W-:Y:S01]  /*104c0*/  IMAD.MOV.U32 R34, RZ, RZ, RZ ;  /* 0x000000ffff227224 */ /* 0x000fe200078e00ff */
[----:B------:R-:W-:Y:S02]  /*104d0*/  UIADD3 UR4, UR7, -UR4, URZ ;  /* 0x8000000407047290 */ /* 0x000fe4000fffe03f */
[----:B------:R-:W-:Y:S01]  /*104e0*/  UISETP.NE.U32.AND UP0, UPT, UR8, URZ, UPT ;  /* 0x0000003f0800728c */ /* 0x000fe2000bf05070 */
[----:B------:R-:W-:Y:S02]  /*104f0*/  ULDC UR5, c[0x0][0xc54] ;  /* 0x0003150000057ab9 */ /* 0x000fe40000000800 */
[----:B------:R-:W-:Y:S02]  /*10500*/  UIMAD UR37, UR37, UR5, UR4 ;  /* 0x00000005252572a4 */ /* 0x000fe4000f8e0204 */
[----:B------:R-:W-:-:S02]  /*10510*/  UISETP.NE.AND.EX UP0, UPT, UR9, URZ, UPT, UP0 ;  /* 0x0000003f0900728c */ /* 0x000fc4000bf05300 */
[----:B------:R-:W-:Y:S01]  /*10520*/  @UP1 ULDC UR4, c[0x0][0xc4c] ;  /* 0x0003130000041ab9 */ /* 0x000fe20000000800 */
[----:B------:R-:W-:Y:S01]  /*10530*/  @UP1 ULDC UR7, c[0x0][0xc50] ;  /* 0x0003140000071ab9 */ /* 0x000fe20000000800 */
[----:B------:R-:W-:Y:S02]  /*10540*/  UIMAD.WIDE.U32 UR4, UR37, UR4, URZ ;  /* 0x00000004250472a5 */ /* 0x000fe4000f8e003f */
[----:B------:R-:W-:Y:S01]  /*10550*/  UMOV UR36, UR37 ;  /* 0x0000002500247c82 */ /* 0x000fe20008000000 */
[----:B------:R-:W-:Y:S01]  /*10560*/  ULOP3.LUT UR6, UR6, 0x1ffffff, URZ, 0x3c, !UPT ;  /* 0x01ffffff06067892 */ /* 0x000fe2000f8e3c3f */
[----:B------:R-:W-:Y:S01]  /*10570*/  PLOP3.LUT P0, PT, PT, PT, UP0, 0x80, 0x0 ;  /* 0x000000000000781c */ /* 0x000fe20003f0f008 */
[----:B------:R-:W-:-:S03]  /*10580*/  @UP1 USHF.R.U32.HI UR36, URZ, UR7, UR5 ;  /* 0x000000073f241299 */ /* 0x000fc60008011605 */
[----:B------:R-:W-:Y:S02]  /*10590*/  @UP0 ULDC.64 UR4, c[0x0][0xa28] ;  /* 0x00028a0000040ab9 */ /* 0x000fe40000000a00 */
[----:B------:R-:W-:-:S06]  /*105a0*/  @UP0 UIMAD.WIDE UR4, UR36, 0x4, UR4 ;  /* 0x00000004240408a5 */ /* 0x000fcc000f8e0204 */
[----:B------:R-:W-:Y:S01]  /*105b0*/  IMAD.U32 R3, RZ, RZ, UR5 ;  /* 0x00000005ff037e24 */ /* 0x000fe2000f8e00ff */
[----:B------:R-:W-:Y:S01]  /*105c0*/  ULDC UR5, c[0x0][0x448] ;  /* 0x0001120000057ab9 */ /* 0x000fe20000000800 */
[----:B------:R-:W-:Y:S01]  /*105d0*/  IMAD.U32 R2, RZ, RZ, UR4 ;  /* 0x00000004ff027e24 */ /* 0x000fe2000f8e00ff */
[----:B------:R-:W-:Y:S01]  /*105e0*/  ULDC UR4, c[0x0][0xc3c] ;  /* 0x00030f0000047ab9 */ /* 0x000fe20000000800 */
[----:B------:R-:W-:Y:S02]  /*105f0*/  UISETP.NE.AND UP2, UPT, UR5, 0x1, UPT ;  /* 0x000000010500788c */ /* 0x000fe4000bf45270 */
[----:B------:R-:W-:Y:S01]  /*10600*/  UIADD3 UR6, UR6, UR4, URZ ;  /* 0x0000000406067290 */ /* 0x000fe2000fffe03f */
[----:B------:R0:W5:Y:S01]  /*10610*/  @P0 LDG.E R34, desc[UR48][R2.64] ;  /* 0x0000003002220981 */ /* 0x000162000c1e1900 */
[----:B------:R-:W-:Y:S02]  /*10620*/  UP2UR UR52, UPR, URZ, 0x4 ;  /* 0x000000043f347883 */ /* 0x000fe40008000000 */
[----:B------:R-:W-:-:S04]  /*10630*/  USHF.L.U32 UR42, UR6, 0x7, URZ ;  /* 0x00000007062a7899 */ /* 0x000fc8000800063f */
[----:B------:R-:W-:Y:S01]  /*10640*/  UIADD3 UR6, UR42, 0x7f, URZ ;  /* 0x0000007f2a067890 */ /* 0x000fe2000fffe03f */
[----:B------:R-:W-:Y:S01]  /*10650*/  @UP2 ULDC UR4, c[0x0][0x44c] ;  /* 0x0001130000042ab9 */ /* 0x000fe20000000800 */
[----:B------:R-:W-:Y:S02]  /*10660*/  @UP2 ULDC UR7, c[0x0][0x450] ;  /* 0x0001140000072ab9 */ /* 0x000fe40000000800 */
[----:B------:R-:W-:-:S04]  /*10670*/  UIMAD.WIDE.U32 UR4, UR6, UR4, URZ ;  /* 0x00000004060472a5 */ /* 0x000fc8000f8e003f */
[----:B------:R-:W-:-:S03]  /*10680*/  @UP2 USHF.R.U32.HI UR6, URZ, UR7, UR5 ;  /* 0x000000073f062299 */ /* 0x000fc60008011605 */
[----:B------:R-:W-:Y:S01]  /*10690*/  ULDC.64 UR4, c[0x0][0x9e0] ;  /* 0x0002780000047ab9 */ /* 0x000fe20000000a00 */
[----:B------:R-:W-:Y:S02]  /*106a0*/  UIADD3 UR6, UR46, UR6, URZ ;  /* 0x000000062e067290 */ /* 0x000fe4000fffe03f */
[----:B------:R-:W-:Y:S02]  /*106b0*/  UISETP.GE.AND UP0, UPT, UR5, 0x1, UPT ;  /* 0x000000010500788c */ /* 0x000fe4000bf06270 */
[----:B------:R-:W-:-:S04]  /*106c0*/  UIADD3 UR4, UR6, UR4, URZ ;  /* 0x0000000406047290 */ /* 0x000fc8000fffe03f */
[----:B------:R-:W-:-:S13]  /*106d0*/  PLOP3.LUT P0, PT, PT, PT, UP0, 0x40, 0x0 ;  /* 0x000000000000781c */ /* 0x000fda0003f0e808 */
[----:B0-----:R-:W-:Y:S05]  /*106e0*/  @P0 BRA `(.L_x_1095) ;  /* 0x0000000000440947 */ /* 0x001fea0003800000 */
        /* <DEDUP_REMOVED lines=10> */
.L_x_1096:
[----:B------:R-:W-:-:S11]  /*10790*/  UISETP.NE.AND UP1, UPT, UR5, 0x1, UPT ;  /* 0x000000010500788c */ /* 0x000fd6000bf25270 */
[----:B------:R-:W-:Y:S02]  /*107a0*/  @UP1 ULDC.64 UR10, c[0x0][0x9e8] ;  /* 0x00027a00000a1ab9 */ /* 0x000fe40000000a00 */
[----:B------:R-:W-:-:S04]  /*107b0*/  UIMAD.WIDE.U32 UR6, UR8, UR10, URZ ;  /* 0x0000000a080672a5 */ /* 0x000fc8000f8e003f */
[----:B------:R-:W-:-:S12]  /*107c0*/  @UP1 USHF.R.U32.HI UR8, URZ, UR11, UR7 ;  /* 0x0000000b3f081299 */ /* 0x000fd80008011607 */
.L_x_1097:
[----:B------:R-:W-:-:S04]  /*107d0*/  UIMAD UR8, UR8, UR5, UR5 ;  /* 0x00000005080872a4 */ /* 0x000fc8000f8e0205 */
[----:B------:R-:W-:-:S04]  /*107e0*/  UISETP.LT.AND UP1, UPT, UR4, UR8, UPT ;  /* 0x000000080400728c */ /* 0x000fc8000bf21270 */
[----:B------:R-:W-:-:S12]  /*107f0*/  USEL UR4, UR4, UR8, UP1 ;  /* 0x0000000804047287 */ /* 0x000fd80008800000 */
.L_x_1095:
[----:B------:R-:W-:Y:S01]  /*10800*/  UISETP.NE.AND UP1, UPT, UR52, URZ, UPT ;  /* 0x0000003f3400728c */ /* 0x000fe2000bf25270 */
[----:B------:R-:W-:Y:S01]  /*10810*/  PLOP3.LUT P0, PT, PT, PT, UP0, 0x40, 0x0 ;  /* 0x000000000000781c */ /* 0x000fe20003f0e808 */
[----:B------:R-:W-:-:S04]  /*10820*/  UIADD3 UR4, UR4, 0x7f, URZ ;  /* 0x0000007f04047890 */ /* 0x000fc8000fffe03f */
[----:B------:R-:W-:-:S04]  /*10830*/  USHF.R.S32.HI UR8, URZ, 0x1f, UR4 ;  /* 0x0000001f3f087899 */ /* 0x000fc80008011404 */
[----:B------:R-:W-:Y:S01]  /*10840*/  ULEA.HI UR8, UR8, UR4, URZ, 0x7 ;  /* 0x0000000408087291 */ /* 0x000fe2000f8f383f */
[----:B------:R-:W-:Y:S01]  /*10850*/  @UP1 ULDC UR6, c[0x0][0x44c] ;  /* 0x0001130000061ab9 */ /* 0x000fe20000000800 */
[----:B------:R-:W-:Y:S01]  /*10860*/  @UP1 ULDC UR9, c[0x0][0x450] ;  /* 0x0001140000091ab9 */ /* 0x000fe20000000800 */
[----:B------:R-:W-:Y:S02]  /*10870*/  UIMAD.WIDE.U32 UR6, UR42, UR6, URZ ;  /* 0x000000062a0672a5 */ /* 0x000fe4000f8e003f */
[----:B------:R-:W-:Y:S01]  /*10880*/  UMOV UR4, UR42 ;  /* 0x0000002a00047c82 */ /* 0x000fe20008000000 */
[----:B------:R-:W-:Y:S02]  /*10890*/  USHF.R.S32.HI UR8, URZ, 0x7, UR8 ;  /* 0x000000073f087899 */ /* 0x000fe40008011408 */
[----:B------:R-:W-:Y:S02]  /*108a0*/  @UP1 USHF.R.U32.HI UR4, URZ, UR9, UR7 ;  /* 0x000000093f041299 */ /* 0x000fe40008011607 */
[----:B------:R-:W-:-:S02]  /*108b0*/  UISETP.LT.AND UP1, UPT, UR38, UR8, UPT ;  /* 0x000000082600728c */ /* 0x000fc4000bf21270 */
[----:B------:R-:W-:Y:S01]  /*108c0*/  UIADD3 UR4, UR39, UR4, URZ ;  /* 0x0000000427047290 */ /* 0x000fe2000fffe03f */
[----:B------:R-:W-:Y:S01]  /*108d0*/  ULDC UR6, c[0x0][0x9dc] ;  /* 0x0002770000067ab9 */ /* 0x000fe20000000800 */
[----:B------:R-:W-:Y:S02]  /*108e0*/  USEL UR44, UR38, UR8, UP1 ;  /* 0x00000008262c7287 */ /* 0x000fe40008800000 */
[----:B------:R-:W-:Y:S01]  /*108f0*/  UIADD3 UR8, UR4, -UR6, URZ ;  /* 0x8000000604087290 */ /* 0x000fe2000fffe03f */
[----:B------:R-:W-:Y:S11]  /*10900*/  @P0 BRA `(.L_x_1098) ;  /* 0x0000000000440947 */ /* 0x000ff60003800000 */
        /* <DEDUP_REMOVED lines=10> */
.L_x_1099:
[----:B------:R-:W-:-:S11]  /*109b0*/  UISETP.NE.AND UP0, UPT, UR5, 0x1, UPT ;  /* 0x000000010500788c */ /* 0x000fd6000bf05270 */
[----:B------:R-:W-:Y:S02]  /*109c0*/  @UP0 ULDC.64 UR10, c[0x0][0x9e8] ;  /* 0x00027a00000a0ab9 */ /* 0x000fe40000000a00 */
[----:B------:R-:W-:-:S04]  /*109d0*/  UIMAD.WIDE.U32 UR6, UR4, UR10, URZ ;  /* 0x0000000a040672a5 */ /* 0x000fc8000f8e003f */
[----:B------:R-:W-:-:S12]  /*109e0*/  @UP0 USHF.R.U32.HI UR4, URZ, UR11, UR7 ;  /* 0x0000000b3f040299 */ /* 0x000fd80008011607 */
.L_x_1100:
[----:B------:R-:W-:-:S04]  /*109f0*/  UIMAD UR4, UR4, UR5, URZ ;  /* 0x00000005040472a4 */ /* 0x000fc8000f8e023f */
[----:B------:R-:W-:-:S04]  /*10a00*/  UISETP.LT.AND UP0, UPT, UR8, UR4, UPT ;  /* 0x000000040800728c */ /* 0x000fc8000bf01270 */
[----:B------:R-:W-:-:S12]  /*10a10*/  USEL UR8, UR8, UR4, !UP0 ;  /* 0x0000000408087287 */ /* 0x000fd8000c000000 */
.L_x_1098:
[----:B------:R-:W-:Y:S01]  /*10a20*/  USHF.R.S32.HI UR4, URZ, 0x1f, UR8 ;  /* 0x0000001f3f047899 */ /* 0x000fe20008011408 */
[----:B------:R-:W-:Y:S03]  /*10a30*/  BSSY B7, `(.L_x_1101) ;  /* 0x0000384000077945 */ /* 0x000fe60003800000 */
[----:B------:R-:W-:-:S04]  /*10a40*/  ULEA.HI UR4, UR4, UR8, URZ, 0x7 ;  /* 0x0000000804047291 */ /* 0x000fc8000f8f383f */
[----:B------:R-:W-:-:S04]  /*10a50*/  USHF.R.S32.HI UR4, URZ, 0x7, UR4 ;  /* 0x000000073f047899 */ /* 0x000fc80008011404 */
[----:B------:R-:W-:-:S04]  /*10a60*/  UISETP.LT.AND UP0, UPT, URZ, UR4, UPT ;  /* 0x000000043f00728c */ /* 0x000fc8000bf01270 */
[----:B------:R-:W-:-:S04]  /*10a70*/  USEL UR45, URZ, UR4, !UP0 ;  /* 0x000000043f2d7287 */ /* 0x000fc8000c000000 */
[----:B------:R-:W-:-:S06]  /*10a80*/  UISETP.GT.AND UP0, UPT, UR44, UR45, UPT ;  /* 0x0000002d2c00728c */ /* 0x000fcc000bf04270 */
[----:B------:R-:W-:-:S13]  /*10a90*/  PLOP3.LUT P0, PT, PT, PT, UP0, 0x80, 0x0 ;  /* 0x000000000000781c */ /* 0x000fda0003f0f008 */
[----:B------:R-:W-:Y:S05]  /*10aa0*/  @P0 BRA `(.L_x_1102) ;  /* 0x0000000000480947 */ /* 0x000fea0003800000 */
[----:B------:R-:W0:Y:S02]  /*10ab0*/  S2R R0, SR_TID.X ;  /* 0x0000000000007919 */ /* 0x000e240000002100 */
[----:B0-----:R-:W-:-:S04]  /*10ac0*/  LOP3.LUT R0, R0, 0x7f, RZ, 0xc0, !PT ;  /* 0x0000007f00007812 */ /* 0x001fc800078ec0ff */
[----:B------:R-:W-:-:S13]  /*10ad0*/  ISETP.NE.AND P1, PT, R0, RZ, PT ;  /* 0x000000ff0000720c */ /* 0x000fda0003f25270 */
[----:B------:R-:W-:Y:S05]  /*10ae0*/  @P1 BRA `(.L_x_1103) ;  /* 0x0000003400e01947 */ /* 0x000fea0003800000 */
[----:B------:R-:W0:Y:S01]  /*10af0*/  S2R R7, SR_LANEID ;  /* 0x0000000000077919 */ /* 0x000e220000000000 */
[----:B------:R-:W-:Y:S01]  /*10b00*/  VOTEU.ANY UR4, UPT, PT ;  /* 0x0000000000047886 */ /* 0x000fe200038e0100 */
[----:B------:R-:W1:Y:S01]  /*10b10*/  LDC.64 R2, c[0x0][0xc80] ;  /* 0x00032000ff027b82 */ /* 0x000e620000000a00 */
[----:B------:R-:W0:Y:S08]  /*10b20*/  FLO.U32 R0, UR4 ;  /* 0x0000000400007d00 */ /* 0x000e3000080e0000 */
[----:B------:R-:W1:Y:S01]  /*10b30*/  POPC R5, UR4 ;  /* 0x0000000400057d09 */ /* 0x000e620008000000 */
[----:B0-----:R-:W-:-:S13]  /*10b40*/  ISETP.EQ.U32.AND P0, PT, R0, R7, PT ;  /* 0x000000070000720c */ /* 0x001fda0003f02070 */
[----:B-1----:R-:W2:Y:S01]  /*10b50*/  @P0 ATOMG.E.ADD.STRONG.GPU PT, R3, desc[UR48][R2.64], R5 ;  /* 0x00000005020309a8 */ /* 0x002ea200081ee1f0 */
[----:B------:R-:W0:Y:S02]  /*10b60*/  S2R R4, SR_LTMASK ;  /* 0x0000000000047919 */ /* 0x000e240000003900 */
[----:B0-----:R-:W-:-:S04]  /*10b70*/  LOP3.LUT R4, R4, UR4, RZ, 0xc0, !PT ;  /* 0x0000000404047c12 */ /* 0x001fc8000f8ec0ff */
[----:B------:R-:W0:Y:S01]  /*10b80*/  POPC R7, R4 ;  /* 0x0000000400077309 */ /* 0x000e220000000000 */
[----:B--2---:R-:W0:Y:S02]  /*10b90*/  SHFL.IDX PT, R0, R3, R0, 0x1f ;  /* 0x00001f0003007589 */ /* 0x004e2400000e0000 */
[----:B0-----:R-:W-:-:S05]  /*10ba0*/  IADD3 R0, R0, UR51, R7 ;  /* 0x0000003300007c10 */ /* 0x001fca000fffe007 */
[----:B------:R2:W-:Y:S01]  /*10bb0*/  STL [R1+0xc], R0 ;  /* 0x00000c0001007387 */ /* 0x0005e20000100800 */
[----:B------:R-:W-:Y:S05]  /*10bc0*/  BRA `(.L_x_1103) ;  /* 0x0000003400a87947 */ /* 0x000fea0003800000 */
.L_x_1102:
        /* <DEDUP_REMOVED lines=19> */
[----:B0----5:R-:W-:Y:S05]  /*10d00*/  CALL.ABS.NOINC R2 ;  /* 0x0000000002007343 */ /* 0x021fea0003c00000 */
.L_x_1105:
[----:B------:R-:W-:Y:S05]  /*10d10*/  BSYNC B6 ;  /* 0x0000000000067941 */ /* 0x000fea0003800000 */
.L_x_1104:
        /* <DEDUP_REMOVED lines=22> */
.L_x_1107:
[----:B------:R-:W-:Y:S05]  /*10e80*/  BSYNC B6 ;  /* 0x0000000000067941 */ /* 0x000fea0003800000 */
.L_x_1106:
        /* <DEDUP_REMOVED lines=20> */
.L_x_1109:
[----:B------:R-:W-:Y:S05]  /*10fd0*/  BSYNC B6 ;  /* 0x0000000000067941 */ /* 0x000fea0003800000 */
.L_x_1108:
        /* <DEDUP_REMOVED lines=19> */
.L_x_1111:
[----:B------:R-:W-:Y:S05]  /*11110*/  BSYNC B6 ;  /* 0x0000000000067941 */ /* 0x000fea0003800000 */
.L_x_1110:
[----:B------:R-:W-:Y:S01]  /*11120*/  ULDC.64 UR4, c[0x0][0x9f8] ;  /* 0x00027e0000047ab9 */ /* 0x000fe20000000a00 */
[----:B------:R-:W-:Y:S01]  /*11130*/  IMAD.U32 R24, RZ, RZ, UR36 ;  /* 0x00000024ff187e24 */ /* 0x000fe2000f8e00ff */
[----:B------:R-:W-:Y:S01]  /*11140*/  UISETP.NE.U32.AND UP0, UPT, UR4, URZ, UPT ;  /* 0x0000003f0400728c */ /* 0x000fe2000bf05070 */
[----:B------:R-:W0:Y:S03]  /*11150*/  LDC R10, c[0x0][0x430] ;  /* 0x00010c00ff0a7b82 */ /* 0x000e260000000800 */
[----:B------:R-:W-:-:S06]  /*11160*/  UISETP.NE.AND.EX UP0, UPT, UR5, URZ, UPT, UP0 ;  /* 0x0000003f0500728c */ /* 0x000fcc000bf05300 */
[----:B------:R-:W-:-:S05]  /*11170*/  PLOP3.LUT P0, PT, PT, PT, UP0, 0x80, 0x0 ;  /* 0x000000000000781c */ /* 0x000fca0003f0f008 */
[----:B------:R-:W-:Y:S02]  /*11180*/  @UP0 ULDC.64 UR4, c[0x0][0x9f8] ;  /* 0x00027e0000040ab9 */ /* 0x000fe40000000a00 */
[----:B------:R-:W-:-:S06]  /*11190*/  @UP0 UIMAD.WIDE UR4, UR36, 0x4, UR4 ;  /* 0x00000004240408a5 */ /* 0x000fcc000f8e0204 */
[----:B------:R-:W-:Y:S01]  /*111a0*/  IMAD.U32 R2, RZ, RZ, UR4 ;  /* 0x00000004ff027e24 */ /* 0x000fe2000f8e00ff */
[----:B------:R-:W-:Y:S01]  /*111b0*/  ULDC UR4, c[0x0][0xc48] ;  /* 0x0003120000047ab9 */ /* 0x000fe20000000800 */
[----:B------:R-:W-:-:S05]  /*111c0*/  IMAD.U32 R3, RZ, RZ, UR5 ;  /* 0x00000005ff037e24 */ /* 0x000fca000f8e00ff */
[----:B------:R1:W5:Y:S01]  /*111d0*/  @P0 LDG.E R24, desc[UR48][R2.64] ;  /* 0x0000003002180981 */ /* 0x000362000c1e1900 */
[----:B------:R-:W-:Y:S01]  /*111e0*/  IMAD.U32 R8, RZ, RZ, UR44 ;  /* 0x0000002cff087e24 */ /* 0x000fe2000f8e00ff */
[----:B------:R-:W-:Y:S01]  /*111f0*/  UMOV UR5, 0xffffffff ;  /* 0xffffffff00057882 */ /* 0x000fe20000000000 */
[----:B------:R-:W-:-:S03]  /*11200*/  IMAD.U32 R22, RZ, RZ, UR4 ;  /* 0x00000004ff167e24 */ /* 0x000fc6000f8e00ff */
[----:B------:R-:W-:Y:S01]  /*11210*/  LEA R8, R8, 0xffffff80, 0x7 ;  /* 0xffffff8008087811 */ /* 0x000fe200078e38ff */
[----:B------:R-:W-:Y:S06]  /*11220*/  BRA.DIV UR5, `(.L_x_1112) ;  /* 0x0000003a05507947 */ /* 0x000fec000b800000 */
.L_x_1183:
[----:B------:R-:W1:Y:S01]  /*11230*/  S2R R0, SR_TID.X ;  /* 0x0000000000007919 */ /* 0x000e620000002100 */
[----:B0-----:R-:W-:Y:S02]  /*11240*/  ISETP.NE.AND P1, PT, R10, 0x1, PT ;  /* 0x000000010a00780c */ /* 0x001fe40003f25270 */
[----:B-----5:R-:W-:Y:S02]  /*11250*/  SHF.R.S32.HI R33, RZ, 0x1f, R24 ;  /* 0x0000001fff217819 */ /* 0x020fe40000011418 */
[----:B------:R-:W-:-:S09]  /*11260*/  LOP3.LUT R16, R16, 0xffffffbf, RZ, 0xc0, !PT ;  /* 0xffffffbf10107812 */ /* 0x000fd200078ec0ff */
[----:B------:R-:W0:Y:S01]  /*11270*/  @P1 LDC R5, c[0x0][0x434] ;  /* 0x00010d00ff051b82 */ /* 0x000e220000000800 */
[----:B------:R-:W-:-:S07]  /*11280*/  @P1 LOP3.LUT R16, R16, 0x40, RZ, 0xfc, !PT ;  /* 0x0000004010101812 */ /* 0x000fce00078efcff */
[----:B------:R-:W2:Y:S01]  /*11290*/  @P1 LDC R7, c[0x0][0x438] ;  /* 0x00010e00ff071b82 */ /* 0x000ea20000000800 */
[C---:B-1----:R-:W-:Y:S01]  /*112a0*/  LOP3.LUT R2, R0.reuse, 0x7f, RZ, 0xc0, !PT ;  /* 0x0000007f00027812 */ /* 0x042fe200078ec0ff */
[----:B------:R-:W-:-:S03]  /*112b0*/  IMAD.SHL.U32 R0, R0, 0x20, RZ ;  /* 0x0000002000007824 */ /* 0x000fc600078e00ff */
[----:B------:R-:W-:-:S04]  /*112c0*/  SHF.R.U32.HI R2, RZ, 0x2, R2 ;  /* 0x00000002ff027819 */ /* 0x000fc80000011602 */
[----:B------:R-:W-:-:S04]  /*112d0*/  LOP3.LUT R0, R2, 0x60, R0, 0xf8, !PT ;  /* 0x0000006002007812 */ /* 0x000fc800078ef800 */
[----:B------:R-:W-:-:S04]  /*112e0*/  LOP3.LUT R9, R0, R8, RZ, 0xfc, !PT ;  /* 0x0000000800097212 */ /* 0x000fc800078efcff */
[C---:B------:R-:W-:Y:S01]  /*112f0*/  ISETP.GE.AND P0, PT, R9.reuse, UR41, PT ;  /* 0x0000002909007c0c */ /* 0x040fe2000bf06270 */
[----:B------:R-:W-:-:S04]  /*11300*/  IMAD.IADD R0, R9, 0x1, R34 ;  /* 0x0000000109007824 */ /* 0x000fc800078e0222 */
[----:B0-----:R-:W-:-:S04]  /*11310*/  @P1 IMAD.HI.U32 R4, R0, R5, RZ ;  /* 0x0000000500041227 */ /* 0x001fc800078e00ff */
[----:B------:R-:W-:Y:S01]  /*11320*/  IMAD.MOV.U32 R6, RZ, RZ, R0 ;  /* 0x000000ffff067224 */ /* 0x000fe200078e0000 */
[----:B--2---:R-:W-:-:S03]  /*11330*/  @P1 SHF.R.U32.HI R6, RZ, R7, R4 ;  /* 0x00000007ff061219 */ /* 0x004fc60000011604 */
[----:B------:R-:W0:Y:S01]  /*11340*/  @!P0 LDC.64 R2, c[0x0][0x428] ;  /* 0x00010a00ff028b82 */ /* 0x000e220000000a00 */
[--C-:B------:R-:W-:Y:S01]  /*11350*/  @!P0 SHF.R.S32.HI R5, RZ, 0x1f, R6.reuse ;  /* 0x0000001fff058819 */ /* 0x100fe20000011406 */
[----:B------:R-:W-:Y:S02]  /*11360*/  @!P0 IMAD.MOV.U32 R4, RZ, RZ, R6 ;  /* 0x000000ffff048224 */ /* 0x000fe400078e0006 */
[-C--:B0-----:R-:W-:Y:S02]  /*11370*/  @!P0 IMAD R7, R33, R2.reuse, RZ ;  /* 0x0000000221078224 */ /* 0x081fe400078e02ff */
        /* <DEDUP_REMOVED lines=8> */
[----:B------:R-:W-:Y:S01]  /*11400*/  IMAD R5, RZ, RZ, -UR36 ;  /* 0x80000024ff057e24 */ /* 0x000fe2000f8e02ff */
[----:B------:R-:W-:-:S03]  /*11410*/  LOP3.LUT R16, R16, 0xffffffdf, RZ, 0xc0, !PT ;  /* 0xffffffdf10107812 */ /* 0x000fc600078ec0ff */
[----:B------:R-:W-:Y:S02]  /*11420*/  IMAD R22, R22, R5, UR37 ;  /* 0x0000002516167e24 */ /* 0x000fe4000f8e0205 */
[----:B------:R-:W-:Y:S02]  /*11430*/  IMAD.MOV R5, RZ, RZ, -R6 ;  /* 0x000000ffff057224 */ /* 0x000fe400078e0a06 */
[----:B0-----:R-:W-:Y:S01]  /*11440*/  IMAD.U32 R2, RZ, RZ, UR50 ;  /* 0x00000032ff027e24 */ /* 0x001fe2000f8e00ff */
[----:B------:R-:W-:Y:S01]  /*11450*/  SHF.R.S32.HI R26, RZ, 0x1f, R22 ;  /* 0x0000001fff1a7819 */ /* 0x000fe20000011416 */
[----:B------:R-:W-:-:S03]  /*11460*/  IMAD R5, R10, R5, R0 ;  /* 0x000000050a057224 */ /* 0x000fc600078e0200 */
[----:B------:R-:W-:-:S13]  /*11470*/  ISETP.NE.AND P2, PT, R2, 0x3, PT ;  /* 0x000000030200780c */ /* 0x000fda0003f45270 */
[----:B------:R-:W-:Y:S01]  /*11480*/  @P2 LOP3.LUT R16, R16, 0x20, RZ, 0xfc, !PT ;  /* 0x0000002010102812 */ /* 0x000fe200078efcff */
[----:B------:R-:W-:Y:S06]  /*11490*/  @!P2 BRA `(.L_x_1113) ;  /* 0x000000000004a947 */ /* 0x000fec0003800000 */
[----:B------:R-:W-:Y:S01]  /*114a0*/  BPT.TRAP 0x1 ;  /* 0x000000040000795c */ /* 0x000fe20000300000 */
.L_x_1113:
[----:B------:R-:W-:Y:S01]  /*114b0*/  IMAD R0, R19, 0x8, R17 ;  /* 0x0000000813007824 */ /* 0x000fe200078e0211 */
[----:B------:R-:W-:Y:S01]  /*114c0*/  SHF.L.U32 R21, R23, 0x1f, RZ ;  /* 0x0000001f17157819 */ /* 0x000fe200000006ff */
[----:B------:R-:W-:Y:S01]  /*114d0*/  BSSY B0, `(.L_x_1114) ;  /* 0x0000004000007945 */ /* 0x000fe20003800000 */
[----:B------:R-:W-:Y:S02]  /*114e0*/  SHF.R.S32.HI R18, RZ, 0x1f, R5 ;  /* 0x0000001fff127819 */ /* 0x000fe40000011405 */
[----:B------:R-:W0:Y:S02]  /*114f0*/  SYNCS.PHASECHK.TRANS64.TRYWAIT P0, [R0+URZ+0x22880], R21 ;  /* 0x02288015000075a7 */ /* 0x000e24000800017f */
[----:B0-----:R-:W-:Y:S05]  /*11500*/  @!P0 BRA `(.L_x_1115) ;  /* 0x0000003400c48947 */ /* 0x001fea0003800000 */
.L_x_1184:
[----:B------:R-:W-:Y:S05]  /*11510*/  BSYNC B0 ;  /* 0x0000000000007941 */ /* 0x000fea0003800000 */
.L_x_1114:
[----:B------:R-:W1:Y:S01]  /*11520*/  S2R R7, SR_TID.X ;  /* 0x0000000000077919 */ /* 0x000e620000002100 */
[----:B------:R-:W-:Y:S01]  /*11530*/  ULDC.64 UR4, c[0x0][0x328] ;  /* 0x0000ca0000047ab9 */ /* 0x000fe20000000a00 */
[----:B-----5:R-:W-:Y:S01]  /*11540*/  SHF.R.S32.HI R20, RZ, 0x1f, R4 ;  /* 0x0000001fff147819 */ /* 0x020fe20000011404 */
[----:B------:R-:W-:Y:S01]  /*11550*/  IMAD R6, R18, UR4, RZ ;  /* 0x0000000412067c24 */ /* 0x000fe2000f8e02ff */
[----:B------:R-:W-:Y:S01]  /*11560*/  ULDC.64 UR6, c[0x0][0x318] ;  /* 0x0000c60000067ab9 */ /* 0x000fe20000000a00 */
[----:B------:R-:W-:Y:S01]  /*11570*/  IMAD.WIDE.U32 R2, R5, UR4, RZ ;  /* 0x0000000405027c25 */ /* 0x000fe2000f8e00ff */
[----:B------:R-:W-:-:S03]  /*11580*/  LOP3.LUT P1, RZ, R16, 0x1, RZ, 0xc0, !PT ;  /* 0x0000000110ff7812 */ /* 0x000fc6000782c0ff */
[----:B------:R-:W-:Y:S01]  /*11590*/  IMAD R6, R5, UR5, R6 ;  /* 0x0000000505067c24 */ /* 0x000fe2000f8e0206 */
[----:B------:R-:W-:-:S03]  /*115a0*/  ULDC.64 UR4, c[0x0][0x338] ;  /* 0x0000ce0000047ab9 */ /* 0x000fc60000000a00 */
[----:B------:R-:W-:Y:S02]  /*115b0*/  IMAD.IADD R3, R3, 0x1, R6 ;  /* 0x0000000103037824 */ /* 0x000fe400078e0206 */
[----:B------:R-:W-:Y:S02]  /*115c0*/  IMAD R6, R20, UR4, RZ ;  /* 0x0000000414067c24 */ /* 0x000fe4000f8e02ff */
[----:B------:R-:W-:-:S04]  /*115d0*/  IMAD.WIDE.U32 R2, R4, UR4, R2 ;  /* 0x0000000404027c25 */ /* 0x000fc8000f8e0002 */
[----:B------:R-:W-:Y:S01]  /*115e0*/  IMAD R6, R4, UR5, R6 ;  /* 0x0000000504067c24 */ /* 0x000fe2000f8e0206 */
[----:B------:R-:W-:Y:S02]  /*115f0*/  ULDC.64 UR4, c[0x0][0x330] ;  /* 0x0000cc0000047ab9 */ /* 0x000fe40000000a00 */
[----:B------:R-:W-:Y:S02]  /*11600*/  IMAD R9, R26, UR4, RZ ;  /* 0x000000041a097c24 */ /* 0x000fe4000f8e02ff */
[----:B------:R-:W-:Y:S02]  /*11610*/  IMAD.IADD R3, R3, 0x1, R6 ;  /* 0x0000000103037824 */ /* 0x000fe400078e0206 */
[C---:B------:R-:W-:Y:S02]  /*11620*/  IMAD R9, R22.reuse, UR5, R9 ;  /* 0x0000000516097c24 */ /* 0x040fe4000f8e0209 */
[----:B------:R-:W-:Y:S01]  /*11630*/  IMAD.WIDE.U32 R2, R22, UR4, R2 ;  /* 0x0000000416027c25 */ /* 0x000fe2000f8e0002 */
[----:B------:R-:W-:Y:S01]  /*11640*/  UMOV UR4, 0xffffffff ;  /* 0xffffffff00047882 */ /* 0x000fe20000000000 */
[----:B-1----:R-:W-:-:S02]  /*11650*/  LOP3.LUT R7, R7, 0x7f, RZ, 0xc0, !PT ;  /* 0x0000007f07077812 */ /* 0x002fc400078ec0ff */
[----:B------:R-:W-:Y:S01]  /*11660*/  IMAD R6, R19, 0x4000, R37 ;  /* 0x0000400013067824 */ /* 0x000fe200078e0225 */
[----:B------:R-:W-:Y:S02]  /*11670*/  IADD3 R10, P0, R2, UR6, RZ ;  /* 0x00000006020a7c10 */ /* 0x000fe4000ff1e0ff */
[----:B------:R-:W-:Y:S02]  /*11680*/  SHF.R.U32.HI R7, RZ, 0x2, R7 ;  /* 0x00000002ff077819 */ /* 0x000fe40000011607 */
[----:B------:R-:W-:Y:S02]  /*11690*/  IADD3.X R9, R3, UR7, R9, P0, !PT ;  /* 0x0000000703097c10 */ /* 0x000fe400087fe409 */
[----:B------:R-:W-:-:S04]  /*116a0*/  IADD3 R8, -R7, UR41, -R8 ;  /* 0x0000002907087c10 */ /* 0x000fc8000fffe908 */
[----:B------:R-:W-:Y:S01]  /*116b0*/  ISETP.GE.AND P4, PT, R8, 0x1, PT ;  /* 0x000000010800780c */ /* 0x000fe20003f86270 */
[----:B------:R-:W-:-:S12]  /*116c0*/  BRA.DIV UR4, `(.L_x_1116) ;  /* 0x0000003604687947 */ /* 0x000fd8000b800000 */
[----:B------:R-:W1:Y:S01]  /*116d0*/  SHFL.IDX PT, R2, R10, RZ, 0x1c1f ;  /* 0x001c1fff0a027589 */ /* 0x000e6200000e0000 */
[----:B------:R-:W-:Y:S02]  /*116e0*/  LOP3.LUT P6, RZ, R16, 0x2, RZ, 0xc0, !PT ;  /* 0x0000000210ff7812 */ /* 0x000fe400078cc0ff */
[----:B------:R-:W-:Y:S01]  /*116f0*/  IADD3 R6, R17, R6, R29 ;  /* 0x0000000611067210 */ /* 0x000fe20007ffe01d */
[----:B------:R-:W2:Y:S01]  /*11700*/  SHFL.IDX PT, R3, R9, RZ, 0x1c1f ;  /* 0x001c1fff09037589 */ /* 0x000ea200000e0000 */
[C---:B------:R-:W-:Y:S02]  /*11710*/  ISETP.GE.AND P3, PT, R8.reuse, 0x21, PT ;  /* 0x000000210800780c */ /* 0x040fe40003f66270 */
[----:B------:R-:W-:Y:S01]  /*11720*/  ISETP.GE.AND P2, PT, R8, 0x41, PT ;  /* 0x000000410800780c */ /* 0x000fe20003f46270 */
[----:B------:R-:W-:Y:S01]  /*11730*/  IMAD.IADD R7, R30, 0x1, R6 ;  /* 0x000000011e077824 */ /* 0x000fe200078e0206 */
[----:B------:R-:W-:Y:S02]  /*11740*/  ISETP.GE.AND P5, PT, R8, 0x61, PT ;  /* 0x000000610800780c */ /* 0x000fe40003fa6270 */
[----:B-1----:R-:W-:-:S05]  /*11750*/  IADD3 R2, P0, R32, R2, RZ ;  /* 0x0000000220027210 */ /* 0x002fca0007f1e0ff */
[----:B--2---:R-:W-:Y:S01]  /*11760*/  IMAD.X R3, RZ, RZ, R3, P0 ;  /* 0x000000ffff037224 */ /* 0x004fe200000e0603 */
[----:B------:R-:W-:-:S13]  /*11770*/  ISETP.LT.OR P0, PT, R8, 0x1, P6 ;  /* 0x000000010800780c */ /* 0x000fda0003701670 */
[----:B------:R-:W-:Y:S01]  /*11780*/  @!PT LDS RZ, [RZ] ;  /* 0x00000000fffff984 */ /* 0x000fe20000000800 */
        /* <DEDUP_REMOVED lines=13> */
[----:B------:R-:W3:Y:S01]  /*11860*/  SHFL.IDX PT, R9, R9, 0x3, 0x1c1f ;  /* 0x007c1f0009097f89 */ /* 0x000ee200000e0000 */
[----:B-1----:R-:W-:-:S05]  /*11870*/  IADD3 R2, P0, R32, R2, RZ ;  /* 0x0000000220027210 */ /* 0x002fca0007f1e0ff */
[----:B--2---:R-:W-:Y:S01]  /*11880*/  IMAD.X R3, RZ, RZ, R3, P0 ;  /* 0x000000ffff037224 */ /* 0x004fe200000e0603 */
[----:B------:R-:W-:-:S13]  /*11890*/  ISETP.LT.OR P0, PT, R8, 0x41, P6 ;  /* 0x000000410800780c */ /* 0x000fda0003701670 */
[----:B------:R-:W-:Y:S01]  /*118a0*/  LDGSTS.E.BYPASS.LTC128B.128 [R6+0xa400], desc[UR48][R2.64], !P0 ;  /* 0x0a40000002067fae */ /* 0x000fe2000c101d70 */
[----:B------:R-:W-:-:S13]  /*118b0*/  ISETP.LT.OR P0, PT, R8, 0x41, P1 ;  /* 0x000000410800780c */ /* 0x000fda0000f01670 */
[----:B------:R1:W-:Y:S04]  /*118c0*/  LDGSTS.E.BYPASS.LTC128B.128 [R7+0xa400], desc[UR48][R2.64+0x40], !P0 ;  /* 0x0a40004002077fae */ /* 0x0003e8000c101d70 */
[----:B-1-3--:R1:W2:Y:S02]  /*118d0*/  SHFL.IDX PT, R2, R10, 0x3, 0x1c1f ;  /* 0x007c1f000a027f89 */ /* 0x00a2a400000e0000 */
.L_x_1194:
        /* <DEDUP_REMOVED lines=12> */
.L_x_1117:
        /* <DEDUP_REMOVED lines=11> */
.L_x_1118:
[----:B------:R2:W-:Y:S01]  /*11a50*/  SYNCS.ARRIVE.TRANS64.A1T0 RZ, [R0+URZ+0x22870], RZ ;  /* 0x022870ff00ff79a7 */ /* 0x0005e2000810003f */
[----:B------:R-:W-:Y:S05]  /*11a60*/  @!P6 BRA `(.L_x_1119) ;  /* 0x000000000004e947 */ /* 0x000fea0003800000 */
[----:B------:R-:W-:Y:S01]  /*11a70*/  BPT.TRAP 0x1 ;  /* 0x000000040000795c */ /* 0x000fe20000300000 */
.L_x_1119:
[----:B------:R-:W3:Y:S01]  /*11a80*/  SYNCS.PHASECHK.TRANS64.TRYWAIT P0, [R0+URZ+0x22840], R21 ;  /* 0x02284015000075a7 */ /* 0x000ee2000800017f */
[----:B------:R-:W-:Y:S04]  /*11a90*/  BSSY B0, `(.L_x_1120) ;  /* 0x0000002000007945 */ /* 0x000fe80003800000 */
[----:B---3--:R-:W-:Y:S05]  /*11aa0*/  @!P0 BRA `(.L_x_1121) ;  /* 0x0000003400d08947 */ /* 0x008fea0003800000 */
.L_x_1195:
[----:B------:R-:W-:Y:S05]  /*11ab0*/  BSYNC B0 ;  /* 0x0000000000007941 */ /* 0x000fea0003800000 */
.L_x_1120:
[----:B------:R-:W-:Y:S01]  /*11ac0*/  ULDC.64 UR4, c[0x0][0x300] ;  /* 0x0000c00000047ab9 */ /* 0x000fe20000000a00 */
[----:B------:R-:W-:Y:S01]  /*11ad0*/  ULDC.64 UR6, c[0x0][0x2e8] ;  /* 0x0000ba0000067ab9 */ /* 0x000fe20000000a00 */
[----:B------:R-:W-:Y:S01]  /*11ae0*/  IMAD R18, R18, UR4, RZ ;  /* 0x0000000412127c24 */ /* 0x000fe2000f8e02ff */
[----:B------:R-:W-:Y:S01]  /*11af0*/  LOP3.LUT P1, RZ, R16, 0x4, RZ, 0xc0, !PT ;  /* 0x0000000410ff7812 */ /* 0x000fe2000782c0ff */
[----:B------:R-:W-:-:S04]  /*11b00*/  IMAD.WIDE.U32 R2, R5, UR4, RZ ;  /* 0x0000000405027c25 */ /* 0x000fc8000f8e00ff */
[----:B------:R-:W-:Y:S01]  /*11b10*/  IMAD R7, R5, UR5, R18 ;  /* 0x0000000505077c24 */ /* 0x000fe2000f8e0212 */
[----:B------:R-:W-:Y:S01]  /*11b20*/  ULDC.64 UR4, c[0x0][0x310] ;  /* 0x0000c40000047ab9 */ /* 0x000fe20000000a00 */
[----:B------:R-:W-:Y:S02]  /*11b30*/  IMAD R6, R19, 0x6000, R36 ;  /* 0x0000600013067824 */ /* 0x000fe400078e0224 */
[----:B------:R-:W-:Y:S02]  /*11b40*/  IMAD.IADD R3, R3, 0x1, R7 ;  /* 0x0000000103037824 */ /* 0x000fe400078e0207 */
[----:B------:R-:W-:Y:S02]  /*11b50*/  IMAD R5, R20, UR4, RZ ;  /* 0x0000000414057c24 */ /* 0x000fe4000f8e02ff */
[----:B------:R-:W-:-:S04]  /*11b60*/  IMAD.WIDE.U32 R2, R4, UR4, R2 ;  /* 0x0000000404027c25 */ /* 0x000fc8000f8e0002 */
[----:B------:R-:W-:Y:S01]  /*11b70*/  IMAD R5, R4, UR5, R5 ;  /* 0x0000000504057c24 */ /* 0x000fe2000f8e0205 */
[----:B------:R-:W-:-:S03]  /*11b80*/  ULDC.64 UR4, c[0x0][0x308] ;  /* 0x0000c20000047ab9 */ /* 0x000fc60000000a00 */
[----:B------:R-:W-:Y:S02]  /*11b90*/  IMAD.IADD R3, R3, 0x1, R5 ;  /* 0x0000000103037824 */ /* 0x000fe400078e0205 */
[----:B------:R-:W-:Y:S02]  /*11ba0*/  IMAD R5, R26, UR4, RZ ;  /* 0x000000041a057c24 */ /* 0x000fe4000f8e02ff */
[----:B------:R-:W-:Y:S01]  /*11bb0*/  IMAD.WIDE.U32 R2, R22, UR4, R2 ;  /* 0x0000000416027c25 */ /* 0x000fe2000f8e0002 */
[----:B------:R-:W-:-:S03]  /*11bc0*/  UMOV UR4, 0xffffffff ;  /* 0xffffffff00047882 */ /* 0x000fc60000000000 */
[----:B------:R-:W-:Y:S01]  /*11bd0*/  IMAD R5, R22, UR5, R5 ;  /* 0x0000000516057c24 */ /* 0x000fe2000f8e0205 */
[----:B------:R-:W-:-:S04]  /*11be0*/  IADD3 R4, P0, R2, UR6, RZ ;  /* 0x0000000602047c10 */ /* 0x000fc8000ff1e0ff */
[----:B------:R-:W-:Y:S01]  /*11bf0*/  IADD3.X R5, R3, UR7, R5, P0, !PT ;  /* 0x0000000703057c10 */ /* 0x000fe200087fe405 */
[----:B------:R-:W-:Y:S08]  /*11c00*/  BRA.DIV UR4, `(.L_x_1122) ;  /* 0x00000036048c7947 */ /* 0x000ff0000b800000 */
[----:B------:R-:W4:Y:S01]  /*11c10*/  SHFL.IDX PT, R14, R4, RZ, 0x1c1f ;  /* 0x001c1fff040e7589 */ /* 0x000f2200000e0000 */
[----:B------:R-:W-:Y:S01]  /*11c20*/  LOP3.LUT P6, RZ, R16, 0x8, RZ, 0xc0, !PT ;  /* 0x0000000810ff7812 */ /* 0x000fe200078cc0ff */
[C-C-:B------:R-:W-:Y:S02]  /*11c30*/  @P4 IMAD.IADD R7, R17.reuse, 0x1, R6.reuse ;  /* 0x0000000111074824 */ /* 0x140fe400078e0206 */
[----:B------:R-:W5:Y:S01]  /*11c40*/  SHFL.IDX PT, R2, R5, RZ, 0x1c1f ;  /* 0x001c1fff05027589 */ /* 0x000f6200000e0000 */
[----:B------:R-:W-:Y:S01]  /*11c50*/  @P3 IMAD.IADD R9, R17, 0x1, R6 ;  /* 0x0000000111093824 */ /* 0x000fe200078e0206 */
[----:B----4-:R-:W-:-:S05]  /*11c60*/  @P4 IADD3 R14, P0, R32, R14, RZ ;  /* 0x0000000e200e4210 */ /* 0x010fca0007f1e0ff */
[----:B-----5:R-:W-:Y:S01]  /*11c70*/  @P4 IMAD.X R3, RZ, RZ, R2, P0 ;  /* 0x000000ffff034224 */ /* 0x020fe200000e0602 */
[C---:B------:R-:W-:Y:S01]  /*11c80*/  LOP3.LUT P0, RZ, R16.reuse, 0x10, RZ, 0xc0, !PT ;  /* 0x0000001010ff7812 */ /* 0x040fe2000780c0ff */
[----:B------:R-:W-:Y:S02]  /*11c90*/  @P4 IMAD.MOV.U32 R2, RZ, RZ, R14 ;  /* 0x000000ffff024224 */ /* 0x000fe400078e000e */
[----:B------:R-:W4:Y:S10]  /*11ca0*/  SHFL.IDX PT, R14, R4, 0x1, 0x1c1f ;  /* 0x003c1f00040e7f89 */ /* 0x000f3400000e0000 */
[----:B------:R-:W-:Y:S04]  /*11cb0*/  @P4 LDGSTS.E.BYPASS.LTC128B.128 [R7+0x16400], desc[UR48][R2.64], !P0 ;  /* 0x1640000002074fae */ /* 0x000fe8000c101d70 */
[----:B------:R-:W-:Y:S04]  /*11cc0*/  @P4 LDGSTS.E.BYPASS.LTC128B.128 [R7+0x18400], desc[UR48][R2.64+0x40], !P6 ;  /* 0x1840004002074fae */ /* 0x000fe8000f101d70 */
[----:B------:R5:W-:Y:S01]  /*11cd0*/  @P4 LDGSTS.E.BYPASS.LTC128B.128 [R7+0x1a400], desc[UR48][R2.64+0x80], !P1 ;  /* 0x1a40008002074fae */ /* 0x000be2000c901d70 */
[----:B------:R-:W-:-:S02]  /*11ce0*/  LOP3.LUT P4, RZ, R16, 0x10, RZ, 0xc0, !PT ;  /* 0x0000001010ff7812 */ /* 0x000fc4000788c0ff */
[----:B----4-:R-:W-:Y:S01]  /*11cf0*/  @P3 IADD3 R14, P0, R32, R14, RZ ;  /* 0x0000000e200e3210 */ /* 0x010fe20007f1e0ff */
[----:B-----5:R-:W0:Y:S01]  /*11d00*/  SHFL.IDX PT, R2, R5, 0x1, 0x1c1f ;  /* 0x003c1f0005027f89 */ /* 0x020e2200000e0000 */
[----:B------:R-:W-:-:S03]  /*11d10*/  @P2 IMAD.IADD R7, R17, 0x1, R6 ;  /* 0x0000000111072824 */ /* 0x000fc600078e0206 */
[----:B0--3--:R-:W-:Y:S02]  /*11d20*/  @P3 IMAD.X R21, RZ, RZ, R2, P0 ;  /* 0x000000ffff153224 */ /* 0x009fe400000e0602 */
[----:B------:R-:W-:Y:S02]  /*11d30*/  @P3 IMAD.MOV.U32 R2, RZ, RZ, R14 ;  /* 0x000000ffff023224 */ /* 0x000fe400078e000e */
[----:B------:R-:W-:Y:S01]  /*11d40*/  @P3 IMAD.MOV.U32 R3, RZ, RZ, R21 ;  /* 0x000000ffff033224 */ /* 0x000fe200078e0015 */
[----:B------:R-:W0:Y:S04]  /*11d50*/  SHFL.IDX PT, R14, R4, 0x2, 0x1c1f ;  /* 0x005c1f00040e7f89 */ /* 0x000e2800000e0000 */
[----:B------:R-:W-:Y:S04]  /*11d60*/  @P3 LDGSTS.E.BYPASS.LTC128B.128 [R9+0x16c00], desc[UR48][R2.64], !P4 ;  /* 0x16c0000002093fae */ /* 0x000fe8000e101d70 */
[----:B------:R-:W-:Y:S04]  /*11d70*/  @P3 LDGSTS.E.BYPASS.LTC128B.128 [R9+0x18c00], desc[UR48][R2.64+0x40], !P6 ;  /* 0x18c0004002093fae */ /* 0x000fe8000f101d70 */
[----:B------:R3:W-:Y:S04]  /*11d80*/  @P3 LDGSTS.E.BYPASS.LTC128B.128 [R9+0x1ac00], desc[UR48][R2.64+0x80], !P1 ;  /* 0x1ac0008002093fae */ /* 0x0007e8000c901d70 */
[----:B---3--:R-:W3:Y:S01]  /*11d90*/  SHFL.IDX PT, R2, R5, 0x2, 0x1c1f ;  /* 0x005c1f0005027f89 */ /* 0x008ee200000e0000 */
[----:B0-----:R-:W-:-:S03]  /*11da0*/  @P2 IADD3 R14, P0, R32, R14, RZ ;  /* 0x0000000e200e2210 */ /* 0x001fc60007f1e0ff */
[----:B------:R-:W0:Y:S02]  /*11db0*/  SHFL.IDX PT, R5, R5, 0x3, 0x1c1f ;  /* 0x007c1f0005057f89 */ /* 0x000e2400000e0000 */
[----:B---3--:R-:W-:Y:S02]  /*11dc0*/  @P2 IMAD.X R21, RZ, RZ, R2, P0 ;  /* 0x000000ffff152224 */ /* 0x008fe400000e0602 */
[----:B------:R-:W-:Y:S02]  /*11dd0*/  @P2 IMAD.MOV.U32 R2, RZ, RZ, R14 ;  /* 0x000000ffff022224 */ /* 0x000fe400078e000e */
[----:B------:R-:W-:Y:S01]  /*11de0*/  @P2 IMAD.MOV.U32 R3, RZ, RZ, R21 ;  /* 0x000000ffff032224 */ /* 0x000fe200078e0015 */
[----:B------:R3:W4:Y:S04]  /*11df0*/  SHFL.IDX PT, R14, R4, 0x3, 0x1c1f ;  /* 0x007c1f00040e7f89 */ /* 0x00072800000e0000 */
[----:B------:R3:W-:Y:S04]  /*11e00*/  @P2 LDGSTS.E.BYPASS.LTC128B.128 [R7+0x17400], desc[UR48][R2.64], !P4 ;  /* 0x1740000002072fae */ /* 0x0007e8000e101d70 */
[----:B------:R3:W-:Y:S04]  /*11e10*/  @P2 LDGSTS.E.BYPASS.LTC128B.128 [R7+0x19400], desc[UR48][R2.64+0x40], !P6 ;  /* 0x1940004002072fae */ /* 0x0007e8000f101d70 */
[----:B0-----:R3:W-:Y:S02]  /*11e20*/  @P2 LDGSTS.E.BYPASS.LTC128B.128 [R7+0x1b400], desc[UR48][R2.64+0x80], !P1 ;  /* 0x1b40008002072fae */ /* 0x0017e4000c901d70 */
.L_x_1205:
[C---:B------:R-:W-:Y:S02]  /*11e30*/  LOP3.LUT P3, RZ, R16.reuse, 0x10, RZ, 0xc0, !PT ;  /* 0x0000001010ff7812 */ /* 0x040fe4000786c0ff */
[----:B------:R-:W-:Y:S02]  /*11e40*/  LOP3.LUT P2, RZ, R16, 0x8, RZ, 0xc0, !PT ;  /* 0x0000000810ff7812 */ /* 0x000fe4000784c0ff */
[----:B---34-:R-:W-:-:S05]  /*11e50*/  @P5 IADD3 R2, P0, R32, R14, RZ ;  /* 0x0000000e20025210 */ /* 0x018fca0007f1e0ff */
[----:B------:R-:W-:Y:S01]  /*11e60*/  @P5 IMAD.X R3, RZ, RZ, R5, P0 ;  /* 0x000000ffff035224 */ /* 0x000fe200000e0605 */
[----:B------:R-:W-:Y:S01]  /*11e70*/  PLOP3.LUT P0, PT, PT, PT, PT, 0x80, 0x0 ;  /* 0x000000000000781c */ /* 0x000fe20003f0f070 */
[----:B------:R-:W-:-:S05]  /*11e80*/  @P5 IMAD.IADD R5, R17, 0x1, R6 ;  /* 0x0000000111055824 */ /* 0x000fca00078e0206 */
[----:B------:R-:W-:Y:S01]  /*11e90*/  @!PT LDS RZ, [RZ] ;  /* 0x00000000fffff984 */ /* 0x000fe20000000800 */
[----:B------:R-:W-:Y:S01]  /*11ea0*/  @!PT LDS RZ, [RZ] ;  /* 0x00000000fffff984 */ /* 0x000fe20000000800 */
[----:B------:R-:W-:Y:S01]  /*11eb0*/  @!PT LDS RZ, [RZ] ;  /* 0x00000000fffff984 */ /* 0x000fe20000000800 */
[----:B------:R0:W-:Y:S04]  /*11ec0*/  @P5 LDGSTS.E.BYPASS.LTC128B.128 [R5+0x17c00], desc[UR48][R2.64], !P3 ;  /* 0x17c0000002055fae */ /* 0x0001e8000d901d70 */
[----:B------:R0:W-:Y:S04]  /*11ed0*/  @P5 LDGSTS.E.BYPASS.LTC128B.128 [R5+0x19c00], desc[UR48][R2.64+0x40], !P2 ;  /* 0x19c0004002055fae */ /* 0x0001e8000d101d70 */
[----:B------:R0:W-:Y:S01]  /*11ee0*/  @P5 LDGSTS.E.BYPASS.LTC128B.128 [R5+0x1bc00], desc[UR48][R2.64+0x80], !P1 ;  /* 0x1bc0008002055fae */ /* 0x0001e2000c901d70 */
[----:B------:R-:W-:Y:S01]  /*11ef0*/  NOP ;  /* 0x0000000000007918 */ /* 0x000fe20000000000 */
.L_x_1123:
        /* <DEDUP_REMOVED lines=11> */
.L_x_1124:
[----:B------:R0:W-:Y:S02]  /*11fb0*/  SYNCS.ARRIVE.TRANS64.A1T0 RZ, [R0+URZ+0x22830], RZ ;  /* 0x022830ff00ff79a7 */ /* 0x0001e4000810003f */
[----:B------:R-:W-:Y:S05]  /*11fc0*/  WARPSYNC.ALL ;  /* 0x0000000000007948 */ /* 0x000fea0003800000 */
[----:B------:R-:W-:Y:S01]  /*11fd0*/  BSSY B6, `(.L_x_1125) ;  /* 0x0000015000067945 */ /* 0x000fe20003800000 */
[----:B0-2---:R-:W-:Y:S01]  /*11fe0*/  VIADD R0, R17, 0x10400 ;  /* 0x0001040011007836 */ /* 0x005fe20000000000 */
[----:B------:R-:W-:Y:S04]  /*11ff0*/  BAR.SYNC.DEFER_BLOCKING 0x8, 0x180 ;  /* 0x0206000000007b1d */ /* 0x000fe80000010000 */
        /* <DEDUP_REMOVED lines=11> */
[----:B-1----:R-:W-:Y:S02]  /*120b0*/  IMAD.U32 R10, RZ, RZ, UR4 ;  /* 0x00000004ff0a7e24 */ /* 0x002fe4000f8e00ff */
[----:B------:R-:W-:Y:S02]  /*120c0*/  IMAD.U32 R11, RZ, RZ, UR5 ;  /* 0x00000005ff0b7e24 */ /* 0x000fe4000f8e00ff */
[----:B------:R-:W-:Y:S02]  /*120d0*/  IMAD.MOV.U32 R8, RZ, RZ, 0x70 ;  /* 0x00000070ff087424 */ /* 0x000fe400078e00ff */
[----:B------:R-:W-:Y:S02]  /*120e0*/  IMAD.MOV.U32 R12, RZ, RZ, 0x1 ;  /* 0x00000001ff0c7424 */ /* 0x000fe400078e00ff */
[----:B------:R-:W-:-:S07]  /*120f0*/  IMAD.MOV.U32 R13, RZ, RZ, RZ ;  /* 0x000000ffff0d7224 */ /* 0x000fce00078e00ff */
[----:B------:R-:W-:-:S07]  /*12100*/  LEPC R20, `(.L_x_1126) ;  /* 0x000000001014794e */ /* 0x000fce0000000000 */
[----:B0-----:R-:W-:Y:S05]  /*12110*/  CALL.ABS.NOINC R2 ;  /* 0x0000000002007343 */ /* 0x001fea0003c00000 */
.L_x_1126:
[----:B------:R-:W-:Y:S05]  /*12120*/  BSYNC B6 ;  /* 0x0000000000067941 */ /* 0x000fea0003800000 */
.L_x_1125:
[----:B------:R0:W5:Y:S01]  /*12130*/  LDL R8, [R1+0x8] ;  /* 0x0000080001087983 */ /* 0x0001620000100800 */
[----:B------:R-:W-:Y:S01]  /*12140*/  UISETP.NE.AND UP0, UPT, UR52, URZ, UPT ;  /* 0x0000003f3400728c */ /* 0x000fe2000bf05270 */
[----:B------:R-:W2:Y:S01]  /*12150*/  S2R R2, SR_TID.X ;  /* 0x0000000000027919 */ /* 0x000ea20000002100 */
[----:B------:R-:W-:Y:S01]  /*12160*/  R2UR UR6, R26 ;  /* 0x000000001a0672ca */ /* 0x000fe200000e0000 */
[----:B------:R-:W-:-:S03]  /*12170*/  ULDC.64 UR8, c[0x0][0x2d8] ;  /* 0x0000b60000087ab9 */ /* 0x000fc60000000a00 */
[----:B------:R-:W-:Y:S02]  /*12180*/  PLOP3.LUT P0, PT, PT, PT, UP0, 0x80, 0x0 ;  /* 0x000000000000781c */ /* 0x000fe40003f0f008 */
[C---:B------:R-:W-:Y:S02]  /*12190*/  LOP3.LUT P3, RZ, R16.reuse, 0x200, RZ, 0xc0, !PT ;  /* 0x0000020010ff7812 */ /* 0x040fe4000786c0ff */
[C---:B------:R-:W-:Y:S01]  /*121a0*/  LOP3.LUT P4, RZ, R16.reuse, 0x100, RZ, 0xc0, !PT ;  /* 0x0000010010ff7812 */ /* 0x040fe2000788c0ff */
[----:B------:R-:W-:Y:S01]  /*121b0*/  @UP0 ULDC UR4, c[0x0][0x44c] ;  /* 0x0001130000040ab9 */ /* 0x000fe20000000800 */
[----:B------:R-:W-:Y:S02]  /*121c0*/  LOP3.LUT P5, RZ, R16, 0x80, RZ, 0xc0, !PT ;  /* 0x0000008010ff7812 */ /* 0x000fe400078ac0ff */
[C---:B--2---:R-:W-:Y:S01]  /*121d0*/  LOP3.LUT R18, R2.reuse, 0x7f, RZ, 0xc0, !PT ;  /* 0x0000007f02127812 */ /* 0x044fe200078ec0ff */
[----:B------:R-:W-:-:S03]  /*121e0*/  IMAD.SHL.U32 R2, R2, 0x20, RZ ;  /* 0x0000002002027824 */ /* 0x000fc600078e00ff */
[----:B------:R-:W-:-:S04]  /*121f0*/  SHF.R.U32.HI R18, RZ, 0x2, R18 ;  /* 0x00000002ff127819 */ /* 0x000fc80000011612 */
[----:B------:R-:W-:-:S05]  /*12200*/  LOP3.LUT R2, R18, 0x60, R2, 0xf8, !PT ;  /* 0x0000006012027812 */ /* 0x000fca00078ef802 */
[----:B------:R-:W-:-:S04]  /*12210*/  VIADD R5, R2, UR42 ;  /* 0x0000002a02057c36 */ /* 0x000fc80008000000 */
[----:B------:R-:W-:Y:S01]  /*12220*/  @P0 IMAD.HI.U32 R2, R5, UR4, RZ ;  /* 0x0000000405020c27 */ /* 0x000fe2000f8e00ff */
[----:B------:R-:W-:Y:S01]  /*12230*/  PLOP3.LUT P0, PT, PT, PT, UP0, 0x80, 0x0 ;  /* 0x000000000000781c */ /* 0x000fe20003f0f008 */
[----:B------:R-:W-:Y:S01]  /*12240*/  @UP0 ULDC UR4, c[0x0][0x450] ;  /* 0x0001140000040ab9 */ /* 0x000fe20000000800 */
[----:B------:R-:W-:Y:S01]  /*12250*/  R2UR UR7, R22 ;  /* 0x00000000160772ca */ /* 0x000fe200000e0000 */
[----:B------:R-:W-:Y:S01]  /*12260*/  IMAD.MOV.U32 R0, RZ, RZ, R5 ;  /* 0x000000ffff007224 */ /* 0x000fe200078e0005 */
[----:B------:R-:W-:-:S09]  /*12270*/  UIMAD UR6, UR6, UR8, URZ ;  /* 0x00000008060672a4 */ /* 0x000fd2000f8e023f */
[----:B------:R-:W-:Y:S02]  /*12280*/  @P0 SHF.R.U32.HI R0, RZ, UR4, R2 ;  /* 0x00000004ff000c19 */ /* 0x000fe40008011602 */
[----:B------:R-:W-:Y:S01]  /*12290*/  R2UR UR4, R22 ;  /* 0x00000000160472ca */ /* 0x000fe200000e0000 */
[----:B------:R-:W-:Y:S02]  /*122a0*/  UIMAD UR7, UR7, UR9, UR6 ;  /* 0x00000009070772a4 */ /* 0x000fe4000f8e0206 */
[----:B------:R-:W-:Y:S01]  /*122b0*/  USHF.R.S32.HI UR6, URZ, 0x1f, UR36 ;  /* 0x0000001f3f067899 */ /* 0x000fe20008011424 */
[----:B------:R-:W-:-:S09]  /*122c0*/  SHF.R.S32.HI R2, RZ, 0x1f, R0 ;  /* 0x0000001fff027819 */ /* 0x000fd20000011400 */
[----:B------:R-:W-:-:S03]  /*122d0*/  UIMAD.WIDE.U32 UR4, UR4, UR8, URZ ;  /* 0x00000008040472a5 */ /* 0x000fc6000f8e003f */
[----:B------:R-:W-:Y:S01]  /*122e0*/  ULDC.64 UR8, c[0x0][0x2e0] ;  /* 0x0000b80000087ab9 */ /* 0x000fe20000000a00 */
[----:B------:R-:W-:Y:S02]  /*122f0*/  UIADD3 UR5, UR5, UR7, URZ ;  /* 0x0000000705057290 */ /* 0x000fe4000fffe03f */
[----:B------:R-:W-:Y:S01]  /*12300*/  UIMAD UR6, UR6, UR8, URZ ;  /* 0x00000008060672a4 */ /* 0x000fe2000f8e023f */
[----:B------:R-:W2:Y:S01]  /*12310*/  S2R R18, SR_TID.X ;  /* 0x0000000000127919 */ /* 0x000ea20000002100 */
[----:B------:R-:W-:Y:S02]  /*12320*/  UIMAD.WIDE.U32 UR4, UR36, UR8, UR4 ;  /* 0x00000008240472a5 */ /* 0x000fe4000f8e0004 */
[----:B------:R-:W-:-:S03]  /*12330*/  UIMAD UR6, UR36, UR9, UR6 ;  /* 0x00000009240672a4 */ /* 0x000fc6000f8e0206 */
[----:B------:R-:W-:Y:S01]  /*12340*/  ULDC.64 UR8, c[0x0][0x2d0] ;  /* 0x0000b40000087ab9 */ /* 0x000fe20000000a00 */
[----:B------:R-:W-:Y:S01]  /*12350*/  UIADD3 UR5, UR5, UR6, URZ ;  /* 0x0000000605057290 */ /* 0x000fe2000fffe03f */
[----:B------:R-:W-:Y:S02]  /*12360*/  IMAD R3, R2, UR8, RZ ;  /* 0x0000000802037c24 */ /* 0x000fe4000f8e02ff */
[----:B------:R-:W-:Y:S02]  /*12370*/  IMAD.U32 R9, RZ, RZ, UR8 ;  /* 0x00000008ff097e24 */ /* 0x000fe4000f8e00ff */
[C---:B------:R-:W-:Y:S02]  /*12380*/  IMAD R7, R0.reuse, UR9, R3 ;  /* 0x0000000900077c24 */ /* 0x040fe4000f8e0203 */
[----:B------:R-:W-:Y:S02]  /*12390*/  IMAD.MOV R4, RZ, RZ, -R0 ;  /* 0x000000ffff047224 */ /* 0x000fe400078e0a00 */
[----:B------:R-:W-:Y:S01]  /*123a0*/  IMAD.WIDE.U32 R2, R0, R9, UR4 ;  /* 0x0000000400027e25 */ /* 0x000fe2000f8e0009 */
[----:B------:R-:W-:-:S03]  /*123b0*/  ULDC UR4, c[0x0][0x448] ;  /* 0x0001120000047ab9 */ /* 0x000fc60000000800 */
[----:B------:R-:W-:Y:S01]  /*123c0*/  IMAD R5, R4, UR4, R5 ;  /* 0x0000000404057c24 */ /* 0x000fe2000f8e0205 */
[----:B------:R-:W-:Y:S01]  /*123d0*/  ULDC.64 UR4, c[0x0][0x2c8] ;  /* 0x0000b20000047ab9 */ /* 0x000fe20000000a00 */
[----:B------:R-:W-:-:S03]  /*123e0*/  IMAD.IADD R3, R3, 0x1, R7 ;  /* 0x0000000103037824 */ /* 0x000fc600078e0207 */
[----:B------:R-:W-:Y:S01]  /*123f0*/  SHF.R.S32.HI R0, RZ, 0x1f, R5 ;  /* 0x0000001fff007819 */ /* 0x000fe20000011405 */
[----:B------:R-:W-:-:S04]  /*12400*/  IMAD.WIDE.U32 R2, R5, UR4, R2 ;  /* 0x0000000405027c25 */ /* 0x000fc8000f8e0002 */
[----:B------:R-:W-:-:S04]  /*12410*/  IMAD R0, R0, UR4, RZ ;  /* 0x0000000400007c24 */ /* 0x000fc8000f8e02ff */
[----:B------:R-:W-:Y:S01]  /*12420*/  IMAD R5, R5, UR5, R0 ;  /* 0x0000000505057c24 */ /* 0x000fe2000f8e0200 */
[----:B------:R-:W-:Y:S02]  /*12430*/  ULDC.64 UR4, c[0x0][0x280] ;  /* 0x0000a00000047ab9 */ /* 0x000fe40000000a00 */
[----:B------:R-:W-:Y:S01]  /*12440*/  IADD3 R0, P0, R2, UR4, RZ ;  /* 0x0000000402007c10 */ /* 0x000fe2000ff1e0ff */
[----:B------:R-:W-:Y:S01]  /*12450*/  UMOV UR4, 0xffffffff ;  /* 0xffffffff00047882 */ /* 0x000fe20000000000 */
[----:B--2---:R-:W-:Y:S02]  /*12460*/  LOP3.LUT R18, R18, 0x7f, RZ, 0xc0, !PT ;  /* 0x0000007f12127812 */ /* 0x004fe400078ec0ff */
[----:B------:R-:W-:Y:S02]  /*12470*/  IADD3.X R4, R3, UR5, R5, P0, !PT ;  /* 0x0000000503047c10 */ /* 0x000fe400087fe405 */
[----:B-1----:R-:W-:Y:S01]  /*12480*/  SHF.R.U32.HI R10, RZ, 0x2, R18 ;  /* 0x00000002ff0a7819 */ /* 0x002fe20000011612 */
[----:B0-----:R-:W-:Y:S06]  /*12490*/  BRA.DIV UR4, `(.L_x_1127) ;  /* 0x0000003204cc7947 */ /* 0x001fec000b800000 */
[----:B------:R-:W0:Y:S01]  /*124a0*/  SHFL.IDX PT, R14, R0, RZ, 0x1c1f ;  /* 0x001c1fff000e7589 */ /* 0x000e2200000e0000 */
[----:B------:R-:W-:-:S03]  /*124b0*/  VIADD R5, R10, UR42 ;  /* 0x0000002a0a057c36 */ /* 0x000fc60008000000 */
[----:B------:R-:W1:Y:S01]  /*124c0*/  SHFL.IDX PT, R2, R4, RZ, 0x1c1f ;  /* 0x001c1fff04027589 */ /* 0x000e6200000e0000 */
[C---:B------:R-:W-:Y:S01]  /*124d0*/  VIADD R6, R5.reuse, 0x20 ;  /* 0x0000002005067836 */ /* 0x040fe20000000000 */
[----:B------:R-:W-:-:S13]  /*124e0*/  ISETP.GE.AND P0, PT, R5, UR40, PT ;  /* 0x0000002805007c0c */ /* 0x000fda000bf06270 */
[----:B0-----:R-:W-:-:S05]  /*124f0*/  @!P0 IADD3 R14, P1, R32, R14, RZ ;  /* 0x0000000e200e8210 */ /* 0x001fca0007f3e0ff */
[----:B-1----:R-:W-:Y:S02]  /*12500*/  @!P0 IMAD.X R3, RZ, RZ, R2, P1 ;  /* 0x000000ffff038224 */ /* 0x002fe400008e0602 */
[----:B------:R-:W-:Y:S02]  /*12510*/  @!P0 IMAD.MOV.U32 R2, RZ, RZ, R14 ;  /* 0x000000ffff028224 */ /* 0x000fe400078e000e */
[----:B------:R-:W0:Y:S04]  /*12520*/  SHFL.IDX PT, R14, R0, 0x1, 0x1c1f ;  /* 0x003c1f00000e7f89 */ /* 0x000e2800000e0000 */
[----:B-----5:R-:W-:Y:S04]  /*12530*/  @!P0 LDGSTS.E.BYPASS.LTC128B.128 [R8+0x10400], desc[UR48][R2.64], !P3 ;  /* 0x1040000002088fae */ /* 0x020fe8000d901d70 */
[----:B------:R-:W-:Y:S04]  /*12540*/  @!P0 LDGSTS.E.BYPASS.LTC128B.128 [R8+0x12400], desc[UR48][R2.64+0x40], !P4 ;  /* 0x1240004002088fae */ /* 0x000fe8000e101d70 */
[----:B------:R1:W-:Y:S01]  /*12550*/  @!P0 LDGSTS.E.BYPASS.LTC128B.128 [R8+0x14400], desc[UR48][R2.64+0x80], !P5 ;  /* 0x1440008002088fae */ /* 0x0003e2000e901d70 */
[----:B------:R-:W-:Y:S01]  /*12560*/  ISETP.GE.AND P0, PT, R6, UR40, PT ;  /* 0x0000002806007c0c */ /* 0x000fe2000bf06270 */
[----:B------:R-:W-:-:S02]  /*12570*/  VIADD R6, R5, 0x40 ;  /* 0x0000004005067836 */ /* 0x000fc40000000000 */
[----:B-1----:R-:W1:Y:S10]  /*12580*/  SHFL.IDX PT, R2, R4, 0x1, 0x1c1f ;  /* 0x003c1f0004027f89 */ /* 0x002e7400000e0000 */
[----:B0-----:R-:W-:-:S05]  /*12590*/  @!P0 IADD3 R14, P1, R32, R14, RZ ;  /* 0x0000000e200e8210 */ /* 0x001fca0007f3e0ff */
[----:B-1----:R-:W-:Y:S02]  /*125a0*/  @!P0 IMAD.X R7, RZ, RZ, R2, P1 ;  /* 0x000000ffff078224 */ /* 0x002fe400008e0602 */
[----:B------:R-:W-:Y:S02]  /*125b0*/  @!P0 IMAD.MOV.U32 R2, RZ, RZ, R14 ;  /* 0x000000ffff028224 */ /* 0x000fe400078e000e */
[----:B------:R-:W-:Y:S01]  /*125c0*/  @!P0 IMAD.MOV.U32 R3, RZ, RZ, R7 ;  /* 0x000000ffff038224 */ /* 0x000fe200078e0007 */
[----:B------:R-:W0:Y:S04]  /*125d0*/  SHFL.IDX PT, R14, R0, 0x2, 0x1c1f ;  /* 0x005c1f00000e7f89 */ /* 0x000e2800000e0000 */
[----:B------:R-:W-:Y:S04]  /*125e0*/  @!P0 LDGSTS.E.BYPASS.LTC128B.128 [R8+0x10c00], desc[UR48][R2.64], !P3 ;  /* 0x10c0000002088fae */ /* 0x000fe8000d901d70 */
[----:B------:R-:W-:Y:S04]  /*125f0*/  @!P0 LDGSTS.E.BYPASS.LTC128B.128 [R8+0x12c00], desc[UR48][R2.64+0x40], !P4 ;  /* 0x12c0004002088fae */ /* 0x000fe8000e101d70 */
[----:B------:R1:W-:Y:S01]  /*12600*/  @!P0 LDGSTS.E.BYPASS.LTC128B.128 [R8+0x14c00], desc[UR48][R2.64+0x80], !P5 ;  /* 0x14c0008002088fae */ /* 0x0003e2000e901d70 */
[----:B------:R-:W-:-:S03]  /*12610*/  ISETP.GE.AND P0, PT, R6, UR40, PT ;  /* 0x0000002806007c0c */ /* 0x000fc6000bf06270 */
[----:B-1----:R-:W1:Y:S10]  /*12620*/  SHFL.IDX PT, R2, R4, 0x2, 0x1c1f ;  /* 0x005c1f0004027f89 */ /* 0x002e7400000e0000 */
[----:B0-----:R-:W-:Y:S01]  /*12630*/  @!P0 IADD3 R14, P1, R32, R14, RZ ;  /* 0x0000000e200e8210 */ /* 0x001fe20007f3e0ff */
[----:B------:R-:W0:Y:S04]  /*12640*/  SHFL.IDX PT, R4, R4, 0x3, 0x1c1f ;  /* 0x007c1f0004047f89 */ /* 0x000e2800000e0000 */
[----:B-1----:R-:W-:-:S02]  /*12650*/  @!P0 IMAD.X R7, RZ, RZ, R2, P1 ;  /* 0x000000ffff078224 */ /* 0x002fc400008e0602 */
[----:B------:R-:W-:Y:S02]  /*12660*/  @!P0 IMAD.MOV.U32 R2, RZ, RZ, R14 ;  /* 0x000000ffff028224 */ /* 0x000fe400078e000e */
[----:B------:R-:W-:Y:S01]  /*12670*/  @!P0 IMAD.MOV.U32 R3, RZ, RZ, R7 ;  /* 0x000000ffff038224 */ /* 0x000fe200078e0007 */
[----:B------:R1:W2:Y:S04]  /*12680*/  SHFL.IDX PT, R14, R0, 0x3, 0x1c1f ;  /* 0x007c1f00000e7f89 */ /* 0x0002a800000e0000 */
[----:B------:R1:W-:Y:S04]  /*12690*/  @!P0 LDGSTS.E.BYPASS.LTC128B.128 [R8+0x11400], desc[UR48][R2.64], !P3 ;  /* 0x1140000002088fae */ /* 0x0003e8000d901d70 */
[----:B------:R1:W-:Y:S04]  /*126a0*/  @!P0 LDGSTS.E.BYPASS.LTC128B.128 [R8+0x13400], desc[UR48][R2.64+0x40], !P4 ;  /* 0x1340004002088fae */ /* 0x0003e8000e101d70 */
[----:B0-----:R1:W-:Y:S02]  /*126b0*/  @!P0 LDGSTS.E.BYPASS.LTC128B.128 [R8+0x15400], desc[UR48][R2.64+0x80], !P5 ;  /* 0x1540008002088fae */ /* 0x0013e4000e901d70 */
.L_x_1214:
[----:B------:R-:W-:-:S05]  /*126c0*/  VIADD R5, R5, 0x60 ;  /* 0x0000006005057836 */ /* 0x000fca0000000000 */
[----:B------:R-:W-:-:S13]  /*126d0*/  ISETP.GE.AND P0, PT, R5, UR40, PT ;  /* 0x0000002805007c0c */ /* 0x000fda000bf06270 */
[----:B-12---:R-:W-:-:S05]  /*126e0*/  @!P0 IADD3 R2, P1, R32, R14, RZ ;  /* 0x0000000e20028210 */ /* 0x006fca0007f3e0ff */
[----:B------:R-:W-:-:S05]  /*126f0*/  @!P0 IMAD.X R3, RZ, RZ, R4, P1 ;  /* 0x000000ffff038224 */ /* 0x000fca00008e0604 */
[----:B------:R-:W-:Y:S01]  /*12700*/  @!PT LDS RZ, [RZ] ;  /* 0x00000000fffff984 */ /* 0x000fe20000000800 */
[----:B------:R-:W-:Y:S01]  /*12710*/  @!PT LDS RZ, [RZ] ;  /* 0x00000000fffff984 */ /* 0x000fe20000000800 */
[----:B------:R-:W-:Y:S01]  /*12720*/  @!PT LDS RZ, [RZ] ;  /* 0x00000000fffff984 */ /* 0x000fe20000000800 */
[----:B------:R0:W-:Y:S04]  /*12730*/  @!P0 LDGSTS.E.BYPASS.LTC128B.128 [R8+0x11c00], desc[UR48][R2.64], !P3 ;  /* 0x11c0000002088fae */ /* 0x0001e8000d901d70 */
[----:B------:R0:W-:Y:S04]  /*12740*/  @!P0 LDGSTS.E.BYPASS.LTC128B.128 [R8+0x13c00], desc[UR48][R2.64+0x40], !P4 ;  /* 0x13c0004002088fae */ /* 0x0001e8000e101d70 */
[----:B------:R0:W-:Y:S01]  /*12750*/  @!P0 LDGSTS.E.BYPASS.LTC128B.128 [R8+0x15c00], desc[UR48][R2.64+0x80], !P5 ;  /* 0x15c0008002088fae */ /* 0x0001e2000e901d70 */
[----:B------:R-:W-:Y:S01]  /*12760*/  PLOP3.LUT P0, PT, PT, PT, PT, 0x80, 0x0 ;  /* 0x000000000000781c */ /* 0x000fe20003f0f070 */
[----:B------:R-:W-:-:S12]  /*12770*/  NOP ;  /* 0x0000000000007918 */ /* 0x000fd80000000000 */
.L_x_1128:
[----:B------:R-:W-:Y:S02]  /*12780*/  PLOP3.LUT P1, PT, P1, P0, PT, 0xa2, 0x0 ;  /* 0x000000000000781c */ /* 0x000fe40000f21472 */
[----:B------:R-:W-:-:S08]  /*12790*/  @P0 R2UR P1, UR4, R17 ;  /* 0x00000000110402ca */ /* 0x000fd00000020000 */
[----:B------:R-:W-:-:S05]  /*127a0*/  @P0 PLOP3.LUT P0, PT, P1, PT, PT, 0x80, 0x0 ;  /* 0x000000000000081c */ /* 0x000fca0000f0f070 */
[----:B------:R-:W-:Y:S01]  /*127b0*/  @!P1 SYNCS.ARRIVE.TRANS64.RED.A0T1 RZ, [UR4+0x22800], RZ ;  /* 0x022800ffffff99a7 */ /* 0x000fe20008200404 */
[----:B------:R-:W-:Y:S07]  /*127c0*/  @!P1 ARRIVES.LDGSTSBAR.64.TRANSCNT [UR4+0x22800] ;  /* 0x02280000ff0099b0 */ /* 0x000fee0008000a84 */
[----:B------:R-:W-:Y:S05]  /*127d0*/  @P0 BRA.U.ANY `(.L_x_1128) ;  /* 0xfffffffd00e80947 */ /* 0x000fea000393ffff */
[----:B0-----:R-:W2:Y:S02]  /*127e0*/  LDL.LU R2, [R1+0x10] ;  /* 0x0000100001027983 */ /* 0x001ea40000300800 */
        /* <DEDUP_REMOVED lines=9> */
[----:B------:R-:W1:Y:S03]  /*12880*/  SYNCS.PHASECHK.TRANS64.TRYWAIT P0, [R17+URZ+0x22820], R0 ;  /* 0x02282000110075a7 */ /* 0x000e66000800017f */
[----:B01----:R-:W-:Y:S05]  /*12890*/  @!P0 BRA `(.L_x_1130) ;  /* 0x0000003400048947 */ /* 0x003fea0003800000 */
.L_x_1215:
[----:B------:R-:W-:Y:S05]  /*128a0*/  BSYNC B0 ;  /* 0x0000000000007941 */ /* 0x000fea0003800000 */
.L_x_1129:
[----:B------:R-:W-:-:S04]  /*128b0*/  UIADD3 UR4, UR44, -0x2, URZ ;  /* 0xfffffffe2c047890 */ /* 0x000fc8000fffe03f */
[----:B------:R-:W-:-:S06]  /*128c0*/  UISETP.GE.AND UP0, UPT, UR4, UR45, UPT ;  /* 0x0000002d0400728c */ /* 0x000fcc000bf06270 */
[----:B------:R-:W-:-:S13]  /*128d0*/  PLOP3.LUT P0, PT, PT, PT, UP0, 0x40, 0x0 ;  /* 0x000000000000781c */ /* 0x000fda0003f0e808 */
[----:B------:R-:W-:Y:S05]  /*128e0*/  @P0 BRA `(.L_x_1131) ;  /* 0x0000001000880947 */ /* 0x000fea0003800000 */
[----:B------:R-:W-:Y:S02]  /*128f0*/  IMAD.MOV.U32 R4, RZ, RZ, R19 ;  /* 0x000000ffff047224 */ /* 0x000fe400078e0013 */
[----:B------:R-:W-:Y:S02]  /*12900*/  IMAD.MOV.U32 R5, RZ, RZ, R23 ;  /* 0x000000ffff057224 */ /* 0x000fe400078e0017 */
[----:B------:R-:W-:-:S07]  /*12910*/  IMAD.U32 R20, RZ, RZ, UR4 ;  /* 0x00000004ff147e24 */ /* 0x000fce000f8e00ff */
.L_x_1151:
[----:B-1----:R-:W1:Y:S01]  /*12920*/  LDC R3, c[0x0][0x430] ;  /* 0x00010c00ff037b82 */ /* 0x002e620000000800 */
[----:B0-2---:R-:W0:Y:S01]  /*12930*/  S2R R0, SR_TID.X ;  /* 0x0000000000007919 */ /* 0x005e220000002100 */
[----:B------:R-:W-:Y:S05]  /*12940*/  YIELD ;  /* 0x0000000000007946 */ /* 0x000fea0003800000 */
[----:B------:R-:W-:Y:S01]  /*12950*/  ULDC.64 UR4, c[0x0][0x428] ;  /* 0x00010a0000047ab9 */ /* 0x000fe20000000a00 */
[----:B------:R-:W-:Y:S01]  /*12960*/  VIADD R19, R4, 0x1 ;  /* 0x0000000104137836 */ /* 0x000fe20000000000 */
[----:B-1----:R-:W-:Y:S02]  /*12970*/  ISETP.NE.AND P0, PT, R3, 0x1, PT ;  /* 0x000000010300780c */ /* 0x002fe40003f05270 */
[C---:B0-----:R-:W-:Y:S01]  /*12980*/  LOP3.LUT R2, R0.reuse, 0x7f, RZ, 0xc0, !PT ;  /* 0x0000007f00027812 */ /* 0x041fe200078ec0ff */
[----:B------:R-:W-:-:S10]  /*12990*/  IMAD.SHL.U32 R0, R0, 0x20, RZ ;  /* 0x0000002000007824 */ /* 0x000fd400078e00ff */
[----:B------:R-:W0:Y:S01]  /*129a0*/  @P0 LDC R7, c[0x0][0x434] ;  /* 0x00010d00ff070b82 */ /* 0x000e220000000800 */
[----:B------:R-:W-:Y:S02]  /*129b0*/  SHF.R.U32.HI R2, RZ, 0x2, R2 ;  /* 0x00000002ff027819 */ /* 0x000fe40000011602 */
[----:B------:R-:W-:-:S03]  /*129c0*/  LOP3.LUT R0, R0, 0x60, RZ, 0xc0, !PT ;  /* 0x0000006000007812 */ /* 0x000fc600078ec0ff */
[----:B------:R-:W-:Y:S02]  /*129d0*/  IMAD R3, R20, 0x80, R2 ;  /* 0x0000008014037824 */ /* 0x000fe400078e0202 */
[----:B------:R-:W1:Y:S03]  /*129e0*/  @P0 LDC R9, c[0x0][0x438] ;  /* 0x00010e00ff090b82 */ /* 0x000e660000000800 */
[----:B------:R-:W-:-:S05]  /*129f0*/  IADD3 R0, R0, R3, R34 ;  /* 0x0000000300007210 */ /* 0x000fca0007ffe022 */
[----:B------:R-:W-:Y:S02]  /*12a00*/  IMAD.MOV.U32 R8, RZ, RZ, R0 ;  /* 0x000000ffff087224 */ /* 0x000fe400078e0000 */
[----:B0-----:R-:W-:-:S04]  /*12a10*/  @P0 IMAD.HI.U32 R2, R0, R7, RZ ;  /* 0x0000000700020227 */ /* 0x001fc800078e00ff */
[----:B------:R-:W-:Y:S01]  /*12a20*/  IMAD R7, R33, UR4, RZ ;  /* 0x0000000421077c24 */ /* 0x000fe2000f8e02ff */
[----:B-1----:R-:W-:-:S03]  /*12a30*/  @P0 SHF.R.U32.HI R8, RZ, R9, R2 ;  /* 0x00000009ff080219 */ /* 0x002fc60000011602 */
[----:B------:R-:W-:Y:S01]  /*12a40*/  IMAD R7, R24, UR5, R7 ;  /* 0x0000000518077c24 */ /* 0x000fe2000f8e0207 */
[--C-:B------:R-:W-:Y:S01]  /*12a50*/  SHF.R.S32.HI R3, RZ, 0x1f, R8.reuse ;  /* 0x0000001fff037819 */ /* 0x100fe20000011408 */
[----:B------:R-:W-:-:S04]  /*12a60*/  IMAD.MOV.U32 R2, RZ, RZ, R8 ;  /* 0x000000ffff027224 */ /* 0x000fc800078e0008 */
[----:B------:R-:W-:Y:S01]  /*12a70*/  IMAD.WIDE.U32 R2, R24, UR4, R2 ;  /* 0x0000000418027c25 */ /* 0x000fe2000f8e0002 */
[----:B------:R-:W-:-:S03]  /*12a80*/  ULDC.64 UR4, c[0x0][0x418] ;  /* 0x0001060000047ab9 */ /* 0x000fc60000000a00 */
[----:B------:R-:W-:Y:S01]  /*12a90*/  IMAD.IADD R3, R7, 0x1, R3 ;  /* 0x0000000107037824 */ /* 0x000fe200078e0203 */
[C---:B------:R-:W-:Y:S01]  /*12aa0*/  LEA R6, P0, R2.reuse, UR4, 0x2 ;  /* 0x0000000402067c11 */ /* 0x040fe2000f8010ff */
[----:B------:R-:W-:Y:S01]  /*12ab0*/  IMAD.U32 R10, RZ, RZ, UR50 ;  /* 0x00000032ff0a7e24 */ /* 0x000fe2000f8e00ff */
[----:B------:R-:W-:Y:S02]  /*12ac0*/  ULDC UR4, c[0x0][0x430] ;  /* 0x00010c0000047ab9 */ /* 0x000fe40000000800 */
[----:B------:R-:W-:Y:S02]  /*12ad0*/  LEA.HI.X R7, R2, UR5, R3, 0x2, P0 ;  /* 0x0000000502077c11 */ /* 0x000fe400080f1403 */
[----:B------:R-:W-:Y:S01]  /*12ae0*/  ISETP.NE.AND P1, PT, R10, 0x3, PT ;  /* 0x000000030a00780c */ /* 0x000fe20003f25270 */
[----:B------:R-:W-:Y:S01]  /*12af0*/  IMAD.MOV R3, RZ, RZ, -R8 ;  /* 0x000000ffff037224 */ /* 0x000fe200078e0a08 */
[----:B------:R-:W-:Y:S01]  /*12b00*/  ISETP.NE.AND P0, PT, R19, 0x2, PT ;  /* 0x000000021300780c */ /* 0x000fe20003f05270 */
[----:B------:R0:W2:Y:S03]  /*12b10*/  LDG.E R6, desc[UR48][R6.64] ;  /* 0x0000003006067981 */ /* 0x0000a6000c1e1900 */
[----:B------:R-:W-:-:S02]  /*12b20*/  SEL R23, RZ, 0x1, P0 ;  /* 0x00000001ff177807 */ /* 0x000fc40000000000 */
[----:B------:R-:W-:Y:S01]  /*12b30*/  SEL R19, R19, RZ, P0 ;  /* 0x000000ff13137207 */ /* 0x000fe20000000000 */
[----:B0-----:R-:W-:Y:S02]  /*12b40*/  IMAD R7, R3, UR4, R0 ;  /* 0x0000000403077c24 */ /* 0x001fe4000f8e0200 */
[----:B------:R-:W-:Y:S01]  /*12b50*/  IMAD.MOV.U32 R0, RZ, RZ, R20 ;  /* 0x000000ffff007224 */ /* 0x000fe200078e0014 */
[----:B------:R-:W-:Y:S01]  /*12b60*/  LOP3.LUT R23, R5, R23, RZ, 0x3c, !PT ;  /* 0x0000001705177212 */ /* 0x000fe200078e3cff */
[----:B------:R-:W-:-:S03]  /*12b70*/  VIADD R20, R20, 0xffffffff ;  /* 0xffffffff14147836 */ /* 0x000fc60000000000 */
[----:B------:R-:W-:Y:S02]  /*12b80*/  ISETP.GT.AND P2, PT, R0, UR45, PT ;  /* 0x0000002d00007c0c */ /* 0x000fe4000bf44270 */
[----:B--2---:R-:W-:Y:S01]  /*12b90*/  SHF.R.S32.HI R9, RZ, 0x1f, R6 ;  /* 0x0000001fff097819 */ /* 0x004fe20000011406 */
[----:B------:R-:W-:Y:S10]  /*12ba0*/  @!P1 BRA `(.L_x_1132) ;  /* 0x0000000000049947 */ /* 0x000ff40003800000 */
[----:B------:R-:W-:Y:S01]  /*12bb0*/  BPT.TRAP 0x1 ;  /* 0x000000040000795c */ /* 0x000fe20000300000 */
.L_x_1132:
[----:B------:R-:W-:Y:S01]  /*12bc0*/  IMAD R0, R19, 0x8, R17 ;  /* 0x0000000813007824 */ /* 0x000fe200078e0211 */
[----:B------:R-:W-:Y:S01]  /*12bd0*/  SHF.L.U32 R10, R23, 0x1f, RZ ;  /* 0x0000001f170a7819 */ /* 0x000fe200000006ff */
[----:B------:R-:W-:Y:S01]  /*12be0*/  BSSY B0, `(.L_x_1133) ;  /* 0x0000004000007945 */ /* 0x000fe20003800000 */
[----:B------:R-:W-:Y:S02]  /*12bf0*/  SHF.R.S32.HI R8, RZ, 0x1f, R7 ;  /* 0x0000001fff087819 */ /* 0x000fe40000011407 */
[----:B------:R-:W0:Y:S02]  /*12c00*/  SYNCS.PHASECHK.TRANS64.TRYWAIT P0, [R0+URZ+0x22880], R10 ;  /* 0x0228800a000075a7 */ /* 0x000e24000800017f */
[----:B0-----:R-:W-:Y:S05]  /*12c10*/  @!P0 BRA `(.L_x_1134) ;  /* 0x0000003000388947 */ /* 0x001fea0003800000 */
.L_x_1216:
[----:B------:R-:W-:Y:S05]  /*12c20*/  BSYNC B0 ;  /* 0x0000000000007941 */ /* 0x000fea0003800000 */
.L_x_1133:
[----:B------:R-:W-:Y:S01]  /*12c30*/  ULDC.64 UR4, c[0x0][0x328] ;  /* 0x0000ca0000047ab9 */ /* 0x000fe20000000a00 */
[----:B------:R-:W-:Y:S01]  /*12c40*/  ULDC.64 UR6, c[0x0][0x318] ;  /* 0x0000c60000067ab9 */ /* 0x000fe20000000a00 */
[----:B------:R-:W-:Y:S01]  /*12c50*/  IMAD R11, R8, UR4, RZ ;  /* 0x00000004080b7c24 */ /* 0x000fe2000f8e02ff */
[C---:B------:R-:W-:Y:S01]  /*12c60*/  LOP3.LUT P3, RZ, R16.reuse, 0x2, RZ, 0xc0, !PT ;  /* 0x0000000210ff7812 */ /* 0x040fe2000786c0ff */
[----:B------:R-:W-:Y:S01]  /*12c70*/  IMAD.WIDE.U32 R2, R7, UR4, RZ ;  /* 0x0000000407027c25 */ /* 0x000fe2000f8e00ff */
[----:B------:R-:W-:-:S03]  /*12c80*/  LOP3.LUT P1, RZ, R16, 0x1, RZ, 0xc0, !PT ;  /* 0x0000000110ff7812 */ /* 0x000fc6000782c0ff */
[----:B------:R-:W-:Y:S01]  /*12c90*/  IMAD R11, R7, UR5, R11 ;  /* 0x00000005070b7c24 */ /* 0x000fe2000f8e020b */
[----:B------:R-:W-:Y:S01]  /*12ca0*/  ULDC.64 UR4, c[0x0][0x338] ;  /* 0x0000ce0000047ab9 */ /* 0x000fe20000000a00 */
[----:B------:R-:W-:Y:S02]  /*12cb0*/  IMAD R21, R19, 0x4000, R37 ;  /* 0x0000400013157824 */ /* 0x000fe400078e0225 */
        /* <DEDUP_REMOVED lines=9> */
[----:B------:R-:W-:-:S02]  /*12d50*/  UMOV UR4, 0xffffffff ;  /* 0xffffffff00047882 */ /* 0x000fc40000000000 */
[----:B------:R-:W-:-:S04]  /*12d60*/  IADD3 R18, P0, R2, UR6, RZ ;  /* 0x0000000602127c10 */ /* 0x000fc8000ff1e0ff */
[----:B------:R-:W-:Y:S01]  /*12d70*/  IADD3.X R27, R27, UR7, R3, P0, !PT ;  /* 0x000000071b1b7c10 */ /* 0x000fe200087fe403 */
[----:B------:R-:W-:Y:S08]  /*12d80*/  BRA.DIV UR4, `(.L_x_1135) ;  /* 0x0000002e04f07947 */ /* 0x000ff0000b800000 */
[----:B------:R-:W1:Y:S01]  /*12d90*/  SHFL.IDX PT, R2, R18, RZ, 0x1c1f ;  /* 0x001c1fff12027589 */ /* 0x000e6200000e0000 */
[----:B------:R-:W-:-:S03]  /*12da0*/  IADD3 R21, R17, R21, R29 ;  /* 0x0000001511157210 */ /* 0x000fc60007ffe01d */
[----:B------:R-:W2:Y:S02]  /*12db0*/  SHFL.IDX PT, R3, R27, RZ, 0x1c1f ;  /* 0x001c1fff1b037589 */ /* 0x000ea400000e0000 */
[----:B------:R-:W-:Y:S01]  /*12dc0*/  IMAD.IADD R25, R30, 0x1, R21 ;  /* 0x000000011e197824 */ /* 0x000fe200078e0215 */
[----:B-1----:R-:W-:-:S05]  /*12dd0*/  IADD3 R2, P0, R32, R2, RZ ;  /* 0x0000000220027210 */ /* 0x002fca0007f1e0ff */
[----:B--2---:R-:W-:-:S05]  /*12de0*/  IMAD.X R3, RZ, RZ, R3, P0 ;  /* 0x000000ffff037224 */ /* 0x004fca00000e0603 */
[----:B------:R-:W-:Y:S01]  /*12df0*/  @!PT LDS RZ, [RZ] ;  /* 0x00000000fffff984 */ /* 0x000fe20000000800 */
        /* <DEDUP_REMOVED lines=10> */
[----:B------:R-:W3:Y:S01]  /*12ea0*/  SHFL.IDX PT, R27, R27, 0x3, 0x1c1f ;  /* 0x007c1f001b1b7f89 */ /* 0x000ee200000e0000 */
[----:B-1----:R-:W-:-:S05]  /*12eb0*/  IADD3 R2, P0, R32, R2, RZ ;  /* 0x0000000220027210 */ /* 0x002fca0007f1e0ff */
[----:B--2---:R-:W-:-:S05]  /*12ec0*/  IMAD.X R3, RZ, RZ, R3, P0 ;  /* 0x000000ffff037224 */ /* 0x004fca00000e0603 */
[----:B------:R-:W-:Y:S04]  /*12ed0*/  LDGSTS.E.BYPASS.LTC128B.128 [R21+0xa400], desc[UR48][R2.64], !P3 ;  /* 0x0a40000002157fae */ /* 0x000fe8000d901d70 */
[----:B------:R1:W-:Y:S04]  /*12ee0*/  LDGSTS.E.BYPASS.LTC128B.128 [R25+0xa400], desc[UR48][R2.64+0x40], !P1 ;  /* 0x0a40004002197fae */ /* 0x0003e8000c901d70 */
[----:B-1-3--:R1:W2:Y:S02]  /*12ef0*/  SHFL.IDX PT, R2, R18, 0x3, 0x1c1f ;  /* 0x007c1f0012027f89 */ /* 0x00a2a400000e0000 */
.L_x_1226:
        /* <DEDUP_REMOVED lines=9> */
.L_x_1136:
        /* <DEDUP_REMOVED lines=11> */
.L_x_1137:
[----:B------:R2:W-:Y:S01]  /*13040*/  SYNCS.ARRIVE.TRANS64.A1T0 RZ, [R0+URZ+0x22870], RZ ;  /* 0x022870ff00ff79a7 */ /* 0x0005e2000810003f */
[----:B------:R-:W-:Y:S05]  /*13050*/  @!P3 BRA `(.L_x_1138) ;  /* 0x000000000004b947 */ /* 0x000fea0003800000 */
[----:B------:R-:W-:Y:S01]  /*13060*/  BPT.TRAP 0x1 ;  /* 0x000000040000795c */ /* 0x000fe20000300000 */
.L_x_1138:
[----:B------:R-:W3:Y:S01]  /*13070*/  SYNCS.PHASECHK.TRANS64.TRYWAIT P0, [R0+URZ+0x22840], R10 ;  /* 0x0228400a000075a7 */ /* 0x000ee2000800017f */
[----:B------:R-:W-:Y:S04]  /*13080*/  BSSY B0, `(.L_x_1139) ;  /* 0x0000002000007945 */ /* 0x000fe80003800000 */
[----:B---3--:R-:W-:Y:S05]  /*13090*/  @!P0 BRA `(.L_x_1140) ;  /* 0x0000003000588947 */ /* 0x008fea0003800000 */
.L_x_1227:
[----:B------:R-:W-:Y:S05]  /*130a0*/  BSYNC B0 ;  /* 0x0000000000007941 */ /* 0x000fea0003800000 */
.L_x_1139:
[----:B------:R-:W-:Y:S01]  /*130b0*/  ULDC.64 UR4, c[0x0][0x300] ;  /* 0x0000c00000047ab9 */ /* 0x000fe20000000a00 */
[----:B------:R-:W-:Y:S01]  /*130c0*/  ULDC.64 UR6, c[0x0][0x2e8] ;  /* 0x0000ba0000067ab9 */ /* 0x000fe20000000a00 */
[----:B------:R-:W-:Y:S01]  /*130d0*/  IMAD R8, R8, UR4, RZ ;  /* 0x0000000408087c24 */ /* 0x000fe2000f8e02ff */
[C---:B------:R-:W-:Y:S01]  /*130e0*/  LOP3.LUT P4, RZ, R16.reuse, 0x10, RZ, 0xc0, !PT ;  /* 0x0000001010ff7812 */ /* 0x040fe2000788c0ff */
[C---:B------:R-:W-:Y:S01]  /*130f0*/  IMAD.WIDE.U32 R2, R7.reuse, UR4, RZ ;  /* 0x0000000407027c25 */ /* 0x040fe2000f8e00ff */
[C---:B------:R-:W-:Y:S02]  /*13100*/  LOP3.LUT P3, RZ, R16.reuse, 0x8, RZ, 0xc0, !PT ;  /* 0x0000000810ff7812 */ /* 0x040fe4000786c0ff */
[----:B------:R-:W-:Y:S01]  /*13110*/  LOP3.LUT P1, RZ, R16, 0x4, RZ, 0xc0, !PT ;  /* 0x0000000410ff7812 */ /* 0x000fe2000782c0ff */
[----:B------:R-:W-:Y:S01]  /*13120*/  IMAD R8, R7, UR5, R8 ;  /* 0x0000000507087c24 */ /* 0x000fe2000f8e0208 */
[----:B------:R-:W-:Y:S02]  /*13130*/  ULDC.64 UR4, c[0x0][0x310] ;  /* 0x0000c40000047ab9 */ /* 0x000fe40000000a00 */
[----:B------:R-:W-:-:S02]  /*13140*/  IMAD R7, R9, UR4, RZ ;  /* 0x0000000409077c24 */ /* 0x000fc4000f8e02ff */
[----:B------:R-:W-:Y:S02]  /*13150*/  IMAD.IADD R3, R3, 0x1, R8 ;  /* 0x0000000103037824 */ /* 0x000fe400078e0208 */
[C---:B------:R-:W-:Y:S02]  /*13160*/  IMAD R7, R6.reuse, UR5, R7 ;  /* 0x0000000506077c24 */ /* 0x040fe4000f8e0207 */
[----:B------:R-:W-:Y:S01]  /*13170*/  IMAD.WIDE.U32 R2, R6, UR4, R2 ;  /* 0x0000000406027c25 */ /* 0x000fe2000f8e0002 */
        /* <DEDUP_REMOVED lines=8> */
[----:B------:R-:W-:Y:S01]  /*13200*/  IMAD R7, R19, 0x6000, R36 ;  /* 0x0000600013077824 */ /* 0x000fe200078e0224 */
[----:B------:R-:W-:Y:S07]  /*13210*/  BRA.DIV UR4, `(.L_x_1141) ;  /* 0x00000032040c7947 */ /* 0x000fee000b800000 */
[----:B------:R-:W4:Y:S01]  /*13220*/  SHFL.IDX PT, R2, R6, RZ, 0x1c1f ;  /* 0x001c1fff06027589 */ /* 0x000f2200000e0000 */
[----:B------:R-:W-:-:S03]  /*13230*/  IMAD.IADD R7, R17, 0x1, R7 ;  /* 0x0000000111077824 */ /* 0x000fc600078e0207 */
[----:B------:R-:W5:Y:S04]  /*13240*/  SHFL.IDX PT, R3, R8, RZ, 0x1c1f ;  /* 0x001c1fff08037589 */ /* 0x000f6800000e0000 */
[----:B------:R-:W-:Y:S04]  /*13250*/  SHFL.IDX PT, R9, R8, 0x2, 0x1c1f ;  /* 0x005c1f0008097f89 */ /* 0x000fe800000e0000 */
[----:B------:R-:W-:Y:S01]  /*13260*/  SHFL.IDX PT, R14, R6, 0x3, 0x1c1f ;  /* 0x007c1f00060e7f89 */ /* 0x000fe200000e0000 */
        /* <DEDUP_REMOVED lines=15> */
[----:B------:R4:W0:Y:S04]  /*13360*/  SHFL.IDX PT, R9, R8, 0x3, 0x1c1f ;  /* 0x007c1f0008097f89 */ /* 0x00082800000e0000 */
[----:B------:R4:W-:Y:S04]  /*13370*/  LDGSTS.E.BYPASS.LTC128B.128 [R7+0x17400], desc[UR48][R2.64], !P4 ;  /* 0x1740000002077fae */ /* 0x0009e8000e101d70 */
[----:B------:R4:W-:Y:S04]  /*13380*/  LDGSTS.E.BYPASS.LTC128B.128 [R7+0x19400], desc[UR48][R2.64+0x40], !P3 ;  /* 0x1940004002077fae */ /* 0x0009e8000d901d70 */
[----:B------:R4:W-:Y:S02]  /*13390*/  LDGSTS.E.BYPASS.LTC128B.128 [R7+0x1b400], desc[UR48][R2.64+0x80], !P1 ;  /* 0x1b40008002077fae */ /* 0x0009e4000c901d70 */
.L_x_1237:
[----:B----4-:R-:W-:-:S05]  /*133a0*/  IADD3 R2, P0, R32, R14, RZ ;  /* 0x0000000e20027210 */ /* 0x010fca0007f1e0ff */
[----:B0-----:R-:W-:Y:S01]  /*133b0*/  IMAD.X R3, RZ, RZ, R9, P0 ;  /* 0x000000ffff037224 */ /* 0x001fe200000e0609 */
        /* <DEDUP_REMOVED lines=8> */
.L_x_1142:
        /* <DEDUP_REMOVED lines=11> */
.L_x_1143:
[----:B------:R2:W-:Y:S02]  /*134f0*/  SYNCS.ARRIVE.TRANS64.A1T0 RZ, [R0+URZ+0x22830], RZ ;  /* 0x022830ff00ff79a7 */ /* 0x0005e4000810003f */
[----:B--23--:R-:W-:-:S05]  /*13500*/  IMAD.U32 R0, RZ, RZ, UR47 ;  /* 0x0000002fff007e24 */ /* 0x00cfca000f8e00ff */
[----:B------:R-:W-:-:S13]  /*13510*/  ISETP.NE.AND P0, PT, R0, 0x3, PT ;  /* 0x000000030000780c */ /* 0x000fda0003f05270 */
[----:B------:R-:W-:Y:S05]  /*13520*/  @!P0 BRA `(.L_x_1144) ;  /* 0x0000000000048947 */ /* 0x000fea0003800000 */
[----:B------:R-:W-:Y:S01]  /*13530*/  BPT.TRAP 0x1 ;  /* 0x000000040000795c */ /* 0x000fe20000300000 */
.L_x_1144:
[----:B------:R-:W-:Y:S01]  /*13540*/  LOP3.LUT R3, R5, 0x1, RZ, 0x3c, !PT ;  /* 0x0000000105037812 */ /* 0x000fe200078e3cff */
[----:B------:R-:W-:Y:S01]  /*13550*/  IMAD R0, R4, 0x8, R17 ;  /* 0x0000000804007824 */ /* 0x000fe200078e0211 */
[----:B------:R-:W-:Y:S02]  /*13560*/  BSSY B0, `(.L_x_1145) ;  /* 0x0000004000007945 */ /* 0x000fe40003800000 */
[----:B------:R-:W-:-:S04]  /*13570*/  SHF.L.U32 R3, R3, 0x1f, RZ ;  /* 0x0000001f03037819 */ /* 0x000fc800000006ff */
[----:B------:R-:W0:Y:S02]  /*13580*/  SYNCS.PHASECHK.TRANS64.TRYWAIT P1, [R0+URZ+0x22870], R3 ;  /* 0x02287003000075a7 */ /* 0x000e24000802017f */
[----:B0-----:R-:W-:Y:S05]  /*13590*/  @!P1 BRA `(.L_x_1146) ;  /* 0x00000030005c9947 */ /* 0x001fea0003800000 */
.L_x_1238:
[----:B------:R-:W-:Y:S05]  /*135a0*/  BSYNC B0 ;  /* 0x0000000000007941 */ /* 0x000fea0003800000 */
.L_x_1145:
[----:B------:R-:W-:-:S05]  /*135b0*/  IMAD.U32 R2, RZ, RZ, UR50 ;  /* 0x00000032ff027e24 */ /* 0x000fca000f8e00ff */
[----:B------:R-:W-:-:S13]  /*135c0*/  ISETP.NE.AND P1, PT, R2, 0x3, PT ;  /* 0x000000030200780c */ /* 0x000fda0003f25270 */
[----:B------:R-:W-:Y:S05]  /*135d0*/  @!P1 BRA `(.L_x_1147) ;  /* 0x0000000000049947 */ /* 0x000fea0003800000 */
[----:B------:R-:W-:Y:S01]  /*135e0*/  BPT.TRAP 0x1 ;  /* 0x000000040000795c */ /* 0x000fe20000300000 */
.L_x_1147:
[----:B0-----:R-:W-:Y:S01]  /*135f0*/  SHF.L.U32 R3, R5, 0x1f, RZ ;  /* 0x0000001f05037819 */ /* 0x001fe200000006ff */
[----:B-1----:R-:W-:-:S03]  /*13600*/  IMAD.SHL.U32 R18, R4, 0x4000, RZ ;  /* 0x0000400004127824 */ /* 0x002fc600078e00ff */
[----:B------:R-:W0:Y:S02]  /*13610*/  SYNCS.PHASECHK.TRANS64.TRYWAIT P1, [R0+URZ+0x22860], R3 ;  /* 0x02286003000075a7 */ /* 0x000e24000802017f */
[----:B0-----:R-:W-:Y:S05]  /*13620*/  @!P1 BRA `(.L_x_1148) ;  /* 0x00000030004c9947 */ /* 0x001fea0003800000 */
.L_x_1239:
[----:B------:R-:W2:Y:S04]  /*13630*/  LDL R2, [R1+0x4] ;  /* 0x0000040001027983 */ /* 0x000ea80000100800 */
[----:B------:R-:W3:Y:S01]  /*13640*/  LDL R12, [R1] ;  /* 0x00000000010c7983 */ /* 0x000ee20000100800 */
[----:B------:R-:W-:Y:S05]  /*13650*/  WARPSYNC.ALL ;  /* 0x0000000000007948 */ /* 0x000fea0003800000 */
[----:B------:R-:W-:-:S05]  /*13660*/  IMAD.U32 R21, RZ, RZ, UR50 ;  /* 0x00000032ff157e24 */ /* 0x000fca000f8e00ff */
[----:B------:R-:W-:Y:S02]  /*13670*/  ISETP.NE.AND P1, PT, R21, 0x3, PT ;  /* 0x000000031500780c */ /* 0x000fe40003f25270 */
[----:B--2---:R-:W-:Y:S02]  /*13680*/  LOP3.LUT R2, R18, R2, RZ, 0xfc, !PT ;  /* 0x0000000212027212 */ /* 0x004fe400078efcff */
[----:B---3--:R-:W-:-:S03]  /*13690*/  IADD3 R18, R17, R18, R12 ;  /* 0x0000001211127210 */ /* 0x008fc60007ffe00c */
[----:B0-----:R-:W-:-:S04]  /*136a0*/  IMAD.IADD R3, R17, 0x1, R2 ;  /* 0x0000000111037824 */ /* 0x001fc800078e0202 */
[----:B------:R-:W-:Y:S01]  /*136b0*/  IMAD.IADD R2, R31, 0x1, R3 ;  /* 0x000000011f027824 */ /* 0x000fe200078e0203 */
[----:B------:R-:W0:Y:S02]  /*136c0*/  LDSM.16.MT88.4 R4, [R3+0x8400] ;  /* 0x008400000304783b */ /* 0x000e240000004200 */
        /* <DEDUP_REMOVED lines=10> */
[----:B------:R0:W-:Y:S04]  /*13770*/  STSM.16.M88.4 [R18+0x2400], R12 ;  /* 0x0024000c12007844 */ /* 0x0001e80000000200 */
[----:B------:R-:W1:Y:S01]  /*13780*/  LDSM.16.MT88.4 R8, [R3+0x9400] ;  /* 0x009400000308783b */ /* 0x000e620000004200 */
[--C-:B0-----:R-:W-:Y:S02]  /*13790*/  IADD3 R12, R28, 0x400, R18.reuse ;  /* 0x000004001c0c7810 */ /* 0x101fe40007ffe012 */
[----:B------:R-:W-:Y:S02]  /*137a0*/  IADD3 R18, R31, 0x400, R18 ;  /* 0x000004001f127810 */ /* 0x000fe40007ffe012 */
[C-C-:B-1----:R-:W-:Y:S02]  /*137b0*/  PRMT R4, R8.reuse, 0x6420, R9.reuse ;  /* 0x0000642008047816 */ /* 0x142fe40000000009 */
[----:B------:R-:W-:-:S02]  /*137c0*/  PRMT R5, R8, 0x7531, R9 ;  /* 0x0000753108057816 */ /* 0x000fc40000000009 */
[C-C-:B------:R-:W-:Y:S02]  /*137d0*/  PRMT R6, R10.reuse, 0x6420, R11.reuse ;  /* 0x000064200a067816 */ /* 0x140fe4000000000b */
[----:B------:R-:W-:Y:S02]  /*137e0*/  PRMT R7, R10, 0x7531, R11 ;  /* 0x000075310a077816 */ /* 0x000fe4000000000b */
[----:B------:R-:W0:Y:S04]  /*137f0*/  LDSM.16.MT88.4 R8, [R2+0x9400] ;  /* 0x009400000208783b */ /* 0x000e280000004200 */
[----:B------:R0:W-:Y:S02]  /*13800*/  STSM.16.M88.4 [R12], R4 ;  /* 0x000000040c007844 */ /* 0x0001e40000000200 */
[----:B0-----:R-:W-:-:S02]  /*13810*/  PRMT R4, R8, 0x6420, R9 ;  /* 0x0000642008047816 */ /* 0x001fc40000000009 */
[----:B------:R-:W-:Y:S02]  /*13820*/  PRMT R5, R8, 0x7531, R9 ;  /* 0x0000753108057816 */ /* 0x000fe40000000009 */
        /* <DEDUP_REMOVED lines=8> */
[----:B------:R-:W-:-:S05]  /*138b0*/  PRMT R11, R14, 0x7531, R15 ;  /* 0x000075310e0b7816 */ /* 0x000fca000000000f */
[----:B------:R1:W-:Y:S02]  /*138c0*/  STSM.16.M88.4 [R18], R8 ;  /* 0x0000000812007844 */ /* 0x0003e40000000200 */
[C-C-:B-1----:R-:W-:Y:S02]  /*138d0*/  PRMT R8, R4.reuse, 0x6420, R5.reuse ;  /* 0x0000642004087816 */ /* 0x142fe40000000005 */
[----:B------:R-:W-:Y:S02]  /*138e0*/  PRMT R9, R4, 0x7531, R5 ;  /* 0x0000753104097816 */ /* 0x000fe40000000005 */
[C-C-:B------:R-:W-:Y:S02]  /*138f0*/  PRMT R10, R6.reuse, 0x6420, R7.reuse ;  /* 0x00006420060a7816 */ /* 0x140fe40000000007 */
[----:B------:R-:W-:-:S05]  /*13900*/  PRMT R11, R6, 0x7531, R7 ;  /* 0x00007531060b7816 */ /* 0x000fca0000000007 */
[----:B------:R0:W-:Y:S04]  /*13910*/  STSM.16.M88.4 [R18+0x2000], R8 ;  /* 0x0020000812007844 */ /* 0x0001e80000000200 */
[----:B------:R-:W1:Y:S01]  /*13920*/  LDSM.16.MT88.4 R4, [R3+0xb400] ;  /* 0x00b400000304783b */ /* 0x000e620000004200 */
[----:B0-----:R-:W-:Y:S01]  /*13930*/  IMAD.IADD R18, R28, 0x1, R18 ;  /* 0x000000011c127824 */ /* 0x001fe200078e0212 */
[C-C-:B-1----:R-:W-:Y:S02]  /*13940*/  PRMT R12, R4.reuse, 0x6420, R5.reuse ;  /* 0x00006420040c7816 */ /* 0x142fe40000000005 */
[----:B------:R-:W-:Y:S02]  /*13950*/  PRMT R13, R4, 0x7531, R5 ;  /* 0x00007531040d7816 */ /* 0x000fe40000000005 */
[----:B------:R-:W-:-:S02]  /*13960*/  PRMT R14, R6, 0x6420, R7 ;  /* 0x00006420060e7816 */ /* 0x000fc40000000007 */
[----:B------:R-:W-:Y:S02]  /*13970*/  PRMT R15, R6, 0x7531, R7 ;  /* 0x00007531060f7816 */ /* 0x000fe40000000007 */
[----:B------:R-:W0:Y:S04]  /*13980*/  LDSM.16.MT88.4 R4, [R2+0xb400] ;  /* 0x00b400000204783b */ /* 0x000e280000004200 */
[----:B------:R1:W-:Y:S01]  /*13990*/  STSM.16.M88.4 [R18], R12 ;  /* 0x0000000c12007844 */ /* 0x0003e20000000200 */
        /* <DEDUP_REMOVED lines=13> */
.L_x_1149:
[----:B0-----:R0:W-:Y:S01]  /*13a70*/  SYNCS.ARRIVE.TRANS64.A1T0 RZ, [R0+URZ+0x22850], RZ ;  /* 0x022850ff00ff79a7 */ /* 0x0011e2000810003f */
[----:B------:R-:W-:Y:S06]  /*13a80*/  BAR.SYNC.DEFER_BLOCKING 0x2, 0x80 ;  /* 0x0082000000007b1d */ /* 0x000fec0000010000 */
[----:B------:R-:W-:Y:S05]  /*13a90*/  @!P0 BRA `(.L_x_1150) ;  /* 0x0000000000048947 */ /* 0x000fea0003800000 */
[----:B------:R-:W-:Y:S01]  /*13aa0*/  BPT.TRAP 0x1 ;  /* 0x000000040000795c */ /* 0x000fe20000300000 */
.L_x_1150:
[----:B0-----:R-:W-:Y:S02]  /*13ab0*/  VIADD R0, R0, 0x22880 ;  /* 0x0002288000007836 */ /* 0x001fe40000000000 */
[----:B------:R-:W-:Y:S02]  /*13ac0*/  IMAD.MOV.U32 R4, RZ, RZ, R19 ;  /* 0x000000ffff047224 */ /* 0x000fe400078e0013 */
[----:B------:R-:W-:Y:S01]  /*13ad0*/  IMAD.MOV.U32 R5, RZ, RZ, R23 ;  /* 0x000000ffff057224 */ /* 0x000fe200078e0017 */
[----:B------:R-:W-:-:S04]  /*13ae0*/  PRMT R0, R35, 0x654, R0 ;  /* 0x0000065423007816 */ /* 0x000fc80000000000 */
[----:B------:R2:W-:Y:S01]  /*13af0*/  SYNCS.ARRIVE.TRANS64.RED.A1T0 RZ, [R0+URZ], RZ ;  /* 0x000000ff00ff79a7 */ /* 0x0005e2000810043f */
[----:B------:R-:W-:Y:S05]  /*13b00*/  @P2 BRA `(.L_x_1151) ;  /* 0xffffffec00842947 */ /* 0x000fea000383ffff */
.L_x_1131:
[----:B0-2---:R-:W0:Y:S01]  /*13b10*/  S2R R0, SR_TID.X ;  /* 0x0000000000007919 */ /* 0x005e220000002100 */
[----:B------:R-:W-:Y:S01]  /*13b20*/  BSSY B0, `(.L_x_1152) ;  /* 0x0000012000007945 */ /* 0x000fe20003800000 */
[----:B------:R-:W-:Y:S01]  /*13b30*/  IMAD.U32 R6, RZ, RZ, UR47 ;  /* 0x0000002fff067e24 */ /* 0x000fe2000f8e00ff */
[----:B0-----:R-:W-:-:S04]  /*13b40*/  LOP3.LUT R0, R0, 0x7f, RZ, 0xc0, !PT ;  /* 0x0000007f00007812 */ /* 0x001fc800078ec0ff */
[----:B------:R-:W-:-:S13]  /*13b50*/  ISETP.NE.AND P1, PT, R0, RZ, PT ;  /* 0x000000ff0000720c */ /* 0x000fda0003f25270 */
[----:B------:R-:W-:Y:S05]  /*13b60*/  @P1 BRA `(.L_x_1153) ;  /* 0x0000000000341947 */ /* 0x000fea0003800000 */
[----:B------:R-:W0:Y:S01]  /*13b70*/  S2R R7, SR_LANEID ;  /* 0x0000000000077919 */ /* 0x000e220000000000 */
[----:B------:R-:W-:Y:S01]  /*13b80*/  VOTEU.ANY UR4, UPT, PT ;  /* 0x0000000000047886 */ /* 0x000fe200038e0100 */
[----:B------:R-:W2:Y:S01]  /*13b90*/  LDC.64 R2, c[0x0][0xc80] ;  /* 0x00032000ff027b82 */ /* 0x000ea20000000a00 */
[----:B------:R-:W0:Y:S08]  /*13ba0*/  FLO.U32 R0, UR4 ;  /* 0x0000000400007d00 */ /* 0x000e3000080e0000 */
[----:B------:R-:W2:Y:S01]  /*13bb0*/  POPC R5, UR4 ;  /* 0x0000000400057d09 */ /* 0x000ea20008000000 */
[----:B0-----:R-:W-:-:S13]  /*13bc0*/  ISETP.EQ.U32.AND P0, PT, R0, R7, PT ;  /* 0x000000070000720c */ /* 0x001fda0003f02070 */
[----:B--2---:R-:W2:Y:S01]  /*13bd0*/  @P0 ATOMG.E.ADD.STRONG.GPU PT, R3, desc[UR48][R2.64], R5 ;  /* 0x00000005020309a8 */ /* 0x004ea200081ee1f0 */
[----:B------:R-:W0:Y:S02]  /*13be0*/  S2R R4, SR_LTMASK ;  /* 0x0000000000047919 */ /* 0x000e240000003900 */
[----:B0-----:R-:W-:-:S04]  /*13bf0*/  LOP3.LUT R4, R4, UR4, RZ, 0xc0, !PT ;  /* 0x0000000404047c12 */ /* 0x001fc8000f8ec0ff */
[----:B------:R-:W0:Y:S01]  /*13c00*/  POPC R7, R4 ;  /* 0x0000000400077309 */ /* 0x000e220000000000 */
[----:B--2---:R-:W0:Y:S02]  /*13c10*/  SHFL.IDX PT, R0, R3, R0, 0x1f ;  /* 0x00001f0003007589 */ /* 0x004e2400000e0000 */
[----:B0-----:R-:W-:-:S05]  /*13c20*/  IADD3 R0, R0, UR51, R7 ;  /* 0x0000003300007c10 */ /* 0x001fca000fffe007 */
[----:B------:R0:W-:Y:S02]  /*13c30*/  STL [R1+0xc], R0 ;  /* 0x00000c0001007387 */ /* 0x0001e40000100800 */
.L_x_1153:
[----:B------:R-:W-:Y:S05]  /*13c40*/  BSYNC B0 ;  /* 0x0000000000007941 */ /* 0x000fea0003800000 */
.L_x_1152:
[----:B------:R-:W-:-:S13]  /*13c50*/  ISETP.NE.AND P2, PT, R6, 0x3, PT ;  /* 0x000000030600780c */ /* 0x000fda0003f45270 */
[----:B------:R-:W-:Y:S05]  /*13c60*/  @!P2 BRA `(.L_x_1154) ;  /* 0x000000000004a947 */ /* 0x000fea0003800000 */
[----:B------:R-:W-:Y:S01]  /*13c70*/  BPT.TRAP 0x1 ;  /* 0x000000040000795c */ /* 0x000fe20000300000 */
.L_x_1154:
[----:B------:R-:W-:Y:S01]  /*13c80*/  LOP3.LUT R3, R23, 0x1, RZ, 0x3c, !PT ;  /* 0x0000000117037812 */ /* 0x000fe200078e3cff */
[----:B-1----:R-:W-:Y:S01]  /*13c90*/  IMAD R18, R19, 0x8, R17 ;  /* 0x0000000813127824 */ /* 0x002fe200078e0211 */
[----:B------:R-:W-:Y:S02]  /*13ca0*/  BSSY B0, `(.L_x_1155) ;  /* 0x0000004000007945 */ /* 0x000fe40003800000 */
[----:B------:R-:W-:-:S04]  /*13cb0*/  SHF.L.U32 R3, R3, 0x1f, RZ ;  /* 0x0000001f03037819 */ /* 0x000fc800000006ff */
[----:B------:R-:W1:Y:S02]  /*13cc0*/  SYNCS.PHASECHK.TRANS64.TRYWAIT P0, [R18+URZ+0x22870], R3 ;  /* 0x02287003120075a7 */ /* 0x000e64000800017f */
[----:B-1----:R-:W-:Y:S05]  /*13cd0*/  @!P0 BRA `(.L_x_1156) ;  /* 0x0000002800b48947 */ /* 0x002fea0003800000 */
.L_x_1240:
[----:B------:R-:W-:Y:S05]  /*13ce0*/  BSYNC B0 ;  /* 0x0000000000007941 */ /* 0x000fea0003800000 */
.L_x_1155:
[----:B0-----:R-:W-:-:S05]  /*13cf0*/  IMAD.U32 R0, RZ, RZ, UR50 ;  /* 0x00000032ff007e24 */ /* 0x001fca000f8e00ff */
[----:B------:R-:W-:-:S13]  /*13d00*/  ISETP.NE.AND P0, PT, R0, 0x3, PT ;  /* 0x000000030000780c */ /* 0x000fda0003f05270 */
[----:B------:R-:W-:Y:S05]  /*13d10*/  @!P0 BRA `(.L_x_1157) ;  /* 0x0000000000048947 */ /* 0x000fea0003800000 */
[----:B------:R-:W-:Y:S01]  /*13d20*/  BPT.TRAP 0x1 ;  /* 0x000000040000795c */ /* 0x000fe20000300000 */
.L_x_1157:
[----:B-1----:R-:W-:-:S04]  /*13d30*/  SHF.L.U32 R3, R23, 0x1f, RZ ;  /* 0x0000001f17037819 */ /* 0x002fc800000006ff */
[----:B------:R-:W0:Y:S02]  /*13d40*/  SYNCS.PHASECHK.TRANS64.TRYWAIT P0, [R18+URZ+0x22860], R3 ;  /* 0x02286003120075a7 */ /* 0x000e24000800017f */
[----:B0-----:R-:W-:Y:S05]  /*13d50*/  @!P0 BRA `(.L_x_1158) ;  /* 0x0000002800a88947 */ /* 0x001fea0003800000 */
.L_x_1241:
[----:B------:R-:W2:Y:S04]  /*13d60*/  LDL R0, [R1+0x4] ;  /* 0x0000040001007983 */ /* 0x000ea80000100800 */
[----:B------:R-:W3:Y:S01]  /*13d70*/  LDL R20, [R1] ;  /* 0x0000000001147983 */ /* 0x000ee20000100800 */
[----:B------:R-:W-:Y:S01]  /*13d80*/  IMAD.SHL.U32 R2, R19, 0x4000, RZ ;  /* 0x0000400013027824 */ /* 0x000fe200078e00ff */
[----:B------:R-:W-:Y:S05]  /*13d90*/  WARPSYNC.ALL ;  /* 0x0000000000007948 */ /* 0x000fea0003800000 */
[----:B------:R-:W-:-:S05]  /*13da0*/  IMAD.U32 R21, RZ, RZ, UR50 ;  /* 0x00000032ff157e24 */ /* 0x000fca000f8e00ff */
[----:B------:R-:W-:Y:S02]  /*13db0*/  ISETP.NE.AND P0, PT, R21, 0x3, PT ;  /* 0x000000031500780c */ /* 0x000fe40003f05270 */
[----:B--2---:R-:W-:Y:S02]  /*13dc0*/  LOP3.LUT R0, R2, R0, RZ, 0xfc, !PT ;  /* 0x0000000002007212 */ /* 0x004fe400078efcff */
[----:B---3--:R-:W-:-:S03]  /*13dd0*/  IADD3 R2, R17, R2, R20 ;  /* 0x0000000211027210 */ /* 0x008fc60007ffe014 */
[----:B------:R-:W-:Y:S01]  /*13de0*/  IMAD.IADD R0, R17, 0x1, R0 ;  /* 0x0000000111007824 */ /* 0x000fe200078e0200 */
[----:B------:R-:W-:-:S03]  /*13df0*/  IADD3 R20, R28, 0x400, R2 ;  /* 0x000004001c147810 */ /* 0x000fc60007ffe002 */
[----:B0-----:R-:W-:Y:S01]  /*13e00*/  IMAD.IADD R3, R31, 0x1, R0 ;  /* 0x000000011f037824 */ /* 0x001fe200078e0200 */
[----:B------:R-:W0:Y:S04]  /*13e10*/  LDSM.16.MT88.4 R4, [R0+0x8400] ;  /* 0x008400000004783b */ /* 0x000e280000004200 */
[----:B------:R-:W1:Y:S01]  /*13e20*/  LDSM.16.MT88.4 R8, [R3+0x8400] ;  /* 0x008400000308783b */ /* 0x000e620000004200 */
[C-C-:B0-----:R-:W-:Y:S02]  /*13e30*/  PRMT R12, R4.reuse, 0x6420, R5.reuse ;  /* 0x00006420040c7816 */ /* 0x141fe40000000005 */
[----:B------:R-:W-:Y:S02]  /*13e40*/  PRMT R13, R4, 0x7531, R5 ;  /* 0x00007531040d7816 */ /* 0x000fe40000000005 */
[----:B------:R-:W-:-:S02]  /*13e50*/  PRMT R14, R6, 0x6420, R7 ;  /* 0x00006420060e7816 */ /* 0x000fc40000000007 */
[----:B------:R-:W-:Y:S02]  /*13e60*/  PRMT R15, R6, 0x7531, R7 ;  /* 0x00007531060f7816 */ /* 0x000fe40000000007 */
[C-C-:B-1----:R-:W-:Y:S02]  /*13e70*/  PRMT R4, R8.reuse, 0x6420, R9.reuse ;  /* 0x0000642008047816 */ /* 0x142fe40000000009 */
[----:B------:R-:W-:Y:S01]  /*13e80*/  PRMT R5, R8, 0x7531, R9 ;  /* 0x0000753108057816 */ /* 0x000fe20000000009 */
[----:B------:R-:W-:Y:S01]  /*13e90*/  STSM.16.M88.4 [R2+0x400], R12 ;  /* 0x0004000c02007844 */ /* 0x000fe20000000200 */
[C-C-:B------:R-:W-:Y:S02]  /*13ea0*/  PRMT R6, R10.reuse, 0x6420, R11.reuse ;  /* 0x000064200a067816 */ /* 0x140fe4000000000b */
[----:B------:R-:W-:-:S05]  /*13eb0*/  PRMT R7, R10, 0x7531, R11 ;  /* 0x000075310a077816 */ /* 0x000fca000000000b */
[----:B------:R0:W-:Y:S04]  /*13ec0*/  STSM.16.M88.4 [R2+0x2400], R4 ;  /* 0x0024000402007844 */ /* 0x0001e80000000200 */
[----:B------:R-:W1:Y:S04]  /*13ed0*/  LDSM.16.MT88.4 R4, [R0+0x9400] ;  /* 0x009400000004783b */ /* 0x000e680000004200 */
[----:B------:R-:W2:Y:S01]  /*13ee0*/  LDSM.16.MT88.4 R8, [R3+0x9400] ;  /* 0x009400000308783b */ /* 0x000ea20000004200 */
[----:B0-----:R-:W-:Y:S02]  /*13ef0*/  IADD3 R2, R31, 0x400, R2 ;  /* 0x000004001f027810 */ /* 0x001fe40007ffe002 */
[----:B-1----:R-:W-:-:S02]  /*13f00*/  PRMT R12, R4, 0x6420, R5 ;  /* 0x00006420040c7816 */ /* 0x002fc40000000005 */
[----:B------:R-:W-:Y:S02]  /*13f10*/  PRMT R13, R4, 0x7531, R5 ;  /* 0x00007531040d7816 */ /* 0x000fe40000000005 */
[C-C-:B------:R-:W-:Y:S02]  /*13f20*/  PRMT R14, R6.reuse, 0x6420, R7.reuse ;  /* 0x00006420060e7816 */ /* 0x140fe40000000007 */
[----:B------:R-:W-:Y:S02]  /*13f30*/  PRMT R15, R6, 0x7531, R7 ;  /* 0x00007531060f7816 */ /* 0x000fe40000000007 */
[C-C-:B--2---:R-:W-:Y:S02]  /*13f40*/  PRMT R4, R8.reuse, 0x6420, R9.reuse ;  /* 0x0000642008047816 */ /* 0x144fe40000000009 */
[----:B------:R-:W-:Y:S01]  /*13f50*/  PRMT R5, R8, 0x7531, R9 ;  /* 0x0000753108057816 */ /* 0x000fe20000000009 */
[----:B------:R-:W-:Y:S01]  /*13f60*/  STSM.16.M88.4 [R20], R12 ;  /* 0x0000000c14007844 */ /* 0x000fe20000000200 */
[----:B------:R-:W-:-:S02]  /*13f70*/  PRMT R6, R10, 0x6420, R11 ;  /* 0x000064200a067816 */ /* 0x000fc4000000000b */
[----:B------:R-:W-:-:S05]  /*13f80*/  PRMT R7, R10, 0x7531, R11 ;  /* 0x000075310a077816 */ /* 0x000fca000000000b */
[----:B------:R0:W-:Y:S04]  /*13f90*/  STSM.16.M88.4 [R20+0x2000], R4 ;  /* 0x0020000414007844 */ /* 0x0001e80000000200 */
[----:B------:R-:W1:Y:S04]  /*13fa0*/  LDSM.16.MT88.4 R4, [R0+0xa400] ;  /* 0x00a400000004783b */ /* 0x000e680000004200 */
[----:B------:R-:W2:Y:S01]  /*13fb0*/  LDSM.16.MT88.4 R8, [R3+0xa400] ;  /* 0x00a400000308783b */ /* 0x000ea20000004200 */
[----:B0-----:R-:W-:Y:S01]  /*13fc0*/  IMAD.IADD R20, R28, 0x1, R2 ;  /* 0x000000011c147824 */ /* 0x001fe200078e0202 */
        /* <DEDUP_REMOVED lines=18> */
[----:B------:R0:W-:Y:S01]  /*140f0*/  STSM.16.M88.4 [R20], R12 ;  /* 0x0000000c14007844 */ /* 0x0001e20000000200 */
        /* <DEDUP_REMOVED lines=11> */
.L_x_1159:
[----:B-1----:R1:W-:Y:S01]  /*141b0*/  SYNCS.ARRIVE.TRANS64.A1T0 RZ, [R18+URZ+0x22850], RZ ;  /* 0x022850ff12ff79a7 */ /* 0x0023e2000810003f */
[----:B------:R-:W-:Y:S06]  /*141c0*/  BAR.SYNC.DEFER_BLOCKING 0x2, 0x80 ;  /* 0x0082000000007b1d */ /* 0x000fec0000010000 */
[----:B------:R-:W-:Y:S05]  /*141d0*/  @!P2 BRA `(.L_x_1160) ;  /* 0x000000000004a947 */ /* 0x000fea0003800000 */
[----:B------:R-:W-:Y:S01]  /*141e0*/  BPT.TRAP 0x1 ;  /* 0x000000040000795c */ /* 0x000fe20000300000 */
.L_x_1160:
[----:B-1----:R-:W-:Y:S02]  /*141f0*/  VIADD R18, R18, 0x22880 ;  /* 0x0002288012127836 */ /* 0x002fe40000000000 */
[----:B------:R-:W-:-:S03]  /*14200*/  VIADD R19, R19, 0x1 ;  /* 0x0000000113137836 */ /* 0x000fc60000000000 */
[----:B------:R-:W-:Y:S02]  /*14210*/  PRMT R18, R35, 0x654, R18 ;  /* 0x0000065423127816 */ /* 0x000fe40000000012 */
[C---:B------:R-:W-:Y:S02]  /*14220*/  ISETP.NE.AND P0, PT, R19.reuse, 0x2, PT ;  /* 0x000000021300780c */ /* 0x040fe40003f05270 */
[----:B------:R1:W-:Y:S02]  /*14230*/  SYNCS.ARRIVE.TRANS64.RED.A1T0 RZ, [R18+URZ], RZ ;  /* 0x000000ff12ff79a7 */ /* 0x0003e4000810043f */
[----:B------:R-:W-:Y:S02]  /*14240*/  SEL R0, RZ, 0x1, P0 ;  /* 0x00000001ff007807 */ /* 0x000fe40000000000 */
[----:B------:R-:W-:Y:S02]  /*14250*/  SEL R19, R19, RZ, P0 ;  /* 0x000000ff13137207 */ /* 0x000fe40000000000 */
[----:B------:R-:W-:-:S07]  /*14260*/  LOP3.LUT R23, R23, R0, RZ, 0x3c, !PT ;  /* 0x0000000017177212 */ /* 0x000fce00078e3cff */
.L_x_1103:
[----:B------:R-:W-:Y:S05]  /*14270*/  BSYNC B7 ;  /* 0x0000000000077941 */ /* 0x000fea0003800000 */
.L_x_1101:
[----:B------:R3:W5:Y:S01]  /*14280*/  LDL R2, [R1+0xc] ;  /* 0x00000c0001027983 */ /* 0x0007620000100800 */
[----:B------:R-:W-:-:S13]  /*14290*/  LOP3.LUT P0, RZ, R16, 0x400, RZ, 0xc0, !PT ;  /* 0x0000040010ff7812 */ /* 0x000fda000780c0ff */
[----:B---3--:R-:W-:Y:S05]  /*142a0*/  @!P0 BRA `(.L_x_1161) ;  /* 0x0000000000248947 */ /* 0x008fea0003800000 */
[----:B------:R-:W3:Y:S08]  /*142b0*/  S2UR UR4, SR_CgaCtaId ;  /* 0x00000000000479c3 */ /* 0x000ef00000008800 */
[----:B------:R-:W-:Y:S01]  /*142c0*/  BAR.SYNC.DEFER_BLOCKING 0x5, 0x180 ;  /* 0x0146000000007b1d */ /* 0x000fe20000010000 */
[----:B--2---:R-:W-:Y:S01]  /*142d0*/  MOV R0, 0x400 ;  /* 0x0000040000007802 */ /* 0x004fe20000000f00 */
[----:B---3--:R-:W-:-:S05]  /*142e0*/  IMAD.U32 R35, RZ, RZ, UR4 ;  /* 0x00000004ff237e24 */ /* 0x008fca000f8e00ff */
[----:B------:R-:W-:-:S05]  /*142f0*/  LEA R17, R35, R0, 0x18 ;  /* 0x0000000023117211 */ /* 0x000fca00078ec0ff */
[----:B-----5:R-:W2:Y:S04]  /*14300*/  LDS R2, [R17+0x228d0] ;  /* 0x0228d00011027984 */ /* 0x020ea80000000800 */
[----:B--2---:R2:W-:Y:S01]  /*14310*/  STL [R1+0xc], R2 ;  /* 0x00000c0201007387 */ /* 0x0045e20000100800 */
[----:B------:R-:W-:Y:S06]  /*14320*/  BAR.ARV 0x4, 0x180 ;  /* 0x0106000000007b1d */ /* 0x000fec0000002000 */
[----:B------:R-:W-:Y:S05]  /*14330*/  BRA `(.L_x_1162) ;  /* 0x0000000000207947 */ /* 0x000fea0003800000 */
.L_x_1161:
[----:B------:R-:W3:Y:S01]  /*14340*/  @!P1 S2R R35, SR_CgaCtaId ;  /* 0x0000000000239919 */ /* 0x000ee20000008800 */
[----:B--2---:R-:W-:Y:S01]  /*14350*/  @!P1 MOV R0, 0x400 ;  /* 0x0000040000009802 */ /* 0x004fe20000000f00 */
[----:B------:R-:W-:Y:S03]  /*14360*/  BAR.SYNC.DEFER_BLOCKING 0x4, 0x180 ;  /* 0x0106000000007b1d */ /* 0x000fe60000010000 */
[----:B---3--:R-:W-:-:S03]  /*14370*/  @!P1 LEA R17, R35, R0, 0x18 ;  /* 0x0000000023119211 */ /* 0x008fc600078ec0ff */
[----:B-----5:R-:W2:Y:S04]  /*14380*/  SHFL.IDX PT, R0, R2, RZ, 0x1f ;  /* 0x00001fff02007589 */ /* 0x020ea800000e0000 */
[----:B------:R3:W-:Y:S04]  /*14390*/  @!P1 STS [R17+0x228d0], R2 ;  /* 0x0228d00211009388 */ /* 0x0007e80000000800 */
[----:B--2---:R3:W-:Y:S01]  /*143a0*/  STL [R1+0xc], R0 ;  /* 0x00000c0001007387 */ /* 0x0047e20000100800 */
[----:B------:R-:W-:Y:S06]  /*143b0*/  BAR.ARV 0x5, 0x180 ;  /* 0x0146000000007b1d */ /* 0x000fec0000002000 */
.L_x_1162:
[----:B---3--:R-:W3:Y:S01]  /*143c0*/  LDL R0, [R1+0xc] ;  /* 0x00000c0001007983 */ /* 0x008ee20000100800 */
[----:B------:R-:W-:Y:S02]  /*143d0*/  ULDC UR4, c[0x0][0xc38] ;  /* 0x00030e0000047ab9 */ /* 0x000fe40000000800 */
[----:B---3--:R-:W-:-:S13]  /*143e0*/  ISETP.GE.AND P0, PT, R0, UR4, PT ;  /* 0x0000000400007c0c */ /* 0x008fda000bf06270 */
[----:B------:R-:W-:Y:S05]  /*143f0*/  @!P0 BRA `(.L_x_1163) ;  /* 0xffffffbc00ac8947 */ /* 0x000fea000383ffff */
.L_x_1092:
[----:B------:R-:W3:Y:S01]  /*14400*/  LDL.LU R0, [R1+0x10] ;  /* 0x0000100001007983 */ /* 0x000ee20000300800 */
[----:B------:R-:W-:Y:S01]  /*14410*/  BSSY B0, `(.L_x_1164) ;  /* 0x000000b000007945 */ /* 0x000fe20003800000 */
[----:B0-----:R-:W0:Y:S01]  /*14420*/  S2R R5, SR_CgaCtaId ;  /* 0x0000000000057919 */ /* 0x001e220000008800 */
[----:B---3--:R-:W-:-:S05]  /*14430*/  VIADD R0, R0, 0x1 ;  /* 0x0000000100007836 */ /* 0x008fca0000000000 */
[----:B--2---:R-:W-:-:S04]  /*14440*/  LEA.HI R2, R0, R0, RZ, 0x1 ;  /* 0x0000000000027211 */ /* 0x004fc800078f08ff */
[----:B------:R-:W-:Y:S02]  /*14450*/  LOP3.LUT R3, R2, 0xfffffffe, RZ, 0xc0, !PT ;  /* 0xfffffffe02037812 */ /* 0x000fe400078ec0ff */
[----:B------:R-:W-:-:S03]  /*14460*/  MOV R2, 0x400 ;  /* 0x0000040000027802 */ /* 0x000fc60000000f00 */
[----:B------:R-:W-:Y:S01]  /*14470*/  IMAD.IADD R0, R0, 0x1, -R3 ;  /* 0x0000000100007824 */ /* 0x000fe200078e0a03 */
[----:B0-----:R-:W-:-:S04]  /*14480*/  LEA R5, R5, R2, 0x18 ;  /* 0x0000000205057211 */ /* 0x001fc800078ec0ff */
[----:B------:R-:W-:-:S04]  /*14490*/  SHF.L.U32 R0, R0, 0x1f, RZ ;  /* 0x0000001f00007819 */ /* 0x000fc800000006ff */
[----:B------:R-:W0:Y:S02]  /*144a0*/  SYNCS.PHASECHK.TRANS64.TRYWAIT P0, [R5+URZ+0x22820], R0 ;  /* 0x02282000050075a7 */ /* 0x000e24000800017f */
[----:B0-----:R-:W-:Y:S05]  /*144b0*/  @!P0 BRA `(.L_x_1165) ;  /* 0x0000002000e48947 */ /* 0x001fea0003800000 */
.L_x_1242:
[----:B------:R-:W-:Y:S05]  /*144c0*/  BSYNC B0 ;  /* 0x0000000000007941 */ /* 0x000fea0003800000 */
.L_x_1164:
[----:B------:R-:W-:-:S03]  /*144d0*/  UMOV UR4, 0xffffffff ;  /* 0xffffffff00047882 */ /* 0x000fc60000000000 */
[----:B------:R-:W-:Y:S05]  /*144e0*/  BRA.DIV UR4, `(.L_x_1166) ;  /* 0x0000002204ec7947 */ /* 0x000fea000b800000 */
[----:B0-----:R-:W0:Y:S02]  /*144f0*/  S2R R0, SR_TID.X ;  /* 0x0000000000007919 */ /* 0x001e240000002100 */
[----:B0-----:R-:W-:-:S04]  /*14500*/  SHF.R.U32.HI R0, RZ, 0x5, R0 ;  /* 0x00000005ff007819 */ /* 0x001fc80000011600 */
[----:B------:R-:W-:-:S05]  /*14510*/  LOP3.LUT R0, R0, 0x3, RZ, 0xc0, !PT ;  /* 0x0000000300007812 */ /* 0x000fca00078ec0ff */
[----:B------:R0:W2:Y:S02]  /*14520*/  SHFL.IDX PT, R14, R0, RZ, 0x1f ;  /* 0x00001fff000e7589 */ /* 0x0000a400000e0000 */
.L_x_1245:
[----:B--2---:R-:W-:Y:S01]  /*14530*/  ISETP.NE.AND P0, PT, R14, RZ, PT ;  /* 0x000000ff0e00720c */ /* 0x004fe20003f05270 */
[----:B------:R-:W-:-:S12]  /*14540*/  BSSY B0, `(.L_x_1167) ;  /* 0x000002c000007945 */ /* 0x000fd80003800000 */
[----:B------:R-:W-:Y:S05]  /*14550*/  @P0 BRA `(.L_x_1168) ;  /* 0x0000000000a80947 */ /* 0x000fea0003800000 */
[----:B------:R-:W-:-:S03]  /*14560*/  UMOV UR4, 0xffffffff ;  /* 0xffffffff00047882 */ /* 0x000fc60000000000 */
[----:B------:R-:W-:Y:S05]  /*14570*/  BRA.DIV UR4, `(.L_x_1169) ;  /* 0x0000002204fc7947 */ /* 0x000fea000b800000 */
[----:B------:R-:W-:-:S13]  /*14580*/  ELECT P6, URZ, PT ;  /* 0x00000000003f782f */ /* 0x000fda00038c0000 */
.L_x_1248:
[----:B------:R-:W-:Y:S05]  /*14590*/  @!P6 BRA `(.L_x_1168) ;  /* 0x000000000098e947 */ /* 0x000fea0003800000 */
[----:B------:R-:W-:-:S06]  /*145a0*/  ULOP3.LUT UR4, UR43, 0x2, URZ, 0xfc, !UPT ;  /* 0x000000022b047892 */ /* 0x000fcc000f8efc3f */
[----:B0-----:R-:W-:-:S05]  /*145b0*/  IMAD.U32 R0, RZ, RZ, UR4 ;  /* 0x00000004ff007e24 */ /* 0x001fca000f8e00ff */
[----:B------:R-:W-:-:S13]  /*145c0*/  ISETP.NE.AND P0, PT, R0, 0x3, PT ;  /* 0x000000030000780c */ /* 0x000fda0003f05270 */
[----:B------:R-:W-:Y:S05]  /*145d0*/  @!P0 BRA `(.L_x_1170) ;  /* 0x0000000000048947 */ /* 0x000fea0003800000 */
[----:B------:R-:W-:Y:S01]  /*145e0*/  BPT.TRAP 0x1 ;  /* 0x000000040000795c */ /* 0x000fe20000300000 */
.L_x_1170:
[----:B------:R-:W-:Y:S01]  /*145f0*/  IMAD R3, R19, 0x8, R5 ;  /* 0x0000000813037824 */ /* 0x000fe200078e0205 */
[----:B------:R-:W-:Y:S01]  /*14600*/  SHF.L.U32 R2, R23, 0x1f, RZ ;  /* 0x0000001f17027819 */ /* 0x000fe200000006ff */
[----:B------:R-:W-:-:S03]  /*14610*/  VIADD R19, R19, 0x1 ;  /* 0x0000000113137836 */ /* 0x000fc60000000000 */
[----:B------:R-:W0:Y:S02]  /*14620*/  SYNCS.PHASECHK.TRANS64.TRYWAIT P1, [R3+URZ+0x22840], R2 ;  /* 0x02284002030075a7 */ /* 0x000e24000802017f */
[----:B------:R-:W-:-:S04]  /*14630*/  ISETP.NE.AND P2, PT, R19, 0x2, PT ;  /* 0x000000021300780c */ /* 0x000fc80003f45270 */
[----:B------:R-:W-:Y:S01]  /*14640*/  SEL R0, RZ, 0x1, P2 ;  /* 0x00000001ff007807 */ /* 0x000fe20001000000 */
[----:B0-----:R-:W-:Y:S08]  /*14650*/  @!P1 BRA `(.L_x_1171) ;  /* 0x0000002000e49947 */ /* 0x001ff00003800000 */
.L_x_1249:
[----:B------:R-:W-:Y:S02]  /*14660*/  SEL R19, R19, RZ, P2 ;  /* 0x000000ff13137207 */ /* 0x000fe40001000000 */
[----:B------:R-:W-:Y:S01]  /*14670*/  LOP3.LUT R0, R23, R0, RZ, 0x3c, !PT ;  /* 0x0000000017007212 */ /* 0x000fe200078e3cff */
[----:B------:R-:W-:Y:S06]  /*14680*/  @!P0 BRA `(.L_x_1172) ;  /* 0x0000000000048947 */ /* 0x000fec0003800000 */
[----:B------:R-:W-:Y:S01]  /*14690*/  BPT.TRAP 0x1 ;  /* 0x000000040000795c */ /* 0x000fe20000300000 */
.L_x_1172:
[----:B------:R-:W-:Y:S01]  /*146a0*/  IMAD R19, R19, 0x8, R5 ;  /* 0x0000000813137824 */ /* 0x000fe200078e0205 */
[----:B------:R-:W-:-:S04]  /*146b0*/  SHF.L.U32 R0, R0, 0x1f, RZ ;  /* 0x0000001f00007819 */ /* 0x000fc800000006ff */
[----:B------:R-:W2:Y:S02]  /*146c0*/  SYNCS.PHASECHK.TRANS64.TRYWAIT P1, [R19+URZ+0x22840], R0 ;  /* 0x02284000130075a7 */ /* 0x000ea4000802017f */
[----:B--2---:R-:W-:Y:S05]  /*146d0*/  @!P1 BRA `(.L_x_1173) ;  /* 0x0000002000d89947 */ /* 0x004fea0003800000 */
.L_x_1250:
[----:B------:R-:W-:Y:S05]  /*146e0*/  @!P0 BRA `(.L_x_1174) ;  /* 0x0000000000048947 */ /* 0x000fea0003800000 */
[----:B------:R-:W-:Y:S01]  /*146f0*/  BPT.TRAP 0x1 ;  /* 0x000000040000795c */ /* 0x000fe20000300000 */
.L_x_1174:
[----:B------:R-:W3:Y:S02]  /*14700*/  SYNCS.PHASECHK.TRANS64.TRYWAIT P1, [R3+URZ+0x22860], R2 ;  /* 0x02286002030075a7 */ /* 0x000ee4000802017f */
[----:B---3--:R-:W-:Y:S05]  /*14710*/  @!P1 BRA `(.L_x_1175) ;  /* 0x0000002000dc9947 */ /* 0x008fea0003800000 */
.L_x_1251:
[----:B------:R-:W-:Y:S05]  /*14720*/  @!P0 BRA `(.L_x_1176) ;  /* 0x0000000000048947 */ /* 0x000fea0003800000 */
[----:B------:R-:W-:Y:S01]  /*14730*/  BPT.TRAP 0x1 ;  /* 0x000000040000795c */ /* 0x000fe20000300000 */
.L_x_1176:
[----:B------:R-:W4:Y:S02]  /*14740*/  SYNCS.PHASECHK.TRANS64.TRYWAIT P1, [R19+URZ+0x22860], R0 ;  /* 0x02286000130075a7 */ /* 0x000f24000802017f */
[----:B----4-:R-:W-:Y:S05]  /*14750*/  @!P1 BRA `(.L_x_1177) ;  /* 0x0000002000e09947 */ /* 0x010fea0003800000 */
.L_x_1252:
[----:B------:R-:W-:Y:S05]  /*14760*/  @!P0 BRA `(.L_x_1178) ;  /* 0x0000000000048947 */ /* 0x000fea0003800000 */
[----:B------:R-:W-:Y:S01]  /*14770*/  BPT.TRAP 0x1 ;  /* 0x000000040000795c */ /* 0x000fe20000300000 */
.L_x_1178:
[----:B------:R-:W5:Y:S02]  /*14780*/  SYNCS.PHASECHK.TRANS64.TRYWAIT P1, [R3+URZ+0x22880], R2 ;  /* 0x02288002030075a7 */ /* 0x000f64000802017f */
[----:B-----5:R-:W-:Y:S05]  /*14790*/  @!P1 BRA `(.L_x_1179) ;  /* 0x0000002000e49947 */ /* 0x020fea0003800000 */
.L_x_1253:
[----:B------:R-:W-:Y:S05]  /*147a0*/  @!P0 BRA `(.L_x_1180) ;  /* 0x0000000000048947 */ /* 0x000fea0003800000 */
[----:B------:R-:W-:Y:S01]  /*147b0*/  BPT.TRAP 0x1 ;  /* 0x000000040000795c */ /* 0x000fe20000300000 */
.L_x_1180:
[----:B------:R0:W0:Y:S02]  /*147c0*/  SYNCS.PHASECHK.TRANS64.TRYWAIT P0, [R19+URZ+0x22880], R0 ;  /* 0x02288000130075a7 */ /* 0x000024000800017f */
[----:B0-----:R-:W-:Y:S05]  /*147d0*/  @!P0 NANOSLEEP.SYNCS 0x989680 ;  /* 0x009896800000895d */ /* 0x001fea0003900000 */
[----:B------:R-:W0:Y:S02]  /*147e0*/  @!P0 SYNCS.PHASECHK.TRANS64 P0, [R19+URZ+0x22880], R0 ;  /* 0x02288000130085a7 */ /* 0x000e24000800007f */
[----:B0-----:R-:W-:Y:S05]  /*147f0*/  @!P0 BRA `(.L_x_1180) ;  /* 0xfffffffc00f08947 */ /* 0x001fea000383ffff */
.L_x_1168:
[----:B------:R-:W-:Y:S05]  /*14800*/  BSYNC B0 ;  /* 0x0000000000007941 */ /* 0x000fea0003800000 */
.L_x_1167:
[----:B------:R-:W-:Y:S05]  /*14810*/  EXIT ;  /* 0x000000000000794d */ /* 0x000fea0003800000 */
.L_x_997:
[----:B0-----:R-:W-:-:S04]  /*14820*/  IMAD.U32 R3, RZ, RZ, UR38 ;  /* 0x00000026ff037e24 */ /* 0x001fc8000f8e00ff */
[----:B------:R0:W1:Y:S03]  /*14830*/  SYNCS.PHASECHK.TRANS64.TRYWAIT P1, [R3+URZ+0x22800], R0 ;  /* 0x02280000030075a7 */ /* 0x000066000802017f */
[----:B-1----:R-:W-:Y:S05]  /*14840*/  @!P1 NANOSLEEP.SYNCS 0x989680 ;  /* 0x009896800000995d */ /* 0x002fea0003900000 */
[----:B------:R-:W1:Y:S02]  /*14850*/  @!P1 SYNCS.PHASECHK.TRANS64 P1, [R3+URZ+0x22800], R0 ;  /* 0x02280000030095a7 */ /* 0x000e64000802007f */
[----:B-1----:R-:W-:Y:S05]  /*14860*/  @!P1 BRA `(.L_x_997) ;  /* 0xfffffffc00ec9947 */ /* 0x002fea000383ffff */
[----:B------:R-:W-:Y:S05]  /*14870*/  BRA `(.L_x_1181) ;  /* 0xfffffed000f07947 */ /* 0x000fea000383ffff */
.L_x_1001:
[----:B-1----:R1:W2:Y:S02]  /*14880*/  SYNCS.PHASECHK.TRANS64.TRYWAIT P1, [R3+URZ+0x22830], R0 ;  /* 0x02283000030075a7 */ /* 0x0022a4000802017f */
[----:B--2---:R-:W-:Y:S05]  /*14890*/  @!P1 NANOSLEEP.SYNCS 0x989680 ;  /* 0x009896800000995d */ /* 0x004fea0003900000 */
[----:B------:R-:W2:Y:S02]  /*148a0*/  @!P1 SYNCS.PHASECHK.TRANS64 P1, [R3+URZ+0x22830], R0 ;  /* 0x02283000030095a7 */ /* 0x000ea4000802007f */
[----:B--2---:R-:W-:Y:S05]  /*148b0*/  @!P1 BRA `(.L_x_1001) ;  /* 0xfffffffc00f09947 */ /* 0x004fea000383ffff */
[----:B------:R-:W-:Y:S05]  /*148c0*/  BRA `(.L_x_1000) ;  /* 0xfffffed4000c7947 */ /* 0x000fea000383ffff */
.L_x_1018:
[----:B-1----:R-:W-:-:S04]  /*148d0*/  IMAD.U32 R5, RZ, RZ, UR6 ;  /* 0x00000006ff057e24 */ /* 0x002fc8000f8e00ff */
[----:B------:R1:W2:Y:S03]  /*148e0*/  SYNCS.PHASECHK.TRANS64.TRYWAIT P1, [R5+URZ+0x22830], R4 ;  /* 0x02283004050075a7 */ /* 0x0002a6000802017f */
[----:B--2---:R-:W-:Y:S05]  /*148f0*/  @!P1 NANOSLEEP.SYNCS 0x989680 ;  /* 0x009896800000995d */ /* 0x004fea0003900000 */
[----:B------:R-:W2:Y:S02]  /*14900*/  @!P1 SYNCS.PHASECHK.TRANS64 P1, [R5+URZ+0x22830], R4 ;  /* 0x02283004050095a7 */ /* 0x000ea4000802007f */
[----:B--2---:R-:W-:Y:S05]  /*14910*/  @!P1 BRA `(.L_x_1018) ;  /* 0xfffffffc00ec9947 */ /* 0x004fea000383ffff */
[----:B------:R-:W-:Y:S05]  /*14920*/  BRA `(.L_x_1015) ;  /* 0xffffff0400a47947 */ /* 0x000fea000383ffff */
.L_x_1022:
[----:B-1----:R-:W-:-:S04]  /*14930*/  IMAD.U32 R5, RZ, RZ, UR6 ;  /* 0x00000006ff057e24 */ /* 0x002fc8000f8e00ff */
[----:B------:R1:W2:Y:S03]  /*14940*/  SYNCS.PHASECHK.TRANS64.TRYWAIT P1, [R5+URZ+0x22850], R4 ;  /* 0x02285004050075a7 */ /* 0x0002a6000802017f */
[----:B--2---:R-:W-:Y:S05]  /*14950*/  @!P1 NANOSLEEP.SYNCS 0x989680 ;  /* 0x009896800000995d */ /* 0x004fea0003900000 */
[----:B------:R-:W2:Y:S02]  /*14960*/  @!P1 SYNCS.PHASECHK.TRANS64 P1, [R5+URZ+0x22850], R4 ;  /* 0x02285004050095a7 */ /* 0x000ea4000802007f */
[----:B--2---:R-:W-:Y:S05]  /*14970*/  @!P1 BRA `(.L_x_1022) ;  /* 0xfffffffc00ec9947 */ /* 0x004fea000383ffff */
[----:B------:R-:W-:Y:S05]  /*14980*/  BRA `(.L_x_1019) ;  /* 0xffffff0800507947 */ /* 0x000fea000383ffff */
.L_x_1041:
[----:B-1----:R-:W-:-:S04]  /*14990*/  IMAD.U32 R7, RZ, RZ, UR6 ;  /* 0x00000006ff077e24 */ /* 0x002fc8000f8e00ff */
[----:B------:R1:W2:Y:S03]  /*149a0*/  SYNCS.PHASECHK.TRANS64.TRYWAIT P1, [R7+URZ+0x22830], R4 ;  /* 0x02283004070075a7 */ /* 0x0002a6000802017f */
[----:B--2---:R-:W-:Y:S05]  /*149b0*/  @!P1 NANOSLEEP.SYNCS 0x989680 ;  /* 0x009896800000995d */ /* 0x004fea0003900000 */
[----:B------:R-:W2:Y:S02]  /*149c0*/  @!P1 SYNCS.PHASECHK.TRANS64 P1, [R7+URZ+0x22830], R4 ;  /* 0x02283004070095a7 */ /* 0x000ea4000802007f */
[----:B--2---:R-:W-:Y:S05]  /*149d0*/  @!P1 BRA `(.L_x_1041) ;  /* 0xfffffffc00ec9947 */ /* 0x004fea000383ffff */
[----:B------:R-:W-:Y:S05]  /*149e0*/  BRA `(.L_x_1038) ;  /* 0xffffff3400f87947 */ /* 0x000fea000383ffff */
.L_x_1045:
[----:B-1----:R-:W-:-:S04]  /*149f0*/  IMAD.U32 R7, RZ, RZ, UR6 ;  /* 0x00000006ff077e24 */ /* 0x002fc8000f8e00ff */
[----:B------:R1:W2:Y:S03]  /*14a00*/  SYNCS.PHASECHK.TRANS64.TRYWAIT P1, [R7+URZ+0x22850], R4 ;  /* 0x02285004070075a7 */ /* 0x0002a6000802017f */
[----:B--2---:R-:W-:Y:S05]  /*14a10*/  @!P1 NANOSLEEP.SYNCS 0x989680 ;  /* 0x009896800000995d */ /* 0x004fea0003900000 */
[----:B------:R-:W2:Y:S02]  /*14a20*/  @!P1 SYNCS.PHASECHK.TRANS64 P1, [R7+URZ+0x22850], R4 ;  /* 0x02285004070095a7 */ /* 0x000ea4000802007f */
[----:B--2---:R-:W-:Y:S05]  /*14a30*/  @!P1 BRA `(.L_x_1045) ;  /* 0xfffffffc00ec9947 */ /* 0x004fea000383ffff */
[----:B------:R-:W-:Y:S05]  /*14a40*/  BRA `(.L_x_1042) ;  /* 0xffffff3800a47947 */ /* 0x000fea000383ffff */
.L_x_1053:
[----:B-1----:R-:W-:-:S04]  /*14a50*/  IMAD.U32 R7, RZ, RZ, UR6 ;  /* 0x00000006ff077e24 */ /* 0x002fc8000f8e00ff */
[----:B------:R1:W2:Y:S03]  /*14a60*/  SYNCS.PHASECHK.TRANS64.TRYWAIT P1, [R7+URZ+0x22830], R4 ;  /* 0x02283004070075a7 */ /* 0x0002a6000802017f */
[----:B--2---:R-:W-:Y:S05]  /*14a70*/  @!P1 NANOSLEEP.SYNCS 0x989680 ;  /* 0x009896800000995d */ /* 0x004fea0003900000 */
[----:B------:R-:W2:Y:S02]  /*14a80*/  @!P1 SYNCS.PHASECHK.TRANS64 P1, [R7+URZ+0x22830], R4 ;  /* 0x02283004070095a7 */ /* 0x000ea4000802007f */
[----:B--2---:R-:W-:Y:S05]  /*14a90*/  @!P1 BRA `(.L_x_1053) ;  /* 0xfffffffc00ec9947 */ /* 0x004fea000383ffff */
[----:B------:R-:W-:Y:S05]  /*14aa0*/  BRA `(.L_x_1050) ;  /* 0xffffff5400807947 */ /* 0x000fea000383ffff */
.L_x_1057:
[----:B-1----:R-:W-:-:S04]  /*14ab0*/  IMAD.U32 R7, RZ, RZ, UR6 ;  /* 0x00000006ff077e24 */ /* 0x002fc8000f8e00ff */
[----:B------:R1:W2:Y:S03]  /*14ac0*/  SYNCS.PHASECHK.TRANS64.TRYWAIT P1, [R7+URZ+0x22850], R4 ;  /* 0x02285004070075a7 */ /* 0x0002a6000802017f */
[----:B--2---:R-:W-:Y:S05]  /*14ad0*/  @!P1 NANOSLEEP.SYNCS 0x989680 ;  /* 0x009896800000995d */ /* 0x004fea0003900000 */
[----:B------:R-:W2:Y:S02]  /*14ae0*/  @!P1 SYNCS.PHASECHK.TRANS64 P1, [R7+URZ+0x22850], R4 ;  /* 0x02285004070095a7 */ /* 0x000ea4000802007f */
[----:B--2---:R-:W-:Y:S05]  /*14af0*/  @!P1 BRA `(.L_x_1057) ;  /* 0xfffffffc00ec9947 */ /* 0x004fea000383ffff */
[----:B------:R-:W-:Y:S05]  /*14b00*/  BRA `(.L_x_1054) ;  /* 0xffffff5800207947 */ /* 0x000fea000383ffff */
.L_x_1072:
[----:B-1----:R-:W-:-:S04]  /*14b10*/  IMAD.U32 R6, RZ, RZ, UR5 ;  /* 0x00000005ff067e24 */ /* 0x002fc8000f8e00ff */
[----:B------:R1:W2:Y:S03]  /*14b20*/  SYNCS.PHASECHK.TRANS64.TRYWAIT P1, [R6+URZ+0x22850], R5 ;  /* 0x02285005060075a7 */ /* 0x0002a6000802017f */
[----:B--2---:R-:W-:Y:S05]  /*14b30*/  @!P1 NANOSLEEP.SYNCS 0x989680 ;  /* 0x009896800000995d */ /* 0x004fea0003900000 */
[----:B------:R-:W2:Y:S02]  /*14b40*/  @!P1 SYNCS.PHASECHK.TRANS64 P1, [R6+URZ+0x22850], R5 ;  /* 0x02285005060095a7 */ /* 0x000ea4000802007f */
[----:B--2---:R-:W-:Y:S05]  /*14b50*/  @!P1 BRA `(.L_x_1072) ;  /* 0xfffffffc00ec9947 */ /* 0x004fea000383ffff */
[----:B------:R-:W-:Y:S05]  /*14b60*/  BRA `(.L_x_1071) ;  /* 0xffffff8400007947 */ /* 0x000fea000383ffff */
.L_x_1112:
[----:B------:R-:W2:Y:S01]  /*14b70*/  S2R R18, SR_TID.X ;  /* 0x0000000000127919 */ /* 0x000ea20000002100 */
[----:B------:R-:W-:Y:S02]  /*14b80*/  IMAD.MOV.U32 R12, RZ, RZ, RZ ;  /* 0x000000ffff0c7224 */ /* 0x000fe400078e00ff */
[----:B------:R-:W-:Y:S02]  /*14b90*/  IMAD.MOV.U32 R11, RZ, RZ, 0x1f ;  /* 0x0000001fff0b7424 */ /* 0x000fe400078e00ff */
[----:B------:R-:W-:Y:S01]  /*14ba0*/  IMAD.MOV.U32 R15, RZ, RZ, -0x1 ;  /* 0xffffffffff0f7424 */ /* 0x000fe200078e00ff */
[----:B--2---:R-:W-:-:S04]  /*14bb0*/  SHF.R.U32.HI R18, RZ, 0x5, R18 ;  /* 0x00000005ff127819 */ /* 0x004fc80000011612 */
[----:B------:R-:W-:-:S05]  /*14bc0*/  LOP3.LUT R18, R18, 0x3, RZ, 0xc0, !PT ;  /* 0x0000000312127812 */ /* 0x000fca00078ec0ff */
[----:B------:R-:W-:-:S07]  /*14bd0*/  IMAD.MOV.U32 R13, RZ, RZ, R18 ;  /* 0x000000ffff0d7224 */ /* 0x000fce00078e0012 */
[----:B01---5:R-:W-:Y:S05]  /*14be0*/  WARPSYNC.COLLECTIVE R15, `(.L_x_1182) ;  /* 0x000000000f087348 */ /* 0x023fea0003c00000 */
[----:B------:R2:W3:Y:S02]  /*14bf0*/  SHFL.IDX P6, R14, R13, R12, R11 ;  /* 0x0000000c0d0e7389 */ /* 0x0004e400000c000b */
[----:B0123-5:R-:W-:Y:S01]  /*14c00*/  ENDCOLLECTIVE ;  /* 0x000000000000791b */ /* 0x02ffe20003800000 */
.L_x_1182:
[----:B------:R-:W-:Y:S05]  /*14c10*/  BRA `(.L_x_1183) ;  /* 0xffffffc400847947 */ /* 0x000fea000383ffff */
.L_x_1115:
[----:B0-----:R0:W1:Y:S02]  /*14c20*/  SYNCS.PHASECHK.TRANS64.TRYWAIT P0, [R0+URZ+0x22880], R21 ;  /* 0x02288015000075a7 */ /* 0x001064000800017f */
[----:B-1----:R-:W-:Y:S05]  /*14c30*/  @!P0 NANOSLEEP.SYNCS 0x989680 ;  /* 0x009896800000895d */ /* 0x002fea0003900000 */
[----:B------:R-:W1:Y:S02]  /*14c40*/  @!P0 SYNCS.PHASECHK.TRANS64 P0, [R0+URZ+0x22880], R21 ;  /* 0x02288015000085a7 */ /* 0x000e64000800007f */
[----:B-1----:R-:W-:Y:S05]  /*14c50*/  @!P0 BRA `(.L_x_1115) ;  /* 0xfffffffc00f08947 */ /* 0x002fea000383ffff */
[----:B------:R-:W-:Y:S05]  /*14c60*/  BRA `(.L_x_1184) ;  /* 0xffffffc800287947 */ /* 0x000fea000383ffff */
.L_x_1116:
        /* <DEDUP_REMOVED lines=8> */
.L_x_1186:
[----:B------:R-:W-:Y:S05]  /*14cf0*/  BSYNC B0 ;  /* 0x0000000000007941 */ /* 0x000fea0003800000 */
.L_x_1185:
[----:B------:R-:W-:Y:S01]  /*14d00*/  IMAD.MOV.U32 R13, RZ, RZ, R10 ;  /* 0x000000ffff0d7224 */ /* 0x000fe200078e000a */
[----:B------:R-:W-:Y:S01]  /*14d10*/  LOP3.LUT P2, RZ, R16, 0x2, RZ, 0xc0, !PT ;  /* 0x0000000210ff7812 */ /* 0x000fe2000784c0ff */
[----:B------:R-:W-:Y:S01]  /*14d20*/  IMAD.MOV.U32 R12, RZ, RZ, RZ ;  /* 0x000000ffff0c7224 */ /* 0x000fe200078e00ff */
[----:B------:R-:W-:Y:S01]  /*14d30*/  IADD3 R6, R17, R6, R29 ;  /* 0x0000000611067210 */ /* 0x000fe20007ffe01d */
[----:B------:R-:W-:Y:S01]  /*14d40*/  IMAD.MOV.U32 R11, RZ, RZ, 0x1c1f ;  /* 0x00001c1fff0b7424 */ /* 0x000fe200078e00ff */
[C---:B------:R-:W-:Y:S01]  /*14d50*/  ISETP.GE.AND P3, PT, R8.reuse, 0x21, PT ;  /* 0x000000210800780c */ /* 0x040fe20003f66270 */
[----:B------:R-:W-:Y:S01]  /*14d60*/  IMAD.MOV.U32 R15, RZ, RZ, -0x1 ;  /* 0xffffffffff0f7424 */ /* 0x000fe200078e00ff */
[----:B------:R-:W-:Y:S01]  /*14d70*/  ISETP.GE.AND P5, PT, R8, 0x61, PT ;  /* 0x000000610800780c */ /* 0x000fe20003fa6270 */
[----:B------:R-:W-:Y:S02]  /*14d80*/  IMAD.MOV.U32 R3, RZ, RZ, R14 ;  /* 0x000000ffff037224 */ /* 0x000fe400078e000e */
[----:B------:R-:W-:-:S10]  /*14d90*/  IMAD.IADD R7, R30, 0x1, R6 ;  /* 0x000000011e077824 */ /* 0x000fd400078e0206 */
[----:B------:R-:W-:Y:S05]  /*14da0*/  WARPSYNC.COLLECTIVE R15, `(.L_x_1187) ;  /* 0x000000000f087348 */ /* 0x000fea0003c00000 */
[----:B------:R0:W1:Y:S02]  /*14db0*/  SHFL.IDX P6, R14, R13, R12, R11 ;  /* 0x0000000c0d0e7389 */ /* 0x00006400000c000b */
[----:B01----:R-:W-:Y:S01]  /*14dc0*/  ENDCOLLECTIVE ;  /* 0x000000000000791b */ /* 0x003fe20003800000 */
.L_x_1187:
[----:B------:R-:W-:Y:S02]  /*14dd0*/  IMAD.MOV.U32 R13, RZ, RZ, R9 ;  /* 0x000000ffff0d7224 */ /* 0x000fe400078e0009 */
[----:B------:R-:W-:Y:S02]  /*14de0*/  IMAD.MOV.U32 R12, RZ, RZ, 0x1 ;  /* 0x00000001ff0c7424 */ /* 0x000fe400078e00ff */
[----:B------:R-:W-:-:S07]  /*14df0*/  IMAD.MOV.U32 R2, RZ, RZ, R14 ;  /* 0x000000ffff027224 */ /* 0x000fce00078e000e */
[----:B------:R-:W-:Y:S05]  /*14e00*/  WARPSYNC.COLLECTIVE R15, `(.L_x_1188) ;  /* 0x000000000f087348 */ /* 0x000fea0003c00000 */
[----:B------:R0:W1:Y:S02]  /*14e10*/  SHFL.IDX P6, R14, R13, R12, R11 ;  /* 0x0000000c0d0e7389 */ /* 0x00006400000c000b */
[----:B01----:R-:W-:Y:S01]  /*14e20*/  ENDCOLLECTIVE ;  /* 0x000000000000791b */ /* 0x003fe20003800000 */
.L_x_1188:
        /* <DEDUP_REMOVED lines=14> */
.L_x_1189:
[----:B------:R-:W-:Y:S02]  /*14f10*/  IMAD.MOV.U32 R13, RZ, RZ, R9 ;  /* 0x000000ffff0d7224 */ /* 0x000fe400078e0009 */
[----:B------:R-:W-:Y:S02]  /*14f20*/  IMAD.MOV.U32 R12, RZ, RZ, 0x2 ;  /* 0x00000002ff0c7424 */ /* 0x000fe400078e00ff */
[----:B------:R-:W-:-:S07]  /*14f30*/  IMAD.MOV.U32 R2, RZ, RZ, R14 ;  /* 0x000000ffff027224 */ /* 0x000fce00078e000e */
[----:B------:R-:W-:Y:S05]  /*14f40*/  WARPSYNC.COLLECTIVE R15, `(.L_x_1190) ;  /* 0x000000000f087348 */ /* 0x000fea0003c00000 */
[----:B------:R0:W1:Y:S02]  /*14f50*/  SHFL.IDX P6, R14, R13, R12, R11 ;  /* 0x0000000c0d0e7389 */ /* 0x00006400000c000b */
[----:B01----:R-:W-:Y:S01]  /*14f60*/  ENDCOLLECTIVE ;  /* 0x000000000000791b */ /* 0x003fe20003800000 */
.L_x_1190:
        /* <DEDUP_REMOVED lines=14> */
.L_x_1191:
[----:B------:R-:W-:Y:S02]  /*15050*/  IMAD.MOV.U32 R13, RZ, RZ, R9 ;  /* 0x000000ffff0d7224 */ /* 0x000fe400078e0009 */
[----:B------:R-:W-:Y:S02]  /*15060*/  IMAD.MOV.U32 R12, RZ, RZ, 0x3 ;  /* 0x00000003ff0c7424 */ /* 0x000fe400078e00ff */
[----:B------:R-:W-:-:S07]  /*15070*/  IMAD.MOV.U32 R2, RZ, RZ, R14 ;  /* 0x000000ffff027224 */ /* 0x000fce00078e000e */
[----:B------:R-:W-:Y:S05]  /*15080*/  WARPSYNC.COLLECTIVE R15, `(.L_x_1192) ;  /* 0x000000000f087348 */ /* 0x000fea0003c00000 */
[----:B------:R0:W1:Y:S02]  /*15090*/  SHFL.IDX P6, R14, R13, R12, R11 ;  /* 0x0000000c0d0e7389 */ /* 0x00006400000c000b */
[----:B01----:R-:W-:Y:S01]  /*150a0*/  ENDCOLLECTIVE ;  /* 0x000000000000791b */ /* 0x003fe20003800000 */
.L_x_1192:
        /* <DEDUP_REMOVED lines=14> */
.L_x_1193:
[----:B------:R-:W-:Y:S01]  /*15190*/  @!PT LDS RZ, [RZ] ;  /* 0x00000000fffff984 */ /* 0x000fe20000000800 */
[----:B------:R-:W-:Y:S01]  /*151a0*/  @!PT LDS RZ, [RZ] ;  /* 0x00000000fffff984 */ /* 0x000fe20000000800 */
[----:B------:R-:W-:Y:S01]  /*151b0*/  @!PT LDS RZ, [RZ] ;  /* 0x00000000fffff984 */ /* 0x000fe20000000800 */
[----:B------:R0:W-:Y:S02]  /*151c0*/  LDGSTS.E.BYPASS.LTC128B.128 [R7+0xa400], desc[UR48][R2.64+0x40], !P0 ;  /* 0x0a40004002077fae */ /* 0x0001e4000c101d70 */
[----:B0-----:R-:W-:Y:S01]  /*151d0*/  IMAD.MOV.U32 R2, RZ, RZ, R14 ;  /* 0x000000ffff027224 */ /* 0x001fe200078e000e */
[----:B------:R-:W-:Y:S06]  /*151e0*/  BRA `(.L_x_1194) ;  /* 0xffffffc400bc7947 */ /* 0x000fec000383ffff */
.L_x_1121:
[----:B---3--:R3:W4:Y:S02]  /*151f0*/  SYNCS.PHASECHK.TRANS64.TRYWAIT P0, [R0+URZ+0x22840], R21 ;  /* 0x02284015000075a7 */ /* 0x008724000800017f */
[----:B----4-:R-:W-:Y:S05]  /*15200*/  @!P0 NANOSLEEP.SYNCS 0x989680 ;  /* 0x009896800000895d */ /* 0x010fea0003900000 */
[----:B------:R-:W4:Y:S02]  /*15210*/  @!P0 SYNCS.PHASECHK.TRANS64 P0, [R0+URZ+0x22840], R21 ;  /* 0x02284015000085a7 */ /* 0x000f24000800007f */
[----:B----4-:R-:W-:Y:S05]  /*15220*/  @!P0 BRA `(.L_x_1121) ;  /* 0xfffffffc00f08947 */ /* 0x010fea000383ffff */
[----:B------:R-:W-:Y:S05]  /*15230*/  BRA `(.L_x_1195) ;  /* 0xffffffc8001c7947 */ /* 0x000fea000383ffff */
.L_x_1122:
        /* <DEDUP_REMOVED lines=8> */
.L_x_1197:
[----:B------:R-:W-:Y:S05]  /*152c0*/  BSYNC B0 ;  /* 0x0000000000007941 */ /* 0x000fea0003800000 */
.L_x_1196:
[----:B------:R-:W-:Y:S01]  /*152d0*/  IMAD.MOV.U32 R13, RZ, RZ, R4 ;  /* 0x000000ffff0d7224 */ /* 0x000fe200078e0004 */
[----:B------:R-:W-:Y:S01]  /*152e0*/  LOP3.LUT R16, R16, 0xf7ffffff, RZ, 0xc0, !PT ;  /* 0xf7ffffff10107812 */ /* 0x000fe200078ec0ff */
[----:B------:R-:W-:Y:S02]  /*152f0*/  IMAD.MOV.U32 R12, RZ, RZ, RZ ;  /* 0x000000ffff0c7224 */ /* 0x000fe400078e00ff */
[----:B------:R-:W-:Y:S01]  /*15300*/  IMAD.MOV.U32 R11, RZ, RZ, 0x1c1f ;  /* 0x00001c1fff0b7424 */ /* 0x000fe200078e00ff */
[----:B------:R-:W-:Y:S01]  /*15310*/  @P5 LOP3.LUT R16, R16, 0x8000000, RZ, 0xfc, !PT ;  /* 0x0800000010105812 */ /* 0x000fe200078efcff */
[----:B------:R-:W-:Y:S02]  /*15320*/  IMAD.MOV.U32 R15, RZ, RZ, -0x1 ;  /* 0xffffffffff0f7424 */ /* 0x000fe400078e00ff */
[----:B------:R-:W-:Y:S01]  /*15330*/  IMAD.MOV.U32 R2, RZ, RZ, R14 ;  /* 0x000000ffff027224 */ /* 0x000fe200078e000e */
[----:B------:R-:W-:Y:S01]  /*15340*/  LOP3.LUT P5, RZ, R16, 0x8, RZ, 0xc0, !PT ;  /* 0x0000000810ff7812 */ /* 0x000fe200078ac0ff */
[----:B------:R-:W-:-:S12]  /*15350*/  @P4 IMAD.IADD R7, R17, 0x1, R6 ;  /* 0x0000000111074824 */ /* 0x000fd800078e0206 */
[----:B------:R-:W-:Y:S05]  /*15360*/  WARPSYNC.COLLECTIVE R15, `(.L_x_1198) ;  /* 0x000000000f087348 */ /* 0x000fea0003c00000 */
[----:B------:R0:W1:Y:S02]  /*15370*/  SHFL.IDX P6, R14, R13, R12, R11 ;  /* 0x0000000c0d0e7389 */ /* 0x00006400000c000b */
[----:B01----:R-:W-:Y:S01]  /*15380*/  ENDCOLLECTIVE ;  /* 0x000000000000791b */ /* 0x003fe20003800000 */
.L_x_1198:
[----:B------:R-:W-:Y:S02]  /*15390*/  @P3 IMAD.IADD R9, R17, 0x1, R6 ;  /* 0x0000000111093824 */ /* 0x000fe400078e0206 */
[----:B------:R-:W-:Y:S02]  /*153a0*/  IMAD.MOV.U32 R13, RZ, RZ, R5 ;  /* 0x000000ffff0d7224 */ /* 0x000fe400078e0005 */
[----:B------:R-:W-:Y:S01]  /*153b0*/  IMAD.MOV.U32 R12, RZ, RZ, 0x1 ;  /* 0x00000001ff0c7424 */ /* 0x000fe200078e00ff */
[----:B------:R-:W-:Y:S02]  /*153c0*/  LOP3.LUT P6, RZ, R16, 0x10, RZ, 0xc0, !PT ;  /* 0x0000001010ff7812 */ /* 0x000fe400078cc0ff */
[----:B------:R-:W-:-:S05]  /*153d0*/  @P4 IADD3 R14, P0, R32, R14, RZ ;  /* 0x0000000e200e4210 */ /* 0x000fca0007f1e0ff */
[----:B------:R-:W-:Y:S02]  /*153e0*/  @P4 IMAD.X R3, RZ, RZ, R2, P0 ;  /* 0x000000ffff034224 */ /* 0x000fe400000e0602 */
[----:B------:R-:W-:-:S05]  /*153f0*/  @P4 IMAD.MOV.U32 R2, RZ, RZ, R14 ;  /* 0x000000ffff024224 */ /* 0x000fca00078e000e */
[----:B------:R-:W-:Y:S01]  /*15400*/  @!PT LDS RZ, [RZ] ;  /* 0x00000000fffff984 */ /* 0x000fe20000000800 */
[----:B------:R-:W-:Y:S01]  /*15410*/  @!PT LDS RZ, [RZ] ;  /* 0x00000000fffff984 */ /* 0x000fe20000000800 */
[----:B------:R-:W-:Y:S01]  /*15420*/  @!PT LDS RZ, [RZ] ;  /* 0x00000000fffff984 */ /* 0x000fe20000000800 */
[----:B------:R0:W-:Y:S02]  /*15430*/  @P4 LDGSTS.E.BYPASS.LTC128B.128 [R7+0x16400], desc[UR48][R2.64], !P6 ;  /* 0x1640000002074fae */ /* 0x0001e4000f101d70 */
[----:B0-----:R-:W-:Y:S05]  /*15440*/  WARPSYNC.COLLECTIVE R15, `(.L_x_1199) ;  /* 0x000000000f087348 */ /* 0x001fea0003c00000 */
[----:B------:R1:W2:Y:S02]  /*15450*/  SHFL.IDX P6, R14, R13, R12, R11 ;  /* 0x0000000c0d0e7389 */ /* 0x0002a400000c000b */
[----:B012---:R-:W-:Y:S01]  /*15460*/  ENDCOLLECTIVE ;  /* 0x000000000000791b */ /* 0x007fe20003800000 */
.L_x_1199:
        /* <DEDUP_REMOVED lines=12> */
.L_x_1200:
[----:B------:R-:W-:Y:S02]  /*15530*/  IMAD.MOV.U32 R13, RZ, RZ, R5 ;  /* 0x000000ffff0d7224 */ /* 0x000fe400078e0005 */
[----:B------:R-:W-:Y:S01]  /*15540*/  IMAD.MOV.U32 R12, RZ, RZ, 0x2 ;  /* 0x00000002ff0c7424 */ /* 0x000fe200078e00ff */
[----:B------:R-:W-:-:S05]  /*15550*/  @P3 IADD3 R14, P0, R32, R14, RZ ;  /* 0x0000000e200e3210 */ /* 0x000fca0007f1e0ff */
[----:B------:R-:W-:Y:S02]  /*15560*/  @P3 IMAD.X R21, RZ, RZ, R2, P0 ;  /* 0x000000ffff153224 */ /* 0x000fe400000e0602 */
[----:B------:R-:W-:-:S07]  /*15570*/  @P3 IMAD.MOV.U32 R2, RZ, RZ, R14 ;  /* 0x000000ffff023224 */ /* 0x000fce00078e000e */
[----:B------:R-:W-:Y:S05]  /*15580*/  WARPSYNC.COLLECTIVE R15, `(.L_x_1201) ;  /* 0x000000000f087348 */ /* 0x000fea0003c00000 */
[----:B------:R0:W1:Y:S02]  /*15590*/  SHFL.IDX P6, R14, R13, R12, R11 ;  /* 0x0000000c0d0e7389 */ /* 0x00006400000c000b */
[----:B01----:R-:W-:Y:S01]  /*155a0*/  ENDCOLLECTIVE ;  /* 0x000000000000791b */ /* 0x003fe20003800000 */
.L_x_1201:
[----:B------:R-:W-:-:S05]  /*155b0*/  @P3 IMAD.MOV.U32 R3, RZ, RZ, R21 ;  /* 0x000000ffff033224 */ /* 0x000fca00078e0015 */
[----:B------:R-:W-:Y:S01]  /*155c0*/  @!PT LDS RZ, [RZ] ;  /* 0x00000000fffff984 */ /* 0x000fe20000000800 */
[----:B------:R-:W-:Y:S01]  /*155d0*/  @!PT LDS RZ, [RZ] ;  /* 0x00000000fffff984 */ /* 0x000fe20000000800 */
[----:B------:R-:W-:Y:S01]  /*155e0*/  @!PT LDS RZ, [RZ] ;  /* 0x00000000fffff984 */ /* 0x000fe20000000800 */
[----:B------:R-:W-:Y:S04]  /*155f0*/  @P3 LDGSTS.E.BYPASS.LTC128B.128 [R9+0x16c00], desc[UR48][R2.64], !P4 ;  /* 0x16c0000002093fae */ /* 0x000fe8000e101d70 */
[----:B------:R-:W-:Y:S01]  /*15600*/  @P3 LDGSTS.E.BYPASS.LTC128B.128 [R9+0x18c00], desc[UR48][R2.64+0x40], !P5 ;  /* 0x18c0004002093fae */ /* 0x000fe2000e901d70 */
[----:B------:R-:W-:-:S03]  /*15610*/  IMAD.MOV.U32 R13, RZ, RZ, R4 ;  /* 0x000000ffff0d7224 */ /* 0x000fc600078e0004 */
[----:B------:R0:W-:Y:S02]  /*15620*/  @P3 LDGSTS.E.BYPASS.LTC128B.128 [R9+0x1ac00], desc[UR48][R2.64+0x80], !P1 ;  /* 0x1ac0008002093fae */ /* 0x0001e4000c901d70 */
[----:B0-----:R-:W-:-:S07]  /*15630*/  IMAD.MOV.U32 R2, RZ, RZ, R14 ;  /* 0x000000ffff027224 */ /* 0x001fce00078e000e */
[----:B------:R-:W-:Y:S05]  /*15640*/  WARPSYNC.COLLECTIVE R15, `(.L_x_1202) ;  /* 0x000000000f087348 */ /* 0x000fea0003c00000 */
[----:B------:R0:W1:Y:S02]  /*15650*/  SHFL.IDX P6, R14, R13, R12, R11 ;  /* 0x0000000c0d0e7389 */ /* 0x00006400000c000b */
[----:B01----:R-:W-:Y:S01]  /*15660*/  ENDCOLLECTIVE ;  /* 0x000000000000791b */ /* 0x003fe20003800000 */
.L_x_1202:
        /* <DEDUP_REMOVED lines=8> */
.L_x_1203:
[----:B------:R-:W-:-:S05]  /*156f0*/  @P2 IMAD.MOV.U32 R3, RZ, RZ, R21 ;  /* 0x000000ffff032224 */ /* 0x000fca00078e0015 */
[----:B------:R-:W-:Y:S01]  /*15700*/  @!PT LDS RZ, [RZ] ;  /* 0x00000000fffff984 */ /* 0x000fe20000000800 */
[----:B------:R-:W-:Y:S01]  /*15710*/  @!PT LDS RZ, [RZ] ;  /* 0x00000000fffff984 */ /* 0x000fe20000000800 */
[----:B------:R-:W-:Y:S01]  /*15720*/  @!PT LDS RZ, [RZ] ;  /* 0x00000000fffff984 */ /* 0x000fe20000000800 */
[----:B------:R0:W-:Y:S04]  /*15730*/  @P2 LDGSTS.E.BYPASS.LTC128B.128 [R7+0x17400], desc[UR48][R2.64], !P4 ;  /* 0x1740000002072fae */ /* 0x0001e8000e101d70 */
[----:B------:R0:W-:Y:S01]  /*15740*/  @P2 LDGSTS.E.BYPASS.LTC128B.128 [R7+0x19400], desc[UR48][R2.64+0x40], !P5 ;  /* 0x1940004002072fae */ /* 0x0001e2000e901d70 */
[----:B------:R-:W-:Y:S01]  /*15750*/  LOP3.LUT P5, RZ, R16, 0x8000000, RZ, 0xc0, !PT ;  /* 0x0800000010ff7812 */ /* 0x000fe200078ac0ff */
[----:B------:R-:W-:Y:S02]  /*15760*/  IMAD.MOV.U32 R13, RZ, RZ, R4 ;  /* 0x000000ffff0d7224 */ /* 0x000fe400078e0004 */
[----:B------:R0:W-:Y:S01]  /*15770*/  @P2 LDGSTS.E.BYPASS.LTC128B.128 [R7+0x1b400], desc[UR48][R2.64+0x80], !P1 ;  /* 0x1b40008002072fae */ /* 0x0001e2000c901d70 */
[----:B------:R-:W-:-:S09]  /*15780*/  IMAD.MOV.U32 R5, RZ, RZ, R14 ;  /* 0x000000ffff057224 */ /* 0x000fd200078e000e */
[----:B0-----:R-:W-:Y:S05]  /*15790*/  WARPSYNC.COLLECTIVE R15, `(.L_x_1204) ;  /* 0x000000000f087348 */ /* 0x001fea0003c00000 */
[----:B------:R1:W2:Y:S02]  /*157a0*/  SHFL.IDX P6, R14, R13, R12, R11 ;  /* 0x0000000c0d0e7389 */ /* 0x0002a400000c000b */
[----:B012---:R-:W-:Y:S01]  /*157b0*/  ENDCOLLECTIVE ;  /* 0x000000000000791b */ /* 0x007fe20003800000 */
.L_x_1204:
[----:B------:R-:W-:Y:S05]  /*157c0*/  BRA `(.L_x_1205) ;  /* 0xffffffc400987947 */ /* 0x000fea000383ffff */
.L_x_1127:
[----:B------:R-:W-:Y:S02]  /*157d0*/  IMAD.MOV.U32 R13, RZ, RZ, R4 ;  /* 0x000000ffff0d7224 */ /* 0x000fe400078e0004 */
[----:B------:R-:W-:Y:S02]  /*157e0*/  IMAD.MOV.U32 R12, RZ, RZ, RZ ;  /* 0x000000ffff0c7224 */ /* 0x000fe400078e00ff */
[----:B------:R-:W-:Y:S02]  /*157f0*/  IMAD.MOV.U32 R11, RZ, RZ, 0x1c1f ;  /* 0x00001c1fff0b7424 */ /* 0x000fe400078e00ff */
[----:B------:R-:W-:Y:S02]  /*15800*/  IMAD.MOV.U32 R15, RZ, RZ, -0x1 ;  /* 0xffffffffff0f7424 */ /* 0x000fe400078e00ff */
[----:B------:R-:W-:-:S07]  /*15810*/  VIADD R5, R10, UR42 ;  /* 0x0000002a0a057c36 */ /* 0x000fce0008000000 */
[----:B-----5:R-:W-:Y:S05]  /*15820*/  WARPSYNC.COLLECTIVE R15, `(.L_x_1206) ;  /* 0x000000000f087348 */ /* 0x020fea0003c00000 */
[----:B------:R0:W1:Y:S02]  /*15830*/  SHFL.IDX P6, R14, R13, R12, R11 ;  /* 0x0000000c0d0e7389 */ /* 0x00006400000c000b */
[----:B01---5:R-:W-:Y:S01]  /*15840*/  ENDCOLLECTIVE ;  /* 0x000000000000791b */ /* 0x023fe20003800000 */
.L_x_1206:
[C---:B------:R-:W-:Y:S01]  /*15850*/  VIADD R6, R5.reuse, 0x20 ;  /* 0x0000002005067836 */ /* 0x040fe20000000000 */
[----:B------:R-:W-:Y:S01]  /*15860*/  ISETP.GE.AND P0, PT, R5, UR40, PT ;  /* 0x0000002805007c0c */ /* 0x000fe2000bf06270 */
[----:B------:R-:W-:Y:S02]  /*15870*/  IMAD.MOV.U32 R13, RZ, RZ, R0 ;  /* 0x000000ffff0d7224 */ /* 0x000fe400078e0000 */
[----:B------:R-:W-:-:S10]  /*15880*/  IMAD.MOV.U32 R2, RZ, RZ, R14 ;  /* 0x000000ffff027224 */ /* 0x000fd400078e000e */
[----:B------:R-:W-:Y:S05]  /*15890*/  WARPSYNC.COLLECTIVE R15, `(.L_x_1207) ;  /* 0x000000000f087348 */ /* 0x000fea0003c00000 */
[----:B------:R0:W1:Y:S02]  /*158a0*/  SHFL.IDX P6, R14, R13, R12, R11 ;  /* 0x0000000c0d0e7389 */ /* 0x00006400000c000b */
[----:B01----:R-:W-:Y:S01]  /*158b0*/  ENDCOLLECTIVE ;  /* 0x000000000000791b */ /* 0x003fe20003800000 */
.L_x_1207:
        /* <DEDUP_REMOVED lines=8> */
.L_x_1208:
[----:B------:R-:W-:Y:S01]  /*15940*/  @!PT LDS RZ, [RZ] ;  /* 0x00000000fffff984 */ /* 0x000fe20000000800 */
[----:B------:R-:W-:Y:S01]  /*15950*/  @!PT LDS RZ, [RZ] ;  /* 0x00000000fffff984 */ /* 0x000fe20000000800 */
[----:B------:R-:W-:Y:S01]  /*15960*/  @!PT LDS RZ, [RZ] ;  /* 0x00000000fffff984 */ /* 0x000fe20000000800 */
[----:B------:R-:W-:Y:S04]  /*15970*/  @!P0 LDGSTS.E.BYPASS.LTC128B.128 [R8+0x10400], desc[UR48][R2.64], !P3 ;  /* 0x1040000002088fae */ /* 0x000fe8000d901d70 */
[----:B------:R-:W-:Y:S04]  /*15980*/  @!P0 LDGSTS.E.BYPASS.LTC128B.128 [R8+0x12400], desc[UR48][R2.64+0x40], !P4 ;  /* 0x1240004002088fae */ /* 0x000fe8000e101d70 */
[----:B------:R0:W-:Y:S01]  /*15990*/  @!P0 LDGSTS.E.BYPASS.LTC128B.128 [R8+0x14400], desc[UR48][R2.64+0x80], !P5 ;  /* 0x1440008002088fae */ /* 0x0001e2000e901d70 */
[----:B------:R-:W-:Y:S01]  /*159a0*/  ISETP.GE.AND P0, PT, R6, UR40, PT ;  /* 0x0000002806007c0c */ /* 0x000fe2000bf06270 */
[----:B------:R-:W-:-:S02]  /*159b0*/  IMAD.MOV.U32 R13, RZ, RZ, R0 ;  /* 0x000000ffff0d7224 */ /* 0x000fc400078e0000 */
[----:B------:R-:W-:Y:S02]  /*159c0*/  VIADD R6, R5, 0x40 ;  /* 0x0000004005067836 */ /* 0x000fe40000000000 */
[----:B0-----:R-:W-:-:S08]  /*159d0*/  IMAD.MOV.U32 R2, RZ, RZ, R14 ;  /* 0x000000ffff027224 */ /* 0x001fd000078e000e */
[----:B------:R-:W-:Y:S05]  /*159e0*/  WARPSYNC.COLLECTIVE R15, `(.L_x_1209) ;  /* 0x000000000f087348 */ /* 0x000fea0003c00000 */
[----:B------:R0:W1:Y:S02]  /*159f0*/  SHFL.IDX P6, R14, R13, R12, R11 ;  /* 0x0000000c0d0e7389 */ /* 0x00006400000c000b */
[----:B01----:R-:W-:Y:S01]  /*15a00*/  ENDCOLLECTIVE ;  /* 0x000000000000791b */ /* 0x003fe20003800000 */
.L_x_1209:
        /* <DEDUP_REMOVED lines=8> */
.L_x_1210:
        /* <DEDUP_REMOVED lines=8> */
[----:B------:R-:W-:Y:S01]  /*15b10*/  ISETP.GE.AND P0, PT, R6, UR40, PT ;  /* 0x0000002806007c0c */ /* 0x000fe2000bf06270 */
[----:B0-----:R-:W-:-:S12]  /*15b20*/  IMAD.MOV.U32 R2, RZ, RZ, R14 ;  /* 0x000000ffff027224 */ /* 0x001fd800078e000e */
[----:B------:R-:W-:Y:S05]  /*15b30*/  WARPSYNC.COLLECTIVE R15, `(.L_x_1211) ;  /* 0x000000000f087348 */ /* 0x000fea0003c00000 */
[----:B------:R0:W1:Y:S02]  /*15b40*/  SHFL.IDX P6, R14, R13, R12, R11 ;  /* 0x0000000c0d0e7389 */ /* 0x00006400000c000b */
[----:B01----:R-:W-:Y:S01]  /*15b50*/  ENDCOLLECTIVE ;  /* 0x000000000000791b */ /* 0x003fe20003800000 */
.L_x_1211:
        /* <DEDUP_REMOVED lines=8> */
.L_x_1212:
        /* <DEDUP_REMOVED lines=12> */
.L_x_1213:
[----:B------:R-:W-:Y:S05]  /*15ca0*/  BRA `(.L_x_1214) ;  /* 0xffffffc800847947 */ /* 0x000fea000383ffff */
.L_x_1130:
[----:B0-----:R0:W1:Y:S02]  /*15cb0*/  SYNCS.PHASECHK.TRANS64.TRYWAIT P0, [R17+URZ+0x22820], R0 ;  /* 0x02282000110075a7 */ /* 0x001064000800017f */
[----:B-1----:R-:W-:Y:S05]  /*15cc0*/  @!P0 NANOSLEEP.SYNCS 0x989680 ;  /* 0x009896800000895d */ /* 0x002fea0003900000 */
[----:B------:R-:W1:Y:S02]  /*15cd0*/  @!P0 SYNCS.PHASECHK.TRANS64 P0, [R17+URZ+0x22820], R0 ;  /* 0x02282000110085a7 */ /* 0x000e64000800007f */
[----:B-1----:R-:W-:Y:S05]  /*15ce0*/  @!P0 BRA `(.L_x_1130) ;  /* 0xfffffffc00f08947 */ /* 0x002fea000383ffff */
[----:B------:R-:W-:Y:S05]  /*15cf0*/  BRA `(.L_x_1215) ;  /* 0xffffffc800e87947 */ /* 0x000fea000383ffff */
.L_x_1134:
[----:B0-----:R0:W1:Y:S02]  /*15d00*/  SYNCS.PHASECHK.TRANS64.TRYWAIT P0, [R0+URZ+0x22880], R10 ;  /* 0x0228800a000075a7 */ /* 0x001064000800017f */
[----:B-1----:R-:W-:Y:S05]  /*15d10*/  @!P0 NANOSLEEP.SYNCS 0x989680 ;  /* 0x009896800000895d */ /* 0x002fea0003900000 */
[----:B------:R-:W1:Y:S02]  /*15d20*/  @!P0 SYNCS.PHASECHK.TRANS64 P0, [R0+URZ+0x22880], R10 ;  /* 0x0228800a000085a7 */ /* 0x000e64000800007f */
[----:B-1----:R-:W-:Y:S05]  /*15d30*/  @!P0 BRA `(.L_x_1134) ;  /* 0xfffffffc00f08947 */ /* 0x002fea000383ffff */
[----:B------:R-:W-:Y:S05]  /*15d40*/  BRA `(.L_x_1216) ;  /* 0xffffffcc00b47947 */ /* 0x000fea000383ffff */
.L_x_1135:
        /* <DEDUP_REMOVED lines=8> */
.L_x_1218:
[----:B------:R-:W-:Y:S05]  /*15dd0*/  BSYNC B0 ;  /* 0x0000000000007941 */ /* 0x000fea0003800000 */
.L_x_1217:
        /* <DEDUP_REMOVED lines=10> */
.L_x_1219:
[----:B------:R-:W-:Y:S02]  /*15e80*/  IMAD.MOV.U32 R13, RZ, RZ, R27 ;  /* 0x000000ffff0d7224 */ /* 0x000fe400078e001b */
[----:B------:R-:W-:Y:S02]  /*15e90*/  IMAD.MOV.U32 R12, RZ, RZ, 0x1 ;  /* 0x00000001ff0c7424 */ /* 0x000fe400078e00ff */
[----:B------:R-:W-:-:S07]  /*15ea0*/  IMAD.MOV.U32 R2, RZ, RZ, R14 ;  /* 0x000000ffff027224 */ /* 0x000fce00078e000e */
[----:B------:R-:W-:Y:S05]  /*15eb0*/  WARPSYNC.COLLECTIVE R15, `(.L_x_1220) ;  /* 0x000000000f087348 */ /* 0x000fea0003c00000 */
[----:B------:R0:W1:Y:S02]  /*15ec0*/  SHFL.IDX P6, R14, R13, R12, R11 ;  /* 0x0000000c0d0e7389 */ /* 0x00006400000c000b */
[----:B01----:R-:W-:Y:S01]  /*15ed0*/  ENDCOLLECTIVE ;  /* 0x000000000000791b */ /* 0x003fe20003800000 */
.L_x_1220:
        /* <DEDUP_REMOVED lines=12> */
.L_x_1221:
[----:B------:R-:W-:Y:S02]  /*15fa0*/  IMAD.MOV.U32 R13, RZ, RZ, R27 ;  /* 0x000000ffff0d7224 */ /* 0x000fe400078e001b */
[----:B------:R-:W-:Y:S02]  /*15fb0*/  IMAD.MOV.U32 R12, RZ, RZ, 0x2 ;  /* 0x00000002ff0c7424 */ /* 0x000fe400078e00ff */
[----:B------:R-:W-:-:S07]  /*15fc0*/  IMAD.MOV.U32 R2, RZ, RZ, R14 ;  /* 0x000000ffff027224 */ /* 0x000fce00078e000e */
[----:B------:R-:W-:Y:S05]  /*15fd0*/  WARPSYNC.COLLECTIVE R15, `(.L_x_1222) ;  /* 0x000000000f087348 */ /* 0x000fea0003c00000 */
[----:B------:R0:W1:Y:S02]  /*15fe0*/  SHFL.IDX P6, R14, R13, R12, R11 ;  /* 0x0000000c0d0e7389 */ /* 0x00006400000c000b */
[----:B01----:R-:W-:Y:S01]  /*15ff0*/  ENDCOLLECTIVE ;  /* 0x000000000000791b */ /* 0x003fe20003800000 */
.L_x_1222:
        /* <DEDUP_REMOVED lines=12> */
.L_x_1223:
[----:B------:R-:W-:Y:S02]  /*160c0*/  IMAD.MOV.U32 R13, RZ, RZ, R27 ;  /* 0x000000ffff0d7224 */ /* 0x000fe400078e001b */
[----:B------:R-:W-:Y:S02]  /*160d0*/  IMAD.MOV.U32 R12, RZ, RZ, 0x3 ;  /* 0x00000003ff0c7424 */ /* 0x000fe400078e00ff */
[----:B------:R-:W-:-:S07]  /*160e0*/  IMAD.MOV.U32 R2, RZ, RZ, R14 ;  /* 0x000000ffff027224 */ /* 0x000fce00078e000e */
[----:B------:R-:W-:Y:S05]  /*160f0*/  WARPSYNC.COLLECTIVE R15, `(.L_x_1224) ;  /* 0x000000000f087348 */ /* 0x000fea0003c00000 */
[----:B------:R0:W1:Y:S02]  /*16100*/  SHFL.IDX P6, R14, R13, R12, R11 ;  /* 0x0000000c0d0e7389 */ /* 0x00006400000c000b */
[----:B01----:R-:W-:Y:S01]  /*16110*/  ENDCOLLECTIVE ;  /* 0x000000000000791b */ /* 0x003fe20003800000 */
.L_x_1224:
        /* <DEDUP_REMOVED lines=12> */
.L_x_1225:
[----:B------:R-:W-:Y:S01]  /*161e0*/  IMAD.MOV.U32 R2, RZ, RZ, R14 ;  /* 0x000000ffff027224 */ /* 0x000fe200078e000e */
[----:B------:R-:W-:Y:S06]  /*161f0*/  BRA `(.L_x_1226) ;  /* 0xffffffcc00407947 */ /* 0x000fec000383ffff */
.L_x_1140:
[----:B---3--:R3:W4:Y:S02]  /*16200*/  SYNCS.PHASECHK.TRANS64.TRYWAIT P0, [R0+URZ+0x22840], R10 ;  /* 0x0228400a000075a7 */ /* 0x008724000800017f */
[----:B----4-:R-:W-:Y:S05]  /*16210*/  @!P0 NANOSLEEP.SYNCS 0x989680 ;  /* 0x009896800000895d */ /* 0x010fea0003900000 */
[----:B------:R-:W4:Y:S02]  /*16220*/  @!P0 SYNCS.PHASECHK.TRANS64 P0, [R0+URZ+0x22840], R10 ;  /* 0x0228400a000085a7 */ /* 0x000f24000800007f */
[----:B----4-:R-:W-:Y:S05]  /*16230*/  @!P0 BRA `(.L_x_1140) ;  /* 0xfffffffc00f08947 */ /* 0x010fea000383ffff */
[----:B------:R-:W-:Y:S05]  /*16240*/  BRA `(.L_x_1227) ;  /* 0xffffffcc00947947 */ /* 0x000fea000383ffff */
.L_x_1141:
        /* <DEDUP_REMOVED lines=8> */
.L_x_1229:
[----:B------:R-:W-:Y:S05]  /*162d0*/  BSYNC B0 ;  /* 0x0000000000007941 */ /* 0x000fea0003800000 */
.L_x_1228:
        /* <DEDUP_REMOVED lines=9> */
.L_x_1230:
[----:B------:R-:W-:Y:S02]  /*16370*/  IMAD.MOV.U32 R13, RZ, RZ, R8 ;  /* 0x000000ffff0d7224 */ /* 0x000fe400078e0008 */
[----:B------:R-:W-:Y:S02]  /*16380*/  IMAD.MOV.U32 R12, RZ, RZ, 0x1 ;  /* 0x00000001ff0c7424 */ /* 0x000fe400078e00ff */
[----:B------:R-:W-:-:S07]  /*16390*/  IMAD.MOV.U32 R2, RZ, RZ, R14 ;  /* 0x000000ffff027224 */ /* 0x000fce00078e000e */
[----:B------:R-:W-:Y:S05]  /*163a0*/  WARPSYNC.COLLECTIVE R15, `(.L_x_1231) ;  /* 0x000000000f087348 */ /* 0x000fea0003c00000 */
[----:B------:R0:W1:Y:S02]  /*163b0*/  SHFL.IDX P6, R14, R13, R12, R11 ;  /* 0x0000000c0d0e7389 */ /* 0x00006400000c000b */
[----:B01----:R-:W-:Y:S01]  /*163c0*/  ENDCOLLECTIVE ;  /* 0x000000000000791b */ /* 0x003fe20003800000 */
.L_x_1231:
        /* <DEDUP_REMOVED lines=13> */
.L_x_1232:
[----:B------:R-:W-:Y:S02]  /*164a0*/  IMAD.MOV.U32 R13, RZ, RZ, R8 ;  /* 0x000000ffff0d7224 */ /* 0x000fe400078e0008 */
[----:B------:R-:W-:Y:S02]  /*164b0*/  IMAD.MOV.U32 R12, RZ, RZ, 0x2 ;  /* 0x00000002ff0c7424 */ /* 0x000fe400078e00ff */
[----:B------:R-:W-:-:S07]  /*164c0*/  IMAD.MOV.U32 R2, RZ, RZ, R14 ;  /* 0x000000ffff027224 */ /* 0x000fce00078e000e */
[----:B------:R-:W-:Y:S05]  /*164d0*/  WARPSYNC.COLLECTIVE R15, `(.L_x_1233) ;  /* 0x000000000f087348 */ /* 0x000fea0003c00000 */
[----:B------:R0:W1:Y:S02]  /*164e0*/  SHFL.IDX P6, R14, R13, R12, R11 ;  /* 0x0000000c0d0e7389 */ /* 0x00006400000c000b */
[----:B01----:R-:W-:Y:S01]  /*164f0*/  ENDCOLLECTIVE ;  /* 0x000000000000791b */ /* 0x003fe20003800000 */
.L_x_1233:
        /* <DEDUP_REMOVED lines=13> */
.L_x_1234:
[----:B------:R-:W-:Y:S02]  /*165d0*/  IMAD.MOV.U32 R13, RZ, RZ, R8 ;  /* 0x000000ffff0d7224 */ /* 0x000fe400078e0008 */
[----:B------:R-:W-:Y:S02]  /*165e0*/  IMAD.MOV.U32 R12, RZ, RZ, 0x3 ;  /* 0x00000003ff0c7424 */ /* 0x000fe400078e00ff */
[----:B------:R-:W-:-:S07]  /*165f0*/  IMAD.MOV.U32 R2, RZ, RZ, R14 ;  /* 0x000000ffff027224 */ /* 0x000fce00078e000e */
[----:B------:R-:W-:Y:S05]  /*16600*/  WARPSYNC.COLLECTIVE R15, `(.L_x_1235) ;  /* 0x000000000f087348 */ /* 0x000fea0003c00000 */
[----:B------:R0:W1:Y:S02]  /*16610*/  SHFL.IDX P6, R14, R13, R12, R11 ;  /* 0x0000000c0d0e7389 */ /* 0x00006400000c000b */
[----:B01----:R-:W-:Y:S01]  /*16620*/  ENDCOLLECTIVE ;  /* 0x000000000000791b */ /* 0x003fe20003800000 */
.L_x_1235:
        /* <DEDUP_REMOVED lines=13> */
.L_x_1236:
[----:B------:R-:W-:Y:S05]  /*16700*/  BRA `(.L_x_1237) ;  /* 0xffffffcc00247947 */ /* 0x000fea000383ffff */
.L_x_1146:
[----:B0-----:R0:W2:Y:S02]  /*16710*/  SYNCS.PHASECHK.TRANS64.TRYWAIT P1, [R0+URZ+0x22870], R3 ;  /* 0x02287003000075a7 */ /* 0x0010a4000802017f */
[----:B--2---:R-:W-:Y:S05]  /*16720*/  @!P1 NANOSLEEP.SYNCS 0x989680 ;  /* 0x009896800000995d */ /* 0x004fea0003900000 */
[----:B------:R-:W2:Y:S02]  /*16730*/  @!P1 SYNCS.PHASECHK.TRANS64 P1, [R0+URZ+0x22870], R3 ;  /* 0x02287003000095a7 */ /* 0x000ea4000802007f */
[----:B--2---:R-:W-:Y:S05]  /*16740*/  @!P1 BRA `(.L_x_1146) ;  /* 0xfffffffc00f09947 */ /* 0x004fea000383ffff */
[----:B------:R-:W-:Y:S05]  /*16750*/  BRA `(.L_x_1238) ;  /* 0xffffffcc00907947 */ /* 0x000fea000383ffff */
.L_x_1148:
[----:B0-----:R0:W1:Y:S02]  /*16760*/  SYNCS.PHASECHK.TRANS64.TRYWAIT P1, [R0+URZ+0x22860], R3 ;  /* 0x02286003000075a7 */ /* 0x001064000802017f */
[----:B-1----:R-:W-:Y:S05]  /*16770*/  @!P1 NANOSLEEP.SYNCS 0x989680 ;  /* 0x009896800000995d */ /* 0x002fea0003900000 */
[----:B------:R-:W1:Y:S02]  /*16780*/  @!P1 SYNCS.PHASECHK.TRANS64 P1, [R0+URZ+0x22860], R3 ;  /* 0x02286003000095a7 */ /* 0x000e64000802007f */
[----:B-1----:R-:W-:Y:S05]  /*16790*/  @!P1 BRA `(.L_x_1148) ;  /* 0xfffffffc00f09947 */ /* 0x002fea000383ffff */
[----:B------:R-:W-:Y:S05]  /*167a0*/  BRA `(.L_x_1239) ;  /* 0xffffffcc00a07947 */ /* 0x000fea000383ffff */
.L_x_1156:
[----:B-1----:R1:W2:Y:S02]  /*167b0*/  SYNCS.PHASECHK.TRANS64.TRYWAIT P0, [R18+URZ+0x22870], R3 ;  /* 0x02287003120075a7 */ /* 0x0022a4000800017f */
[----:B--2---:R-:W-:Y:S05]  /*167c0*/  @!P0 NANOSLEEP.SYNCS 0x989680 ;  /* 0x009896800000895d */ /* 0x004fea0003900000 */
[----:B------:R-:W2:Y:S02]  /*167d0*/  @!P0 SYNCS.PHASECHK.TRANS64 P0, [R18+URZ+0x22870], R3 ;  /* 0x02287003120085a7 */ /* 0x000ea4000800007f */
[----:B--2---:R-:W-:Y:S05]  /*167e0*/  @!P0 BRA `(.L_x_1156) ;  /* 0xfffffffc00f08947 */ /* 0x004fea000383ffff */
[----:B------:R-:W-:Y:S05]  /*167f0*/  BRA `(.L_x_1240) ;  /* 0xffffffd400387947 */ /* 0x000fea000383ffff */
.L_x_1158:
[----:B0-----:R0:W1:Y:S02]  /*16800*/  SYNCS.PHASECHK.TRANS64.TRYWAIT P0, [R18+URZ+0x22860], R3 ;  /* 0x02286003120075a7 */ /* 0x001064000800017f */
[----:B-1----:R-:W-:Y:S05]  /*16810*/  @!P0 NANOSLEEP.SYNCS 0x989680 ;  /* 0x009896800000895d */ /* 0x002fea0003900000 */
[----:B------:R-:W1:Y:S02]  /*16820*/  @!P0 SYNCS.PHASECHK.TRANS64 P0, [R18+URZ+0x22860], R3 ;  /* 0x02286003120085a7 */ /* 0x000e64000800007f */
[----:B-1----:R-:W-:Y:S05]  /*16830*/  @!P0 BRA `(.L_x_1158) ;  /* 0xfffffffc00f08947 */ /* 0x002fea000383ffff */
[----:B------:R-:W-:Y:S05]  /*16840*/  BRA `(.L_x_1241) ;  /* 0xffffffd400447947 */ /* 0x000fea000383ffff */
.L_x_1165:
[----:B0-----:R0:W2:Y:S02]  /*16850*/  SYNCS.PHASECHK.TRANS64.TRYWAIT P0, [R5+URZ+0x22820], R0 ;  /* 0x02282000050075a7 */ /* 0x0010a4000800017f */
[----:B--2---:R-:W-:Y:S05]  /*16860*/  @!P0 NANOSLEEP.SYNCS 0x989680 ;  /* 0x009896800000895d */ /* 0x004fea0003900000 */
[----:B------:R-:W2:Y:S02]  /*16870*/  @!P0 SYNCS.PHASECHK.TRANS64 P0, [R5+URZ+0x22820], R0 ;  /* 0x02282000050085a7 */ /* 0x000ea4000800007f */
[----:B--2---:R-:W-:Y:S05]  /*16880*/  @!P0 BRA `(.L_x_1165) ;  /* 0xfffffffc00f08947 */ /* 0x004fea000383ffff */
[----:B------:R-:W-:Y:S05]  /*16890*/  BRA `(.L_x_1242) ;  /* 0xffffffdc00087947 */ /* 0x000fea000383ffff */
.L_x_1166:
[----:B------:R-:W2:Y:S01]  /*168a0*/  S2R R2, SR_TID.X ;  /* 0x0000000000027919 */ /* 0x000ea20000002100 */
[----:B------:R-:W-:Y:S01]  /*168b0*/  BSSY B0, `(.L_x_1243) ;  /* 0x000000a000007945 */ /* 0x000fe20003800000 */
[----:B------:R-:W-:Y:S02]  /*168c0*/  IMAD.MOV.U32 R12, RZ, RZ, RZ ;  /* 0x000000ffff0c7224 */ /* 0x000fe400078e00ff */
[----:B------:R-:W-:Y:S02]  /*168d0*/  IMAD.MOV.U32 R11, RZ, RZ, 0x1f ;  /* 0x0000001fff0b7424 */ /* 0x000fe400078e00ff */
[----:B------:R-:W-:Y:S01]  /*168e0*/  IMAD.MOV.U32 R15, RZ, RZ, -0x1 ;  /* 0xffffffffff0f7424 */ /* 0x000fe200078e00ff */
[----:B--2---:R-:W-:-:S04]  /*168f0*/  SHF.R.U32.HI R2, RZ, 0x5, R2 ;  /* 0x00000005ff027819 */ /* 0x004fc80000011602 */
[----:B------:R-:W-:-:S05]  /*16900*/  LOP3.LUT R2, R2, 0x3, RZ, 0xc0, !PT ;  /* 0x0000000302027812 */ /* 0x000fca00078ec0ff */
[----:B------:R-:W-:-:S07]  /*16910*/  IMAD.MOV.U32 R13, RZ, RZ, R2 ;  /* 0x000000ffff0d7224 */ /* 0x000fce00078e0002 */
[----:B01----:R-:W-:Y:S05]  /*16920*/  WARPSYNC.COLLECTIVE R15, `(.L_x_1244) ;  /* 0x000000000f087348 */ /* 0x003fea0003c00000 */
[----:B------:R2:W3:Y:S02]  /*16930*/  SHFL.IDX P6, R14, R13, R12, R11 ;  /* 0x0000000c0d0e7389 */ /* 0x0004e400000c000b */
[----:B0123--:R-:W-:Y:S01]  /*16940*/  ENDCOLLECTIVE ;  /* 0x000000000000791b */ /* 0x00ffe20003800000 */
.L_x_1244:
[----:B------:R-:W-:Y:S05]  /*16950*/  BSYNC B0 ;  /* 0x0000000000007941 */ /* 0x000fea0003800000 */
.L_x_1243:
[----:B------:R-:W-:Y:S05]  /*16960*/  BRA `(.L_x_1245) ;  /* 0xffffffd800f07947 */ /* 0x000fea000383ffff */
.L_x_1169:
[----:B------:R-:W-:Y:S01]  /*16970*/  BSSY B1, `(.L_x_1246) ;  /* 0x0000006000017945 */ /* 0x000fe20003800000 */
[----:B------:R-:W-:-:S07]  /*16980*/  IMAD.MOV.U32 R15, RZ, RZ, -0x1 ;  /* 0xffffffffff0f7424 */ /* 0x000fce00078e00ff */
[----:B01----:R-:W-:Y:S05]  /*16990*/  WARPSYNC.COLLECTIVE R15, `(.L_x_1247) ;  /* 0x000000000f0c7348 */ /* 0x003fea0003c00000 */
[----:B------:R-:W-:Y:S02]  /*169a0*/  ELECT P6, UR62, PT ;  /* 0x00000000003e782f */ /* 0x000fe400038c0000 */
[----:B------:R-:W-:Y:S01]  /*169b0*/  MOV R14, UR62 ;  /* 0x0000003e000e7c02 */ /* 0x000fe20008000f00 */
[----:B01----:R-:W-:Y:S10]  /*169c0*/  ENDCOLLECTIVE ;  /* 0x000000000000791b */ /* 0x003ff40003800000 */
.L_x_1247:
[----:B------:R-:W-:Y:S05]  /*169d0*/  BSYNC B1 ;  /* 0x0000000000017941 */ /* 0x000fea0003800000 */
.L_x_1246:
[----:B------:R-:W-:Y:S05]  /*169e0*/  BRA `(.L_x_1248) ;  /* 0xffffffd800e87947 */ /* 0x000fea000383ffff */
.L_x_1171:
[----:B0-----:R0:W2:Y:S02]  /*169f0*/  SYNCS.PHASECHK.TRANS64.TRYWAIT P1, [R3+URZ+0x22840], R2 ;  /* 0x02284002030075a7 */ /* 0x0010a4000802017f */
[----:B--2---:R-:W-:Y:S05]  /*16a00*/  @!P1 NANOSLEEP.SYNCS 0x989680 ;  /* 0x009896800000995d */ /* 0x004fea0003900000 */
[----:B------:R-:W2:Y:S02]  /*16a10*/  @!P1 SYNCS.PHASECHK.TRANS64 P1, [R3+URZ+0x22840], R2 ;  /* 0x02284002030095a7 */ /* 0x000ea4000802007f */
[----:B--2---:R-:W-:Y:S05]  /*16a20*/  @!P1 BRA `(.L_x_1171) ;  /* 0xfffffffc00f09947 */ /* 0x004fea000383ffff */
[----:B------:R-:W-:Y:S05]  /*16a30*/  BRA `(.L_x_1249) ;  /* 0xffffffdc00087947 */ /* 0x000fea000383ffff */
.L_x_1173:
[----:B--2---:R2:W3:Y:S02]  /*16a40*/  SYNCS.PHASECHK.TRANS64.TRYWAIT P1, [R19+URZ+0x22840], R0 ;  /* 0x02284000130075a7 */ /* 0x0044e4000802017f */
[----:B---3--:R-:W-:Y:S05]  /*16a50*/  @!P1 NANOSLEEP.SYNCS 0x989680 ;  /* 0x009896800000995d */ /* 0x008fea0003900000 */
[----:B------:R-:W3:Y:S02]  /*16a60*/  @!P1 SYNCS.PHASECHK.TRANS64 P1, [R19+URZ+0x22840], R0 ;  /* 0x02284000130095a7 */ /* 0x000ee4000802007f */
[----:B---3--:R-:W-:Y:S05]  /*16a70*/  @!P1 BRA `(.L_x_1173) ;  /* 0xfffffffc00f09947 */ /* 0x008fea000383ffff */
[----:B------:R-:W-:Y:S05]  /*16a80*/  BRA `(.L_x_1250) ;  /* 0xffffffdc00147947 */ /* 0x000fea000383ffff */
.L_x_1175:
[----:B---3--:R3:W4:Y:S02]  /*16a90*/  SYNCS.PHASECHK.TRANS64.TRYWAIT P1, [R3+URZ+0x22860], R2 ;  /* 0x02286002030075a7 */ /* 0x008724000802017f */
[----:B----4-:R-:W-:Y:S05]  /*16aa0*/  @!P1 NANOSLEEP.SYNCS 0x989680 ;  /* 0x009896800000995d */ /* 0x010fea0003900000 */
[----:B------:R-:W4:Y:S02]  /*16ab0*/  @!P1 SYNCS.PHASECHK.TRANS64 P1, [R3+URZ+0x22860], R2 ;  /* 0x02286002030095a7 */ /* 0x000f24000802007f */
[----:B----4-:R-:W-:Y:S05]  /*16ac0*/  @!P1 BRA `(.L_x_1175) ;  /* 0xfffffffc00f09947 */ /* 0x010fea000383ffff */
[----:B------:R-:W-:Y:S05]  /*16ad0*/  BRA `(.L_x_1251) ;  /* 0xffffffdc00107947 */ /* 0x000fea000383ffff */
.L_x_1177:
[----:B----4-:R4:W0:Y:S02]  /*16ae0*/  SYNCS.PHASECHK.TRANS64.TRYWAIT P1, [R19+URZ+0x22860], R0 ;  /* 0x02286000130075a7 */ /* 0x010824000802017f */
[----:B0-----:R-:W-:Y:S05]  /*16af0*/  @!P1 NANOSLEEP.SYNCS 0x989680 ;  /* 0x009896800000995d */ /* 0x001fea0003900000 */
[----:B------:R-:W0:Y:S02]  /*16b00*/  @!P1 SYNCS.PHASECHK.TRANS64 P1, [R19+URZ+0x22860], R0 ;  /* 0x02286000130095a7 */ /* 0x000e24000802007f */
[----:B0-----:R-:W-:Y:S05]  /*16b10*/  @!P1 BRA `(.L_x_1177) ;  /* 0xfffffffc00f09947 */ /* 0x001fea000383ffff */
[----:B------:R-:W-:Y:S05]  /*16b20*/  BRA `(.L_x_1252) ;  /* 0xffffffdc000c7947 */ /* 0x000fea000383ffff */
.L_x_1179:
[----:B------:R0:W0:Y:S02]  /*16b30*/  SYNCS.PHASECHK.TRANS64.TRYWAIT P1, [R3+URZ+0x22880], R2 ;  /* 0x02288002030075a7 */ /* 0x000024000802017f */
[----:B0-----:R-:W-:Y:S05]  /*16b40*/  @!P1 NANOSLEEP.SYNCS 0x989680 ;  /* 0x009896800000995d */ /* 0x001fea0003900000 */
[----:B------:R-:W0:Y:S02]  /*16b50*/  @!P1 SYNCS.PHASECHK.TRANS64 P1, [R3+URZ+0x22880], R2 ;  /* 0x02288002030095a7 */ /* 0x000e24000802007f */
[----:B0-----:R-:W-:Y:S05]  /*16b60*/  @!P1 BRA `(.L_x_1179) ;  /* 0xfffffffc00f09947 */ /* 0x001fea000383ffff */
[----:B------:R-:W-:Y:S05]  /*16b70*/  BRA `(.L_x_1253) ;  /* 0xffffffdc00087947 */ /* 0x000fea000383ffff */
.L_x_1254:
        /* <DEDUP_REMOVED lines=16> */
.L_x_3193:


//--------------------- .text._ZN7cutlass13device_kernelIN5flash11enable_sm90INS1_16FlashAttnFwdSm90INS1_25CollectiveMainloopFwdSm90ILi2EN4cute5tupleIJNS5_1CILi1EEES8_S8_EEENS6_IJNS7_ILi128EEESA_NS7_ILi192EEEEEELi128ENS_12float_e4m3_tEfNS_4arch4Sm90ELb0ELb1ELb0ELb1ELb1ELb0ELb0ELb1ELb1ELb1ELb0ELb0EEENS1_21CollectiveEpilogueFwdINS6_IJSA_SA_SA_EEES9_NS_10bfloat16_tESF_Li256ELb1ELb1ELb0ELb1EEENS1_36VarlenDynamicPersistentTileSchedulerILi128ELi128ELi256ELi128ELb0ELb1ELb1ELb1ELb0ELb1EEEEEEEEEvNT_6ParamsE --------------------------
	.section	.text._ZN7cutlass13device_kernelIN5flash11enable_sm90INS1_16FlashAttnFwdSm90INS1_25CollectiveMainloopFwdSm90ILi2EN4cute5tupleIJNS5_1CILi1EEES8_S8_EEENS6_IJNS7_ILi128EEESA_NS7_ILi192EEEEEELi128ENS_12float_e4m3_tEfNS_4arch4Sm90ELb0ELb1ELb0ELb1ELb1ELb0ELb0ELb1ELb1ELb1ELb0ELb0EEENS1_21CollectiveEpilogueFwdINS6_IJSA_SA_SA_EEES9_NS_10bfloat16_tESF_Li256ELb1ELb1ELb0ELb1EEENS1_36VarlenDynamicPersistentTileSchedulerILi128ELi128ELi256ELi128ELb0ELb1ELb1ELb1ELb0ELb1EEEEEEEEEvNT_6ParamsE,"ax",@progbits
	.align	128
.text._ZN7cutlass13device_kernelIN5flash11enable_sm90INS1_16FlashAttnFwdSm90INS1_25CollectiveMainloopFwdSm90ILi2EN4cute5tupleIJNS5_1CILi1EEES8_S8_EEENS6_IJNS7_ILi128EEESA_NS7_ILi192EEEEEELi128ENS_12float_e4m3_tEfNS_4arch4Sm90ELb0ELb1ELb0ELb1ELb1ELb0ELb0ELb1ELb1ELb1ELb0ELb0EEENS1_21CollectiveEpilogueFwdINS6_IJSA_SA_SA_EEES9_NS_10bfloat16_tESF_Li256ELb1ELb1ELb0ELb1EEENS1_36VarlenDynamicPersistentTileSchedulerILi128ELi128ELi256ELi128ELb0ELb1ELb1ELb1ELb0ELb1EEEEEEEEEvNT_6ParamsE:
        .type           _ZN7cutlass13device_kernelIN5flash11enable_sm90INS1_16FlashAttnFwdSm90INS1_25CollectiveMainloopFwdSm90ILi2EN4cute5tupleIJNS5_1CILi1EEES8_S8_EEENS6_IJNS7_ILi128EEESA_NS7_ILi192EEEEEELi128ENS_12float_e4m3_tEfNS_4arch4Sm90ELb0ELb1ELb0ELb1ELb1ELb0ELb0ELb1ELb1ELb1ELb0ELb0EEENS1_21CollectiveEpilogueFwdINS6_IJSA_SA_SA_EEES9_NS_10bfloat16_tESF_Li256ELb1ELb1ELb0ELb1EEENS1_36VarlenDynamicPersistentTileSchedulerILi128ELi128ELi256ELi128ELb0ELb1ELb1ELb1ELb0ELb1EEEEEEEEEvNT_6ParamsE,@function
        .size           _ZN7cutlass13device_kernelIN5flash11enable_sm90INS1_16FlashAttnFwdSm90INS1_25CollectiveMainloopFwdSm90ILi2EN4cute5tupleIJNS5_1CILi1EEES8_S8_EEENS6_IJNS7_ILi128EEESA_NS7_ILi192EEEEEELi128ENS_12float_e4m3_tEfNS_4arch4Sm90ELb0ELb1ELb0ELb1ELb1ELb0ELb0ELb1ELb1ELb1ELb0ELb0EEENS1_21CollectiveEpilogueFwdINS6_IJSA_SA_SA_EEES9_NS_10bfloat16_tESF_Li256ELb1ELb1ELb0ELb1EEENS1_36VarlenDynamicPersistentTileSchedulerILi128ELi128ELi256ELi128ELb0ELb1ELb1ELb1ELb0ELb1EEEEEEEEEvNT_6ParamsE,(.L_x_3194 - _ZN7cutlass13device_kernelIN5flash11enable_sm90INS1_16FlashAttnFwdSm90INS1_25CollectiveMainloopFwdSm90ILi2EN4cute5tupleIJNS5_1CILi1EEES8_S8_EEENS6_IJNS7_ILi128EEESA_NS7_ILi192EEEEEELi128ENS_12float_e4m3_tEfNS_4arch4Sm90ELb0ELb1ELb0ELb1ELb1ELb0ELb0ELb1ELb1ELb1ELb0ELb0EEENS1_21CollectiveEpilogueFwdINS6_IJSA_SA_SA_EEES9_NS_10bfloat16_tESF_Li256ELb1ELb1ELb0ELb1EEENS1_36VarlenDynamicPersistentTileSchedulerILi128ELi128ELi256ELi128ELb0ELb1ELb1ELb1ELb0ELb1EEEEEEEEEvNT_6ParamsE)
        .other          _ZN7cutlass13device_kernelIN5flash11enable_sm90INS1_16FlashAttnFwdSm90INS1_25CollectiveMainloopFwdSm90ILi2EN4cute5tupleIJNS5_1CILi1EEES8_S8_EEENS6_IJNS7_ILi128EEESA_NS7_ILi192EEEEEELi128ENS_12float_e4m3_tEfNS_4arch4Sm90ELb0ELb1ELb0ELb1ELb1ELb0ELb0ELb1ELb1ELb1ELb0ELb0EEENS1_21CollectiveEpilogueFwdINS6_IJSA_SA_SA_EEES9_NS_10bfloat16_tESF_Li256ELb1ELb1ELb0ELb1EEENS1_36VarlenDynamicPersistentTileSchedulerILi128ELi128ELi256ELi128ELb0ELb1ELb1ELb1ELb0ELb1EEEEEEEEEvNT_6ParamsE,@"STO_CUDA_ENTRY STV_DEFAULT"
_ZN7cutlass13device_kernelIN5flash11enable_sm90INS1_16FlashAttnFwdSm90INS1_25CollectiveMainloopFwdSm90ILi2EN4cute5tupleIJNS5_1CILi1EEES8_S8_EEENS6_IJNS7_ILi128EEESA_NS7_ILi192EEEEEELi128ENS_12float_e4m3_tEfNS_4arch4Sm90ELb0ELb1ELb0ELb1ELb1ELb0ELb0ELb1ELb1ELb1ELb0ELb0EEENS1_21CollectiveEpilogueFwdINS6_IJSA_SA_SA_EEES9_NS_10bfloat16_tESF_Li256ELb1ELb1ELb0ELb1EEENS1_36VarlenDynamicPersistentTileSchedulerILi128ELi128ELi256ELi128ELb0ELb1ELb1ELb1ELb0ELb1EEEEEEEEEvNT_6ParamsE:
        /* <DEDUP_REMOVED lines=45> */
.L_x_1255:
        /* <DEDUP_REMOVED lines=22> */
.L_x_1256:
        /* <DEDUP_REMOVED lines=18> */
.L_x_1257:
        /* <DEDUP_REMOVED lines=22> */
.L_x_1258:
        /* <DEDUP_REMOVED lines=24> */
.L_x_1259:
        /* <DEDUP_REMOVED lines=8> */
.L_x_1261:
        /* <DEDUP_REMOVED lines=27> */
[CC--:B------:R-:W-:Y:S01]  /*0a60*/  LEA.HI R2, R3.reuse, R184.reuse, RZ, 0x4 ;  /* 0x000000b803027211 */ /* 0x0c0fe200078f20ff */
[----:B------:R-:W-:Y:S01]  /*0a70*/  IMAD.SHL.U32 R4, R4, 0x20, RZ ;  /* 0x0000002004047824 */ /* 0x000fe200078e00ff */
[----:B------:R-:W-:Y:S01]  /*0a80*/  LEA.HI R11, R3, R184, RZ, 0x2 ;  /* 0x000000b8030b7211 */ /* 0x000fe200078f10ff */
[----:B------:R-:W-:Y:S01]  /*0a90*/  IMAD.IADD R177, R184, 0x1, -R177 ;  /* 0x00000001b8b17824 */ /* 0x000fe200078e0ab1 */
[----:B------:R-:W-:-:S02]  /*0aa0*/  LOP3.LUT R5, R2, 0x3fffff0, RZ, 0xc0, !PT ;  /* 0x03fffff002057812 */ /* 0x000fc400078ec0ff */
[----:B------:R-:W-:Y:S02]  /*0ab0*/  LOP3.LUT R4, R4, 0xfffffc00, RZ, 0xc0, !PT ;  /* 0xfffffc0004047812 */ /* 0x000fe400078ec0ff */
[----:B------:R-:W-:Y:S01]  /*0ac0*/  SHF.R.S32.HI R6, RZ, 0x1f, R177 ;  /* 0x0000001fff067819 */ /* 0x000fe200000114b1 */
[----:B------:R-:W-:Y:S01]  /*0ad0*/  IMAD.IADD R5, R184, 0x1, -R5 ;  /* 0x00000001b8057824 */ /* 0x000fe200078e0a05 */
[----:B------:R-:W-:Y:S02]  /*0ae0*/  LOP3.LUT R11, R11, 0xfffffffc, RZ, 0xc0, !PT ;  /* 0xfffffffc0b0b7812 */ /* 0x000fe400078ec0ff */
[----:B------:R-:W-:Y:S01]  /*0af0*/  LEA.HI R8, R6, R177, RZ, 0x2 ;  /* 0x000000b106087211 */ /* 0x000fe200078f10ff */
[----:B------:R-:W-:Y:S01]  /*0b00*/  IMAD R181, R5, 0x40, R4 ;  /* 0x0000004005b57824 */ /* 0x000fe200078e0204 */
[----:B------:R-:W-:Y:S01]  /*0b10*/  LEA.HI R3, R3, R184, RZ, 0x3 ;  /* 0x000000b803037211 */ /* 0x000fe200078f18ff */
[----:B------:R-:W-:Y:S01]  /*0b20*/  IMAD.IADD R11, R184, 0x1, -R11 ;  /* 0x00000001b80b7824 */ /* 0x000fe200078e0a0b */
[----:B------:R-:W-:-:S02]  /*0b30*/  SHF.R.S32.HI R9, RZ, 0x2, R8 ;  /* 0x00000002ff097819 */ /* 0x000fc40000011408 */
[----:B------:R-:W-:Y:S02]  /*0b40*/  SHF.R.S32.HI R10, RZ, 0x1f, R8 ;  /* 0x0000001fff0a7819 */ /* 0x000fe40000011408 */
[----:B------:R-:W-:Y:S02]  /*0b50*/  SHF.R.S32.HI R179, RZ, 0x7, R0 ;  /* 0x00000007ffb37819 */ /* 0x000fe40000011400 */
[----:B------:R-:W-:Y:S02]  /*0b60*/  LEA.HI R10, R10, R9, RZ, 0x3 ;  /* 0x000000090a0a7211 */ /* 0x000fe400078f18ff */
[----:B------:R-:W-:Y:S02]  /*0b70*/  LOP3.LUT R5, R3, 0xfffffff8, RZ, 0xc0, !PT ;  /* 0xfffffff803057812 */ /* 0x000fe400078ec0ff */
[----:B------:R-:W-:Y:S02]  /*0b80*/  SHF.R.S32.HI R7, RZ, 0x4, R2 ;  /* 0x00000004ff077819 */ /* 0x000fe40000011402 */
[----:B------:R-:W-:Y:S01]  /*0b90*/  LOP3.LUT R10, R10, 0xfffffff8, RZ, 0xc0, !PT ;  /* 0xfffffff80a0a7812 */ /* 0x000fe200078ec0ff */
[----:B------:R-:W-:Y:S01]  /*0ba0*/  IMAD.IADD R172, R184, 0x1, -R5 ;  /* 0x00000001b8ac7824 */ /* 0x000fe200078e0a05 */
[----:B------:R-:W-:-:S02]  /*0bb0*/  LEA.HI R6, R6, R177, RZ, 0x5 ;  /* 0x000000b106067211 */ /* 0x000fc400078f28ff */
[----:B------:R-:W-:Y:S01]  /*0bc0*/  LEA.HI R0, R0, R179, RZ, 0x1 ;  /* 0x000000b300007211 */ /* 0x000fe200078f08ff */
[----:B------:R-:W-:Y:S01]  /*0bd0*/  IMAD.IADD R9, R9, 0x1, -R10 ;  /* 0x0000000109097824 */ /* 0x000fe200078e0a0a */
[----:B------:R-:W-:Y:S01]  /*0be0*/  LEA.HI R2, R2, R7, RZ, 0x1 ;  /* 0x0000000702027211 */ /* 0x000fe200078f08ff */
[----:B------:R-:W-:Y:S01]  /*0bf0*/  IMAD.SHL.U32 R169, R172, 0x8, RZ ;  /* 0x00000008aca97824 */ /* 0x000fe200078e00ff */
[----:B------:R-:W-:Y:S02]  /*0c00*/  SHF.R.S32.HI R6, RZ, 0x5, R6 ;  /* 0x00000005ff067819 */ /* 0x000fe40000011406 */
[----:B------:R-:W-:Y:S01]  /*0c10*/  LEA.HI R4, R11, R11, RZ, 0x1 ;  /* 0x0000000b0b047211 */ /* 0x000fe200078f08ff */
[----:B------:R-:W-:Y:S01]  /*0c20*/  VIADD R171, R169, 0x40 ;  /* 0x00000040a9ab7836 */ /* 0x000fe20000000000 */
[----:B------:R-:W-:Y:S01]  /*0c30*/  LOP3.LUT R0, R0, 0x3fffffe, RZ, 0xc0, !PT ;  /* 0x03fffffe00007812 */ /* 0x000fe200078ec0ff */
[----:B------:R-:W-:Y:S01]  /*0c40*/  IMAD R9, R6, 0x10, R9 ;  /* 0x0000001006097824 */ /* 0x000fe200078e0209 */
[----:B------:R-:W-:-:S02]  /*0c50*/  LOP3.LUT R2, R2, 0x1ffffffe, RZ, 0xc0, !PT ;  /* 0x1ffffffe02027812 */ /* 0x000fc400078ec0ff */
[----:B------:R-:W-:Y:S01]  /*0c60*/  LOP3.LUT R4, R4, 0x1ffffffe, RZ, 0xc0, !PT ;  /* 0x1ffffffe04047812 */ /* 0x000fe200078ec0ff */
[----:B------:R-:W-:Y:S01]  /*0c70*/  IMAD.IADD R0, R179, 0x1, -R0 ;  /* 0x00000001b3007824 */ /* 0x000fe200078e0a00 */
[----:B------:R-:W-:Y:S01]  /*0c80*/  LOP3.LUT R18, R8, 0x7ffffffc, RZ, 0xc0, !PT ;  /* 0x7ffffffc08127812 */ /* 0x000fe200078ec0ff */
[----:B------:R-:W-:Y:S01]  /*0c90*/  IMAD.IADD R2, R7, 0x1, -R2 ;  /* 0x0000000107027824 */ /* 0x000fe200078e0a02 */
[----:B------:R-:W-:Y:S01]  /*0ca0*/  SHF.R.S32.HI R175, RZ, 0x3, R3 ;  /* 0x00000003ffaf7819 */ /* 0x000fe20000011403 */
[----:B------:R-:W-:Y:S01]  /*0cb0*/  IMAD.IADD R11, R11, 0x1, -R4 ;  /* 0x000000010b0b7824 */ /* 0x000fe200078e0a04 */
[----:B------:R-:W-:Y:S01]  /*0cc0*/  SHF.R.S32.HI R183, RZ, 0x1f, R169 ;  /* 0x0000001fffb77819 */ /* 0x000fe200000114a9 */
[----:B------:R-:W-:Y:S01]  /*0cd0*/  IMAD R180, R0, 0x40, R9 ;  /* 0x0000004000b47824 */ /* 0x000fe200078e0209 */
[----:B------:R-:W-:Y:S01]  /*0ce0*/  SHF.R.S32.HI R182, RZ, 0x1f, R171 ;  /* 0x0000001fffb67819 */ /* 0x000fe200000114ab */
[----:B------:R-:W-:Y:S02]  /*0cf0*/  IMAD R181, R2, 0x8, R181 ;  /* 0x0000000802b57824 */ /* 0x000fe400078e02b5 */
[----:B------:R-:W-:-:S02]  /*0d00*/  IMAD.IADD R18, R177, 0x1, -R18 ;  /* 0x00000001b1127824 */ /* 0x000fc400078e0a12 */
[----:B------:R-:W-:-:S07]  /*0d10*/  IMAD R168, R11, 0x8, R180 ;  /* 0x000000080ba87824 */ /* 0x000fce00078e02b4 */
.L_x_1369:
[----:B0---4-:R-:W0:Y:S01]  /*0d20*/  LDC.64 R2, c[0x0][0xa28] ;  /* 0x00028a00ff027b82 */ /* 0x011e220000000a00 */
[----:B------:R-:W-:Y:S01]  /*0d30*/  IMAD.MOV.U32 R11, RZ, RZ, RZ ;  /* 0x000000ffff0b7224 */ /* 0x000fe200078e00ff */
[----:B------:R-:W-:Y:S01]  /*0d40*/  ULDC.64 UR4, c[0x0][0x418] ;  /* 0x0001060000047ab9 */ /* 0x000fe20000000a00 */
[----:B------:R-:W-:-:S05]  /*0d50*/  ULDC.64 UR6, c[0x0][0xa20] ;  /* 0x0002880000067ab9 */ /* 0x000fca0000000a00 */
[----:B--23--:R-:W1:Y:S01]  /*0d60*/  LDC.64 R4, c[0x0][0xa18] ;  /* 0x00028600ff047b82 */ /* 0x00ce620000000a00 */
[----:B0-----:R-:W-:-:S04]  /*0d70*/  ISETP.NE.U32.AND P0, PT, R2, RZ, PT ;  /* 0x000000ff0200720c */ /* 0x001fc80003f05070 */
[----:B------:R-:W-:Y:S02]  /*0d80*/  ISETP.NE.AND.EX P0, PT, R3, RZ, PT, P0 ;  /* 0x000000ff0300720c */ /* 0x000fe40003f05300 */
[----:B-1----:R-:W-:-:S04]  /*0d90*/  ISETP.NE.U32.AND P1, PT, R4, RZ, PT ;  /* 0x000000ff0400720c */ /* 0x002fc80003f25070 */
[----:B------:R-:W-:-:S07]  /*0da0*/  ISETP.NE.AND.EX P1, PT, R5, RZ, PT, P1 ;  /* 0x000000ff0500720c */ /* 0x000fce0003f25310 */
[----:B------:R-:W0:Y:S08]  /*0db0*/  @P0 LDC.64 R2, c[0x0][0xa28] ;  /* 0x00028a00ff020b82 */ /* 0x000e300000000a00 */
[----:B------:R-:W1:Y:S01]  /*0dc0*/  @P1 LDC.64 R4, c[0x0][0xa18] ;  /* 0x00028600ff041b82 */ /* 0x000e620000000a00 */
[----:B0-----:R-:W-:-:S05]  /*0dd0*/  @P0 IMAD.WIDE R2, R23, 0x4, R2 ;  /* 0x0000000417020825 */ /* 0x001fca00078e0202 */
[----:B------:R0:W5:Y:S01]  /*0de0*/  @P0 LDG.E R11, desc[UR44][R2.64] ;  /* 0x0000002c020b0981 */ /* 0x000162000c1e1900 */
[----:B-1----:R-:W-:-:S05]  /*0df0*/  @P1 IMAD.WIDE R4, R23, 0x4, R4 ;  /* 0x0000000417041825 */ /* 0x002fca00078e0204 */
[----:B------:R0:W5:Y:S01]  /*0e00*/  @P1 LDG.E R17, desc[UR44][R4.64] ;  /* 0x0000002c04111981 */ /* 0x000162000c1e1900 */
[----:B------:R-:W-:Y:S01]  /*0e10*/  UISETP.NE.U32.AND UP0, UPT, UR4, URZ, UPT ;  /* 0x0000003f0400728c */ /* 0x000fe2000bf05070 */
[----:B------:R-:W-:Y:S01]  /*0e20*/  ISETP.NE.U32.AND P2, PT, RZ, UR6, PT ;  /* 0x00000006ff007c0c */ /* 0x000fe2000bf45070 */
[----:B------:R-:W-:Y:S01]  /*0e30*/  IMAD.MOV.U32 R173, RZ, RZ, R22 ;  /* 0x000000ffffad7224 */ /* 0x000fe200078e0016 */
[----:B------:R-:W-:Y:S01]  /*0e40*/  ULDC UR4, c[0x0][0x424] ;  /* 0x0001090000047ab9 */ /* 0x000fe20000000800 */
[----:B------:R-:W-:Y:S01]  /*0e50*/  UISETP.NE.AND.EX UP0, UPT, UR5, URZ, UPT, UP0 ;  /* 0x0000003f0500728c */ /* 0x000fe2000bf05300 */
[----:B------:R-:W-:Y:S02]  /*0e60*/  ISETP.NE.AND.EX P2, PT, RZ, UR7, PT, P2 ;  /* 0x00000007ff007c0c */ /* 0x000fe4000bf45320 */
[----:B------:R-:W-:Y:S01]  /*0e70*/  ULDC UR5, c[0x0][0x2f0] ;  /* 0x0000bc0000057ab9 */ /* 0x000fe20000000800 */
[----:B------:R-:W-:-:S04]  /*0e80*/  USEL UR4, UR4, 0x1, UP0 ;  /* 0x0000000104047887 */ /* 0x000fc80008000000 */
[----:B------:R-:W-:Y:S01]  /*0e90*/  UIMAD UR4, UR4, UR5, URZ ;  /* 0x00000005040472a4 */ /* 0x000fe2000f8e023f */
[----:B0-----:R-:W-:Y:S11]  /*0ea0*/  @P1 BRA `(.L_x_1262) ;  /* 0x0000000000281947 */ /* 0x001ff60003800000 */
[----:B------:R-:W-:Y:S01]  /*0eb0*/  ULDC.64 UR6, c[0x0][0xa00] ;  /* 0x0002800000067ab9 */ /* 0x000fe20000000a00 */
[----:B-----5:R-:W0:Y:S01]  /*0ec0*/  LDC R17, c[0x0][0x288] ;  /* 0x0000a200ff117b82 */ /* 0x020e220000000800 */
[----:B------:R-:W-:-:S04]  /*0ed0*/  ISETP.NE.U32.AND P0, PT, RZ, UR6, PT ;  /* 0x00000006ff007c0c */ /* 0x000fc8000bf05070 */
[----:B------:R-:W-:-:S13]  /*0ee0*/  ISETP.NE.AND.EX P0, PT, RZ, UR7, PT, P0 ;  /* 0x00000007ff007c0c */ /* 0x000fda000bf05300 */
[----:B------:R-:W-:Y:S05]  /*0ef0*/  @!P0 BRA `(.L_x_1262) ;  /* 0x0000000000148947 */ /* 0x000fea0003800000 */
[----:B------:R-:W1:Y:S02]  /*0f00*/  LDC.64 R2, c[0x0][0xa00] ;  /* 0x00028000ff027b82 */ /* 0x000e640000000a00 */
[----:B-1----:R-:W-:-:S05]  /*0f10*/  IMAD.WIDE R2, R23, 0x4, R2 ;  /* 0x0000000417027825 */ /* 0x002fca00078e0202 */
[----:B0-----:R-:W2:Y:S04]  /*0f20*/  LDG.E R17, desc[UR44][R2.64] ;  /* 0x0000002c02117981 */ /* 0x001ea8000c1e1900 */
[----:B------:R-:W2:Y:S02]  /*0f30*/  LDG.E R0, desc[UR44][R2.64+0x4] ;  /* 0x0000042c02007981 */ /* 0x000ea4000c1e1900 */
[----:B--2---:R-:W-:-:S07]  /*0f40*/  IMAD.IADD R17, R0, 0x1, -R17 ;  /* 0x0000000100117824 */ /* 0x004fce00078e0a11 */
.L_x_1262:
[----:B------:R-:W-:Y:S02]  /*0f50*/  IMAD.U32 R16, RZ, RZ, UR4 ;  /* 0x00000004ff107e24 */ /* 0x000fe4000f8e00ff */
[----:B------:R-:W-:Y:S01]  /*0f60*/  IMAD.MOV.U32 R174, RZ, RZ, R23 ;  /* 0x000000ffffae7224 */ /* 0x000fe200078e0017 */
[----:B------:R-:W-:Y:S06]  /*0f70*/  @!P2 BRA `(.L_x_1263) ;  /* 0x000000000010a947 */ /* 0x000fec0003800000 */
[----:B------:R-:W1:Y:S02]  /*0f80*/  LDC.64 R2, c[0x0][0xa20] ;  /* 0x00028800ff027b82 */ /* 0x000e640000000a00 */
[----:B-1----:R-:W-:-:S05]  /*0f90*/  IMAD.WIDE R2, R23, 0x4, R2 ;  /* 0x0000000417027825 */ /* 0x002fca00078e0202 */
[----:B------:R1:W5:Y:S01]  /*0fa0*/  LDG.E R16, desc[UR44][R2.64] ;  /* 0x0000002c02107981 */ /* 0x000362000c1e1900 */
[----:B------:R-:W-:Y:S05]  /*0fb0*/  BRA `(.L_x_1264) ;  /* 0x0000000000247947 */ /* 0x000fea0003800000 */
.L_x_1263:
[----:B------:R-:W-:Y:S02]  /*0fc0*/  ULDC.64 UR4, c[0x0][0xa08] ;  /* 0x0002820000047ab9 */ /* 0x000fe40000000a00 */
[----:B------:R-:W-:-:S04]  /*0fd0*/  ISETP.NE.U32.AND P0, PT, RZ, UR4, PT ;  /* 0x00000004ff007c0c */ /* 0x000fc8000bf05070 */
[----:B------:R-:W-:-:S13]  /*0fe0*/  ISETP.NE.AND.EX P0, PT, RZ, UR5, PT, P0 ;  /* 0x00000005ff007c0c */ /* 0x000fda000bf05300 */
[----:B------:R-:W-:Y:S05]  /*0ff0*/  @!P0 BRA `(.L_x_1264) ;  /* 0x0000000000148947 */ /* 0x000fea0003800000 */
[----:B------:R-:W1:Y:S02]  /*1000*/  LDC.64 R2, c[0x0][0xa08] ;  /* 0x00028200ff027b82 */ /* 0x000e640000000a00 */
[----:B-1----:R-:W-:-:S05]  /*1010*/  IMAD.WIDE R2, R23, 0x4, R2 ;  /* 0x0000000417027825 */ /* 0x002fca00078e0202 */
[----:B------:R-:W2:Y:S04]  /*1020*/  LDG.E R16, desc[UR44][R2.64] ;  /* 0x0000002c02107981 */ /* 0x000ea8000c1e1900 */
[----:B------:R-:W2:Y:S02]  /*1030*/  LDG.E R5, desc[UR44][R2.64+0x4] ;  /* 0x0000042c02057981 */ /* 0x000ea4000c1e1900 */
[----:B--2---:R-:W-:-:S07]  /*1040*/  IMAD.IADD R16, R5, 0x1, -R16 ;  /* 0x0000000105107824 */ /* 0x004fce00078e0a10 */
.L_x_1264:
[----:B------:R-:W2:Y:S01]  /*1050*/  LDC.64 R14, c[0x0][0x990] ;  /* 0x00026400ff0e7b82 */ /* 0x000ea20000000a00 */
[----:B------:R-:W3:Y:S07]  /*1060*/  LDL.LU R10, [R1] ;  /* 0x00000000010a7983 */ /* 0x000eee0000300800 */
[----:B------:R-:W4:Y:S08]  /*1070*/  LDC.64 R26, c[0x0][0x998] ;  /* 0x00026600ff1a7b82 */ /* 0x000f300000000a00 */
[----:B------:R-:W0:Y:S01]  /*1080*/  LDC R178, c[0x0][0x448] ;  /* 0x00011200ffb27b82 */ /* 0x000e220000000800 */
[----:B------:R-:W-:Y:S01]  /*1090*/  IMAD.SHL.U32 R19, R21, 0x80, RZ ;  /* 0x0000008015137824 */ /* 0x000fe200078e00ff */
[----:B------:R-:W-:Y:S01]  /*10a0*/  ULDC UR4, c[0x0][0x988] ;  /* 0x0002620000047ab9 */ /* 0x000fe20000000800 */
[----:B--2---:R-:W-:-:S04]  /*10b0*/  ISETP.NE.U32.AND P0, PT, R14, RZ, PT ;  /* 0x000000ff0e00720c */ /* 0x004fc80003f05070 */
[----:B------:R-:W-:Y:S02]  /*10c0*/  ISETP.NE.AND.EX P0, PT, R15, RZ, PT, P0 ;  /* 0x000000ff0f00720c */ /* 0x000fe40003f05300 */
[----:B----4-:R-:W-:-:S04]  /*10d0*/  ISETP.NE.U32.AND P1, PT, R26, RZ, PT ;  /* 0x000000ff1a00720c */ /* 0x010fc80003f25070 */
[----:B------:R-:W-:-:S07]  /*10e0*/  ISETP.NE.AND.EX P1, PT, R27, RZ, PT, P1 ;  /* 0x000000ff1b00720c */ /* 0x000fce0003f25310 */
[----:B------:R-:W2:Y:S01]  /*10f0*/  @P0 LDC.64 R8, c[0x0][0x9a8] ;  /* 0x00026a00ff080b82 */ /* 0x000ea20000000a00 */
[----:B-1----:R-:W-:Y:S02]  /*1100*/  @P0 SHF.R.S32.HI R3, RZ, 0x1f, R23 ;  /* 0x0000001fff030819 */ /* 0x002fe40000011417 */
[----:B------:R-:W-:-:S05]  /*1110*/  @P0 SHF.R.S32.HI R7, RZ, 0x1f, R22 ;  /* 0x0000001fff070819 */ /* 0x000fca0000011416 */
[----:B------:R-:W1:Y:S01]  /*1120*/  @P1 LDC.64 R12, c[0x0][0x9b8] ;  /* 0x00026e00ff0c1b82 */ /* 0x000e620000000a00 */
[----:B------:R-:W-:-:S07]  /*1130*/  @P1 SHF.R.S32.HI R5, RZ, 0x1f, R23 ;  /* 0x0000001fff051819 */ /* 0x000fce0000011417 */
[----:B------:R-:W4:Y:S08]  /*1140*/  @P0 LDC.64 R24, c[0x0][0x9b0] ;  /* 0x00026c00ff180b82 */ /* 0x000f300000000a00 */
[----:B------:R-:W0:Y:S01]  /*1150*/  @P1 LDC.64 R28, c[0x0][0x9c0] ;  /* 0x00027000ff1c1b82 */ /* 0x000e220000000a00 */
[-C--:B--2---:R-:W-:Y:S02]  /*1160*/  @P0 IMAD R0, R3, R8.reuse, RZ ;  /* 0x0000000803000224 */ /* 0x084fe400078e02ff */
[----:B------:R-:W-:-:S04]  /*1170*/  @P0 IMAD.WIDE.U32 R2, R23, R8, RZ ;  /* 0x0000000817020225 */ /* 0x000fc800078e00ff */
[----:B------:R-:W-:Y:S02]  /*1180*/  @P0 IMAD R9, R23, R9, R0 ;  /* 0x0000000917090224 */ /* 0x000fe400078e0200 */
[-C--:B-1----:R-:W-:Y:S02]  /*1190*/  @P1 IMAD R4, R5, R12.reuse, RZ ;  /* 0x0000000c05041224 */ /* 0x082fe400078e02ff */
[----:B------:R-:W-:Y:S01]  /*11a0*/  @P0 IMAD.IADD R3, R3, 0x1, R9 ;  /* 0x0000000103030824 */ /* 0x000fe200078e0209 */
[----:B------:R-:W-:Y:S01]  /*11b0*/  @P1 SHF.R.S32.HI R9, RZ, 0x1f, R22 ;  /* 0x0000001fff091819 */ /* 0x000fe20000011416 */
[C---:B------:R-:W-:Y:S02]  /*11c0*/  @P1 IMAD R13, R23.reuse, R13, R4 ;  /* 0x0000000d170d1224 */ /* 0x040fe400078e0204 */
[----:B------:R-:W-:-:S04]  /*11d0*/  @P1 IMAD.WIDE.U32 R4, R23, R12, RZ ;  /* 0x0000000c17041225 */ /* 0x000fc800078e00ff */
[-C--:B----4-:R-:W-:Y:S02]  /*11e0*/  @P0 IMAD R7, R7, R24.reuse, RZ ;  /* 0x0000001807070224 */ /* 0x090fe400078e02ff */
[----:B------:R-:W-:Y:S02]  /*11f0*/  @P1 IMAD.IADD R5, R5, 0x1, R13 ;  /* 0x0000000105051824 */ /* 0x000fe400078e020d */
[----:B------:R-:W-:-:S04]  /*1200*/  @P0 IMAD.WIDE.U32 R2, R22, R24, R2 ;  /* 0x0000001816020225 */ /* 0x000fc800078e0002 */
[-C--:B0-----:R-:W-:Y:S02]  /*1210*/  @P1 IMAD R0, R9, R28.reuse, RZ ;  /* 0x0000001c09001224 */ /* 0x081fe400078e02ff */
[C---:B------:R-:W-:Y:S02]  /*1220*/  @P0 IMAD R9, R22.reuse, R25, R7 ;  /* 0x0000001916090224 */ /* 0x040fe400078e0207 */
[C---:B------:R-:W-:Y:S02]  /*1230*/  @P1 IMAD R13, R22.reuse, R29, R0 ;  /* 0x0000001d160d1224 */ /* 0x040fe400078e0200 */
        /* <DEDUP_REMOVED lines=8> */
[----:B------:R-:W-:Y:S01]  /*12c0*/  IMAD.MOV.U32 R0, RZ, RZ, 0x3f800000 ;  /* 0x3f800000ff007424 */ /* 0x000fe200078e00ff */
[----:B------:R-:W0:Y:S03]  /*12d0*/  LDC.64 R14, c[0x0][0x9e0] ;  /* 0x00027800ff0e7b82 */ /* 0x000e260000000a00 */
[----:B------:R1:W2:Y:S04]  /*12e0*/  @P0 LDG.E R3, desc[UR44][R4.64] ;  /* 0x0000002c04030981 */ /* 0x0002a8000c1e1900 */
[----:B------:R-:W2:Y:S01]  /*12f0*/  @P1 LDG.E R0, desc[UR44][R8.64] ;  /* 0x0000002c08001981 */ /* 0x000ea2000c1e1900 */
[----:B------:R-:W-:Y:S01]  /*1300*/  ISETP.NE.AND P5, PT, R178, 0x1, PT ;  /* 0x00000001b200780c */ /* 0x000fe20003fa5270 */
[----:B------:R-:W-:-:S02]  /*1310*/  VIADD R2, R19, 0x7f ;  /* 0x0000007f13027836 */ /* 0x000fc40000000000 */
[----:B-----5:R-:W-:-:S05]  /*1320*/  IMAD.IADD R16, R16, 0x1, -R11 ;  /* 0x0000000110107824 */ /* 0x020fca00078e0a0b */
[----:B-1----:R-:W-:-:S05]  /*1330*/  IADD3 R5, R16, 0x1, -R17 ;  /* 0x0000000110057810 */ /* 0x002fca0007ffe811 */
[----:B------:R-:W1:Y:S01]  /*1340*/  @P5 LDC R7, c[0x0][0x44c] ;  /* 0x00011300ff075b82 */ /* 0x000e620000000800 */
[----:B0-----:R-:W-:-:S07]  /*1350*/  ISETP.GE.AND P4, PT, R15, 0x1, PT ;  /* 0x000000010f00780c */ /* 0x001fce0003f86270 */
[----:B------:R-:W0:Y:S01]  /*1360*/  @P5 LDC R13, c[0x0][0x450] ;  /* 0x00011400ff0d5b82 */ /* 0x000e220000000800 */
[----:B-1----:R-:W-:-:S05]  /*1370*/  @P5 IMAD.HI.U32 R6, R2, R7, RZ ;  /* 0x0000000702065227 */ /* 0x002fca00078e00ff */
[----:B0-----:R-:W-:-:S05]  /*1380*/  @P5 SHF.R.U32.HI R2, RZ, R13, R6 ;  /* 0x0000000dff025219 */ /* 0x001fca0000011606 */
[----:B------:R-:W-:Y:S01]  /*1390*/  IMAD.IADD R5, R5, 0x1, R2 ;  /* 0x0000000105057824 */ /* 0x000fe200078e0202 */
[----:B---3--:R-:W-:-:S04]  /*13a0*/  LOP3.LUT R10, R10, 0xfffffffd, RZ, 0xc0, !PT ;  /* 0xfffffffd0a0a7812 */ /* 0x008fc800078ec0ff */
[----:B------:R-:W-:-:S04]  /*13b0*/  @P5 LOP3.LUT R10, R10, 0x2, RZ, 0xfc, !PT ;  /* 0x000000020a0a5812 */ /* 0x000fc800078efcff */
[----:B------:R-:W-:-:S04]  /*13c0*/  LOP3.LUT R10, R10, 0xfffffffe, RZ, 0xc0, !PT ;  /* 0xfffffffe0a0a7812 */ /* 0x000fc800078ec0ff */
[----:B------:R-:W-:-:S05]  /*13d0*/  @P4 LOP3.LUT R10, R10, 0x1, RZ, 0xfc, !PT ;  /* 0x000000010a0a4812 */ /* 0x000fca00078efcff */
[----:B------:R0:W-:Y:S01]  /*13e0*/  STL [R1], R10 ;  /* 0x0000000a01007387 */ /* 0x0001e20000100800 */
[----:B--2---:R-:W-:Y:S01]  /*13f0*/  FMUL.FTZ R0, R3, R0 ;  /* 0x0000000003007220 */ /* 0x004fe20000410000 */
[----:B------:R-:W-:-:S03]  /*1400*/  IMAD.IADD R3, R5, 0x1, R14 ;  /* 0x0000000105037824 */ /* 0x000fc600078e020e */
[----:B------:R-:W-:Y:S01]  /*1410*/  FMUL.FTZ R2, R0, UR4 ;  /* 0x0000000400027c20 */ /* 0x000fe20008410000 */
[----:B0-----:R-:W-:Y:S06]  /*1420*/  @!P4 BRA `(.L_x_1265) ;  /* 0x000000000040c947 */ /* 0x001fec0003800000 */
[C---:B------:R-:W-:Y:S01]  /*1430*/  ISETP.GT.AND P0, PT, R5.reuse, RZ, PT ;  /* 0x000000ff0500720c */ /* 0x040fe20003f04270 */
[----:B------:R-:W-:-:S12]  /*1440*/  VIADD R0, R5, 0xffffffff ;  /* 0xffffffff05007836 */ /* 0x000fd80000000000 */
[----:B------:R-:W-:Y:S05]  /*1450*/  @P0 BRA `(.L_x_1266) ;  /* 0x00000000001c0947 */ /* 0x000fea0003800000 */
[----:B------:R-:W-:Y:S01]  /*1460*/  ISETP.NE.AND P0, PT, R15, 0x1, PT ;  /* 0x000000010f00780c */ /* 0x000fe20003f05270 */
[----:B------:R-:W-:-:S12]  /*1470*/  IMAD.MOV R5, RZ, RZ, -R5 ;  /* 0x000000ffff057224 */ /* 0x000fd800078e0a05 */
[----:B------:R-:W0:Y:S02]  /*1480*/  @P0 LDC.64 R6, c[0x0][0x9e8] ;  /* 0x00027a00ff060b82 */ /* 0x000e240000000a00 */
[----:B0-----:R-:W-:-:S05]  /*1490*/  @P0 IMAD.HI.U32 R0, R5, R6, RZ ;  /* 0x0000000605000227 */ /* 0x001fca00078e00ff */
[----:B------:R-:W-:-:S04]  /*14a0*/  @P0 SHF.R.U32.HI R5, RZ, R7, R0 ;  /* 0x00000007ff050219 */ /* 0x000fc80000011600 */
[----:B------:R-:W-:Y:S01]  /*14b0*/  LOP3.LUT R0, RZ, R5, RZ, 0x33, !PT ;  /* 0x00000005ff007212 */ /* 0x000fe200078e33ff */
[----:B------:R-:W-:Y:S06]  /*14c0*/  BRA `(.L_x_1267) ;  /* 0x0000000000107947 */ /* 0x000fec0003800000 */
.L_x_1266:
[----:B------:R-:W-:-:S13]  /*14d0*/  ISETP.NE.AND P0, PT, R15, 0x1, PT ;  /* 0x000000010f00780c */ /* 0x000fda0003f05270 */
[----:B------:R-:W0:Y:S02]  /*14e0*/  @P0 LDC.64 R4, c[0x0][0x9e8] ;  /* 0x00027a00ff040b82 */ /* 0x000e240000000a00 */
[----:B0-----:R-:W-:-:S05]  /*14f0*/  @P0 IMAD.HI.U32 R4, R0, R4, RZ ;  /* 0x0000000400040227 */ /* 0x001fca00078e00ff */
[----:B------:R-:W-:-:S07]  /*1500*/  @P0 SHF.R.U32.HI R0, RZ, R5, R4 ;  /* 0x00000005ff000219 */ /* 0x000fce0000011604 */
.L_x_1267:
[----:B------:R-:W-:-:S05]  /*1510*/  IMAD R0, R0, R15, R15 ;  /* 0x0000000f00007224 */ /* 0x000fca00078e020f */
[----:B------:R-:W-:-:S07]  /*1520*/  VIMNMX R3, R3, R0, PT ;  /* 0x0000000003037248 */ /* 0x000fce0003fe0100 */
.L_x_1265:
[----:B------:R-:W0:Y:S01]  /*1530*/  @P5 LDC R6, c[0x0][0x44c] ;  /* 0x00011300ff065b82 */ /* 0x000e220000000800 */
[----:B------:R-:W-:Y:S01]  /*1540*/  VIADD R4, R3, 0x7f ;  /* 0x0000007f03047836 */ /* 0x000fe20000000000 */
[----:B------:R-:W-:Y:S01]  /*1550*/  ULDC UR4, c[0x0][0x9dc] ;  /* 0x0002770000047ab9 */ /* 0x000fe20000000800 */
[C---:B------:R-:W-:Y:S02]  /*1560*/  VIADD R0, R16.reuse, 0x7f ;  /* 0x0000007f10007836 */ /* 0x040fe40000000000 */
[----:B------:R-:W-:Y:S01]  /*1570*/  IMAD.MOV.U32 R7, RZ, RZ, R19 ;  /* 0x000000ffff077224 */ /* 0x000fe200078e0013 */
[----:B------:R-:W-:Y:S01]  /*1580*/  SHF.R.S32.HI R5, RZ, 0x1f, R4 ;  /* 0x0000001fff057819 */ /* 0x000fe20000011404 */
[----:B------:R-:W-:Y:S01]  /*1590*/  IMAD.IADD R88, R16, 0x1, -R17 ;  /* 0x0000000110587824 */ /* 0x000fe200078e0a11 */
[----:B------:R-:W1:Y:S01]  /*15a0*/  @P5 LDC R9, c[0x0][0x450] ;  /* 0x00011400ff095b82 */ /* 0x000e620000000800 */
[----:B------:R-:W-:Y:S02]  /*15b0*/  SHF.R.S32.HI R3, RZ, 0x1f, R0 ;  /* 0x0000001fff037819 */ /* 0x000fe40000011400 */
[----:B------:R-:W-:-:S02]  /*15c0*/  LEA.HI R5, R5, R4, RZ, 0x7 ;  /* 0x0000000405057211 */ /* 0x000fc400078f38ff */
[----:B------:R-:W-:Y:S02]  /*15d0*/  LEA.HI R3, R3, R0, RZ, 0x7 ;  /* 0x0000000003037211 */ /* 0x000fe400078f38ff */
[----:B------:R-:W-:Y:S02]  /*15e0*/  SHF.R.S32.HI R0, RZ, 0x7, R5 ;  /* 0x00000007ff007819 */ /* 0x000fe40000011405 */
[----:B------:R-:W-:-:S04]  /*15f0*/  SHF.R.S32.HI R3, RZ, 0x7, R3 ;  /* 0x00000007ff037819 */ /* 0x000fc80000011403 */
[----:B------:R-:W-:Y:S01]  /*1600*/  VIMNMX R89, R3, R0, PT ;  /* 0x0000000003597248 */ /* 0x000fe20003fe0100 */
[----:B0-----:R-:W-:-:S05]  /*1610*/  @P5 IMAD.HI.U32 R6, R19, R6, RZ ;  /* 0x0000000613065227 */ /* 0x001fca00078e00ff */
[----:B-1----:R-:W-:-:S05]  /*1620*/  @P5 SHF.R.U32.HI R7, RZ, R9, R6 ;  /* 0x00000009ff075219 */ /* 0x002fca0000011606 */
[----:B------:R-:W-:-:S04]  /*1630*/  IMAD.IADD R4, R88, 0x1, R7 ;  /* 0x0000000158047824 */ /* 0x000fc800078e0207 */
[----:B------:R-:W-:Y:S01]  /*1640*/  VIADD R3, R4, -UR4 ;  /* 0x8000000404037c36 */ /* 0x000fe20008000000 */
[----:B------:R-:W-:Y:S06]  /*1650*/  @!P4 BRA `(.L_x_1268) ;  /* 0x00000000003cc947 */ /* 0x000fec0003800000 */
[----:B------:R-:W-:-:S13]  /*1660*/  ISETP.GT.AND P0, PT, R4, -0x1, PT ;  /* 0xffffffff0400780c */ /* 0x000fda0003f04270 */
[----:B------:R-:W-:Y:S05]  /*1670*/  @P0 BRA `(.L_x_1269) ;  /* 0x00000000001c0947 */ /* 0x000fea0003800000 */
[----:B------:R-:W-:Y:S02]  /*1680*/  ISETP.NE.AND P0, PT, R15, 0x1, PT ;  /* 0x000000010f00780c */ /* 0x000fe40003f05270 */
[----:B------:R-:W-:-:S11]  /*1690*/  LOP3.LUT R5, RZ, R4, RZ, 0x33, !PT ;  /* 0x00000004ff057212 */ /* 0x000fd600078e33ff */
[----:B------:R-:W0:Y:S02]  /*16a0*/  @P0 LDC.64 R6, c[0x0][0x9e8] ;  /* 0x00027a00ff060b82 */ /* 0x000e240000000a00 */
[----:B0-----:R-:W-:-:S05]  /*16b0*/  @P0 IMAD.HI.U32 R0, R5, R6, RZ ;  /* 0x0000000605000227 */ /* 0x001fca00078e00ff */
[----:B------:R-:W-:-:S04]  /*16c0*/  @P0 SHF.R.U32.HI R5, RZ, R7, R0 ;  /* 0x00000007ff050219 */ /* 0x000fc80000011600 */
[----:B------:R-:W-:Y:S01]  /*16d0*/  LOP3.LUT R4, RZ, R5, RZ, 0x33, !PT ;  /* 0x00000005ff047212 */ /* 0x000fe200078e33ff */
[----:B------:R-:W-:Y:S06]  /*16e0*/  BRA `(.L_x_1270) ;  /* 0x0000000000107947 */ /* 0x000fec0003800000 */
.L_x_1269:
[----:B------:R-:W-:-:S13]  /*16f0*/  ISETP.NE.AND P0, PT, R15, 0x1, PT ;  /* 0x000000010f00780c */ /* 0x000fda0003f05270 */
[----:B------:R-:W0:Y:S02]  /*1700*/  @P0 LDC.64 R6, c[0x0][0x9e8] ;  /* 0x00027a00ff060b82 */ /* 0x000e240000000a00 */
[----:B0-----:R-:W-:-:S05]  /*1710*/  @P0 IMAD.HI.U32 R0, R4, R6, RZ ;  /* 0x0000000604000227 */ /* 0x001fca00078e00ff */
[----:B------:R-:W-:-:S07]  /*1720*/  @P0 SHF.R.U32.HI R4, RZ, R7, R0 ;  /* 0x00000007ff040219 */ /* 0x000fce0000011600 */
.L_x_1270:
[----:B------:R-:W-:-:S05]  /*1730*/  IMAD R4, R4, R15, RZ ;  /* 0x0000000f04047224 */ /* 0x000fca00078e02ff */
[----:B------:R-:W-:-:S07]  /*1740*/  VIMNMX R3, R3, R4, !PT ;  /* 0x0000000403037248 */ /* 0x000fce0007fe0100 */
.L_x_1268:
        /* <DEDUP_REMOVED lines=72> */
.L_x_1272:
[----:B------:R-:W-:-:S04]  /*1bd0*/  LEA.HI R0, R176, R176, RZ, 0x1 ;  /* 0x000000b0b0007211 */ /* 0x000fc800078f08ff */
[----:B------:R-:W-:-:S05]  /*1be0*/  LOP3.LUT R3, R0, 0xfffffffe, RZ, 0xc0, !PT ;  /* 0xfffffffe00037812 */ /* 0x000fca00078ec0ff */
[----:B------:R-:W-:Y:S02]  /*1bf0*/  IMAD.IADD R0, R176, 0x1, -R3 ;  /* 0x00000001b0007824 */ /* 0x000fe400078e0a03 */
[----:B------:R-:W-:-:S03]  /*1c00*/  IMAD.U32 R3, RZ, RZ, UR41 ;  /* 0x00000029ff037e24 */ /* 0x000fc6000f8e00ff */
[----:B------:R-:W-:Y:S02]  /*1c10*/  SHF.L.U32 R0, R0, 0x1f, RZ ;  /* 0x0000001f00007819 */ /* 0x000fe400000006ff */
[----:B------:R-:W-:Y:S02]  /*1c20*/  ISETP.NE.AND P0, PT, R3, 0x3, PT ;  /* 0x000000030300780c */ /* 0x000fe40003f05270 */
[----:B------:R-:W0:Y:S02]  /*1c30*/  SYNCS.PHASECHK.TRANS64.TRYWAIT P1, [UR38+0x22800], R0 ;  /* 0x02280000ff0075a7 */ /* 0x000e240008020166 */
[----:B0-----:R-:W-:Y:S09]  /*1c40*/  @!P1 BRA `(.L_x_1273) ;  /* 0x0000014000b09947 */ /* 0x001ff20003800000 */
.L_x_1477:
[----:B------:R-:W-:Y:S05]  /*1c50*/  @!P0 BRA `(.L_x_1274) ;  /* 0x0000000000048947 */ /* 0x000fea0003800000 */
[----:B------:R-:W-:Y:S01]  /*1c60*/  BPT.TRAP 0x1 ;  /* 0x000000040000795c */ /* 0x000fe20000300000 */
.L_x_1274:
[----:B0-----:R-:W-:Y:S02]  /*1c70*/  IMAD.U32 R3, RZ, RZ, UR36 ;  /* 0x00000024ff037e24 */ /* 0x001fe4000f8e00ff */
[----:B------:R-:W-:-:S03]  /*1c80*/  IMAD.U32 R0, RZ, RZ, UR37 ;  /* 0x00000025ff007e24 */ /* 0x000fc6000f8e00ff */
[----:B------:R-:W-:Y:S02]  /*1c90*/  LEA R3, R3, UR38, 0x3 ;  /* 0x0000002603037c11 */ /* 0x000fe4000f8e18ff */
[----:B------:R-:W-:-:S04]  /*1ca0*/  SHF.L.U32 R0, R0, 0x1f, RZ ;  /* 0x0000001f00007819 */ /* 0x000fc800000006ff */
[----:B------:R0:W1:Y:S01]  /*1cb0*/  SYNCS.PHASECHK.TRANS64.TRYWAIT P1, [R3+URZ+0x22830], R0 ;  /* 0x02283000030075a7 */ /* 0x000062000802017f */
[----:B------:R-:W-:Y:S05]  /*1cc0*/  @!P0 BRA `(.L_x_1275) ;  /* 0x0000000000048947 */ /* 0x000fea0003800000 */
[----:B------:R-:W-:Y:S01]  /*1cd0*/  BPT.TRAP 0x1 ;  /* 0x000000040000795c */ /* 0x000fe20000300000 */
.L_x_1275:
[----:B-1----:R-:W-:Y:S05]  /*1ce0*/  @P1 BRA `(.L_x_1276) ;  /* 0x0000000000081947 */ /* 0x002fea0003800000 */
[----:B------:R-:W1:Y:S02]  /*1cf0*/  SYNCS.PHASECHK.TRANS64.TRYWAIT P1, [R3+URZ+0x22830], R0 ;  /* 0x02283000030075a7 */ /* 0x000e64000802017f */
[----:B-1----:R-:W-:Y:S05]  /*1d00*/  @!P1 BRA `(.L_x_1277) ;  /* 0x0000014000989947 */ /* 0x002fea0003800000 */
.L_x_1276:
[----:B------:R-:W-:Y:S05]  /*1d10*/  WARPSYNC.ALL ;  /* 0x0000000000007948 */ /* 0x000fea0003800000 */
[----:B------:R-:W-:Y:S01]  /*1d20*/  UIADD3 UR4, UR38, 0x16400, URZ ;  /* 0x0001640026047890 */ /* 0x000fe2000fffe03f */
[----:B------:R-:W-:Y:S01]  /*1d30*/  WARPGROUP.ARRIVE ;  /* 0x00000000000079c5 */ /* 0x000fe20000000000 */
[----:B------:R-:W-:Y:S02]  /*1d40*/  ULOP3.LUT UR24, UR43, 0x10000, URZ, 0xfc, !UPT ;  /* 0x000100002b187892 */ /* 0x000fe4000f8efc3f */
[----:B------:R-:W-:Y:S01]  /*1d50*/  USHF.R.U32.HI UR4, URZ, 0x4, UR4 ;  /* 0x000000043f047899 */ /* 0x000fe20008011604 */
[----:B------:R-:W-:Y:S01]  /*1d60*/  UMOV UR25, 0x80000020 ;  /* 0x8000002000197882 */ /* 0x000fe20000000000 */
[----:B------:R-:W-:-:S02]  /*1d70*/  UMOV UR27, 0x80000020 ;  /* 0x80000020001b7882 */ /* 0x000fc40000000000 */
[----:B------:R-:W-:Y:S02]  /*1d80*/  ULOP3.LUT UR4, UR4, 0x3fff, URZ, 0xc0, !UPT ;  /* 0x00003fff04047892 */ /* 0x000fe4000f8ec03f */
[----:B------:R-:W-:Y:S02]  /*1d90*/  UIADD3 UR28, UR24, 0x2, URZ ;  /* 0x00000002181c7890 */ /* 0x000fe4000fffe03f */
[----:B------:R-:W-:Y:S01]  /*1da0*/  ULOP3.LUT UR32, UR4, 0x10000, URZ, 0xfc, !UPT ;  /* 0x0001000004207892 */ /* 0x000fe2000f8efc3f */
[----:B------:R-:W-:Y:S01]  /*1db0*/  UMOV UR29, 0x80000020 ;  /* 0x80000020001d7882 */ /* 0x000fe20000000000 */
[----:B------:R-:W-:Y:S02]  /*1dc0*/  UMOV UR31, 0x80000020 ;  /* 0x80000020001f7882 */ /* 0x000fe40000000000 */
        /* <DEDUP_REMOVED lines=37> */
.L_x_1278:
[----:B------:R-:W2:Y:S01]  /*2020*/  LDL R106, [R1] ;  /* 0x00000000016a7983 */ /* 0x000ea20000100800 */
[----:B------:R-:W-:Y:S01]  /*2030*/  ISETP.NE.AND P2, PT, R178, 0x1, PT ;  /* 0x00000001b200780c */ /* 0x000fe20003f45270 */
[----:B------:R-:W-:Y:S01]  /*2040*/  IMAD.IADD R4, R168, 0x1, R19 ;  /* 0x00000001a8047824 */ /* 0x000fe200078e0213 */
[----:B------:R-:W-:Y:S01]  /*2050*/  R2UR UR4, R3 ;  /* 0x00000000030472ca */ /* 0x000fe200000e0000 */
[----:B------:R-:W-:Y:S01]  /*2060*/  ULDC UR30, c[0x0][0x9dc] ;  /* 0x00027700001e7ab9 */ /* 0x000fe20000000800 */
[----:B------:R-:W-:Y:S01]  /*2070*/  ULDC UR5, c[0x0][0x9e0] ;  /* 0x0002780000057ab9 */ /* 0x000fe20000000800 */
[----:B------:R-:W-:-:S08]  /*2080*/  LEA R10, R89, 0xffffff80, 0x7 ;  /* 0xffffff80590a7811 */ /* 0x000fd000078e38ff */
[----:B------:R-:W0:Y:S02]  /*2090*/  @P2 LDC R5, c[0x0][0x44c] ;  /* 0x00011300ff052b82 */ /* 0x000e240000000800 */
[----:B------:R-:W-:-:S04]  /*20a0*/  UIADD3 UR4, UR4, 0x22840, URZ ;  /* 0x0002284004047890 */ /* 0x000fc8000fffe03f */
[----:B------:R-:W-:Y:S02]  /*20b0*/  UPRMT UR4, UR40, 0x654, UR4 ;  /* 0x0000065428047896 */ /* 0x000fe40008000004 */
[----:B------:R-:W3:Y:S07]  /*20c0*/  @P2 LDC R7, c[0x0][0x450] ;  /* 0x00011400ff072b82 */ /* 0x000eee0000000800 */
[----:B------:R-:W-:Y:S01]  /*20d0*/  SYNCS.ARRIVE.TRANS64.RED.A1T0 RZ, [UR4], RZ ;  /* 0x000000ffffff79a7 */ /* 0x000fe20008100404 */
[----:B------:R-:W-:Y:S01]  /*20e0*/  ULOP3.LUT UR4, URZ, UR30, URZ, 0x33, !UPT ;  /* 0x0000001e3f047292 */ /* 0x000fe2000f8e333f */
[----:B01----:R-:W-:-:S05]  /*20f0*/  @P2 IMAD.HI.U32 R0, R4, R5, RZ ;  /* 0x0000000504002227 */ /* 0x003fca00078e00ff */
[----:B---3--:R-:W-:Y:S01]  /*2100*/  @P2 SHF.R.U32.HI R4, RZ, R7, R0 ;  /* 0x00000007ff042219 */ /* 0x008fe20000011600 */
[----:B------:R-:W-:-:S04]  /*2110*/  IMAD.MOV.U32 R0, RZ, RZ, -0x80 ;  /* 0xffffff80ff007424 */ /* 0x000fc800078e00ff */
[----:B------:R-:W0:Y:S01]  /*2120*/  SHFL.IDX PT, R5, R4, RZ, 0x1c1f ;  /* 0x001c1fff04057589 */ /* 0x000e2200000e0000 */
[----:B------:R-:W-:-:S04]  /*2130*/  IMAD R21, R89, R0, 0x80 ;  /* 0x0000008059157424 */ /* 0x000fc800078e0200 */
[----:B------:R-:W-:-:S04]  /*2140*/  VIADD R3, R21, 0x1 ;  /* 0x0000000115037836 */ /* 0x000fc80000000000 */
[----:B------:R-:W-:Y:S02]  /*2150*/  IMAD R0, R18, -0x2, R3 ;  /* 0xfffffffe12007824 */ /* 0x000fe400078e0203 */
[----:B------:R-:W-:-:S03]  /*2160*/  IMAD.IADD R3, R16, 0x1, R21 ;  /* 0x0000000110037824 */ /* 0x000fc600078e0215 */
[----:B------:R-:W-:Y:S01]  /*2170*/  IADD3 R0, -R17, R0, R16 ;  /* 0x0000000011007210 */ /* 0x000fe20007ffe110 */
[----:B------:R-:W-:-:S04]  /*2180*/  IMAD R12, R18, -0x2, R3 ;  /* 0xfffffffe120c7824 */ /* 0x000fc800078e0203 */
[C---:B------:R-:W-:Y:S02]  /*2190*/  VIADD R91, R0.reuse, UR5 ;  /* 0x00000005005b7c36 */ /* 0x040fe40008000000 */
[----:B------:R-:W-:-:S03]  /*21a0*/  VIADD R14, R0, UR4 ;  /* 0x00000004000e7c36 */ /* 0x000fc60008000000 */
[----:B0-----:R-:W-:Y:S01]  /*21b0*/  VIADDMNMX R0, R5, R91, R12, PT ;  /* 0x0000005b05007246 */ /* 0x001fe2000380010c */
[----:B------:R-:W-:Y:S01]  /*21c0*/  IMAD.IADD R6, R14, 0x1, R5 ;  /* 0x000000010e067824 */ /* 0x000fe200078e0205 */
[----:B--2---:R-:W-:-:S13]  /*21d0*/  LOP3.LUT P1, RZ, R106, 0x1, RZ, 0xc0, !PT ;  /* 0x000000016aff7812 */ /* 0x004fda000782c0ff */
[----:B------:R-:W-:Y:S05]  /*21e0*/  @!P1 BRA `(.L_x_1279) ;  /* 0x0000000000609947 */ /* 0x000fea0003800000 */
[----:B------:R-:W-:Y:S01]  /*21f0*/  IADD3 R3, -R17, R16, R5 ;  /* 0x0000001011037210 */ /* 0x000fe20007ffe105 */
[----:B------:R-:W-:Y:S03]  /*2200*/  BSSY B0, `(.L_x_1280) ;  /* 0x0000012000007945 */ /* 0x000fe60003800000 */
        /* <DEDUP_REMOVED lines=11> */
.L_x_1281:
[----:B------:R-:W-:Y:S02]  /*22c0*/  ULDC UR4, c[0x0][0x9e4] ;  /* 0x0002790000047ab9 */ /* 0x000fe40000000800 */
[----:B------:R-:W-:-:S05]  /*22d0*/  IMAD.U32 R5, RZ, RZ, UR4 ;  /* 0x00000004ff057e24 */ /* 0x000fca000f8e00ff */
[----:B------:R-:W-:-:S13]  /*22e0*/  ISETP.NE.AND P1, PT, R5, 0x1, PT ;  /* 0x000000010500780c */ /* 0x000fda0003f25270 */
[----:B------:R-:W0:Y:S02]  /*22f0*/  @P1 LDC.64 R8, c[0x0][0x9e8] ;  /* 0x00027a00ff081b82 */ /* 0x000e240000000a00 */
[----:B0-----:R-:W-:-:S05]  /*2300*/  @P1 IMAD.HI.U32 R8, R3, R8, RZ ;  /* 0x0000000803081227 */ /* 0x001fca00078e00ff */
[----:B------:R-:W-:-:S07]  /*2310*/  @P1 SHF.R.U32.HI R3, RZ, R9, R8 ;  /* 0x00000009ff031219 */ /* 0x000fce0000011608 */
.L_x_1282:
[----:B------:R-:W-:Y:S05]  /*2320*/  BSYNC B0 ;  /* 0x0000000000007941 */ /* 0x000fea0003800000 */
.L_x_1280:
[----:B------:R-:W-:-:S04]  /*2330*/  IMAD R3, R3, R5, -R10 ;  /* 0x0000000503037224 */ /* 0x000fc800078e0a0a */
[----:B------:R-:W-:-:S05]  /*2340*/  IMAD R3, R18, -0x2, R3 ;  /* 0xfffffffe12037824 */ /* 0x000fca00078e0203 */
[----:B------:R-:W-:Y:S02]  /*2350*/  VIADDMNMX R0, R3, R5, R0, PT ;  /* 0x0000000503007246 */ /* 0x000fe40003800100 */
[----:B------:R-:W-:-:S07]  /*2360*/  VIMNMX R6, R6, R3, !PT ;  /* 0x0000000306067248 */ /* 0x000fce0007fe0100 */
.L_x_1279:
[C---:B------:R-:W-:Y:S02]  /*2370*/  ISETP.GE.AND P6, PT, R21.reuse, 0x9, PT ;  /* 0x000000091500780c */ /* 0x040fe40003fc6270 */
[C---:B------:R-:W-:Y:S02]  /*2380*/  ISETP.GE.AND P1, PT, R21.reuse, 0x2, PT ;  /* 0x000000021500780c */ /* 0x040fe40003f26270 */
[C---:B------:R-:W-:Y:S02]  /*2390*/  ISETP.GT.AND P2, PT, R6.reuse, 0x8, !P6 ;  /* 0x000000080600780c */ /* 0x040fe40007744270 */
[----:B------:R-:W-:Y:S02]  /*23a0*/  ISETP.GT.AND P3, PT, R6, 0x1, !P1 ;  /* 0x000000010600780c */ /* 0x000fe40004f64270 */
[----:B------:R-:W-:Y:S02]  /*23b0*/  ISETP.LT.OR P2, PT, R0, 0x9, P2 ;  /* 0x000000090000780c */ /* 0x000fe40001741670 */
[----:B------:R-:W-:-:S02]  /*23c0*/  ISETP.GE.AND P4, PT, R21, 0xa, PT ;  /* 0x0000000a1500780c */ /* 0x000fc40003f86270 */
[----:B------:R-:W-:Y:S02]  /*23d0*/  FSEL R129, R28, -INF , !P2 ;  /* 0xff8000001c817808 */ /* 0x000fe40005000000 */
[----:B------:R-:W-:Y:S02]  /*23e0*/  ISETP.LT.OR P3, PT, R0, 0x2, P3 ;  /* 0x000000020000780c */ /* 0x000fe40001f61670 */
[----:B------:R-:W-:Y:S02]  /*23f0*/  ISETP.GT.AND P2, PT, R6, 0x9, !P4 ;  /* 0x000000090600780c */ /* 0x000fe40006744270 */
[----:B------:R-:W-:Y:S02]  /*2400*/  FSEL R107, R25, -INF , !P3 ;  /* 0xff800000196b7808 */ /* 0x000fe40005800000 */
        /* <DEDUP_REMOVED lines=26> */
[C---:B------:R-:W-:Y:S02]  /*25b0*/  ISETP.GE.AND P3, PT, R21.reuse, 0x22, PT ;  /* 0x000000221500780c */ /* 0x040fe40003f66270 */
        /* <DEDUP_REMOVED lines=101> */
[C---:B------:R-:W-:Y:S02]  /*2c10*/  ISETP.GE.AND P2, PT, R21.reuse, 0x72, PT ;  /* 0x000000721500780c */ /* 0x040fe40003f46270 */
[----:B------:R-:W-:Y:S02]  /*2c20*/  ISETP.GE.AND P5, PT, R21, 0x1, PT ;  /* 0x000000011500780c */ /* 0x000fe40003fa6270 */
[----:B------:R-:W-:-:S04]  /*2c30*/  ISETP.GT.AND P3, PT, R6, 0x71, !P2 ;  /* 0x000000710600780c */ /* 0x000fc80005764270 */
[----:B------:R-:W-:-:S04]  /*2c40*/  ISETP.LT.OR P3, PT, R0, 0x72, P3 ;  /* 0x000000720000780c */ /* 0x000fc80001f61670 */
[----:B------:R-:W-:Y:S02]  /*2c50*/  FSEL R81, R81, -INF , !P3 ;  /* 0xff80000051517808 */ /* 0x000fe40005800000 */
[----:B------:R-:W-:-:S04]  /*2c60*/  ISETP.GE.AND P3, PT, R21, 0x79, PT ;  /* 0x000000791500780c */ /* 0x000fc80003f66270 */
[----:B------:R-:W-:-:S04]  /*2c70*/  ISETP.GT.AND P4, PT, R6, 0x78, !P3 ;  /* 0x000000780600780c */ /* 0x000fc80005f84270 */
[----:B------:R-:W-:-:S04]  /*2c80*/  ISETP.LT.OR P4, PT, R0, 0x79, P4 ;  /* 0x000000790000780c */ /* 0x000fc80002781670 */
[----:B------:R-:W-:Y:S02]  /*2c90*/  FSEL R3, R84, -INF , !P4 ;  /* 0xff80000054037808 */ /* 0x000fe40006000000 */
[----:B------:R-:W-:-:S04]  /*2ca0*/  ISETP.GT.AND P4, PT, R6, RZ, !P5 ;  /* 0x000000ff0600720c */ /* 0x000fc80006f84270 */
[----:B------:R-:W-:-:S04]  /*2cb0*/  ISETP.LT.OR P4, PT, R0, 0x1, P4 ;  /* 0x000000010000780c */ /* 0x000fc80002781670 */
[----:B------:R-:W-:Y:S02]  /*2cc0*/  FSEL R24, R24, -INF , !P4 ;  /* 0xff80000018187808 */ /* 0x000fe40006000000 */
[----:B------:R-:W-:Y:S02]  /*2cd0*/  ISETP.GE.AND P4, PT, R21, 0x7a, PT ;  /* 0x0000007a1500780c */ /* 0x000fe40003f86270 */
[----:B------:R-:W0:Y:S02]  /*2ce0*/  SHFL.IDX PT, R21, R4, 0x1, 0x1c1f ;  /* 0x003c1f0004157f89 */ /* 0x000e2400000e0000 */
[----:B------:R-:W-:Y:S02]  /*2cf0*/  P2R R80, PR, RZ, 0x10 ;  /* 0x00000010ff507803 */ /* 0x000fe40000000000 */
[----:B------:R-:W-:-:S04]  /*2d00*/  ISETP.GT.AND P4, PT, R6, 0x79, !P4 ;  /* 0x000000790600780c */ /* 0x000fc80006784270 */
[----:B------:R-:W-:-:S04]  /*2d10*/  ISETP.LT.OR P4, PT, R0, 0x7a, P4 ;  /* 0x0000007a0000780c */ /* 0x000fc80002781670 */
[----:B------:R-:W-:Y:S02]  /*2d20*/  FSEL R85, R85, -INF , !P4 ;  /* 0xff80000055557808 */ /* 0x000fe40006000000 */
[----:B------:R-:W-:Y:S02]  /*2d30*/  LOP3.LUT P4, RZ, R106, 0x1, RZ, 0xc0, !PT ;  /* 0x000000016aff7812 */ /* 0x000fe4000788c0ff */
[----:B0-----:R-:W-:Y:S01]  /*2d40*/  VIADDMNMX R0, R21, R91, R12, PT ;  /* 0x0000005b15007246 */ /* 0x001fe2000380010c */
[----:B------:R-:W-:-:S10]  /*2d50*/  IMAD.IADD R28, R14, 0x1, R21 ;  /* 0x000000010e1c7824 */ /* 0x000fd400078e0215 */
        /* <DEDUP_REMOVED lines=14> */
.L_x_1285:
[----:B------:R-:W-:Y:S02]  /*2e40*/  ULDC UR4, c[0x0][0x9e4] ;  /* 0x0002790000047ab9 */ /* 0x000fe40000000800 */
[----:B------:R-:W-:-:S05]  /*2e50*/  IMAD.U32 R6, RZ, RZ, UR4 ;  /* 0x00000004ff067e24 */ /* 0x000fca000f8e00ff */
[----:B------:R-:W-:-:S13]  /*2e60*/  ISETP.NE.AND P4, PT, R6, 0x1, PT ;  /* 0x000000010600780c */ /* 0x000fda0003f85270 */
[----:B------:R-:W0:Y:S02]  /*2e70*/  @P4 LDC.64 R32, c[0x0][0x9e8] ;  /* 0x00027a00ff204b82 */ /* 0x000e240000000a00 */
[----:B0-----:R-:W-:-:S05]  /*2e80*/  @P4 IMAD.HI.U32 R4, R21, R32, RZ ;  /* 0x0000002015044227 */ /* 0x001fca00078e00ff */
[----:B------:R-:W-:-:S07]  /*2e90*/  @P4 SHF.R.U32.HI R21, RZ, R33, R4 ;  /* 0x00000021ff154219 */ /* 0x000fce0000011604 */
.L_x_1286:
[----:B------:R-:W-:Y:S05]  /*2ea0*/  BSYNC B0 ;  /* 0x0000000000007941 */ /* 0x000fea0003800000 */
.L_x_1284:
[----:B------:R-:W-:-:S04]  /*2eb0*/  IMAD R21, R21, R6, -R10 ;  /* 0x0000000615157224 */ /* 0x000fc800078e0a0a */
[----:B------:R-:W-:-:S05]  /*2ec0*/  IMAD R21, R18, -0x2, R21 ;  /* 0xfffffffe12157824 */ /* 0x000fca00078e0215 */
[----:B------:R-:W-:Y:S02]  /*2ed0*/  VIADDMNMX R0, R21, R6, R0, PT ;  /* 0x0000000615007246 */ /* 0x000fe40003800100 */
[----:B------:R-:W-:-:S07]  /*2ee0*/  VIMNMX R28, R28, R21, !PT ;  /* 0x000000151c1c7248 */ /* 0x000fce0007fe0100 */
.L_x_1283:
[C---:B------:R-:W-:Y:S02]  /*2ef0*/  ISETP.GT.AND P1, PT, R28.reuse, 0x1, !P1 ;  /* 0x000000011c00780c */ /* 0x040fe40004f24270 */
[----:B------:R-:W-:Y:S02]  /*2f00*/  ISETP.GT.AND P6, PT, R28, 0x8, !P6 ;  /* 0x000000081c00780c */ /* 0x000fe400077c4270 */
[C---:B------:R-:W-:Y:S02]  /*2f10*/  ISETP.LT.OR P1, PT, R0.reuse, 0x2, P1 ;  /* 0x000000020000780c */ /* 0x040fe40000f21670 */
[----:B------:R-:W-:Y:S02]  /*2f20*/  ISETP.LT.OR P6, PT, R0, 0x9, P6 ;  /* 0x000000090000780c */ /* 0x000fe400037c1670 */
[----:B------:R-:W-:Y:S02]  /*2f30*/  FSEL R27, R27, -INF , !P1 ;  /* 0xff8000001b1b7808 */ /* 0x000fe40004800000 */
[----:B------:R-:W-:-:S02]  /*2f40*/  ISETP.NE.AND P1, PT, R8, RZ, PT ;  /* 0x000000ff0800720c */ /* 0x000fc40003f25270 */
[----:B------:R-:W-:Y:S02]  /*2f50*/  FSEL R21, R30, -INF , !P6 ;  /* 0xff8000001e157808 */ /* 0x000fe40007000000 */
[----:B------:R-:W-:Y:S02]  /*2f60*/  ISETP.GT.AND P1, PT, R28, 0x9, !P1 ;  /* 0x000000091c00780c */ /* 0x000fe40004f24270 */
[----:B------:R-:W-:Y:S02]  /*2f70*/  ISETP.NE.AND P6, PT, R20, RZ, PT ;  /* 0x000000ff1400720c */ /* 0x000fe40003fc5270 */
[----:B------:R-:W-:Y:S02]  /*2f80*/  ISETP.LT.OR P1, PT, R0, 0xa, P1 ;  /* 0x0000000a0000780c */ /* 0x000fe40000f21670 */
[----:B------:R-:W-:Y:S02]  /*2f90*/  ISETP.NE.AND P4, PT, R25, RZ, PT ;  /* 0x000000ff1900720c */ /* 0x000fe40003f85270 */
[----:B------:R-:W-:-:S02]  /*2fa0*/  FSEL R31, R31, -INF , !P1 ;  /* 0xff8000001f1f7808 */ /* 0x000fc40004800000 */
[----:B------:R-:W-:Y:S02]  /*2fb0*/  ISETP.GT.AND P1, PT, R28, 0x10, !P6 ;  /* 0x000000101c00780c */ /* 0x000fe40007724270 */
[----:B------:R-:W-:Y:S02]  /*2fc0*/  ISETP.NE.AND P6, PT, R45, RZ, PT ;  /* 0x000000ff2d00720c */ /* 0x000fe40003fc5270 */
        /* <DEDUP_REMOVED lines=23> */
[----:B------:R-:W-:Y:S02]  /*3140*/  ISETP.NE.AND P4, PT, R52, RZ, PT ;  /* 0x000000ff3400720c */ /* 0x000fe40003f85270 */
        /* <DEDUP_REMOVED lines=47> */
[----:B------:R-:W-:Y:S02]  /*3440*/  ISETP.GT.AND P1, PT, R28, 0x39, !P6 ;  /* 0x000000391c00780c */ /* 0x000fe40007724270 */
[----:B------:R-:W-:Y:S02]  /*3450*/  ISETP.NE.AND P6, PT, R95, RZ, PT ;  /* 0x000000ff5f00720c */ /* 0x000fe40003fc5270 */
[----:B------:R-:W-:Y:S02]  /*3460*/  ISETP.LT.OR P1, PT, R0, 0x3a, P1 ;  /* 0x0000003a0000780c */ /* 0x000fe40000f21670 */
[----:B------:R-:W-:Y:S02]  /*3470*/  FMNMX.FTZ R4, R3, R4, !PT ;  /* 0x0000000403047209 */ /* 0x000fe40007810000 */
[----:B------:R-:W-:-:S02]  /*3480*/  FSEL R55, R55, -INF , !P1 ;  /* 0xff80000037377808 */ /* 0x000fc40004800000 */
[----:B------:R-:W-:Y:S02]  /*3490*/  ISETP.GT.AND P1, PT, R28, 0x40, !P4 ;  /* 0x000000401c00780c */ /* 0x000fe40006724270 */
[----:B------:R-:W-:Y:S02]  /*34a0*/  FMNMX.FTZ R6, R85, R4, !PT ;  /* 0x0000000455067209 */ /* 0x000fe40007810000 */
[----:B------:R-:W-:Y:S02]  /*34b0*/  ISETP.LT.OR P1, PT, R0, 0x41, P1 ;  /* 0x000000410000780c */ /* 0x000fe40000f21670 */
[----:B------:R-:W-:Y:S01]  /*34c0*/  ISETP.GT.AND P5, PT, R28, RZ, !P5 ;  /* 0x000000ff1c00720c */ /* 0x000fe20006fa4270 */
[----:B------:R-:W0:Y:S01]  /*34d0*/  SHFL.BFLY PT, R131, R6, 0x2, 0x1f ;  /* 0x0c401f0006837f89 */ /* 0x000e2200000e0000 */
[----:B------:R-:W-:Y:S02]  /*34e0*/  FSEL R95, R58, -INF , !P1 ;  /* 0xff8000003a5f7808 */ /* 0x000fe40004800000 */
[----:B------:R-:W-:-:S02]  /*34f0*/  ISETP.NE.AND P1, PT, R56, RZ, PT ;  /* 0x000000ff3800720c */ /* 0x000fc40003f25270 */
[----:B------:R-:W-:Y:S02]  /*3500*/  ISETP.LT.OR P5, PT, R0, 0x1, P5 ;  /* 0x000000010000780c */ /* 0x000fe40002fa1670 */
[----:B------:R-:W-:Y:S02]  /*3510*/  ISETP.GT.AND P1, PT, R28, 0x41, !P1 ;  /* 0x000000411c00780c */ /* 0x000fe40004f24270 */
[----:B------:R-:W-:Y:S02]  /*3520*/  ISETP.NE.AND P4, PT, R76, RZ, PT ;  /* 0x000000ff4c00720c */ /* 0x000fe40003f85270 */
[----:B------:R-:W-:Y:S02]  /*3530*/  ISETP.LT.OR P1, PT, R0, 0x42, P1 ;  /* 0x000000420000780c */ /* 0x000fe40000f21670 */
[----:B------:R-:W-:Y:S02]  /*3540*/  FSEL R42, R26, -INF , !P5 ;  /* 0xff8000001a2a7808 */ /* 0x000fe40006800000 */
[----:B------:R-:W-:-:S02]  /*3550*/  FSEL R59, R59, -INF , !P1 ;  /* 0xff8000003b3b7808 */ /* 0x000fc40004800000 */
[----:B------:R-:W-:Y:S02]  /*3560*/  ISETP.NE.AND P1, PT, R96, RZ, PT ;  /* 0x000000ff6000720c */ /* 0x000fe40003f25270 */
[----:B------:R-:W-:Y:S02]  /*3570*/  FMNMX.FTZ R10, R42, R27, !PT ;  /* 0x0000001b2a0a7209 */ /* 0x000fe40007810000 */
[----:B------:R-:W-:Y:S02]  /*3580*/  ISETP.GT.AND P1, PT, R28, 0x48, !P1 ;  /* 0x000000481c00780c */ /* 0x000fe40004f24270 */
[----:B------:R-:W-:Y:S02]  /*3590*/  FMNMX.FTZ R12, R21, R10, !PT ;  /* 0x0000000a150c7209 */ /* 0x000fe40007810000 */
[----:B------:R-:W-:Y:S02]  /*35a0*/  ISETP.LT.OR P1, PT, R0, 0x49, P1 ;  /* 0x000000490000780c */ /* 0x000fe40000f21670 */
[----:B0-----:R-:W-:-:S02]  /*35b0*/  FMNMX.FTZ R131, R6, R131, !PT ;  /* 0x0000008306837209 */ /* 0x001fc40007810000 */
[----:B------:R-:W-:Y:S02]  /*35c0*/  FSEL R97, R62, -INF , !P1 ;  /* 0xff8000003e617808 */ /* 0x000fe40004800000 */
[----:B------:R-:W-:Y:S01]  /*35d0*/  ISETP.NE.AND P1, PT, R60, RZ, PT ;  /* 0x000000ff3c00720c */ /* 0x000fe20003f25270 */
[----:B------:R-:W0:Y:S01]  /*35e0*/  SHFL.BFLY PT, R4, R131, 0x1, 0x1f ;  /* 0x0c201f0083047f89 */ /* 0x000e2200000e0000 */
[----:B------:R-:W-:Y:S02]  /*35f0*/  FMNMX.FTZ R12, R31, R12, !PT ;  /* 0x0000000c1f0c7209 */ /* 0x000fe40007810000 */
[----:B------:R-:W-:Y:S02]  /*3600*/  ISETP.GT.AND P1, PT, R28, 0x49, !P1 ;  /* 0x000000491c00780c */ /* 0x000fe40004f24270 */
[----:B------:R-:W-:Y:S02]  /*3610*/  FMNMX.FTZ R12, R25, R12, !PT ;  /* 0x0000000c190c7209 */ /* 0x000fe40007810000 */
[----:B------:R-:W-:-:S02]  /*3620*/  ISETP.LT.OR P1, PT, R0, 0x4a, P1 ;  /* 0x0000004a0000780c */ /* 0x000fc40000f21670 */
[----:B------:R-:W-:Y:S02]  /*3630*/  FMNMX.FTZ R12, R35, R12, !PT ;  /* 0x0000000c230c7209 */ /* 0x000fe40007810000 */
[----:B------:R-:W-:Y:S02]  /*3640*/  FSEL R63, R63, -INF , !P1 ;  /* 0xff8000003f3f7808 */ /* 0x000fe40004800000 */
[----:B------:R-:W-:Y:S02]  /*3650*/  ISETP.NE.AND P1, PT, R98, RZ, PT ;  /* 0x000000ff6200720c */ /* 0x000fe40003f25270 */
[C---:B------:R-:W-:Y:S02]  /*3660*/  ISETP.GT.AND P2, PT, R28.reuse, 0x71, !P2 ;  /* 0x000000711c00780c */ /* 0x040fe40005744270 */
[C---:B------:R-:W-:Y:S02]  /*3670*/  ISETP.GT.AND P1, PT, R28.reuse, 0x50, !P1 ;  /* 0x000000501c00780c */ /* 0x040fe40004f24270 */
[----:B------:R-:W-:-:S02]  /*3680*/  ISETP.GT.AND P3, PT, R28, 0x78, !P3 ;  /* 0x000000781c00780c */ /* 0x000fc40005f64270 */
[C---:B------:R-:W-:Y:S02]  /*3690*/  ISETP.LT.OR P1, PT, R0.reuse, 0x51, P1 ;  /* 0x000000510000780c */ /* 0x040fe40000f21670 */
[----:B------:R-:W-:Y:S02]  /*36a0*/  ISETP.LT.OR P2, PT, R0, 0x72, P2 ;  /* 0x000000720000780c */ /* 0x000fe40001741670 */
[----:B------:R-:W-:Y:S02]  /*36b0*/  FSEL R99, R66, -INF , !P1 ;  /* 0xff80000042637808 */ /* 0x000fe40004800000 */
[----:B------:R-:W-:Y:S02]  /*36c0*/  ISETP.NE.AND P1, PT, R64, RZ, PT ;  /* 0x000000ff4000720c */ /* 0x000fe40003f25270 */
[----:B0-----:R-:W-:Y:S02]  /*36d0*/  FMNMX.FTZ R4, R131, R4, !PT ;  /* 0x0000000483047209 */ /* 0x001fe40007810000 */
[----:B------:R-:W-:-:S02]  /*36e0*/  ISETP.GT.AND P1, PT, R28, 0x51, !P1 ;  /* 0x000000511c00780c */ /* 0x000fc40004f24270 */
[----:B------:R-:W-:Y:S01]  /*36f0*/  ISETP.LT.OR P3, PT, R0, 0x79, P3 ;  /* 0x000000790000780c */ /* 0x000fe20001f61670 */
[----:B------:R-:W-:-:S01]  /*3700*/  FFMA.FTZ R8, R2, R4, -8 ;  /* 0xc100000002087423 */ /* 0x000fc20000010004 */
[----:B------:R-:W-:Y:S02]  /*3710*/  ISETP.LT.OR P1, PT, R0, 0x52, P1 ;  /* 0x000000520000780c */ /* 0x000fe40000f21670 */
[----:B------:R-:W-:Y:S02]  /*3720*/  FSEL R83, R83, -INF , !P2 ;  /* 0xff80000053537808 */ /* 0x000fe40005000000 */
[----:B------:R-:W-:Y:S02]  /*3730*/  FSEL R67, R67, -INF , !P1 ;  /* 0xff80000043437808 */ /* 0x000fe40004800000 */
[----:B------:R-:W-:Y:S02]  /*3740*/  ISETP.NE.AND P1, PT, R100, RZ, PT ;  /* 0x000000ff6400720c */ /* 0x000fe40003f25270 */
[----:B------:R-:W-:-:S02]  /*3750*/  ISETP.NE.AND P5, PT, R178, 0x1, PT ;  /* 0x00000001b200780c */ /* 0x000fc40003fa5270 */
        /* <DEDUP_REMOVED lines=17> */
[----:B------:R-:W-:-:S04]  /*3870*/  ISETP.LT.OR P1, PT, R0, 0x69, P1 ;  /* 0x000000690000780c */ /* 0x000fc80000f21670 */
[----:B------:R-:W-:Y:S02]  /*3880*/  FSEL R105, R78, -INF , !P1 ;  /* 0xff8000004e697808 */ /* 0x000fe40004800000 */
[----:B------:R-:W-:Y:S02]  /*3890*/  ISETP.GT.AND P1, PT, R28, 0x69, !P4 ;  /* 0x000000691c00780c */ /* 0x000fe40006724270 */
[----:B------:R-:W-:Y:S02]  /*38a0*/  ISETP.NE.AND P4, PT, R80, RZ, PT ;  /* 0x000000ff5000720c */ /* 0x000fe40003f85270 */
[----:B------:R-:W-:Y:S02]  /*38b0*/  ISETP.LT.OR P1, PT, R0, 0x6a, P1 ;  /* 0x0000006a0000780c */ /* 0x000fe40000f21670 */
[----:B------:R-:W-:Y:S02]  /*38c0*/  ISETP.GT.AND P4, PT, R28, 0x79, !P4 ;  /* 0x000000791c00780c */ /* 0x000fe40006784270 */
[----:B------:R-:W-:-:S02]  /*38d0*/  FSEL R79, R79, -INF , !P1 ;  /* 0xff8000004f4f7808 */ /* 0x000fc40004800000 */
[----:B------:R-:W-:Y:S02]  /*38e0*/  FSETP.NEU.FTZ.AND P1, PT, R4, -INF , PT ;  /* 0xff8000000400780b */ /* 0x000fe40003f3d000 */
[----:B------:R-:W-:Y:S02]  /*38f0*/  ISETP.LT.OR P4, PT, R0, 0x7a, P4 ;  /* 0x0000007a0000780c */ /* 0x000fe40002781670 */
[----:B------:R-:W-:Y:S02]  /*3900*/  FSEL R133, R8, RZ, P1 ;  /* 0x000000ff08857208 */ /* 0x000fe40000800000 */
[----:B------:R-:W-:Y:S02]  /*3910*/  ISETP.GT.AND P1, PT, R28, 0x70, !P6 ;  /* 0x000000701c00780c */ /* 0x000fe40007724270 */
[----:B------:R-:W-:Y:S01]  /*3920*/  FSEL R87, R87, -INF , !P4 ;  /* 0xff80000057577808 */ /* 0x000fe20006000000 */
[----:B------:R-:W-:-:S01]  /*3930*/  FFMA.FTZ R14, R2, R24, -R133 ;  /* 0x00000018020e7223 */ /* 0x000fc20000010885 */
[----:B------:R-:W-:Y:S01]  /*3940*/  ISETP.LT.OR P1, PT, R0, 0x71, P1 ;  /* 0x000000710000780c */ /* 0x000fe20000f21670 */
[----:B------:R-:W-:-:S01]  /*3950*/  FFMA.FTZ R28, R2, R29, -R133 ;  /* 0x0000001d021c7223 */ /* 0x000fc20000010885 */
[--C-:B------:R-:W-:Y:S01]  /*3960*/  FFMA.FTZ R34, R2, R57, -R133.reuse ;  /* 0x0000003902227223 */ /* 0x100fe20000010885 */
[----:B------:R0:W-:Y:S01]  /*3970*/  MUFU.EX2 R6, R14 ;  /* 0x0000000e00067308 */ /* 0x0001e20000000800 */
[----:B------:R-:W-:Y:S01]  /*3980*/  FSEL R29, R82, -INF , !P1 ;  /* 0xff800000521d7808 */ /* 0x000fe20004800000 */
[--C-:B------:R-:W-:Y:S01]  /*3990*/  FFMA.FTZ R38, R2, R61, -R133.reuse ;  /* 0x0000003d02267223 */ /* 0x100fe20000010885 */
[----:B------:R-:W-:Y:S01]  /*39a0*/  FSEL R57, R86, -INF , !P3 ;  /* 0xff80000056397808 */ /* 0x000fe20005800000 */
[C-C-:B------:R-:W-:Y:S01]  /*39b0*/  FFMA.FTZ R36, R2.reuse, R5, -R133.reuse ;  /* 0x0000000502247223 */ /* 0x140fe20000010885 */
[----:B------:R-:W-:-:S01]  /*39c0*/  FFMA.FTZ R107, R2, R107, -R133 ;  /* 0x0000006b026b7223 */ /* 0x000fc20000010885 */
[C-C-:B------:R-:W-:Y:S01]  /*39d0*/  FFMA.FTZ R8, R2.reuse, R129, -R133.reuse ;  /* 0x0000008102087223 */ /* 0x140fe20000010885 */
[----:B------:R-:W-:-:S01]  /*39e0*/  FFMA.FTZ R109, R2, R109, -R133 ;  /* 0x0000006d026d7223 */ /* 0x000fc20000010885 */
[C-C-:B------:R-:W-:Y:S01]  /*39f0*/  FFMA.FTZ R127, R2.reuse, R127, -R133.reuse ;  /* 0x0000007f027f7223 */ /* 0x140fe20000010885 */
[----:B0-----:R-:W-:Y:S01]  /*3a00*/  FMNMX.FTZ R14, R33, R12, !PT ;  /* 0x0000000c210e7209 */ /* 0x001fe20007810000 */
[C-C-:B------:R-:W-:Y:S01]  /*3a10*/  FFMA.FTZ R111, R2.reuse, R111, -R133.reuse ;  /* 0x0000006f026f7223 */ /* 0x140fe20000010885 */
[----:B------:R-:W-:Y:S01]  /*3a20*/  MUFU.EX2 R107, R107 ;  /* 0x0000006b006b7308 */ /* 0x000fe20000000800 */
[----:B------:R-:W-:-:S01]  /*3a30*/  FFMA.FTZ R125, R2, R125, -R133 ;  /* 0x0000007d027d7223 */ /* 0x000fc20000010885 */
[----:B------:R-:W-:Y:S01]  /*3a40*/  FMNMX.FTZ R14, R39, R14, !PT ;  /* 0x0000000e270e7209 */ /* 0x000fe20007810000 */
[----:B------:R-:W-:-:S01]  /*3a50*/  FFMA.FTZ R113, R2, R113, -R133 ;  /* 0x0000007102717223 */ /* 0x000fc20000010885 */
[C-C-:B------:R-:W-:Y:S01]  /*3a60*/  FFMA.FTZ R123, R2.reuse, R123, -R133.reuse ;  /* 0x0000007b027b7223 */ /* 0x140fe20000010885 */
[----:B------:R-:W-:-:S01]  /*3a70*/  FFMA.FTZ R115, R2, R115, -R133 ;  /* 0x0000007302737223 */ /* 0x000fc20000010885 */
[----:B------:R-:W-:Y:S01]  /*3a80*/  FMNMX.FTZ R14, R37, R14, !PT ;  /* 0x0000000e250e7209 */ /* 0x000fe20007810000 */
[----:B------:R-:W-:-:S01]  /*3a90*/  FFMA.FTZ R121, R2, R121, -R133 ;  /* 0x0000007902797223 */ /* 0x000fc20000010885 */
        /* <DEDUP_REMOVED lines=20> */
[----:B------:R-:W-:Y:S01]  /*3be0*/  FFMA.FTZ R0, R2, R81, -R133 ;  /* 0x0000005102007223 */ /* 0x000fe20000010885 */
[----:B------:R-:W-:-:S02]  /*3bf0*/  LOP3.LUT P6, RZ, R106, 0x1, RZ, 0xc0, !PT ;  /* 0x000000016aff7812 */ /* 0x000fc400078cc0ff */
        /* <DEDUP_REMOVED lines=26> */
[----:B------:R-:W-:-:S05]  /*3da0*/  FMNMX.FTZ R26, R87, R26, !PT ;  /* 0x0000001a571a7209 */ /* 0x000fca0007810000 */
[----:B------:R-:W0:Y:S01]  /*3db0*/  SHFL.BFLY PT, R61, R26, 0x2, 0x1f ;  /* 0x0c401f001a3d7f89 */ /* 0x000e2200000e0000 */
[----:B------:R-:W-:Y:S08]  /*3dc0*/  MUFU.EX2 R41, R41 ;  /* 0x0000002900297308 */ /* 0x000ff00000000800 */
[----:B------:R-:W-:Y:S08]  /*3dd0*/  MUFU.EX2 R38, R38 ;  /* 0x0000002600267308 */ /* 0x000ff00000000800 */
[----:B------:R-:W-:Y:S01]  /*3de0*/  MUFU.EX2 R40, R40 ;  /* 0x0000002800287308 */ /* 0x000fe20000000800 */
[----:B0-----:R-:W-:-:S07]  /*3df0*/  FMNMX.FTZ R61, R26, R61, !PT ;  /* 0x0000003d1a3d7209 */ /* 0x001fce0007810000 */
[----:B------:R-:W-:Y:S01]  /*3e00*/  MUFU.EX2 R53, R53 ;  /* 0x0000003500357308 */ /* 0x000fe20000000800 */
[----:B------:R-:W-:-:S01]  /*3e10*/  FFMA.FTZ R26, R2, R9, -R133 ;  /* 0x00000009021a7223 */ /* 0x000fc20000010885 */
[C-C-:B------:R-:W-:Y:S01]  /*3e20*/  FFMA.FTZ R9, R2.reuse, R77, -R133.reuse ;  /* 0x0000004d02097223 */ /* 0x140fe20000010885 */
[----:B------:R-:W0:Y:S05]  /*3e30*/  SHFL.BFLY PT, R32, R61, 0x1, 0x1f ;  /* 0x0c201f003d207f89 */ /* 0x000e2a00000e0000 */
[----:B------:R1:W-:Y:S08]  /*3e40*/  MUFU.EX2 R119, R28 ;  /* 0x0000001c00777308 */ /* 0x0003f00000000800 */
[----:B------:R-:W-:Y:S01]  /*3e50*/  MUFU.EX2 R34, R34 ;  /* 0x0000002200227308 */ /* 0x000fe20000000800 */
[----:B-1----:R-:W-:-:S07]  /*3e60*/  FFMA.FTZ R28, R2, R73, -R133 ;  /* 0x00000049021c7223 */ /* 0x002fce0000010885 */
[----:B------:R-:W-:Y:S01]  /*3e70*/  MUFU.EX2 R30, R30 ;  /* 0x0000001e001e7308 */ /* 0x000fe20000000800 */
[----:B0-----:R-:W-:Y:S01]  /*3e80*/  FMNMX.FTZ R5, R61, R32, !PT ;  /* 0x000000203d057209 */ /* 0x001fe20007810000 */
[----:B------:R-:W-:-:S03]  /*3e90*/  FFMA.FTZ R32, R2, R85, -R133 ;  /* 0x0000005502207223 */ /* 0x000fc60000010885 */
[----:B------:R-:W-:Y:S01]  /*3ea0*/  FSETP.NEU.FTZ.AND P1, PT, R5, -INF , PT ;  /* 0xff8000000500780b */ /* 0x000fe20003f3d000 */
[----:B------:R-:W-:-:S02]  /*3eb0*/  FFMA.FTZ R44, R2, R5, -8 ;  /* 0xc1000000022c7423 */ /* 0x000fc40000010005 */
[----:B------:R-:W-:Y:S03]  /*3ec0*/  MUFU.EX2 R13, R13 ;  /* 0x0000000d000d7308 */ /* 0x000fe60000000800 */
[----:B------:R-:W-:-:S05]  /*3ed0*/  FSEL R44, R44, RZ, P1 ;  /* 0x000000ff2c2c7208 */ /* 0x000fca0000800000 */
        /* <DEDUP_REMOVED lines=32> */
[----:B------:R2:W3:Y:S01]  /*40e0*/  MUFU.EX2 R46, R31 ;  /* 0x0000001f002e7308 */ /* 0x0004e20000000800 */
[----:B0-----:R-:W-:-:S01]  /*40f0*/  FADD.FTZ R64, R42, R27 ;  /* 0x0000001b2a407221 */ /* 0x001fc20000010000 */
[C-C-:B------:R-:W-:Y:S01]  /*4100*/  FFMA.FTZ R29, R2.reuse, R29, -R44.reuse ;  /* 0x0000001d021d7223 */ /* 0x140fe2000001082c */
[----:B------:R-:W-:-:S01]  /*4110*/  FFMA.FTZ R83, R2, R83, -R44 ;  /* 0x0000005302537223 */ /* 0x000fc2000001082c */
[C-C-:B------:R-:W-:Y:S01]  /*4120*/  FFMA.FTZ R57, R2.reuse, R57, -R44.reuse ;  /* 0x0000003902397223 */ /* 0x140fe2000001082c */
[----:B------:R-:W-:-:S03]  /*4130*/  FFMA.FTZ R44, R2, R87, -R44 ;  /* 0x00000057022c7223 */ /* 0x000fc6000001082c */
[----:B------:R-:W0:Y:S01]  /*4140*/  MUFU.EX2 R25, R25 ;  /* 0x0000001900197308 */ /* 0x000e220000000800 */
[----:B--2---:R-:W-:-:S04]  /*4150*/  FADD.FTZ R31, R6, R107 ;  /* 0x0000006b061f7221 */ /* 0x004fc80000010000 */
[----:B------:R-:W-:-:S03]  /*4160*/  FADD.FTZ R62, R8, R31 ;  /* 0x0000001f083e7221 */ /* 0x000fc60000010000 */
[----:B------:R2:W4:Y:S01]  /*4170*/  MUFU.EX2 R48, R35 ;  /* 0x0000002300307308 */ /* 0x0005220000000800 */
[----:B------:R-:W-:-:S01]  /*4180*/  FADD.FTZ R31, R109, R62 ;  /* 0x0000003e6d1f7221 */ /* 0x000fc20000010000 */
[----:B------:R-:W-:-:S03]  /*4190*/  F2FP.SATFINITE.E4M3.F32.PACK_AB_MERGE_C R109, R109, R8, RZ ;  /* 0x000000086d6d723e */ /* 0x000fc600048070ff */
[----:B------:R-:W-:Y:S01]  /*41a0*/  FADD.FTZ R66, R10, R31 ;  /* 0x0000001f0a427221 */ /* 0x000fe20000010000 */
[----:B-1----:R-:W-:-:S01]  /*41b0*/  FADD.FTZ R31, R21, R64 ;  /* 0x00000040151f7221 */ /* 0x002fc20000010000 */
[----:B------:R-:W-:Y:S01]  /*41c0*/  F2FP.SATFINITE.E4M3.F32.PACK_AB_MERGE_C R164, R107, R6, R109 ;  /* 0x000000066ba4723e */ /* 0x000fe2000480706d */
[----:B------:R-:W1:Y:S01]  /*41d0*/  MUFU.EX2 R33, R33 ;  /* 0x0000002100217308 */ /* 0x000e620000000800 */
[----:B--2---:R-:W-:-:S01]  /*41e0*/  FADD.FTZ R35, R111, R66 ;  /* 0x000000426f237221 */ /* 0x004fc20000010000 */
[C---:B---3--:R-:W-:Y:S01]  /*41f0*/  FADD.FTZ R64, R46.reuse, R31 ;  /* 0x0000001f2e407221 */ /* 0x048fe20000010000 */
[----:B------:R-:W-:Y:S02]  /*4200*/  F2FP.SATFINITE.E4M3.F32.PACK_AB_MERGE_C R46, R46, R21, RZ ;  /* 0x000000152e2e723e */ /* 0x000fe400048070ff */
[----:B------:R-:W-:Y:S01]  /*4210*/  FADD.FTZ R66, R12, R35 ;  /* 0x000000230c427221 */ /* 0x000fe20000010000 */
[----:B0-----:R-:W-:-:S01]  /*4220*/  FADD.FTZ R31, R25, R64 ;  /* 0x00000040191f7221 */ /* 0x001fc20000010000 */
[----:B------:R-:W-:Y:S01]  /*4230*/  F2FP.SATFINITE.E4M3.F32.PACK_AB_MERGE_C R165, R27, R42, R46 ;  /* 0x0000002a1ba5723e */ /* 0x000fe2000480702e */
[----:B------:R-:W0:Y:S01]  /*4240*/  MUFU.EX2 R50, R39 ;  /* 0x0000002700327308 */ /* 0x000e220000000800 */
[----:B------:R-:W-:-:S01]  /*4250*/  FADD.FTZ R35, R113, R66 ;  /* 0x0000004271237221 */ /* 0x000fc20000010000 */
[----:B------:R-:W-:Y:S01]  /*4260*/  F2FP.SATFINITE.E4M3.F32.PACK_AB_MERGE_C R113, R113, R12, RZ ;  /* 0x0000000c7171723e */ /* 0x000fe200048070ff */
[----:B----4-:R-:W-:-:S02]  /*4270*/  FADD.FTZ R12, R48, R31 ;  /* 0x0000001f300c7221 */ /* 0x010fc40000010000 */
[----:B------:R-:W-:Y:S01]  /*4280*/  FADD.FTZ R64, R14, R35 ;  /* 0x000000230e407221 */ /* 0x000fe20000010000 */
[----:B------:R-:W-:Y:S02]  /*4290*/  F2FP.SATFINITE.E4M3.F32.PACK_AB_MERGE_C R166, R111, R10, R113 ;  /* 0x0000000a6fa6723e */ /* 0x000fe40004807071 */
[----:B------:R-:W2:Y:S01]  /*42a0*/  MUFU.EX2 R37, R37 ;  /* 0x0000002500257308 */ /* 0x000ea20000000800 */
[----:B-1----:R-:W-:-:S01]  /*42b0*/  FADD.FTZ R31, R33, R12 ;  /* 0x0000000c211f7221 */ /* 0x002fc20000010000 */
[----:B------:R-:W-:-:S04]  /*42c0*/  FADD.FTZ R35, R115, R64 ;  /* 0x0000004073237221 */ /* 0x000fc80000010000 */
[----:B------:R-:W-:Y:S01]  /*42d0*/  FADD.FTZ R10, R20, R35 ;  /* 0x00000023140a7221 */ /* 0x000fe20000010000 */
[----:B------:R-:W-:Y:S01]  /*42e0*/  F2FP.SATFINITE.E4M3.F32.PACK_AB_MERGE_C R20, R117, R20, RZ ;  /* 0x000000147514723e */ /* 0x000fe200048070ff */
[----:B------:R-:W1:Y:S01]  /*42f0*/  MUFU.EX2 R52, R43 ;  /* 0x0000002b00347308 */ /* 0x000e620000000800 */
[----:B0-----:R-:W-:-:S01]  /*4300*/  FADD.FTZ R6, R50, R31 ;  /* 0x0000001f32067221 */ /* 0x001fc20000010000 */
[----:B------:R-:W-:Y:S01]  /*4310*/  FADD.FTZ R117, R117, R10 ;  /* 0x0000000a75757221 */ /* 0x000fe20000010000 */
[----:B------:R-:W-:Y:S02]  /*4320*/  F2FP.SATFINITE.E4M3.F32.PACK_AB_MERGE_C R160, R115, R14, R20 ;  /* 0x0000000e73a0723e */ /* 0x000fe40004807014 */
[----:B------:R-:W-:Y:S01]  /*4330*/  F2FP.SATFINITE.E4M3.F32.PACK_AB_MERGE_C R14, R53, R40, RZ ;  /* 0x00000028350e723e */ /* 0x000fe200048070ff */
[----:B------:R-:W-:-:S01]  /*4340*/  FADD.FTZ R12, R24, R117 ;  /* 0x00000075180c7221 */ /* 0x000fc20000010000 */
[----:B------:R-:W-:Y:S01]  /*4350*/  F2FP.SATFINITE.E4M3.F32.PACK_AB_MERGE_C R20, R13, R30, RZ ;  /* 0x0000001e0d14723e */ /* 0x000fe200048070ff */
[----:B------:R-:W0:Y:S01]  /*4360*/  MUFU.EX2 R45, R45 ;  /* 0x0000002d002d7308 */ /* 0x000e220000000800 */
[----:B--2---:R-:W-:-:S01]  /*4370*/  FADD.FTZ R31, R37, R6 ;  /* 0x00000006251f7221 */ /* 0x004fc20000010000 */
[----:B------:R-:W-:Y:S01]  /*4380*/  FADD.FTZ R35, R49, R12 ;  /* 0x0000000c31237221 */ /* 0x000fe20000010000 */
[----:B------:R-:W-:-:S02]  /*4390*/  F2FP.SATFINITE.E4M3.F32.PACK_AB_MERGE_C R12, R38, R41, RZ ;  /* 0x00000029260c723e */ /* 0x000fc400048070ff */
[----:B------:R-:W-:Y:S01]  /*43a0*/  F2FP.SATFINITE.E4M3.F32.PACK_AB_MERGE_C R162, R49, R24, R14 ;  /* 0x0000001831a2723e */ /* 0x000fe2000480700e */
[----:B------:R-:W-:-:S01]  /*43b0*/  FADD.FTZ R40, R40, R35 ;  /* 0x0000002328287221 */ /* 0x000fc20000010000 */
[----:B------:R-:W-:Y:S01]  /*43c0*/  F2FP.SATFINITE.E4M3.F32.PACK_AB_MERGE_C R156, R34, R119, R12 ;  /* 0x00000077229c723e */ /* 0x000fe2000480700c */
[----:B------:R-:W2:Y:S01]  /*43d0*/  MUFU.EX2 R54, R47 ;  /* 0x0000002f00367308 */ /* 0x000ea20000000800 */
[----:B-1----:R-:W-:-:S01]  /*43e0*/  FADD.FTZ R10, R52, R31 ;  /* 0x0000001f340a7221 */ /* 0x002fc20000010000 */
[----:B------:R-:W-:Y:S01]  /*43f0*/  FADD.FTZ R40, R53, R40 ;  /* 0x0000002835287221 */ /* 0x000fe20000010000 */
[----:B------:R-:W-:-:S03]  /*4400*/  F2FP.SATFINITE.E4M3.F32.PACK_AB_MERGE_C R33, R50, R33, RZ ;  /* 0x000000213221723e */ /* 0x000fc600048070ff */
[----:B------:R-:W-:Y:S01]  /*4410*/  FADD.FTZ R119, R119, R40 ;  /* 0x0000002877777221 */ /* 0x000fe20000010000 */
[----:B------:R-:W-:Y:S01]  /*4420*/  F2FP.SATFINITE.E4M3.F32.PACK_AB_MERGE_C R167, R48, R25, R33 ;  /* 0x0000001930a7723e */ /* 0x000fe20004807021 */
[----:B------:R-:W1:Y:S01]  /*4430*/  MUFU.EX2 R91, R91 ;  /* 0x0000005b005b7308 */ /* 0x000e620000000800 */
[----:B0-----:R-:W-:-:S01]  /*4440*/  FADD.FTZ R31, R45, R10 ;  /* 0x0000000a2d1f7221 */ /* 0x001fc20000010000 */
[----:B------:R-:W-:-:S04]  /*4450*/  FADD.FTZ R34, R34, R119 ;  /* 0x0000007722227221 */ /* 0x000fc80000010000 */
[----:B------:R-:W-:Y:S02]  /*4460*/  FADD.FTZ R41, R41, R34 ;  /* 0x0000002229297221 */ /* 0x000fe40000010000 */
[----:B------:R-:W0:Y:S01]  /*4470*/  MUFU.EX2 R56, R51 ;  /* 0x0000003300387308 */ /* 0x000e220000000800 */
[----:B--2---:R-:W-:-:S01]  /*4480*/  FADD.FTZ R10, R54, R31 ;  /* 0x0000001f360a7221 */ /* 0x004fc20000010000 */
[----:B------:R-:W-:Y:S01]  /*4490*/  FADD.FTZ R41, R38, R41 ;  /* 0x0000002926297221 */ /* 0x000fe20000010000 */
[----:B------:R-:W-:-:S04]  /*44a0*/  F2FP.SATFINITE.E4M3.F32.PACK_AB_MERGE_C R45, R54, R45, RZ ;  /* 0x0000002d362d723e */ /* 0x000fc800048070ff */
[----:B------:R-:W-:Y:S01]  /*44b0*/  F2FP.SATFINITE.E4M3.F32.PACK_AB_MERGE_C R161, R52, R37, R45 ;  /* 0x0000002534a1723e */ /* 0x000fe2000480702d */
[----:B------:R-:W2:Y:S01]  /*44c0*/  MUFU.EX2 R93, R93 ;  /* 0x0000005d005d7308 */ /* 0x000ea20000000800 */
[----:B-1----:R-:W-:-:S07]  /*44d0*/  FADD.FTZ R31, R91, R10 ;  /* 0x0000000a5b1f7221 */ /* 0x002fce0000010000 */
        /* <DEDUP_REMOVED lines=14> */
[----:B------:R-:W1:Y:S01]  /*45c0*/  MUFU.EX2 R99, R99 ;  /* 0x0000006300637308 */ /* 0x000e620000000800 */
[----:B0-----:R-:W-:Y:S01]  /*45d0*/  F2FP.SATFINITE.E4M3.F32.PACK_AB_MERGE_C R158, R15, R36, R20 ;  /* 0x000000240f9e723e */ /* 0x001fe20004807014 */
[----:B------:R-:W-:-:S06]  /*45e0*/  FADD.FTZ R36, R36, R41 ;  /* 0x0000002924247221 */ /* 0x000fcc0000010000 */
[----:B------:R-:W0:Y:S01]  /*45f0*/  MUFU.EX2 R8, R67 ;  /* 0x0000004300087308 */ /* 0x000e220000000800 */
[----:B--2---:R-:W-:-:S01]  /*4600*/  FADD.FTZ R14, R62, R21 ;  /* 0x000000153e0e7221 */ /* 0x004fc20000010000 */
[----:B------:R-:W-:Y:S01]  /*4610*/  FADD.FTZ R21, R15, R36 ;  /* 0x000000240f157221 */ /* 0x000fe20000010000 */
[----:B------:R-:W-:-:S03]  /*4620*/  F2FP.SATFINITE.E4M3.F32.PACK_AB_MERGE_C R62, R62, R97, RZ ;  /* 0x000000613e3e723e */ /* 0x000fc600048070ff */
[----:B------:R-:W-:Y:S01]  /*4630*/  FADD.FTZ R30, R30, R21 ;  /* 0x000000151e1e7221 */ /* 0x000fe20000010000 */
[----:B------:R-:W-:Y:S01]  /*4640*/  F2FP.SATFINITE.E4M3.F32.PACK_AB_MERGE_C R157, R60, R95, R62 ;  /* 0x0000005f3c9d723e */ /* 0x000fe2000480703e */
[----:B------:R-:W-:Y:S01]  /*4650*/  MUFU.EX2 R26, R26 ;  /* 0x0000001a001a7308 */ /* 0x000fe20000000800 */
[----:B-1----:R-:W-:-:S01]  /*4660*/  FADD.FTZ R15, R99, R14 ;  /* 0x0000000e630f7221 */ /* 0x002fc20000010000 */
[----:B------:R-:W-:-:S06]  /*4670*/  FADD.FTZ R30, R13, R30 ;  /* 0x0000001e0d1e7221 */ /* 0x000fcc0000010000 */
[----:B------:R-:W1:Y:S01]  /*4680*/  MUFU.EX2 R9, R9 ;  /* 0x0000000900097308 */ /* 0x000e620000000800 */
[----:B0-----:R-:W-:-:S07]  /*4690*/  FADD.FTZ R20, R8, R15 ;  /* 0x0000000f08147221 */ /* 0x001fce0000010000 */
[----:B------:R-:W0:Y:S08]  /*46a0*/  MUFU.EX2 R101, R101 ;  /* 0x0000006500657308 */ /* 0x000e300000000800 */
[----:B------:R-:W-:Y:S01]  /*46b0*/  MUFU.EX2 R11, R11 ;  /* 0x0000000b000b7308 */ /* 0x000fe20000000800 */
[----:B-1----:R-:W-:-:S07]  /*46c0*/  F2FP.SATFINITE.E4M3.F32.PACK_AB_MERGE_C R15, R9, R26, RZ ;  /* 0x0000001a090f723e */ /* 0x002fce00048070ff */
[----:B------:R-:W1:Y:S01]  /*46d0*/  MUFU.EX2 R28, R28 ;  /* 0x0000001c001c7308 */ /* 0x000e620000000800 */
[----:B0-----:R-:W-:-:S02]  /*46e0*/  FADD.FTZ R13, R101, R20 ;  /* 0x00000014650d7221 */ /* 0x001fc40000010000 */
[----:B------:R-:W0:Y:S05]  /*46f0*/  @P5 LDC R20, c[0x0][0x44c] ;  /* 0x00011300ff145b82 */ /* 0x000e2a0000000800 */
[----:B------:R-:W2:Y:S08]  /*4700*/  MUFU.EX2 R6, R71 ;  /* 0x0000004700067308 */ /* 0x000eb00000000800 */
[----:B------:R-:W3:Y:S01]  /*4710*/  MUFU.EX2 R103, R103 ;  /* 0x0000006700677308 */ /* 0x000ee20000000800 */
[C---:B-1----:R-:W-:Y:S01]  /*4720*/  F2FP.SATFINITE.E4M3.F32.PACK_AB_MERGE_C R152, R28.reuse, R11, R15 ;  /* 0x0000000b1c98723e */ /* 0x042fe2000480700f */
[----:B------:R-:W-:Y:S01]  /*4730*/  FADD.FTZ R11, R11, R30 ;  /* 0x0000001e0b0b7221 */ /* 0x000fe20000010000 */
[----:B------:R-:W1:Y:S03]  /*4740*/  @P5 LDC R15, c[0x0][0x450] ;  /* 0x00011400ff0f5b82 */ /* 0x000e660000000800 */
[----:B------:R-:W-:-:S02]  /*4750*/  FADD.FTZ R11, R28, R11 ;  /* 0x0000000b1c0b7221 */ /* 0x000fc40000010000 */
[----:B------:R-:W4:Y:S01]  /*4760*/  MUFU.EX2 R10, R75 ;  /* 0x0000004b000a7308 */ /* 0x000f220000000800 */
[C---:B--2---:R-:W-:Y:S01]  /*4770*/  F2FP.SATFINITE.E4M3.F32.PACK_AB_MERGE_C R101, R6.reuse, R101, RZ ;  /* 0x000000650665723e */ /* 0x044fe200048070ff */
[----:B------:R-:W-:Y:S01]  /*4780*/  FADD.FTZ R6, R6, R13 ;  /* 0x0000000d06067221 */ /* 0x000fe20000010000 */
[----:B------:R-:W-:-:S01]  /*4790*/  FADD.FTZ R26, R26, R11 ;  /* 0x0000000b1a1a7221 */ /* 0x000fc20000010000 */
[----:B0-----:R-:W-:Y:S01]  /*47a0*/  @P5 IMAD.HI.U32 R20, R19, R20, RZ ;  /* 0x0000001413145227 */ /* 0x001fe200078e00ff */
[----:B------:R-:W-:-:S03]  /*47b0*/  F2FP.SATFINITE.E4M3.F32.PACK_AB_MERGE_C R159, R8, R99, R101 ;  /* 0x00000063089f723e */ /* 0x000fc60004807065 */
[----:B------:R-:W-:Y:S01]  /*47c0*/  FADD.FTZ R26, R9, R26 ;  /* 0x0000001a091a7221 */ /* 0x000fe20000010000 */
[----:B------:R-:W0:Y:S01]  /*47d0*/  MUFU.EX2 R105, R105 ;  /* 0x0000006900697308 */ /* 0x000e220000000800 */
[----:B---3--:R-:W-:-:S07]  /*47e0*/  FADD.FTZ R13, R103, R6 ;  /* 0x00000006670d7221 */ /* 0x008fce0000010000 */
[----:B------:R-:W-:Y:S01]  /*47f0*/  MUFU.EX2 R3, R3 ;  /* 0x0000000300037308 */ /* 0x000fe20000000800 */
[----:B----4-:R-:W-:-:S07]  /*4800*/  FADD.FTZ R6, R10, R13 ;  /* 0x0000000d0a067221 */ /* 0x010fce0000010000 */
[----:B------:R-:W2:Y:S01]  /*4810*/  MUFU.EX2 R32, R32 ;  /* 0x0000002000207308 */ /* 0x000ea20000000800 */
[----:B0-----:R-:W-:-:S07]  /*4820*/  FADD.FTZ R11, R105, R6 ;  /* 0x00000006690b7221 */ /* 0x001fce0000010000 */
[----:B------:R-:W0:Y:S08]  /*4830*/  MUFU.EX2 R12, R79 ;  /* 0x0000004f000c7308 */ /* 0x000e300000000800 */
[----:B------:R-:W-:Y:S01]  /*4840*/  MUFU.EX2 R7, R7 ;  /* 0x0000000700077308 */ /* 0x000fe20000000800 */
[----:B--2---:R-:W-:-:S07]  /*4850*/  F2FP.SATFINITE.E4M3.F32.PACK_AB_MERGE_C R6, R32, R3, RZ ;  /* 0x000000032006723e */ /* 0x004fce00048070ff */
[----:B------:R-:W2:Y:S01]  /*4860*/  MUFU.EX2 R0, R0 ;  /* 0x0000000000007308 */ /* 0x000ea20000000800 */
[C---:B0-----:R-:W-:Y:S01]  /*4870*/  F2FP.SATFINITE.E4M3.F32.PACK_AB_MERGE_C R105, R12.reuse, R105, RZ ;  /* 0x000000690c69723e */ /* 0x041fe200048070ff */
[----:B------:R-:W-:Y:S01]  /*4880*/  FADD.FTZ R12, R12, R11 ;  /* 0x0000000b0c0c7221 */ /* 0x000fe20000010000 */
[----:B------:R-:W-:Y:S01]  /*4890*/  IMAD.MOV.U32 R11, RZ, RZ, R19 ;  /* 0x000000ffff0b7224 */ /* 0x000fe200078e0013 */
[----:B-1----:R-:W-:Y:S02]  /*48a0*/  @P5 SHF.R.U32.HI R11, RZ, R15, R20 ;  /* 0x0000000fff0b5219 */ /* 0x002fe40000011614 */
[----:B------:R-:W-:Y:S02]  /*48b0*/  F2FP.SATFINITE.E4M3.F32.PACK_AB_MERGE_C R153, R10, R103, R105 ;  /* 0x000000670a99723e */ /* 0x000fe40004807069 */
[----:B------:R-:W0:Y:S01]  /*48c0*/  MUFU.EX2 R29, R29 ;  /* 0x0000001d001d7308 */ /* 0x000e220000000800 */
[----:B------:R-:W-:-:S07]  /*48d0*/  IMAD.IADD R88, R88, 0x1, R11 ;  /* 0x0000000158587824 */ /* 0x000fce00078e020b */
[----:B------:R-:W1:Y:S01]  /*48e0*/  MUFU.EX2 R14, R83 ;  /* 0x00000053000e7308 */ /* 0x000e620000000800 */
[----:B--2---:R-:W-:Y:S01]  /*48f0*/  F2FP.SATFINITE.E4M3.F32.PACK_AB_MERGE_C R154, R0, R7, R6 ;  /* 0x00000007009a723e */ /* 0x004fe20004807006 */
[----:B------:R-:W-:-:S04]  /*4900*/  FADD.FTZ R7, R7, R26 ;  /* 0x0000001a07077221 */ /* 0x000fc80000010000 */
[----:B------:R-:W-:Y:S02]  /*4910*/  FADD.FTZ R0, R0, R7 ;  /* 0x0000000700007221 */ /* 0x000fe40000010000 */
[----:B------:R-:W-:Y:S01]  /*4920*/  MUFU.EX2 R57, R57 ;  /* 0x0000003900397308 */ /* 0x000fe20000000800 */
[----:B0-----:R-:W-:-:S01]  /*4930*/  FADD.FTZ R9, R29, R12 ;  /* 0x0000000c1d097221 */ /* 0x001fc20000010000 */
[----:B------:R-:W-:-:S04]  /*4940*/  FADD.FTZ R3, R3, R0 ;  /* 0x0000000003037221 */ /* 0x000fc80000010000 */
[----:B------:R-:W-:Y:S02]  /*4950*/  FADD.FTZ R3, R32, R3 ;  /* 0x0000000320037221 */ /* 0x000fe40000010000 */
[----:B------:R-:W0:Y:S01]  /*4960*/  MUFU.EX2 R44, R44 ;  /* 0x0000002c002c7308 */ /* 0x000e220000000800 */
[----:B-1----:R-:W-:-:S01]  /*4970*/  FADD.FTZ R6, R14, R9 ;  /* 0x000000090e067221 */ /* 0x002fc20000010000 */
[----:B------:R-:W-:Y:S01]  /*4980*/  VIADD R9, R89, 0xfffffffe ;  /* 0xfffffffe59097836 */ /* 0x000fe20000000000 */
[----:B0-----:R-:W-:Y:S02]  /*4990*/  F2FP.SATFINITE.E4M3.F32.PACK_AB_MERGE_C R7, R44, R57, RZ ;  /* 0x000000392c07723e */ /* 0x001fe400048070ff */
[----:B------:R-:W-:Y:S01]  /*49a0*/  FADD.FTZ R57, R57, R6 ;  /* 0x0000000639397221 */ /* 0x000fe20000010000 */
[----:B------:R-:W-:Y:S01]  /*49b0*/  VIADD R6, R88, UR5 ;  /* 0x0000000558067c36 */ /* 0x000fe20008000000 */
[----:B------:R-:W-:Y:S02]  /*49c0*/  F2FP.SATFINITE.E4M3.F32.PACK_AB_MERGE_C R155, R14, R29, R7 ;  /* 0x0000001d0e9b723e */ /* 0x000fe40004807007 */
[----:B------:R-:W-:-:S01]  /*49d0*/  FADD.FTZ R0, R44, R57 ;  /* 0x000000392c007221 */ /* 0x000fc20000010000 */
[----:B------:R-:W-:Y:S06]  /*49e0*/  @!P6 BRA `(.L_x_1287) ;  /* 0x000000000048e947 */ /* 0x000fec0003800000 */
[C---:B------:R-:W-:Y:S01]  /*49f0*/  ISETP.GT.AND P1, PT, R88.reuse, RZ, PT ;  /* 0x000000ff5800720c */ /* 0x040fe20003f24270 */
[----:B------:R-:W-:-:S12]  /*4a00*/  VIADD R7, R88, 0xffffffff ;  /* 0xffffffff58077836 */ /* 0x000fd80000000000 */
[----:B------:R-:W-:Y:S05]  /*4a10*/  @P1 BRA `(.L_x_1288) ;  /* 0x0000000000201947 */ /* 0x000fea0003800000 */
[----:B------:R-:W0:Y:S01]  /*4a20*/  LDC R10, c[0x0][0x9e4] ;  /* 0x00027900ff0a7b82 */ /* 0x000e220000000800 */
[----:B------:R-:W-:Y:S01]  /*4a30*/  IMAD.MOV R7, RZ, RZ, -R88 ;  /* 0x000000ffff077224 */ /* 0x000fe200078e0a58 */
[----:B0-----:R-:W-:-:S13]  /*4a40*/  ISETP.NE.AND P1, PT, R10, 0x1, PT ;  /* 0x000000010a00780c */ /* 0x001fda0003f25270 */
[----:B------:R-:W0:Y:S02]  /*4a50*/  @P1 LDC.64 R12, c[0x0][0x9e8] ;  /* 0x00027a00ff0c1b82 */ /* 0x000e240000000a00 */
[----:B0-----:R-:W-:-:S05]  /*4a60*/  @P1 IMAD.HI.U32 R8, R7, R12, RZ ;  /* 0x0000000c07081227 */ /* 0x001fca00078e00ff */
[----:B------:R-:W-:-:S04]  /*4a70*/  @P1 SHF.R.U32.HI R7, RZ, R13, R8 ;  /* 0x0000000dff071219 */ /* 0x000fc80000011608 */
[----:B------:R-:W-:Y:S01]  /*4a80*/  LOP3.LUT R7, RZ, R7, RZ, 0x33, !PT ;  /* 0x00000007ff077212 */ /* 0x000fe200078e33ff */
[----:B------:R-:W-:Y:S06]  /*4a90*/  BRA `(.L_x_1289) ;  /* 0x0000000000147947 */ /* 0x000fec0003800000 */
.L_x_1288:
[----:B------:R-:W0:Y:S02]  /*4aa0*/  LDC R10, c[0x0][0x9e4] ;  /* 0x00027900ff0a7b82 */ /* 0x000e240000000800 */
[----:B0-----:R-:W-:-:S13]  /*4ab0*/  ISETP.NE.AND P1, PT, R10, 0x1, PT ;  /* 0x000000010a00780c */ /* 0x001fda0003f25270 */
[----:B------:R-:W0:Y:S02]  /*4ac0*/  @P1 LDC.64 R12, c[0x0][0x9e8] ;  /* 0x00027a00ff0c1b82 */ /* 0x000e240000000a00 */
[----:B0-----:R-:W-:-:S05]  /*4ad0*/  @P1 IMAD.HI.U32 R8, R7, R12, RZ ;  /* 0x0000000c07081227 */ /* 0x001fca00078e00ff */
[----:B------:R-:W-:-:S07]  /*4ae0*/  @P1 SHF.R.U32.HI R7, RZ, R13, R8 ;  /* 0x0000000dff071219 */ /* 0x000fce0000011608 */
.L_x_1289:
[----:B------:R-:W-:-:S05]  /*4af0*/  IMAD R7, R7, R10, R10 ;  /* 0x0000000a07077224 */ /* 0x000fca00078e020a */
[----:B------:R-:W-:-:S07]  /*4b00*/  VIMNMX R6, R6, R7, PT ;  /* 0x0000000706067248 */ /* 0x000fce0003fe0100 */
.L_x_1287:
        /* <DEDUP_REMOVED lines=46> */
.L_x_1309:
[----:B------:R-:W-:Y:S01]  /*4df0*/  ISETP.NE.AND P2, PT, RZ, UR39, PT ;  /* 0x00000027ff007c0c */ /* 0x000fe2000bf45270 */
[----:B------:R-:W-:-:S04]  /*4e00*/  UISETP.NE.AND UP0, UPT, UR27, 0x1, UPT ;  /* 0x000000011b00788c */ /* 0x000fc8000bf05270 */
[----:B------:R-:W-:-:S04]  /*4e10*/  USEL UR37, URZ, 0x1, UP0 ;  /* 0x000000013f257887 */ /* 0x000fc80008000000 */
[----:B------:R-:W-:-:S04]  /*4e20*/  ULOP3.LUT UR37, UR26, UR37, URZ, 0x3c, !UPT ;  /* 0x000000251a257292 */ /* 0x000fc8000f8e3c3f */
[----:B------:R-:W-:Y:S08]  /*4e30*/  @P2 BRA `(.L_x_1291) ;  /* 0x0000000000382947 */ /* 0x000ff00003800000 */
[----:B------:R-:W-:Y:S05]  /*4e40*/  @!P0 BRA `(.L_x_1292) ;  /* 0x0000000000048947 */ /* 0x000fea0003800000 */
[----:B------:R-:W-:Y:S01]  /*4e50*/  BPT.TRAP 0x1 ;  /* 0x000000040000795c */ /* 0x000fe20000300000 */
.L_x_1292:
        /* <DEDUP_REMOVED lines=9> */
.L_x_1293:
[----:B-1----:R-:W-:Y:S05]  /*4ef0*/  @P1 BRA `(.L_x_1291) ;  /* 0x0000000000081947 */ /* 0x002fea0003800000 */
[----:B------:R-:W1:Y:S02]  /*4f00*/  SYNCS.PHASECHK.TRANS64.TRYWAIT P1, [UR4+0x22830], R4 ;  /* 0x02283004ff0075a7 */ /* 0x000e640008020144 */
[----:B-1----:R-:W-:Y:S05]  /*4f10*/  @!P1 BRA `(.L_x_1294) ;  /* 0x0000011000289947 */ /* 0x002fea0003800000 */
.L_x_1291:
[----:B-1----:R-:W1:Y:S01]  /*4f20*/  S2R R5, SR_TID.X ;  /* 0x0000000000057919 */ /* 0x002e620000002100 */
[----:B------:R-:W-:Y:S01]  /*4f30*/  UIADD3 UR36, UR27, 0x1, URZ ;  /* 0x000000011b247890 */ /* 0x000fe2000fffe03f */
[----:B------:R-:W-:Y:S01]  /*4f40*/  UMOV UR4, UR24 ;  /* 0x0000001800047c82 */ /* 0x000fe20008000000 */
[----:B------:R-:W-:Y:S02]  /*4f50*/  UMOV UR5, UR25 ;  /* 0x0000001900057c82 */ /* 0x000fe40008000000 */
[----:B------:R-:W-:Y:S01]  /*4f60*/  UISETP.NE.AND UP0, UPT, UR36, 0x2, UPT ;  /* 0x000000022400788c */ /* 0x000fe2000bf05270 */
[----:B------:R-:W-:Y:S01]  /*4f70*/  UMOV UR7, 0x80000020 ;  /* 0x8000002000077882 */ /* 0x000fe20000000000 */
[----:B------:R-:W-:Y:S02]  /*4f80*/  UMOV UR11, 0x80000020 ;  /* 0x80000020000b7882 */ /* 0x000fe40000000000 */
[----:B------:R-:W-:Y:S01]  /*4f90*/  USEL UR36, UR36, URZ, UP0 ;  /* 0x0000003f24247287 */ /* 0x000fe20008000000 */
[----:B------:R-:W-:Y:S01]  /*4fa0*/  UMOV UR15, 0x80000020 ;  /* 0x80000020000f7882 */ /* 0x000fe20000000000 */
[----:B------:R-:W-:-:S02]  /*4fb0*/  UMOV UR19, 0x80000020 ;  /* 0x8000002000137882 */ /* 0x000fc40000000000 */
[----:B------:R-:W-:Y:S01]  /*4fc0*/  UIMAD UR22, UR36, 0x600, UR32 ;  /* 0x00000600241678a4 */ /* 0x000fe2000f8e0220 */
[----:B------:R-:W-:-:S03]  /*4fd0*/  UMOV UR23, 0x80000020 ;  /* 0x8000002000177882 */ /* 0x000fc60000000000 */
[----:B------:R-:W-:Y:S02]  /*4fe0*/  UIADD3 UR10, UR22, 0x200, URZ ;  /* 0x00000200160a7890 */ /* 0x000fe4000fffe03f */
[----:B------:R-:W-:Y:S02]  /*4ff0*/  UIADD3 UR14, UR22, 0x202, URZ ;  /* 0x00000202160e7890 */ /* 0x000fe4000fffe03f */
[----:B------:R-:W-:Y:S01]  /*5000*/  UMOV UR6, UR22 ;  /* 0x0000001600067c82 */ /* 0x000fe20008000000 */
[----:B------:R-:W-:Y:S01]  /*5010*/  UIADD3 UR18, UR22, 0x400, URZ ;  /* 0x0000040016127890 */ /* 0x000fe2000fffe03f */
[----:B-1----:R-:W-:-:S05]  /*5020*/  SHF.R.U32.HI R5, RZ, 0x7, R5 ;  /* 0x00000007ff057819 */ /* 0x002fca0000011605 */
[----:B0-----:R-:W-:-:S05]  /*5030*/  VIADD R4, R5, 0x8 ;  /* 0x0000000805047836 */ /* 0x001fca0000000000 */
[----:B------:R0:W-:Y:S06]  /*5040*/  BAR.SYNC.DEFER_BLOCKING R4, 0x100 ;  /* 0x000400040000751d */ /* 0x0001ec0000010000 */
[----:B------:R-:W-:-:S06]  /*5050*/  WARPGROUP.ARRIVE ;  /* 0x00000000000079c5 */ /* 0x000fcc0000000000 */
[----:B------:R-:W-:Y:S01]  /*5060*/  QGMMA.64x128x32.F32.E4M3.E4M3 R24, gdesc[UR4], RZ, !UPT, gsb0 ;  /* 0x01e00000041879f3 */ /* 0x000fe2000c0008ff */
[----:B------:R-:W-:Y:S01]  /*5070*/  UIADD3 UR6, UR22, 0x2, URZ ;  /* 0x0000000216067890 */ /* 0x000fe2000fffe03f */
[----:B------:R-:W-:Y:S01]  /*5080*/  UMOV UR4, UR28 ;  /* 0x0000001c00047c82 */ /* 0x000fe20008000000 */
[----:B------:R-:W-:Y:S01]  /*5090*/  UMOV UR5, UR29 ;  /* 0x0000001d00057c82 */ /* 0x000fe20008000000 */
[----:B------:R-:W-:Y:S01]  /*50a0*/  UMOV UR7, 0x80000020 ;  /* 0x8000002000077882 */ /* 0x000fe20000000000 */
[----:B------:R-:W-:Y:S01]  /*50b0*/  UIADD3 UR22, UR22, 0x402, URZ ;  /* 0x0000040216167890 */ /* 0x000fe2000fffe03f */
        /* <DEDUP_REMOVED lines=19> */
.L_x_1296:
[----:B------:R-:W-:Y:S01]  /*51f0*/  ULEA UR4, UR27, UR38, 0x3 ;  /* 0x000000261b047291 */ /* 0x000fe2000f8e183f */
[----:B------:R-:W-:-:S05]  /*5200*/  IMAD.U32 R4, RZ, RZ, UR26 ;  /* 0x0000001aff047e24 */ /* 0x000fca000f8e00ff */
[----:B------:R-:W-:-:S04]  /*5210*/  SHF.L.U32 R4, R4, 0x1f, RZ ;  /* 0x0000001f04047819 */ /* 0x000fc800000006ff */
[----:B------:R0:W1:Y:S01]  /*5220*/  SYNCS.PHASECHK.TRANS64.TRYWAIT P1, [UR4+0x22850], R4 ;  /* 0x02285004ff0075a7 */ /* 0x0000620008020144 */
[----:B------:R-:W-:Y:S05]  /*5230*/  @!P0 BRA `(.L_x_1297) ;  /* 0x0000000000048947 */ /* 0x000fea0003800000 */
[----:B------:R-:W-:Y:S01]  /*5240*/  BPT.TRAP 0x1 ;  /* 0x000000040000795c */ /* 0x000fe20000300000 */
.L_x_1297:
[----:B-1----:R-:W-:Y:S05]  /*5250*/  @P1 BRA `(.L_x_1295) ;  /* 0x0000000000081947 */ /* 0x002fea0003800000 */
[----:B------:R-:W1:Y:S02]  /*5260*/  SYNCS.PHASECHK.TRANS64.TRYWAIT P1, [UR4+0x22850], R4 ;  /* 0x02285004ff0075a7 */ /* 0x000e640008020144 */
[----:B-1----:R-:W-:Y:S05]  /*5270*/  @!P1 BRA `(.L_x_1298) ;  /* 0x0000010c00689947 */ /* 0x002fea0003800000 */
.L_x_1295:
        /* <DEDUP_REMOVED lines=19> */
[----:B------:R-:W-:Y:S01]  /*53b0*/  UIADD3 UR4, UR4, 0x6, URZ ;  /* 0x0000000604047890 */ /* 0x000fe2000fffe03f */
[----:B------:R-:W-:Y:S02]  /*53c0*/  WARPGROUP.DEPBAR.LE gsb0, 0x0 ;  /* 0x00008000000079c5 */ /* 0x000fe40000010000 */
[----:B------:R-:W-:-:S06]  /*53d0*/  WARPGROUP.ARRIVE ;  /* 0x00000000000079c5 */ /* 0x000fcc0000000000 */
[----:B------:R-:W-:Y:S01]  /*53e0*/  QGMMA.64x128x32.F32.E4M3.E4M3 R88, R156, gdesc[UR4], R88, gsb0 ;  /* 0x01e000049c587df3 */ /* 0x000fe20008000858 */
[----:B------:R-:W-:Y:S01]  /*53f0*/  UMOV UR6, UR4 ;  /* 0x0000000400067c82 */ /* 0x000fe20008000000 */
        /* <DEDUP_REMOVED lines=8> */
.L_x_1299:
[----:B0-----:R-:W2:Y:S01]  /*5480*/  LDL R4, [R1] ;  /* 0x0000000001047983 */ /* 0x001ea20000100800 */
[----:B------:R-:W-:Y:S01]  /*5490*/  ISETP.NE.AND P1, PT, R178, 0x1, PT ;  /* 0x00000001b200780c */ /* 0x000fe20003f25270 */
[----:B------:R-:W-:Y:S01]  /*54a0*/  ULEA UR4, UR36, UR38, 0x3 ;  /* 0x0000002624047291 */ /* 0x000fe2000f8e183f */
[----:B------:R-:W-:-:S03]  /*54b0*/  IMAD.SHL.U32 R154, R9, 0x80, RZ ;  /* 0x00000080099a7824 */ /* 0x000fc600078e00ff */
[----:B------:R-:W-:-:S04]  /*54c0*/  UIADD3 UR4, UR4, 0x22840, URZ ;  /* 0x0002284004047890 */ /* 0x000fc8000fffe03f */
[----:B------:R-:W-:-:S04]  /*54d0*/  UPRMT UR4, UR40, 0x654, UR4 ;  /* 0x0000065428047896 */ /* 0x000fc80008000004 */
[----:B------:R-:W0:Y:S08]  /*54e0*/  @P1 LDC R5, c[0x0][0x44c] ;  /* 0x00011300ff051b82 */ /* 0x000e300000000800 */
[----:B------:R-:W1:Y:S01]  /*54f0*/  @P1 LDC R10, c[0x0][0x450] ;  /* 0x00011400ff0a1b82 */ /* 0x000e620000000800 */
[----:B------:R-:W-:Y:S01]  /*5500*/  SYNCS.ARRIVE.TRANS64.RED.A1T0 RZ, [UR4], RZ ;  /* 0x000000ffffff79a7 */ /* 0x000fe20008100404 */
[----:B------:R-:W-:Y:S01]  /*5510*/  ULOP3.LUT UR4, URZ, UR30, URZ, 0x33, !UPT ;  /* 0x0000001e3f047292 */ /* 0x000fe2000f8e333f */
[----:B--2---:R-:W-:Y:S01]  /*5520*/  LOP3.LUT P5, RZ, R4, 0x1, RZ, 0xc0, !PT ;  /* 0x0000000104ff7812 */ /* 0x004fe200078ac0ff */
[----:B------:R-:W-:-:S04]  /*5530*/  IMAD.IADD R4, R168, 0x1, R19 ;  /* 0x00000001a8047824 */ /* 0x000fc800078e0213 */
[----:B0-----:R-:W-:-:S05]  /*5540*/  @P1 IMAD.HI.U32 R5, R4, R5, RZ ;  /* 0x0000000504051227 */ /* 0x001fca00078e00ff */
[----:B-1----:R-:W-:Y:S02]  /*5550*/  @P1 SHF.R.U32.HI R4, RZ, R10, R5 ;  /* 0x0000000aff041219 */ /* 0x002fe40000011605 */
[----:B------:R-:W-:-:S03]  /*5560*/  IADD3 R5, -R154, 0x1, RZ ;  /* 0x000000019a057810 */ /* 0x000fc60007ffe1ff */
[----:B------:R-:W0:Y:S02]  /*5570*/  SHFL.IDX PT, R11, R4, RZ, 0x1c1f ;  /* 0x001c1fff040b7589 */ /* 0x000e2400000e0000 */
[----:B------:R-:W-:-:S05]  /*5580*/  IMAD R5, R18, -0x2, R5 ;  /* 0xfffffffe12057824 */ /* 0x000fca00078e0205 */
[----:B------:R-:W-:-:S05]  /*5590*/  IADD3 R5, -R17, R5, R16 ;  /* 0x0000000511057210 */ /* 0x000fca0007ffe110 */
[C---:B------:R-:W-:Y:S02]  /*55a0*/  VIADD R156, R5.reuse, UR33 ;  /* 0x00000021059c7c36 */ /* 0x040fe40008000000 */
[----:B------:R-:W-:Y:S02]  /*55b0*/  VIADD R158, R5, UR4 ;  /* 0x00000004059e7c36 */ /* 0x000fe40008000000 */
[--C-:B0-----:R-:W-:Y:S02]  /*55c0*/  IMAD.IADD R5, R156, 0x1, R11.reuse ;  /* 0x000000019c057824 */ /* 0x101fe400078e020b */
[----:B------:R-:W-:Y:S01]  /*55d0*/  IMAD.IADD R10, R158, 0x1, R11 ;  /* 0x000000019e0a7824 */ /* 0x000fe200078e020b */
[----:B------:R-:W-:Y:S06]  /*55e0*/  @!P5 BRA `(.L_x_1300) ;  /* 0x000000000058d947 */ /* 0x000fec0003800000 */
[----:B------:R-:W-:Y:S01]  /*55f0*/  IADD3 R11, -R17, R16, R11 ;  /* 0x00000010110b7210 */ /* 0x000fe20007ffe10b */
[----:B------:R-:W-:Y:S03]  /*5600*/  BSSY B0, `(.L_x_1301) ;  /* 0x0000010000007945 */ /* 0x000fe60003800000 */
        /* <DEDUP_REMOVED lines=10> */
.L_x_1302:
[----:B------:R-:W-:-:S05]  /*56b0*/  IMAD.U32 R14, RZ, RZ, UR31 ;  /* 0x0000001fff0e7e24 */ /* 0x000fca000f8e00ff */
[----:B------:R-:W-:-:S13]  /*56c0*/  ISETP.NE.AND P1, PT, R14, 0x1, PT ;  /* 0x000000010e00780c */ /* 0x000fda0003f25270 */
[----:B------:R-:W0:Y:S02]  /*56d0*/  @P1 LDC.64 R12, c[0x0][0x9e8] ;  /* 0x00027a00ff0c1b82 */ /* 0x000e240000000a00 */
[----:B0-----:R-:W-:-:S05]  /*56e0*/  @P1 IMAD.HI.U32 R12, R11, R12, RZ ;  /* 0x0000000c0b0c1227 */ /* 0x001fca00078e00ff */
[----:B------:R-:W-:-:S07]  /*56f0*/  @P1 SHF.R.U32.HI R11, RZ, R13, R12 ;  /* 0x0000000dff0b1219 */ /* 0x000fce000001160c */
.L_x_1303:
[----:B------:R-:W-:Y:S05]  /*5700*/  BSYNC B0 ;  /* 0x0000000000007941 */ /* 0x000fea0003800000 */
.L_x_1301:
[----:B------:R-:W-:-:S04]  /*5710*/  IMAD R11, R11, R14, -R154 ;  /* 0x0000000e0b0b7224 */ /* 0x000fc800078e0a9a */
[----:B------:R-:W-:-:S05]  /*5720*/  IMAD R11, R18, -0x2, R11 ;  /* 0xfffffffe120b7824 */ /* 0x000fca00078e020b */
[----:B------:R-:W-:Y:S02]  /*5730*/  VIADDMNMX R5, R11, R14, R5, PT ;  /* 0x0000000e0b057246 */ /* 0x000fe40003800105 */
[----:B------:R-:W-:-:S07]  /*5740*/  VIMNMX R10, R10, R11, !PT ;  /* 0x0000000b0a0a7248 */ /* 0x000fce0007fe0100 */
.L_x_1300:
[----:B------:R-:W-:-:S04]  /*5750*/  ISETP.GT.AND P1, PT, R9, -0x1, PT ;  /* 0xffffffff0900780c */ /* 0x000fc80003f24270 */
[C---:B------:R-:W-:Y:S02]  /*5760*/  ISETP.GT.AND P3, PT, R10.reuse, RZ, P1 ;  /* 0x000000ff0a00720c */ /* 0x040fe40000f64270 */
[----:B------:R-:W-:Y:S02]  /*5770*/  ISETP.GT.AND P4, PT, R10, 0x1, P1 ;  /* 0x000000010a00780c */ /* 0x000fe40000f84270 */
[C---:B------:R-:W-:Y:S02]  /*5780*/  ISETP.LT.OR P3, PT, R5.reuse, 0x1, P3 ;  /* 0x000000010500780c */ /* 0x040fe40001f61670 */
[----:B------:R-:W-:Y:S02]  /*5790*/  ISETP.LT.OR P4, PT, R5, 0x2, P4 ;  /* 0x000000020500780c */ /* 0x000fe40002781670 */
[----:B------:R-:W-:Y:S02]  /*57a0*/  FSEL R163, R24, -INF , !P3 ;  /* 0xff80000018a37808 */ /* 0x000fe40005800000 */
[----:B------:R-:W-:-:S02]  /*57b0*/  FSEL R152, R25, -INF , !P4 ;  /* 0xff80000019987808 */ /* 0x000fc40006000000 */
[C---:B------:R-:W-:Y:S02]  /*57c0*/  ISETP.GT.AND P2, PT, R10.reuse, 0x8, P1 ;  /* 0x000000080a00780c */ /* 0x040fe40000f44270 */
[C---:B------:R-:W-:Y:S02]  /*57d0*/  ISETP.GT.AND P3, PT, R10.reuse, 0x9, P1 ;  /* 0x000000090a00780c */ /* 0x040fe40000f64270 */
[----:B------:R-:W-:Y:S02]  /*57e0*/  ISETP.GT.AND P4, PT, R10, 0x10, P1 ;  /* 0x000000100a00780c */ /* 0x000fe40000f84270 */
[C---:B------:R-:W-:Y:S02]  /*57f0*/  ISETP.LT.OR P2, PT, R5.reuse, 0x9, P2 ;  /* 0x000000090500780c */ /* 0x040fe40001741670 */
[C---:B------:R-:W-:Y:S02]  /*5800*/  ISETP.LT.OR P3, PT, R5.reuse, 0xa, P3 ;  /* 0x0000000a0500780c */ /* 0x040fe40001f61670 */
[----:B------:R-:W-:-:S02]  /*5810*/  ISETP.LT.OR P4, PT, R5, 0x11, P4 ;  /* 0x000000110500780c */ /* 0x000fc40002781670 */
[----:B------:R-:W-:Y:S02]  /*5820*/  FSEL R12, R28, -INF , !P2 ;  /* 0xff8000001c0c7808 */ /* 0x000fe40005000000 */
[----:B------:R-:W-:Y:S02]  /*5830*/  FSEL R24, R29, -INF , !P3 ;  /* 0xff8000001d187808 */ /* 0x000fe40005800000 */
[----:B------:R-:W-:Y:S02]  /*5840*/  FSEL R14, R32, -INF , !P4 ;  /* 0xff800000200e7808 */ /* 0x000fe40006000000 */
[C---:B------:R-:W-:Y:S02]  /*5850*/  ISETP.GT.AND P2, PT, R10.reuse, 0x11, P1 ;  /* 0x000000110a00780c */ /* 0x040fe40000f44270 */
[C---:B------:R-:W-:Y:S02]  /*5860*/  ISETP.GT.AND P3, PT, R10.reuse, 0x18, P1 ;  /* 0x000000180a00780c */ /* 0x040fe40000f64270 */
[----:B------:R-:W-:-:S02]  /*5870*/  ISETP.GT.AND P4, PT, R10, 0x19, P1 ;  /* 0x000000190a00780c */ /* 0x000fc40000f84270 */
[C---:B------:R-:W-:Y:S02]  /*5880*/  ISETP.LT.OR P2, PT, R5.reuse, 0x12, P2 ;  /* 0x000000120500780c */ /* 0x040fe40001741670 */
[C---:B------:R-:W-:Y:S02]  /*5890*/  ISETP.LT.OR P3, PT, R5.reuse, 0x19, P3 ;  /* 0x000000190500780c */ /* 0x040fe40001f61670 */
[----:B------:R-:W-:Y:S02]  /*58a0*/  ISETP.LT.OR P4, PT, R5, 0x1a, P4 ;  /* 0x0000001a0500780c */ /* 0x000fe40002781670 */
[----:B------:R-:W-:Y:S02]  /*58b0*/  FSEL R20, R33, -INF , !P2 ;  /* 0xff80000021147808 */ /* 0x000fe40005000000 */
[----:B------:R-:W-:Y:S01]  /*58c0*/  FSEL R197, R36, -INF , !P3 ;  /* 0xff80000024c57808 */ /* 0x000fe20005800000 */
[----:B------:R-:W0:Y:S01]  /*58d0*/  SHFL.IDX PT, R33, R4, 0x1, 0x1c1f ;  /* 0x003c1f0004217f89 */ /* 0x000e2200000e0000 */
        /* <DEDUP_REMOVED lines=11> */
[----:B------:R-:W-:Y:S01]  /*5990*/  ISETP.GT.AND P3, PT, R10, 0x30, P1 ;  /* 0x000000300a00780c */ /* 0x000fe20000f64270 */
[--C-:B0-----:R-:W-:Y:S01]  /*59a0*/  IMAD.IADD R28, R156, 0x1, R33.reuse ;  /* 0x000000019c1c7824 */ /* 0x101fe200078e0221 */
[----:B------:R-:W-:Y:S01]  /*59b0*/  ISETP.GT.AND P4, PT, R10, 0x31, P1 ;  /* 0x000000310a00780c */ /* 0x000fe20000f84270 */
[----:B------:R-:W-:Y:S01]  /*59c0*/  IMAD.IADD R32, R158, 0x1, R33 ;  /* 0x000000019e207824 */ /* 0x000fe200078e0221 */
[----:B------:R-:W-:-:S02]  /*59d0*/  ISETP.LT.OR P2, PT, R5, 0x2a, P2 ;  /* 0x0000002a0500780c */ /* 0x000fc40001741670 */
[C---:B------:R-:W-:Y:S02]  /*59e0*/  ISETP.LT.OR P3, PT, R5.reuse, 0x31, P3 ;  /* 0x000000310500780c */ /* 0x040fe40001f61670 */
[----:B------:R-:W-:Y:S02]  /*59f0*/  ISETP.LT.OR P4, PT, R5, 0x32, P4 ;  /* 0x000000320500780c */ /* 0x000fe40002781670 */
[----:B------:R-:W-:Y:S02]  /*5a00*/  FSEL R167, R45, -INF , !P2 ;  /* 0xff8000002da77808 */ /* 0x000fe40005000000 */
[----:B------:R-:W-:Y:S02]  /*5a10*/  FSEL R161, R48, -INF , !P3 ;  /* 0xff80000030a17808 */ /* 0x000fe40005800000 */
[----:B------:R-:W-:Y:S02]  /*5a20*/  FSEL R159, R49, -INF , !P4 ;  /* 0xff800000319f7808 */ /* 0x000fe40006000000 */
[----:B------:R-:W-:-:S02]  /*5a30*/  ISETP.GT.AND P2, PT, R10, 0x38, P1 ;  /* 0x000000380a00780c */ /* 0x000fc40000f44270 */
[C---:B------:R-:W-:Y:S02]  /*5a40*/  ISETP.GT.AND P3, PT, R10.reuse, 0x39, P1 ;  /* 0x000000390a00780c */ /* 0x040fe40000f64270 */
[----:B------:R-:W-:Y:S02]  /*5a50*/  ISETP.GT.AND P4, PT, R10, 0x40, P1 ;  /* 0x000000400a00780c */ /* 0x000fe40000f84270 */
[C---:B------:R-:W-:Y:S02]  /*5a60*/  ISETP.LT.OR P2, PT, R5.reuse, 0x39, P2 ;  /* 0x000000390500780c */ /* 0x040fe40001741670 */
[C---:B------:R-:W-:Y:S02]  /*5a70*/  ISETP.LT.OR P3, PT, R5.reuse, 0x3a, P3 ;  /* 0x0000003a0500780c */ /* 0x040fe40001f61670 */
[----:B------:R-:W-:Y:S02]  /*5a80*/  ISETP.LT.OR P4, PT, R5, 0x41, P4 ;  /* 0x000000410500780c */ /* 0x000fe40002781670 */
[----:B------:R-:W-:-:S02]  /*5a90*/  FSEL R157, R52, -INF , !P2 ;  /* 0xff800000349d7808 */ /* 0x000fc40005000000 */
[----:B------:R-:W-:Y:S02]  /*5aa0*/  FSEL R155, R53, -INF , !P3 ;  /* 0xff800000359b7808 */ /* 0x000fe40005800000 */
[----:B------:R-:W-:Y:S02]  /*5ab0*/  FSEL R153, R56, -INF , !P4 ;  /* 0xff80000038997808 */ /* 0x000fe40006000000 */
[C---:B------:R-:W-:Y:S02]  /*5ac0*/  ISETP.GT.AND P2, PT, R10.reuse, 0x41, P1 ;  /* 0x000000410a00780c */ /* 0x040fe40000f44270 */
[C---:B------:R-:W-:Y:S02]  /*5ad0*/  ISETP.GT.AND P3, PT, R10.reuse, 0x48, P1 ;  /* 0x000000480a00780c */ /* 0x040fe40000f64270 */
[----:B------:R-:W-:Y:S02]  /*5ae0*/  ISETP.GT.AND P4, PT, R10, 0x49, P1 ;  /* 0x000000490a00780c */ /* 0x000fe40000f84270 */
        /* <DEDUP_REMOVED lines=41> */
[----:B------:R-:W-:Y:S01]  /*5d80*/  FSEL R85, R85, -INF , !P4 ;  /* 0xff80000055557808 */ /* 0x000fe20006000000 */
        /* <DEDUP_REMOVED lines=13> */
.L_x_1306:
[----:B------:R-:W-:-:S05]  /*5e60*/  IMAD.U32 R10, RZ, RZ, UR31 ;  /* 0x0000001fff0a7e24 */ /* 0x000fca000f8e00ff */
[----:B------:R-:W-:-:S13]  /*5e70*/  ISETP.NE.AND P2, PT, R10, 0x1, PT ;  /* 0x000000010a00780c */ /* 0x000fda0003f45270 */
[----:B------:R-:W0:Y:S02]  /*5e80*/  @P2 LDC.64 R4, c[0x0][0x9e8] ;  /* 0x00027a00ff042b82 */ /* 0x000e240000000a00 */
[----:B0-----:R-:W-:-:S05]  /*5e90*/  @P2 IMAD.HI.U32 R4, R33, R4, RZ ;  /* 0x0000000421042227 */ /* 0x001fca00078e00ff */
[----:B------:R-:W-:-:S07]  /*5ea0*/  @P2 SHF.R.U32.HI R33, RZ, R5, R4 ;  /* 0x00000005ff212219 */ /* 0x000fce0000011604 */
.L_x_1307:
[----:B------:R-:W-:Y:S05]  /*5eb0*/  BSYNC B0 ;  /* 0x0000000000007941 */ /* 0x000fea0003800000 */
.L_x_1305:
[----:B------:R-:W-:-:S04]  /*5ec0*/  IMAD R33, R33, R10, -R154 ;  /* 0x0000000a21217224 */ /* 0x000fc800078e0a9a */
[----:B------:R-:W-:-:S05]  /*5ed0*/  IMAD R33, R18, -0x2, R33 ;  /* 0xfffffffe12217824 */ /* 0x000fca00078e0221 */
[----:B------:R-:W-:Y:S02]  /*5ee0*/  VIADDMNMX R28, R33, R10, R28, PT ;  /* 0x0000000a211c7246 */ /* 0x000fe4000380011c */
[----:B------:R-:W-:-:S07]  /*5ef0*/  VIMNMX R32, R32, R33, !PT ;  /* 0x0000002120207248 */ /* 0x000fce0007fe0100 */
.L_x_1304:
        /* <DEDUP_REMOVED lines=17> */
[----:B------:R-:W-:-:S02]  /*6010*/  ISETP.GT.AND P3, PT, R32, 0x1, P1 ;  /* 0x000000012000780c */ /* 0x000fc40000f64270 */
        /* <DEDUP_REMOVED lines=9> */
[C---:B------:R-:W-:Y:S02]  /*60b0*/  ISETP.LT.OR P2, PT, R28.reuse, 0x22, P2 ;  /* 0x000000221c00780c */ /* 0x040fe40001741670 */
[----:B------:R-:W-:Y:S02]  /*60c0*/  FMNMX.FTZ R4, R157, R4, !PT ;  /* 0x000000049d047209 */ /* 0x000fe40007810000 */
[----:B------:R-:W-:-:S02]  /*60d0*/  ISETP.LT.OR P4, PT, R28, 0x9, P4 ;  /* 0x000000091c00780c */ /* 0x000fc40002781670 */
[----:B------:R-:W-:Y:S02]  /*60e0*/  FMNMX.FTZ R4, R155, R4, !PT ;  /* 0x000000049b047209 */ /* 0x000fe40007810000 */
[----:B------:R-:W-:Y:S02]  /*60f0*/  FSEL R27, R27, -INF , !P3 ;  /* 0xff8000001b1b7808 */ /* 0x000fe40005800000 */
[----:B------:R-:W-:Y:S02]  /*6100*/  FMNMX.FTZ R4, R153, R4, !PT ;  /* 0x0000000499047209 */ /* 0x000fe40007810000 */
[----:B------:R-:W-:Y:S02]  /*6110*/  ISETP.GT.AND P3, PT, R32, 0x10, P1 ;  /* 0x000000102000780c */ /* 0x000fe40000f64270 */
[----:B------:R-:W-:Y:S02]  /*6120*/  FMNMX.FTZ R4, R57, R4, !PT ;  /* 0x0000000439047209 */ /* 0x000fe40007810000 */
[----:B------:R-:W-:-:S02]  /*6130*/  FSEL R165, R43, -INF , !P2 ;  /* 0xff8000002ba57808 */ /* 0x000fc40005000000 */
[----:B------:R-:W-:Y:S02]  /*6140*/  FMNMX.FTZ R4, R53, R4, !PT ;  /* 0x0000000435047209 */ /* 0x000fe40007810000 */
[----:B------:R-:W-:Y:S02]  /*6150*/  ISETP.GT.AND P2, PT, R32, RZ, P1 ;  /* 0x000000ff2000720c */ /* 0x000fe40000f44270 */
        /* <DEDUP_REMOVED lines=16> */
[----:B------:R-:W-:-:S04]  /*6260*/  FMNMX.FTZ R4, R77, R4, !PT ;  /* 0x000000044d047209 */ /* 0x000fc80007810000 */
[----:B------:R-:W-:-:S04]  /*6270*/  FMNMX.FTZ R4, R25, R4, !PT ;  /* 0x0000000419047209 */ /* 0x000fc80007810000 */
[----:B------:R-:W-:-:S04]  /*6280*/  FMNMX.FTZ R4, R81, R4, !PT ;  /* 0x0000000451047209 */ /* 0x000fc80007810000 */
[----:B------:R-:W-:-:S04]  /*6290*/  FMNMX.FTZ R4, R29, R4, !PT ;  /* 0x000000041d047209 */ /* 0x000fc80007810000 */
[----:B------:R-:W-:-:S05]  /*62a0*/  FMNMX.FTZ R5, R85, R4, !PT ;  /* 0x0000000455057209 */ /* 0x000fca0007810000 */
[----:B------:R-:W0:Y:S02]  /*62b0*/  SHFL.BFLY PT, R4, R5, 0x2, 0x1f ;  /* 0x0c401f0005047f89 */ /* 0x000e2400000e0000 */
[----:B0-----:R-:W-:-:S05]  /*62c0*/  FMNMX.FTZ R10, R5, R4, !PT ;  /* 0x00000004050a7209 */ /* 0x001fca0007810000 */
[----:B------:R-:W0:Y:S02]  /*62d0*/  SHFL.BFLY PT, R33, R10, 0x1, 0x1f ;  /* 0x0c201f000a217f89 */ /* 0x000e2400000e0000 */
[----:B0-----:R-:W-:Y:S02]  /*62e0*/  FMNMX.FTZ R4, R10, R33, !PT ;  /* 0x000000210a047209 */ /* 0x001fe40007810000 */
[----:B------:R-:W-:Y:S02]  /*62f0*/  FSEL R33, R30, -INF , !P4 ;  /* 0xff8000001e217808 */ /* 0x000fe40006000000 */
[----:B------:R-:W-:Y:S01]  /*6300*/  FSETP.NEU.FTZ.AND P4, PT, R4, -INF , PT ;  /* 0xff8000000400780b */ /* 0x000fe20003f9d000 */
[----:B------:R-:W-:-:S01]  /*6310*/  FFMA.FTZ R5, R2, R4, -8 ;  /* 0xc100000002057423 */ /* 0x000fc20000010004 */
[----:B------:R-:W-:Y:S02]  /*6320*/  FSEL R30, R26, -INF , !P2 ;  /* 0xff8000001a1e7808 */ /* 0x000fe40005000000 */
[----:B------:R-:W-:-:S02]  /*6330*/  ISETP.GT.AND P2, PT, R32, 0x30, P1 ;  /* 0x000000302000780c */ /* 0x000fc40000f44270 */
[----:B------:R-:W-:Y:S02]  /*6340*/  FSEL R5, R5, RZ, P4 ;  /* 0x000000ff05057208 */ /* 0x000fe40002000000 */
[----:B------:R-:W-:-:S03]  /*6350*/  ISETP.LT.OR P2, PT, R28, 0x31, P2 ;  /* 0x000000311c00780c */ /* 0x000fc60001741670 */
[--C-:B------:R-:W-:Y:S01]  /*6360*/  FFMA.FTZ R43, R2, R24, -R5.reuse ;  /* 0x00000018022b7223 */ /* 0x100fe20000010805 */
[----:B------:R-:W-:Y:S01]  /*6370*/  FMNMX.FTZ R24, R30, R7, !PT ;  /* 0x000000071e187209 */ /* 0x000fe20007810000 */
[--C-:B------:R-:W-:Y:S01]  /*6380*/  FFMA.FTZ R10, R2, R163, -R5.reuse ;  /* 0x000000a3020a7223 */ /* 0x100fe20000010805 */
[----:B------:R-:W-:Y:S01]  /*6390*/  FSEL R163, R42, -INF , !P3 ;  /* 0xff8000002aa37808 */ /* 0x000fe20005800000 */
[C-C-:B------:R-:W-:Y:S01]  /*63a0*/  FFMA.FTZ R34, R2.reuse, R191, -R5.reuse ;  /* 0x000000bf02227223 */ /* 0x140fe20000010805 */
[----:B------:R-:W-:Y:S01]  /*63b0*/  FMNMX.FTZ R24, R27, R24, !PT ;  /* 0x000000181b187209 */ /* 0x000fe20007810000 */
[--C-:B------:R-:W-:Y:S01]  /*63c0*/  FFMA.FTZ R49, R2, R193, -R5.reuse ;  /* 0x000000c102317223 */ /* 0x100fe20000010805 */
[----:B------:R-:W-:Y:S01]  /*63d0*/  ISETP.GT.AND P3, PT, R32, 0x28, P1 ;  /* 0x000000282000780c */ /* 0x000fe20000f64270 */
[C-C-:B------:R-:W-:Y:S01]  /*63e0*/  FFMA.FTZ R38, R2.reuse, R161, -R5.reuse ;  /* 0x000000a102267223 */ /* 0x140fe20000010805 */
[----:B------:R-:W-:Y:S01]  /*63f0*/  FMNMX.FTZ R24, R33, R24, !PT ;  /* 0x0000001821187209 */ /* 0x000fe20007810000 */
[--C-:B------:R-:W-:Y:S01]  /*6400*/  FFMA.FTZ R185, R2, R185, -R5.reuse ;  /* 0x000000b902b97223 */ /* 0x100fe20000010805 */
[----:B------:R-:W-:Y:S01]  /*6410*/  ISETP.LT.OR P3, PT, R28, 0x29, P3 ;  /* 0x000000291c00780c */ /* 0x000fe20001f61670 */
[C-C-:B------:R-:W-:Y:S01]  /*6420*/  FFMA.FTZ R40, R2.reuse, R157, -R5.reuse ;  /* 0x0000009d02287223 */ /* 0x140fe20000010805 */
        /* <DEDUP_REMOVED lines=15> */
[C-C-:B------:R-:W-:Y:S01]  /*6520*/  FFMA.FTZ R47, R2.reuse, R20, -R5.reuse ;  /* 0x00000014022f7223 */ /* 0x140fe20000010805 */
[----:B------:R-:W-:Y:S01]  /*6530*/  FMNMX.FTZ R26, R45, R24, !PT ;  /* 0x000000182d1a7209 */ /* 0x000fe20007810000 */
[--C-:B------:R-:W-:Y:S01]  /*6540*/  FFMA.FTZ R20, R2, R197, -R5.reuse ;  /* 0x000000c502147223 */ /* 0x100fe20000010805 */
[----:B------:R-:W-:Y:S01]  /*6550*/  ISETP.GT.AND P3, PT, R32, 0x31, P1 ;  /* 0x000000312000780c */ /* 0x000fe20000f64270 */
[----:B------:R0:W-:Y:S01]  /*6560*/  MUFU.EX2 R24, R34 ;  /* 0x0000002200187308 */ /* 0x0001e20000000800 */
[----:B------:R-:W-:Y:S01]  /*6570*/  FMNMX.FTZ R26, R163, R26, !PT ;  /* 0x0000001aa31a7209 */ /* 0x000fe20007810000 */
[--C-:B------:R-:W-:Y:S01]  /*6580*/  FFMA.FTZ R11, R2, R11, -R5.reuse ;  /* 0x0000000b020b7223 */ /* 0x100fe20000010805 */
[----:B------:R-:W-:Y:S01]  /*6590*/  FSEL R199, R50, -INF , !P2 ;  /* 0xff80000032c77808 */ /* 0x000fe20005000000 */
[--C-:B------:R-:W-:Y:S01]  /*65a0*/  FFMA.FTZ R13, R2, R13, -R5.reuse ;  /* 0x0000000d020d7223 */ /* 0x100fe20000010805 */
[----:B------:R-:W-:Y:S01]  /*65b0*/  ISETP.GT.AND P2, PT, R32, 0x38, P1 ;  /* 0x000000382000780c */ /* 0x000fe20000f44270 */
[--C-:B------:R-:W-:Y:S01]  /*65c0*/  FFMA.FTZ R15, R2, R15, -R5.reuse ;  /* 0x0000000f020f7223 */ /* 0x100fe20000010805 */
[----:B------:R-:W-:Y:S01]  /*65d0*/  ISETP.LT.OR P3, PT, R28, 0x32, P3 ;  /* 0x000000321c00780c */ /* 0x000fe20001f61670 */
[C-C-:B------:R-:W-:Y:S01]  /*65e0*/  FFMA.FTZ R21, R2.reuse, R21, -R5.reuse ;  /* 0x0000001502157223 */ /* 0x140fe20000010805 */
[----:B------:R-:W-:Y:S01]  /*65f0*/  FMNMX.FTZ R26, R165, R26, !PT ;  /* 0x0000001aa51a7209 */ /* 0x000fe20007810000 */
[--C-:B------:R-:W-:Y:S01]  /*6600*/  FFMA.FTZ R25, R2, R25, -R5.reuse ;  /* 0x0000001902197223 */ /* 0x100fe20000010805 */
[----:B------:R-:W-:Y:S01]  /*6610*/  ISETP.LT.OR P2, PT, R28, 0x39, P2 ;  /* 0x000000391c00780c */ /* 0x000fe20001741670 */
[C-C-:B------:R-:W-:Y:S01]  /*6620*/  FFMA.FTZ R46, R2.reuse, R81, -R5.reuse ;  /* 0x00000051022e7223 */ /* 0x140fe20000010805 */
[----:B------:R-:W-:Y:S01]  /*6630*/  FSEL R197, R51, -INF , !P3 ;  /* 0xff80000033c57808 */ /* 0x000fe20005800000 */
[C-C-:B------:R-:W-:Y:S01]  /*6640*/  FFMA.FTZ R51, R2.reuse, R189, -R5.reuse ;  /* 0x000000bd02337223 */ /* 0x140fe20000010805 */
[----:B------:R-:W-:Y:S01]  /*6650*/  FMNMX.FTZ R26, R187, R26, !PT ;  /* 0x0000001abb1a7209 */ /* 0x000fe20007810000 */
[--C-:B------:R-:W-:Y:S01]  /*6660*/  FFMA.FTZ R29, R2, R29, -R5.reuse ;  /* 0x0000001d021d7223 */ /* 0x100fe20000010805 */
[----:B------:R-:W-:Y:S01]  /*6670*/  ISETP.GT.AND P3, PT, R32, 0x39, P1 ;  /* 0x000000392000780c */ /* 0x000fe20000f64270 */
[----:B------:R-:W-:Y:S01]  /*6680*/  FFMA.FTZ R85, R2, R85, -R5 ;  /* 0x0000005502557223 */ /* 0x000fe20000010805 */
[----:B------:R-:W-:Y:S01]  /*6690*/  FSEL R201, R54, -INF , !P2 ;  /* 0xff80000036c97808 */ /* 0x000fe20005000000 */
[----:B------:R-:W-:Y:S01]  /*66a0*/  MUFU.EX2 R10, R10 ;  /* 0x0000000a000a7308 */ /* 0x000fe20000000800 */
[----:B0-----:R-:W-:-:S02]  /*66b0*/  FMNMX.FTZ R34, R195, R26, !PT ;  /* 0x0000001ac3227209 */ /* 0x001fc40007810000 */
[----:B------:R-:W-:Y:S02]  /*66c0*/  ISETP.GT.AND P2, PT, R32, 0x40, P1 ;  /* 0x000000402000780c */ /* 0x000fe40000f44270 */
[C---:B------:R-:W-:Y:S02]  /*66d0*/  ISETP.LT.OR P3, PT, R28.reuse, 0x3a, P3 ;  /* 0x0000003a1c00780c */ /* 0x040fe40001f61670 */
[----:B------:R-:W-:Y:S01]  /*66e0*/  FMNMX.FTZ R34, R199, R34, !PT ;  /* 0x00000022c7227209 */ /* 0x000fe20007810000 */
[----:B------:R-:W-:Y:S01]  /*66f0*/  MUFU.EX2 R26, R185 ;  /* 0x000000b9001a7308 */ /* 0x000fe20000000800 */
[----:B------:R-:W-:Y:S02]  /*6700*/  ISETP.LT.OR P2, PT, R28, 0x41, P2 ;  /* 0x000000411c00780c */ /* 0x000fe40001741670 */
[----:B------:R-:W-:Y:S02]  /*6710*/  FSEL R55, R55, -INF , !P3 ;  /* 0xff80000037377808 */ /* 0x000fe40005800000 */
[----:B------:R-:W-:-:S02]  /*6720*/  ISETP.GT.AND P3, PT, R32, 0x41, P1 ;  /* 0x000000412000780c */ /* 0x000fc40000f64270 */
[----:B------:R-:W-:Y:S01]  /*6730*/  FMNMX.FTZ R34, R197, R34, !PT ;  /* 0x00000022c5227209 */ /* 0x000fe20007810000 */
[----:B------:R-:W-:Y:S01]  /*6740*/  MUFU.EX2 R39, R152 ;  /* 0x0000009800277308 */ /* 0x000fe20000000800 */
[----:B------:R-:W-:Y:S02]  /*6750*/  FSEL R191, R58, -INF , !P2 ;  /* 0xff8000003abf7808 */ /* 0x000fe40005000000 */
[----:B------:R-:W-:Y:S02]  /*6760*/  ISETP.GT.AND P2, PT, R32, 0x48, P1 ;  /* 0x000000482000780c */ /* 0x000fe40000f44270 */
[C---:B------:R-:W-:Y:S02]  /*6770*/  ISETP.LT.OR P3, PT, R28.reuse, 0x42, P3 ;  /* 0x000000421c00780c */ /* 0x040fe40001f61670 */
[----:B------:R-:W-:Y:S01]  /*6780*/  FMNMX.FTZ R34, R201, R34, !PT ;  /* 0x00000022c9227209 */ /* 0x000fe20007810000 */
[----:B------:R-:W-:Y:S01]  /*6790*/  MUFU.EX2 R12, R12 ;  /* 0x0000000c000c7308 */ /* 0x000fe20000000800 */
[----:B------:R-:W-:-:S02]  /*67a0*/  ISETP.LT.OR P2, PT, R28, 0x49, P2 ;  /* 0x000000491c00780c */ /* 0x000fc40001741670 */
[----:B------:R-:W-:Y:S01]  /*67b0*/  FSEL R189, R59, -INF , !P3 ;  /* 0xff8000003bbd7808 */ /* 0x000fe20005800000 */
[----:B------:R-:W-:-:S01]  /*67c0*/  FFMA.FTZ R59, R2, R167, -R5 ;  /* 0x000000a7023b7223 */ /* 0x000fc20000010805 */
[----:B------:R-:W-:Y:S02]  /*67d0*/  ISETP.GT.AND P3, PT, R32, 0x49, P1 ;  /* 0x000000492000780c */ /* 0x000fe40000f64270 */
[----:B------:R-:W-:Y:S01]  /*67e0*/  FMNMX.FTZ R36, R55, R34, !PT ;  /* 0x0000002237247209 */ /* 0x000fe20007810000 */
[----:B------:R-:W-:Y:S01]  /*67f0*/  MUFU.EX2 R43, R43 ;  /* 0x0000002b002b7308 */ /* 0x000fe20000000800 */
[----:B------:R-:W-:Y:S02]  /*6800*/  FSEL R193, R62, -INF , !P2 ;  /* 0xff8000003ec17808 */ /* 0x000fe40005000000 */
[----:B------:R-:W-:Y:S02]  /*6810*/  ISETP.GT.AND P2, PT, R32, 0x50, P1 ;  /* 0x000000502000780c */ /* 0x000fe40000f44270 */
[----:B------:R-:W-:-:S02]  /*6820*/  ISETP.LT.OR P3, PT, R28, 0x4a, P3 ;  /* 0x0000004a1c00780c */ /* 0x000fc40001f61670 */
[----:B------:R-:W-:Y:S01]  /*6830*/  FMNMX.FTZ R36, R191, R36, !PT ;  /* 0x00000024bf247209 */ /* 0x000fe20007810000 */
[----:B------:R0:W-:Y:S01]  /*6840*/  MUFU.EX2 R34, R38 ;  /* 0x0000002600227308 */ /* 0x0001e20000000800 */
[----:B------:R-:W-:Y:S02]  /*6850*/  ISETP.LT.OR P2, PT, R28, 0x51, P2 ;  /* 0x000000511c00780c */ /* 0x000fe40001741670 */
[----:B------:R-:W-:Y:S02]  /*6860*/  FSEL R63, R63, -INF , !P3 ;  /* 0xff8000003f3f7808 */ /* 0x000fe40005800000 */
[----:B------:R-:W-:Y:S02]  /*6870*/  ISETP.GT.AND P3, PT, R32, 0x51, P1 ;  /* 0x000000512000780c */ /* 0x000fe40000f64270 */
[----:B------:R-:W-:Y:S01]  /*6880*/  FMNMX.FTZ R36, R189, R36, !PT ;  /* 0x00000024bd247209 */ /* 0x000fe20007810000 */
[----:B------:R-:W-:Y:S01]  /*6890*/  MUFU.EX2 R14, R14 ;  /* 0x0000000e000e7308 */ /* 0x000fe20000000800 */
[----:B------:R-:W-:-:S02]  /*68a0*/  FSEL R167, R66, -INF , !P2 ;  /* 0xff80000042a77808 */ /* 0x000fc40005000000 */
[----:B------:R-:W-:Y:S02]  /*68b0*/  ISETP.GT.AND P2, PT, R32, 0x58, P1 ;  /* 0x000000582000780c */ /* 0x000fe40000f44270 */
[C---:B------:R-:W-:Y:S02]  /*68c0*/  ISETP.LT.OR P3, PT, R28.reuse, 0x52, P3 ;  /* 0x000000521c00780c */ /* 0x040fe40001f61670 */
[----:B------:R-:W-:Y:S01]  /*68d0*/  FMNMX.FTZ R36, R193, R36, !PT ;  /* 0x00000024c1247209 */ /* 0x000fe20007810000 */
[----:B------:R-:W-:Y:S01]  /*68e0*/  MUFU.EX2 R47, R47 ;  /* 0x0000002f002f7308 */ /* 0x000fe20000000800 */
[----:B------:R-:W-:Y:S02]  /*68f0*/  ISETP.LT.OR P2, PT, R28, 0x59, P2 ;  /* 0x000000591c00780c */ /* 0x000fe40001741670 */
[----:B------:R-:W-:Y:S01]  /*6900*/  FSEL R161, R67, -INF , !P3 ;  /* 0xff80000043a17808 */ /* 0x000fe20005800000 */
[----:B------:R-:W-:-:S01]  /*6910*/  FFMA.FTZ R67, R2, R159, -R5 ;  /* 0x0000009f02437223 */ /* 0x000fc20000010805 */
[----:B0-----:R-:W-:-:S02]  /*6920*/  FMNMX.FTZ R38, R63, R36, !PT ;  /* 0x000000243f267209 */ /* 0x001fc40007810000 */
[----:B------:R-:W-:Y:S01]  /*6930*/  ISETP.GT.AND P3, PT, R32, 0x59, P1 ;  /* 0x000000592000780c */ /* 0x000fe20000f64270 */
[----:B------:R0:W-:Y:S01]  /*6940*/  MUFU.EX2 R36, R40 ;  /* 0x0000002800247308 */ /* 0x0001e20000000800 */
[----:B------:R-:W-:Y:S02]  /*6950*/  FSEL R185, R70, -INF , !P2 ;  /* 0xff80000046b97808 */ /* 0x000fe40005000000 */
[----:B------:R-:W-:Y:S02]  /*6960*/  FMNMX.FTZ R38, R167, R38, !PT ;  /* 0x00000026a7267209 */ /* 0x000fe40007810000 */
[----:B------:R-:W-:Y:S02]  /*6970*/  ISETP.GT.AND P2, PT, R32, 0x60, P1 ;  /* 0x000000602000780c */ /* 0x000fe40000f44270 */
[----:B------:R-:W-:Y:S01]  /*6980*/  ISETP.LT.OR P3, PT, R28, 0x5a, P3 ;  /* 0x0000005a1c00780c */ /* 0x000fe20001f61670 */
[----:B------:R-:W-:Y:S01]  /*6990*/  MUFU.EX2 R20, R20 ;  /* 0x0000001400147308 */ /* 0x000fe20000000800 */
[----:B------:R-:W-:-:S02]  /*69a0*/  FMNMX.FTZ R38, R161, R38, !PT ;  /* 0x00000026a1267209 */ /* 0x000fc40007810000 */
[----:B------:R-:W-:Y:S02]  /*69b0*/  ISETP.LT.OR P2, PT, R28, 0x61, P2 ;  /* 0x000000611c00780c */ /* 0x000fe40001741670 */
[----:B------:R-:W-:Y:S02]  /*69c0*/  FSEL R71, R71, -INF , !P3 ;  /* 0xff80000047477808 */ /* 0x000fe40005800000 */
[----:B------:R-:W-:Y:S01]  /*69d0*/  ISETP.GT.AND P3, PT, R32, 0x61, P1 ;  /* 0x000000612000780c */ /* 0x000fe20000f64270 */
[----:B------:R-:W-:Y:S01]  /*69e0*/  MUFU.EX2 R49, R49 ;  /* 0x0000003100317308 */ /* 0x000fe20000000800 */
[----:B------:R-:W-:Y:S02]  /*69f0*/  FMNMX.FTZ R38, R185, R38, !PT ;  /* 0x00000026b9267209 */ /* 0x000fe40007810000 */
[----:B------:R-:W-:Y:S02]  /*6a00*/  FSEL R157, R74, -INF , !P2 ;  /* 0xff8000004a9d7808 */ /* 0x000fe40005000000 */
[----:B------:R-:W-:-:S02]  /*6a10*/  ISETP.GT.AND P2, PT, R32, 0x68, P1 ;  /* 0x000000682000780c */ /* 0x000fc40000f44270 */
[C---:B------:R-:W-:Y:S01]  /*6a20*/  ISETP.LT.OR P3, PT, R28.reuse, 0x62, P3 ;  /* 0x000000621c00780c */ /* 0x040fe20001f61670 */
[----:B------:R-:W-:Y:S01]  /*6a30*/  MUFU.EX2 R51, R51 ;  /* 0x0000003300337308 */ /* 0x000fe20000000800 */
[----:B0-----:R-:W-:Y:S02]  /*6a40*/  FMNMX.FTZ R40, R71, R38, !PT ;  /* 0x0000002647287209 */ /* 0x001fe40007810000 */
[----:B------:R-:W-:Y:S02]  /*6a50*/  ISETP.LT.OR P2, PT, R28, 0x69, P2 ;  /* 0x000000691c00780c */ /* 0x000fe40001741670 */
[----:B------:R-:W-:Y:S02]  /*6a60*/  FSEL R155, R75, -INF , !P3 ;  /* 0xff8000004b9b7808 */ /* 0x000fe40005800000 */
[----:B------:R-:W-:Y:S01]  /*6a70*/  ISETP.GT.AND P3, PT, R32, 0x69, P1 ;  /* 0x000000692000780c */ /* 0x000fe20000f64270 */
[----:B------:R-:W-:Y:S01]  /*6a80*/  MUFU.EX2 R38, R44 ;  /* 0x0000002c00267308 */ /* 0x000fe20000000800 */
[----:B------:R-:W-:-:S02]  /*6a90*/  FMNMX.FTZ R40, R157, R40, !PT ;  /* 0x000000289d287209 */ /* 0x000fc40007810000 */
[----:B------:R-:W-:Y:S02]  /*6aa0*/  FSEL R159, R78, -INF , !P2 ;  /* 0xff8000004e9f7808 */ /* 0x000fe40005000000 */
[----:B------:R-:W-:Y:S02]  /*6ab0*/  ISETP.GT.AND P2, PT, R32, 0x70, P1 ;  /* 0x000000702000780c */ /* 0x000fe40000f44270 */
[C---:B------:R-:W-:Y:S01]  /*6ac0*/  ISETP.LT.OR P3, PT, R28.reuse, 0x6a, P3 ;  /* 0x0000006a1c00780c */ /* 0x040fe20001f61670 */
[----:B------:R0:W-:Y:S01]  /*6ad0*/  MUFU.EX2 R75, R42 ;  /* 0x0000002a004b7308 */ /* 0x0001e20000000800 */
[----:B------:R-:W-:Y:S02]  /*6ae0*/  FMNMX.FTZ R40, R155, R40, !PT ;  /* 0x000000289b287209 */ /* 0x000fe40007810000 */
[----:B------:R-:W-:Y:S02]  /*6af0*/  ISETP.LT.OR P2, PT, R28, 0x71, P2 ;  /* 0x000000711c00780c */ /* 0x000fe40001741670 */
[----:B------:R-:W-:-:S02]  /*6b00*/  FSEL R79, R79, -INF , !P3 ;  /* 0xff8000004f4f7808 */ /* 0x000fc40005800000 */
[----:B------:R-:W-:Y:S01]  /*6b10*/  ISETP.GT.AND P3, PT, R32, 0x71, P1 ;  /* 0x000000712000780c */ /* 0x000fe20000f64270 */
[----:B------:R-:W-:Y:S01]  /*6b20*/  MUFU.EX2 R59, R59 ;  /* 0x0000003b003b7308 */ /* 0x000fe20000000800 */
[----:B------:R-:W-:Y:S01]  /*6b30*/  FMNMX.FTZ R40, R159, R40, !PT ;  /* 0x000000289f287209 */ /* 0x000fe20007810000 */
[----:B0-----:R-:W-:Y:S01]  /*6b40*/  FFMA.FTZ R42, R2, R73, -R5 ;  /* 0x00000049022a7223 */ /* 0x001fe20000010805 */
[----:B------:R-:W-:Y:S02]  /*6b50*/  FSEL R57, R82, -INF , !P2 ;  /* 0xff80000052397808 */ /* 0x000fe40005000000 */
[----:B------:R-:W-:Y:S02]  /*6b60*/  ISETP.GT.AND P2, PT, R32, 0x78, P1 ;  /* 0x000000782000780c */ /* 0x000fe40000f44270 */
[----:B------:R-:W-:Y:S01]  /*6b70*/  ISETP.LT.OR P3, PT, R28, 0x72, P3 ;  /* 0x000000721c00780c */ /* 0x000fe20001f61670 */
[----:B------:R-:W-:Y:S01]  /*6b80*/  MUFU.EX2 R67, R67 ;  /* 0x0000004300437308 */ /* 0x000fe20000000800 */
[----:B------:R-:W-:-:S02]  /*6b90*/  FMNMX.FTZ R40, R79, R40, !PT ;  /* 0x000000284f287209 */ /* 0x000fc40007810000 */
[----:B------:R-:W-:Y:S01]  /*6ba0*/  ISETP.GT.AND P1, PT, R32, 0x79, P1 ;  /* 0x000000792000780c */ /* 0x000fe20000f24270 */
[----:B------:R-:W-:-:S01]  /*6bb0*/  FFMA.FTZ R32, R2, R53, -R5 ;  /* 0x0000003502207223 */ /* 0x000fc20000010805 */
[C---:B------:R-:W-:Y:S02]  /*6bc0*/  ISETP.LT.OR P2, PT, R28.reuse, 0x79, P2 ;  /* 0x000000791c00780c */ /* 0x040fe40001741670 */
[----:B------:R-:W-:Y:S01]  /*6bd0*/  FSEL R83, R83, -INF , !P3 ;  /* 0xff80000053537808 */ /* 0x000fe20005800000 */
[----:B------:R-:W-:Y:S01]  /*6be0*/  MUFU.EX2 R153, R153 ;  /* 0x0000009900997308 */ /* 0x000fe20000000800 */
[----:B------:R-:W-:Y:S02]  /*6bf0*/  FMNMX.FTZ R40, R57, R40, !PT ;  /* 0x0000002839287209 */ /* 0x000fe40007810000 */
[----:B------:R-:W-:Y:S01]  /*6c00*/  ISETP.LT.OR P1, PT, R28, 0x7a, P1 ;  /* 0x0000007a1c00780c */ /* 0x000fe20000f21670 */
[----:B------:R-:W-:-:S01]  /*6c10*/  FFMA.FTZ R28, R2, R65, -R5 ;  /* 0x00000041021c7223 */ /* 0x000fc20000010805 */
[----:B------:R-:W-:-:S02]  /*6c20*/  FSEL R53, R86, -INF , !P2 ;  /* 0xff80000056357808 */ /* 0x000fc40005000000 */
[----:B------:R-:W-:Y:S01]  /*6c30*/  FMNMX.FTZ R40, R83, R40, !PT ;  /* 0x0000002853287209 */ /* 0x000fe20007810000 */
[----:B------:R-:W-:Y:S01]  /*6c40*/  MUFU.EX2 R32, R32 ;  /* 0x0000002000207308 */ /* 0x000fe20000000800 */
[----:B------:R-:W-:Y:S02]  /*6c50*/  FSEL R87, R87, -INF , !P1 ;  /* 0xff80000057577808 */ /* 0x000fe40004800000 */
[----:B------:R-:W-:-:S04]  /*6c60*/  FMNMX.FTZ R40, R53, R40, !PT ;  /* 0x0000002835287209 */ /* 0x000fc80007810000 */
[----:B------:R-:W-:Y:S01]  /*6c70*/  FMNMX.FTZ R44, R87, R40, !PT ;  /* 0x00000028572c7209 */ /* 0x000fe20007810000 */
[----:B------:R-:W-:-:S01]  /*6c80*/  FFMA.FTZ R40, R2, R69, -R5 ;  /* 0x0000004502287223 */ /* 0x000fc20000010805 */
[----:B------:R-:W-:Y:S01]  /*6c90*/  FSEL R69, R4, RZ, P4 ;  /* 0x000000ff04457208 */ /* 0x000fe20002000000 */
[----:B------:R-:W-:Y:S02]  /*6ca0*/  MUFU.EX2 R61, R61 ;  /* 0x0000003d003d7308 */ /* 0x000fe40000000800 */
[----:B------:R-:W0:Y:S02]  /*6cb0*/  SHFL.BFLY PT, R65, R44, 0x2, 0x1f ;  /* 0x0c401f002c417f89 */ /* 0x000e2400000e0000 */
[----:B------:R-:W-:-:S04]  /*6cc0*/  FADD.FTZ R69, -R69, R6 ;  /* 0x0000000645457221 */ /* 0x000fc80000010100 */
[----:B------:R-:W-:Y:S08]  /*6cd0*/  MUFU.EX2 R11, R11 ;  /* 0x0000000b000b7308 */ /* 0x000ff00000000800 */
[----:B------:R-:W-:Y:S08]  /*6ce0*/  MUFU.EX2 R28, R28 ;  /* 0x0000001c001c7308 */ /* 0x000ff00000000800 */
[----:B------:R-:W-:Y:S01]  /*6cf0*/  MUFU.EX2 R13, R13 ;  /* 0x0000000d000d7308 */ /* 0x000fe20000000800 */
[----:B0-----:R-:W-:Y:S01]  /*6d00*/  FMNMX.FTZ R65, R44, R65, !PT ;  /* 0x000000412c417209 */ /* 0x001fe20007810000 */
[----:B------:R-:W-:-:S04]  /*6d10*/  FFMA.FTZ R44, R2, R77, -R5 ;  /* 0x0000004d022c7223 */ /* 0x000fc80000010805 */
[----:B------:R-:W0:Y:S02]  /*6d20*/  SHFL.BFLY PT, R48, R65, 0x1, 0x1f ;  /* 0x0c201f0041307f89 */ /* 0x000e2400000e0000 */
[----:B------:R-:W-:Y:S08]  /*6d30*/  MUFU.EX2 R40, R40 ;  /* 0x0000002800287308 */ /* 0x000ff00000000800 */
[----:B------:R-:W-:Y:S08]  /*6d40*/  MUFU.EX2 R15, R15 ;  /* 0x0000000f000f7308 */ /* 0x000ff00000000800 */
[----:B------:R-:W-:Y:S01]  /*6d50*/  MUFU.EX2 R42, R42 ;  /* 0x0000002a002a7308 */ /* 0x000fe20000000800 */
[----:B0-----:R-:W-:Y:S01]  /*6d60*/  FMNMX.FTZ R5, R65, R48, !PT ;  /* 0x0000003041057209 */ /* 0x001fe20007810000 */
[----:B------:R-:W-:-:S06]  /*6d70*/  FMUL.FTZ R65, R2, R69 ;  /* 0x0000004502417220 */ /* 0x000fcc0000410000 */
[----:B------:R-:W-:Y:S01]  /*6d80*/  MUFU.EX2 R21, R21 ;  /* 0x0000001500157308 */ /* 0x000fe20000000800 */
[----:B------:R-:W-:Y:S01]  /*6d90*/  FSETP.NEU.FTZ.AND P1, PT, R5, -INF , PT ;  /* 0xff8000000500780b */ /* 0x000fe20003f3d000 */
[----:B------:R-:W-:-:S03]  /*6da0*/  FFMA.FTZ R48, R2, R5, -8 ;  /* 0xc100000002307423 */ /* 0x000fc60000010005 */
[----:B------:R-:W-:Y:S02]  /*6db0*/  FSEL R62, R5, RZ, P1 ;  /* 0x000000ff053e7208 */ /* 0x000fe40000800000 */
[----:B------:R-:W-:Y:S01]  /*6dc0*/  FSEL R48, R48, RZ, P1 ;  /* 0x000000ff30307208 */ /* 0x000fe20000800000 */
[----:B------:R-:W0:Y:S04]  /*6dd0*/  MUFU.EX2 R65, R65 ;  /* 0x0000004100417308 */ /* 0x000e280000000800 */
[----:B------:R-:W-:-:S01]  /*6de0*/  FFMA.FTZ R54, R2, R45, -R48 ;  /* 0x0000002d02367223 */ /* 0x000fc20000010830 */
[----:B------:R-:W-:Y:S01]  /*6df0*/  FADD.FTZ R45, -R62, R7 ;  /* 0x000000073e2d7221 */ /* 0x000fe20000010100 */
[----:B------:R-:W-:-:S01]  /*6e00*/  FFMA.FTZ R69, R2, R30, -R48 ;  /* 0x0000001e02457223 */ /* 0x000fc20000010830 */
[C-C-:B------:R-:W-:Y:S01]  /*6e10*/  FFMA.FTZ R30, R2.reuse, R27, -R48.reuse ;  /* 0x0000001b021e7223 */ /* 0x140fe20000010830 */
[----:B------:R-:W-:-:S01]  /*6e20*/  FFMA.FTZ R27, R2, R33, -R48 ;  /* 0x00000021021b7223 */ /* 0x000fc20000010830 */
[C---:B------:R-:W-:Y:S01]  /*6e30*/  FMUL.FTZ R62, R2.reuse, R45 ;  /* 0x0000002d023e7220 */ /* 0x040fe20000410000 */
[----:B------:R-:W-:-:S01]  /*6e40*/  FFMA.FTZ R50, R2, R31, -R48 ;  /* 0x0000001f02327223 */ /* 0x000fc20000010830 */
[C-C-:B------:R-:W-:Y:S01]  /*6e50*/  FFMA.FTZ R31, R2.reuse, R37, -R48.reuse ;  /* 0x00000025021f7223 */ /* 0x140fe20000010830 */
[----:B------:R-:W-:Y:S01]  /*6e60*/  MUFU.EX2 R69, R69 ;  /* 0x0000004500457308 */ /* 0x000fe20000000800 */
[----:B------:R-:W-:-:S01]  /*6e70*/  FFMA.FTZ R52, R2, R35, -R48 ;  /* 0x0000002302347223 */ /* 0x000fc20000010830 */
[C-C-:B------:R-:W-:Y:S01]  /*6e80*/  FFMA.FTZ R33, R2.reuse, R41, -R48.reuse ;  /* 0x0000002902217223 */ /* 0x140fe20000010830 */
[----:B------:R-:W-:-:S01]  /*6e90*/  FFMA.FTZ R35, R2, R163, -R48 ;  /* 0x000000a302237223 */ /* 0x000fc20000010830 */
[----:B------:R-:W-:Y:S01]  /*6ea0*/  FFMA.FTZ R56, R2, R165, -R48 ;  /* 0x000000a502387223 */ /* 0x000fe20000010830 */
[----:B0-----:R-:W-:-:S01]  /*6eb0*/  FFMA.FTZ R68, R65, R3, R10 ;  /* 0x0000000341447223 */ /* 0x001fc2000001000a */
[C-C-:B------:R-:W-:Y:S01]  /*6ec0*/  FFMA.FTZ R37, R2.reuse, R187, -R48.reuse ;  /* 0x000000bb02257223 */ /* 0x140fe20000010830 */
[----:B------:R-:W-:-:S01]  /*6ed0*/  FFMA.FTZ R58, R2, R195, -R48 ;  /* 0x000000c3023a7223 */ /* 0x000fc20000010830 */
[----:B------:R-:W0:Y:S01]  /*6ee0*/  MUFU.EX2 R62, R62 ;  /* 0x0000003e003e7308 */ /* 0x000e220000000800 */
[----:B------:R-:W-:-:S01]  /*6ef0*/  FADD.FTZ R73, R39, R68 ;  /* 0x0000004427497221 */ /* 0x000fc20000010000 */
[C-C-:B------:R-:W-:Y:S01]  /*6f00*/  FFMA.FTZ R41, R2.reuse, R199, -R48.reuse ;  /* 0x000000c702297223 */ /* 0x140fe20000010830 */
[----:B------:R-:W-:-:S01]  /*6f10*/  FFMA.FTZ R60, R2, R197, -R48 ;  /* 0x000000c5023c7223 */ /* 0x000fc20000010830 */
[----:B------:R-:W-:Y:S01]  /*6f20*/  FFMA.FTZ R201, R2, R201, -R48 ;  /* 0x000000c902c97223 */ /* 0x000fe20000010830 */
[----:B------:R-:W-:-:S01]  /*6f30*/  FADD.FTZ R70, R12, R73 ;  /* 0x000000490c467221 */ /* 0x000fc20000010000 */
[C-C-:B------:R-:W-:Y:S01]  /*6f40*/  FFMA.FTZ R64, R2.reuse, R55, -R48.reuse ;  /* 0x0000003702407223 */ /* 0x140fe20000010830 */
[----:B------:R-:W-:-:S01]  /*6f50*/  FFMA.FTZ R45, R2, R191, -R48 ;  /* 0x000000bf022d7223 */ /* 0x000fc20000010830 */
[----:B------:R-:W1:Y:S01]  /*6f60*/  MUFU.EX2 R30, R30 ;  /* 0x0000001e001e7308 */ /* 0x000e620000000800 */
[----:B------:R-:W-:-:S01]  /*6f70*/  FADD.FTZ R73, R43, R70 ;  /* 0x000000462b497221 */ /* 0x000fc20000010000 */
[C-C-:B------:R-:W-:Y:S01]  /*6f80*/  FFMA.FTZ R66, R2.reuse, R189, -R48.reuse ;  /* 0x000000bd02427223 */ /* 0x140fe20000010830 */
[----:B------:R-:W-:-:S01]  /*6f90*/  FFMA.FTZ R55, R2, R193, -R48 ;  /* 0x000000c102377223 */ /* 0x000fc20000010830 */
[----:B------:R-:W-:Y:S01]  /*6fa0*/  FFMA.FTZ R68, R2, R63, -R48 ;  /* 0x0000003f02447223 */ /* 0x000fe20000010830 */
[----:B------:R-:W-:-:S01]  /*6fb0*/  FADD.FTZ R70, R14, R73 ;  /* 0x000000490e467221 */ /* 0x000fc20000010000 */
[C-C-:B------:R-:W-:Y:S01]  /*6fc0*/  FFMA.FTZ R63, R2.reuse, R167, -R48.reuse ;  /* 0x000000a7023f7223 */ /* 0x140fe20000010830 */
[----:B------:R-:W-:-:S01]  /*6fd0*/  FFMA.FTZ R159, R2, R159, -R48 ;  /* 0x0000009f029f7223 */ /* 0x000fc20000010830 */
[----:B------:R-:W2:Y:S01]  /*6fe0*/  MUFU.EX2 R27, R27 ;  /* 0x0000001b001b7308 */ /* 0x000ea20000000800 */
[----:B0-----:R-:W-:-:S01]  /*6ff0*/  FFMA.FTZ R3, R62, R0, R69 ;  /* 0x000000003e037223 */ /* 0x001fc20000010045 */
[----:B------:R-:W-:Y:S01]  /*7000*/  FADD.FTZ R73, R47, R70 ;  /* 0x000000462f497221 */ /* 0x000fe20000010000 */
[----:B------:R-:W-:-:S01]  /*7010*/  FFMA.FTZ R70, R2, R161, -R48 ;  /* 0x000000a102467223 */ /* 0x000fc20000010830 */
[C-C-:B------:R-:W-:Y:S01]  /*7020*/  FFMA.FTZ R79, R2.reuse, R79, -R48.reuse ;  /* 0x0000004f024f7223 */ /* 0x140fe20000010830 */
[----:B------:R-:W-:-:S01]  /*7030*/  FFMA.FTZ R57, R2, R57, -R48 ;  /* 0x0000003902397223 */ /* 0x000fc20000010830 */
[----:B------:R-:W-:Y:S01]  /*7040*/  FADD.FTZ R72, R20, R73 ;  /* 0x0000004914487221 */ /* 0x000fe20000010000 */
[----:B------:R-:W-:-:S01]  /*7050*/  FFMA.FTZ R83, R2, R83, -R48 ;  /* 0x0000005302537223 */ /* 0x000fc20000010830 */
[----:B------:R-:W0:Y:S01]  /*7060*/  MUFU.EX2 R50, R50 ;  /* 0x0000003200327308 */ /* 0x000e220000000800 */
[----:B-1----:R-:W-:-:S01]  /*7070*/  FADD.FTZ R0, R30, R3 ;  /* 0x000000031e007221 */ /* 0x002fc20000010000 */
[----:B------:R-:W-:Y:S01]  /*7080*/  FADD.FTZ R73, R49, R72 ;  /* 0x0000004831497221 */ /* 0x000fe20000010000 */
[----:B------:R-:W-:-:S01]  /*7090*/  FFMA.FTZ R72, R2, R185, -R48 ;  /* 0x000000b902487223 */ /* 0x000fc20000010830 */
[----:B------:R-:W-:-:S02]  /*70a0*/  FFMA.FTZ R53, R2, R53, -R48 ;  /* 0x0000003502357223 */ /* 0x000fc40000010830 */
[----:B------:R-:W-:-:S01]  /*70b0*/  FADD.FTZ R74, R24, R73 ;  /* 0x00000049184a7221 */ /* 0x000fc20000010000 */
[----:B------:R-:W-:Y:S01]  /*70c0*/  FFMA.FTZ R73, R2, R71, -R48 ;  /* 0x0000004702497223 */ /* 0x000fe20000010830 */
[----:B------:R-:W1:Y:S01]  /*70d0*/  MUFU.EX2 R31, R31 ;  /* 0x0000001f001f7308 */ /* 0x000e620000000800 */
[----:B--2---:R-:W-:-:S01]  /*70e0*/  FADD.FTZ R3, R27, R0 ;  /* 0x000000001b037221 */ /* 0x004fc20000010000 */
[----:B------:R-:W-:Y:S01]  /*70f0*/  FADD.FTZ R77, R51, R74 ;  /* 0x0000004a334d7221 */ /* 0x000fe20000010000 */
[----:B------:R-:W-:-:S03]  /*7100*/  FFMA.FTZ R71, R2, R157, -R48 ;  /* 0x0000009d02477223 */ /* 0x000fc60000010830 */
[----:B------:R-:W-:Y:S02]  /*7110*/  FADD.FTZ R74, R26, R77 ;  /* 0x0000004d1a4a7221 */ /* 0x000fe40000010000 */
[----:B------:R-:W2:Y:S01]  /*7120*/  MUFU.EX2 R52, R52 ;  /* 0x0000003400347308 */ /* 0x000ea20000000800 */
[----:B0-----:R-:W-:-:S01]  /*7130*/  FADD.FTZ R0, R50, R3 ;  /* 0x0000000332007221 */ /* 0x001fc20000010000 */
[----:B------:R-:W-:-:S04]  /*7140*/  FADD.FTZ R77, R59, R74 ;  /* 0x0000004a3b4d7221 */ /* 0x000fc80000010000 */
[----:B------:R-:W-:Y:S02]  /*7150*/  FADD.FTZ R74, R34, R77 ;  /* 0x0000004d224a7221 */ /* 0x000fe40000010000 */
[----:B------:R-:W0:Y:S01]  /*7160*/  MUFU.EX2 R33, R33 ;  /* 0x0000002100217308 */ /* 0x000e220000000800 */
[----:B-1----:R-:W-:-:S01]  /*7170*/  FADD.FTZ R3, R31, R0 ;  /* 0x000000001f037221 */ /* 0x002fc20000010000 */
[----:B------:R-:W-:Y:S01]  /*7180*/  FADD.FTZ R77, R67, R74 ;  /* 0x0000004a434d7221 */ /* 0x000fe20000010000 */
[----:B------:R-:W-:-:S01]  /*7190*/  FFMA.FTZ R74, R2, R155, -R48 ;  /* 0x0000009b024a7223 */ /* 0x000fc20000010830 */
[----:B------:R-:W-:Y:S02]  /*71a0*/  FFMA.FTZ R48, R2, R87, -R48 ;  /* 0x0000005702307223 */ /* 0x000fe40000010830 */
[----:B------:R-:W-:-:S02]  /*71b0*/  FADD.FTZ R76, R36, R77 ;  /* 0x0000004d244c7221 */ /* 0x000fc40000010000 */
        /* <DEDUP_REMOVED lines=35> */
[----:B------:R-:W-:-:S06]  /*73f0*/  FADD.FTZ R3, R11, R76 ;  /* 0x0000004c0b037221 */ /* 0x000fcc0000010000 */
        /* <DEDUP_REMOVED lines=12> */
[----:B------:R-:W2:Y:S08]  /*74c0*/  MUFU.EX2 R78, R159 ;  /* 0x0000009f004e7308 */ /* 0x000eb00000000800 */
[----:B------:R-:W3:Y:S08]  /*74d0*/  MUFU.EX2 R44, R44 ;  /* 0x0000002c002c7308 */ /* 0x000ef00000000800 */
[----:B------:R-:W4:Y:S08]  /*74e0*/  MUFU.EX2 R79, R79 ;  /* 0x0000004f004f7308 */ /* 0x000f300000000800 */
[----:B------:R-:W5:Y:S08]  /*74f0*/  MUFU.EX2 R25, R25 ;  /* 0x0000001900197308 */ /* 0x000f700000000800 */
[----:B------:R0:W5:Y:S08]  /*7500*/  MUFU.EX2 R80, R57 ;  /* 0x0000003900507308 */ /* 0x0001700000000800 */
[----:B------:R-:W5:Y:S01]  /*7510*/  MUFU.EX2 R46, R46 ;  /* 0x0000002e002e7308 */ /* 0x000f620000000800 */
[----:B0-----:R-:W-:-:S01]  /*7520*/  FADD.FTZ R57, R71, R0 ;  /* 0x0000000047397221 */ /* 0x001fc20000010000 */
[----:B------:R-:W-:-:S03]  /*7530*/  FADD.FTZ R0, R42, R3 ;  /* 0x000000032a007221 */ /* 0x000fc60000010000 */
[----:B-1----:R-:W-:Y:S01]  /*7540*/  FADD.FTZ R57, R74, R57 ;  /* 0x000000394a397221 */ /* 0x002fe20000010000 */
[----:B------:R-:W-:-:S02]  /*7550*/  FADD.FTZ R3, R21, R0 ;  /* 0x0000000015037221 */ /* 0x000fc40000010000 */
[----:B------:R-:W0:Y:S01]  /*7560*/  MUFU.EX2 R82, R83 ;  /* 0x0000005300527308 */ /* 0x000e220000000800 */
[----:B--2---:R-:W-:-:S01]  /*7570*/  FADD.FTZ R57, R78, R57 ;  /* 0x000000394e397221 */ /* 0x004fc20000010000 */
[----:B---3--:R-:W-:-:S03]  /*7580*/  FADD.FTZ R0, R44, R3 ;  /* 0x000000032c007221 */ /* 0x008fc60000010000 */
[----:B----4-:R-:W-:Y:S01]  /*7590*/  FADD.FTZ R57, R79, R57 ;  /* 0x000000394f397221 */ /* 0x010fe20000010000 */
[----:B-----5:R-:W-:-:S02]  /*75a0*/  FADD.FTZ R3, R25, R0 ;  /* 0x0000000019037221 */ /* 0x020fc40000010000 */
[----:B------:R-:W1:Y:S01]  /*75b0*/  MUFU.EX2 R29, R29 ;  /* 0x0000001d001d7308 */ /* 0x000e620000000800 */
[----:B------:R-:W-:-:S01]  /*75c0*/  FADD.FTZ R57, R80, R57 ;  /* 0x0000003950397221 */ /* 0x000fc20000010000 */
[----:B------:R-:W-:-:S06]  /*75d0*/  FADD.FTZ R0, R46, R3 ;  /* 0x000000032e007221 */ /* 0x000fcc0000010000 */
        /* <DEDUP_REMOVED lines=10> */
.L_x_1308:
        /* <DEDUP_REMOVED lines=107> */
.L_x_1290:
[----:B------:R-:W2:Y:S01]  /*7d30*/  LDL R6, [R1] ;  /* 0x0000000001067983 */ /* 0x000ea20000100800 */
[----:B------:R-:W-:Y:S02]  /*7d40*/  ISETP.NE.AND P2, PT, R178, 0x1, PT ;  /* 0x00000001b200780c */ /* 0x000fe40003f45270 */
[----:B------:R-:W-:-:S11]  /*7d50*/  IADD3 R11, R16, 0x1, -R17 ;  /* 0x00000001100b7810 */ /* 0x000fd60007ffe811 */
[----:B------:R-:W0:Y:S08]  /*7d60*/  @P2 LDC R7, c[0x0][0x44c] ;  /* 0x00011300ff072b82 */ /* 0x000e300000000800 */
[----:B------:R-:W1:Y:S01]  /*7d70*/  @P2 LDC R8, c[0x0][0x450] ;  /* 0x00011400ff082b82 */ /* 0x000e620000000800 */
[----:B--2---:R-:W-:Y:S01]  /*7d80*/  LOP3.LUT P1, RZ, R6, 0x1, RZ, 0xc0, !PT ;  /* 0x0000000106ff7812 */ /* 0x004fe2000782c0ff */
[----:B------:R-:W-:-:S04]  /*7d90*/  VIADD R6, R19, 0x7f ;  /* 0x0000007f13067836 */ /* 0x000fc80000000000 */
[----:B0-----:R-:W-:-:S05]  /*7da0*/  @P2 IMAD.HI.U32 R7, R6, R7, RZ ;  /* 0x0000000706072227 */ /* 0x001fca00078e00ff */
[----:B-1----:R-:W-:-:S05]  /*7db0*/  @P2 SHF.R.U32.HI R6, RZ, R8, R7 ;  /* 0x00000008ff062219 */ /* 0x002fca0000011607 */
[----:B------:R-:W-:-:S04]  /*7dc0*/  IMAD.IADD R6, R11, 0x1, R6 ;  /* 0x000000010b067824 */ /* 0x000fc800078e0206 */
[----:B------:R-:W-:Y:S01]  /*7dd0*/  VIADD R7, R6, -UR30 ;  /* 0x8000001e06077c36 */ /* 0x000fe20008000000 */
[----:B------:R-:W-:Y:S06]  /*7de0*/  @!P1 BRA `(.L_x_1310) ;  /* 0x0000000000449947 */ /* 0x000fec0003800000 */
        /* <DEDUP_REMOVED lines=10> */
.L_x_1311:
[----:B------:R-:W0:Y:S02]  /*7e90*/  LDC R13, c[0x0][0x9e4] ;  /* 0x00027900ff0d7b82 */ /* 0x000e240000000800 */
[----:B0-----:R-:W-:-:S13]  /*7ea0*/  ISETP.NE.AND P1, PT, R13, 0x1, PT ;  /* 0x000000010d00780c */ /* 0x001fda0003f25270 */
[----:B------:R-:W0:Y:S02]  /*7eb0*/  @P1 LDC.64 R10, c[0x0][0x9e8] ;  /* 0x00027a00ff0a1b82 */ /* 0x000e240000000a00 */
[----:B0-----:R-:W-:-:S05]  /*7ec0*/  @P1 IMAD.HI.U32 R8, R6, R10, RZ ;  /* 0x0000000a06081227 */ /* 0x001fca00078e00ff */
[----:B------:R-:W-:-:S07]  /*7ed0*/  @P1 SHF.R.U32.HI R6, RZ, R11, R8 ;  /* 0x0000000bff061219 */ /* 0x000fce0000011608 */
.L_x_1312:
[----:B------:R-:W-:-:S05]  /*7ee0*/  IMAD R6, R6, R13, RZ ;  /* 0x0000000d06067224 */ /* 0x000fca00078e02ff */
[----:B------:R-:W-:-:S07]  /*7ef0*/  VIMNMX R7, R7, R6, !PT ;  /* 0x0000000607077248 */ /* 0x000fce0007fe0100 */
.L_x_1310:
        /* <DEDUP_REMOVED lines=12> */
.L_x_1324:
[----:B------:R-:W-:Y:S01]  /*7fc0*/  ISETP.NE.AND P2, PT, RZ, UR39, PT ;  /* 0x00000027ff007c0c */ /* 0x000fe2000bf45270 */
[----:B------:R-:W-:-:S04]  /*7fd0*/  UISETP.NE.AND UP0, UPT, UR4, 0x1, UPT ;  /* 0x000000010400788c */ /* 0x000fc8000bf05270 */
[----:B------:R-:W-:-:S04]  /*7fe0*/  USEL UR37, URZ, 0x1, UP0 ;  /* 0x000000013f257887 */ /* 0x000fc80008000000 */
[----:B------:R-:W-:-:S04]  /*7ff0*/  ULOP3.LUT UR37, UR5, UR37, URZ, 0x3c, !UPT ;  /* 0x0000002505257292 */ /* 0x000fc8000f8e3c3f */
[----:B------:R-:W-:Y:S08]  /*8000*/  @P2 BRA `(.L_x_1314) ;  /* 0x0000000000382947 */ /* 0x000ff00003800000 */
[----:B------:R-:W-:Y:S05]  /*8010*/  @!P0 BRA `(.L_x_1315) ;  /* 0x0000000000048947 */ /* 0x000fea0003800000 */
[----:B------:R-:W-:Y:S01]  /*8020*/  BPT.TRAP 0x1 ;  /* 0x000000040000795c */ /* 0x000fe20000300000 */
.L_x_1315:
        /* <DEDUP_REMOVED lines=9> */
.L_x_1316:
[----:B-1----:R-:W-:Y:S05]  /*80c0*/  @P1 BRA `(.L_x_1314) ;  /* 0x0000000000081947 */ /* 0x002fea0003800000 */
[----:B------:R-:W1:Y:S02]  /*80d0*/  SYNCS.PHASECHK.TRANS64.TRYWAIT P1, [UR6+0x22830], R4 ;  /* 0x02283004ff0075a7 */ /* 0x000e640008020146 */
[----:B-1----:R-:W-:Y:S05]  /*80e0*/  @!P1 BRA `(.L_x_1317) ;  /* 0x000000dc00e49947 */ /* 0x002fea0003800000 */
.L_x_1314:
        /* <DEDUP_REMOVED lines=40> */
.L_x_1319:
[----:B------:R-:W-:Y:S01]  /*8370*/  ULEA UR6, UR4, UR38, 0x3 ;  /* 0x0000002604067291 */ /* 0x000fe2000f8e183f */
[----:B------:R-:W-:-:S05]  /*8380*/  IMAD.U32 R4, RZ, RZ, UR5 ;  /* 0x00000005ff047e24 */ /* 0x000fca000f8e00ff */
[----:B------:R-:W-:-:S04]  /*8390*/  SHF.L.U32 R4, R4, 0x1f, RZ ;  /* 0x0000001f04047819 */ /* 0x000fc800000006ff */
[----:B------:R0:W1:Y:S01]  /*83a0*/  SYNCS.PHASECHK.TRANS64.TRYWAIT P1, [UR6+0x22850], R4 ;  /* 0x02285004ff0075a7 */ /* 0x0000620008020146 */
[----:B------:R-:W-:Y:S05]  /*83b0*/  @!P0 BRA `(.L_x_1320) ;  /* 0x0000000000048947 */ /* 0x000fea0003800000 */
[----:B------:R-:W-:Y:S01]  /*83c0*/  BPT.TRAP 0x1 ;  /* 0x000000040000795c */ /* 0x000fe20000300000 */
.L_x_1320:
[----:B-1----:R-:W-:Y:S05]  /*83d0*/  @P1 BRA `(.L_x_1318) ;  /* 0x0000000000081947 */ /* 0x002fea0003800000 */
[----:B------:R-:W1:Y:S02]  /*83e0*/  SYNCS.PHASECHK.TRANS64.TRYWAIT P1, [UR6+0x22850], R4 ;  /* 0x02285004ff0075a7 */ /* 0x000e640008020146 */
[----:B-1----:R-:W-:Y:S05]  /*83f0*/  @!P1 BRA `(.L_x_1321) ;  /* 0x000000dc00389947 */ /* 0x002fea0003800000 */
.L_x_1318:
[----:B------:R-:W-:Y:S01]  /*8400*/  UIADD3 UR5, UR38, 0x400, URZ ;  /* 0x0000040026057890 */ /* 0x000fe2000fffe03f */
[----:B------:R-:W-:Y:S01]  /*8410*/  WARPGROUP.ARRIVE ;  /* 0x00000000000079c5 */ /* 0x000fe20000000000 */
[----:B------:R-:W-:Y:S01]  /*8420*/  UMOV UR7, 0x40000040 ;  /* 0x4000004000077882 */ /* 0x000fe20000000000 */
[----:B------:R-:W-:Y:S01]  /*8430*/  UMOV UR11, 0x40000040 ;  /* 0x40000040000b7882 */ /* 0x000fe20000000000 */
[----:B------:R-:W-:-:S03]  /*8440*/  USHF.R.U32.HI UR5, URZ, 0x4, UR5 ;  /* 0x000000043f057899 */ /* 0x000fc60008011605 */
[----:B-1----:R-:W1:Y:S01]  /*8450*/  S2R R5, SR_TID.X ;  /* 0x0000000000057919 */ /* 0x002e620000002100 */
[----:B------:R-:W-:-:S04]  /*8460*/  ULOP3.LUT UR5, UR5, 0x3fff, URZ, 0xc0, !UPT ;  /* 0x00003fff05057892 */ /* 0x000fc8000f8ec03f */
[----:B------:R-:W-:-:S04]  /*8470*/  ULOP3.LUT UR5, UR5, 0x10000, URZ, 0xfc, !UPT ;  /* 0x0001000005057892 */ /* 0x000fc8000f8efc3f */
[----:B------:R-:W-:-:S04]  /*8480*/  ULEA UR6, UR4, UR5, 0xa ;  /* 0x0000000504067291 */ /* 0x000fc8000f8e503f */
[----:B------:R-:W-:-:S05]  /*8490*/  UIADD3 UR10, UR6, 0x2, URZ ;  /* 0x00000002060a7890 */ /* 0x000fca000fffe03f */
[----:B------:R-:W-:Y:S01]  /*84a0*/  QGMMA.64x128x32.F32.E4M3.E4M3 R88, R164, gdesc[UR4], R88, gsb0 ;  /* 0x01e00004a4587df3 */ /* 0x000fe20008000858 */
        /* <DEDUP_REMOVED lines=11> */
[----:B------:R-:W-:Y:S03]  /*8560*/  QGMMA.64x128x32.F32.E4M3.E4M3 R88, R156, gdesc[UR8], R88, gsb0 ;  /* 0x01e000089c587df3 */ /* 0x000fe60008000858 */
[----:B------:R-:W-:Y:S02]  /*8570*/  WARPGROUP.DEPBAR.LE gsb0, 0x0 ;  /* 0x00008000000079c5 */ /* 0x000fe40000010000 */
[----:B------:R-:W-:-:S07]  /*8580*/  WARPGROUP.ARRIVE ;  /* 0x00000000000079c5 */ /* 0x000fce0000000000 */
[----:B------:R-:W-:Y:S03]  /*8590*/  QGMMA.64x128x32.F32.E4M3.E4M3 R88, R152, gdesc[UR4], R88, gsb0 ;  /* 0x01e0000498587df3 */ /* 0x000fe60008000858 */
[----:B------:R-:W-:Y:S02]  /*85a0*/  WARPGROUP.DEPBAR.LE gsb0, 0x0 ;  /* 0x00008000000079c5 */ /* 0x000fe40000010000 */
[----:B------:R0:W-:Y:S06]  /*85b0*/  BAR.ARV R4, 0x100 ;  /* 0x000400040000751d */ /* 0x0001ec0000002000 */
[----:B------:R-:W-:Y:S05]  /*85c0*/  @!P0 BRA `(.L_x_1322) ;  /* 0x0000000000048947 */ /* 0x000fea0003800000 */
[----:B------:R-:W-:Y:S01]  /*85d0*/  BPT.TRAP 0x1 ;  /* 0x000000040000795c */ /* 0x000fe20000300000 */
.L_x_1322:
        /* <DEDUP_REMOVED lines=77> */
[----:B------:R-:W-:-:S03]  /*8ab0*/  FFMA.FTZ R153, R2, R4, -8 ;  /* 0xc100000002997423 */ /* 0x000fc60000010004 */
[C---:B------:R-:W-:Y:S01]  /*8ac0*/  FMUL.FTZ R14, R2.reuse, R11 ;  /* 0x0000000b020e7220 */ /* 0x040fe20000410000 */
[----:B------:R-:W-:-:S01]  /*8ad0*/  FFMA.FTZ R21, R2, R37, -R153 ;  /* 0x0000002502157223 */ /* 0x000fc20000010899 */
[----:B------:R-:W-:Y:S01]  /*8ae0*/  FADD.FTZ R11, -R5, R8 ;  /* 0x00000008050b7221 */ /* 0x000fe20000010100 */
[----:B------:R-:W-:-:S01]  /*8af0*/  FFMA.FTZ R37, R2, R53, -R153 ;  /* 0x0000003502257223 */ /* 0x000fc20000010899 */
[C---:B------:R-:W-:Y:S01]  /*8b00*/  FFMA.FTZ R53, R2.reuse, R69, -R153 ;  /* 0x0000004502357223 */ /* 0x040fe20000010899 */
[----:B------:R-:W-:-:S01]  /*8b10*/  FFMA.FTZ R69, R2, R5, -8 ;  /* 0xc100000002457423 */ /* 0x000fc20000010005 */
[C---:B------:R-:W-:Y:S01]  /*8b20*/  FMUL.FTZ R9, R2.reuse, R11 ;  /* 0x0000000b02097220 */ /* 0x040fe20000410000 */
[----:B------:R-:W-:-:S01]  /*8b30*/  FFMA.FTZ R11, R2, R24, -R153 ;  /* 0x00000018020b7223 */ /* 0x000fc20000010899 */
[C---:B------:R-:W-:Y:S01]  /*8b40*/  FFMA.FTZ R10, R2.reuse, R25, -R153 ;  /* 0x00000019020a7223 */ /* 0x040fe20000010899 */
        /* <DEDUP_REMOVED lines=36> */
[C---:B------:R-:W-:Y:S01]  /*8d90*/  FFMA.FTZ R54, R2.reuse, R54, -R69 ;  /* 0x0000003602367223 */ /* 0x040fe20000010845 */
[----:B------:R-:W-:-:S01]  /*8da0*/  FFMA.FTZ R49, R2, R65, -R153 ;  /* 0x0000004102317223 */ /* 0x000fc20000010899 */
[C---:B------:R-:W-:Y:S01]  /*8db0*/  FFMA.FTZ R65, R2.reuse, R81, -R153 ;  /* 0x0000005102417223 */ /* 0x040fe20000010899 */
[----:B------:R-:W-:-:S01]  /*8dc0*/  FFMA.FTZ R55, R2, R55, -R69 ;  /* 0x0000003702377223 */ /* 0x000fc20000010845 */
[C---:B------:R-:W-:Y:S01]  /*8dd0*/  FFMA.FTZ R58, R2.reuse, R58, -R69 ;  /* 0x0000003a023a7223 */ /* 0x040fe20000010845 */
[----:B------:R-:W-:-:S01]  /*8de0*/  FFMA.FTZ R41, R2, R57, -R153 ;  /* 0x0000003902297223 */ /* 0x000fc20000010899 */
[----:B------:R-:W2:Y:S01]  /*8df0*/  MUFU.EX2 R27, R27 ;  /* 0x0000001b001b7308 */ /* 0x000ea20000000800 */
[----:B0-----:R-:W-:-:S01]  /*8e00*/  FFMA.FTZ R0, R9, R0, R26 ;  /* 0x0000000009007223 */ /* 0x001fc2000001001a */
[C---:B------:R-:W-:Y:S01]  /*8e10*/  FFMA.FTZ R59, R2.reuse, R59, -R69 ;  /* 0x0000003b023b7223 */ /* 0x040fe20000010845 */
[----:B------:R-:W-:-:S01]  /*8e20*/  FFMA.FTZ R44, R2, R60, -R153 ;  /* 0x0000003c022c7223 */ /* 0x000fc20000010899 */
[C-C-:B------:R-:W-:Y:S01]  /*8e30*/  FFMA.FTZ R62, R2.reuse, R62, -R69.reuse ;  /* 0x0000003e023e7223 */ /* 0x140fe20000010845 */
        /* <DEDUP_REMOVED lines=15> */
[C-C-:B------:R-:W-:Y:S01]  /*8f30*/  FFMA.FTZ R82, R2.reuse, R82, -R69.reuse ;  /* 0x0000005202527223 */ /* 0x140fe20000010845 */
[----:B------:R-:W-:-:S01]  /*8f40*/  FFMA.FTZ R83, R2, R83, -R69 ;  /* 0x0000005302537223 */ /* 0x000fc20000010845 */
[C---:B------:R-:W-:Y:S01]  /*8f50*/  FFMA.FTZ R68, R2.reuse, R84, -R153 ;  /* 0x0000005402447223 */ /* 0x040fe20000010899 */
[----:B------:R-:W-:-:S01]  /*8f60*/  FFMA.FTZ R86, R2, R86, -R69 ;  /* 0x0000005602567223 */ /* 0x000fc20000010845 */
[----:B------:R-:W2:Y:S01]  /*8f70*/  MUFU.EX2 R13, R13 ;  /* 0x0000000d000d7308 */ /* 0x000ea20000000800 */
[----:B0-----:R-:W-:-:S01]  /*8f80*/  FADD.FTZ R0, R12, R3 ;  /* 0x000000030c007221 */ /* 0x001fc20000010000 */
[----:B------:R-:W-:-:S06]  /*8f90*/  FFMA.FTZ R73, R2, R85, -R153 ;  /* 0x0000005502497223 */ /* 0x000fcc0000010899 */
        /* <DEDUP_REMOVED lines=48> */
[C-C-:B------:R-:W-:Y:S01]  /*92a0*/  FFMA.FTZ R72, R2.reuse, R75, -R69.reuse ;  /* 0x0000004b02487223 */ /* 0x140fe20000010845 */
[----:B------:R-:W-:-:S05]  /*92b0*/  FFMA.FTZ R69, R2, R87, -R69 ;  /* 0x0000005702457223 */ /* 0x000fca0000010845 */
        /* <DEDUP_REMOVED lines=72> */
.L_x_1323:
[----:B------:R-:W-:Y:S01]  /*9740*/  ULEA UR4, UR4, UR38, 0x3 ;  /* 0x0000002604047291 */ /* 0x000fe2000f8e183f */
[----:B------:R-:W-:Y:S01]  /*9750*/  ISETP.GT.AND P1, PT, R7, R6, PT ;  /* 0x000000060700720c */ /* 0x000fe20003f24270 */
[----:B------:R-:W-:Y:S01]  /*9760*/  UMOV UR5, UR37 ;  /* 0x0000002500057c82 */ /* 0x000fe20008000000 */
[----:B------:R-:W-:Y:S01]  /*9770*/  F2FP.SATFINITE.E4M3.F32.PACK_AB_MERGE_C R12, R13, R12, RZ ;  /* 0x0000000c0d0c723e */ /* 0x000fe200048070ff */
[----:B------:R-:W-:Y:S01]  /*9780*/  UIADD3 UR4, UR4, 0x22860, URZ ;  /* 0x0002286004047890 */ /* 0x000fe2000fffe03f */
[----:B------:R-:W-:Y:S01]  /*9790*/  F2FP.SATFINITE.E4M3.F32.PACK_AB_MERGE_C R20, R21, R20, RZ ;  /* 0x000000141514723e */ /* 0x000fe200048070ff */
[----:B------:R-:W-:Y:S01]  /*97a0*/  FMUL.FTZ R88, R88, R8 ;  /* 0x0000000858587220 */ /* 0x000fe20000410000 */
        /* <DEDUP_REMOVED lines=13> */
[----:B------:R-:W-:Y:S01]  /*9880*/  UMOV UR4, UR36 ;  /* 0x0000002400047c82 */ /* 0x000fe20008000000 */
        /* <DEDUP_REMOVED lines=86> */
[----:B------:R-:W-:-:S07]  /*9df0*/  IMAD.MOV.U32 R9, RZ, RZ, R7 ;  /* 0x000000ffff097224 */ /* 0x000fce00078e0007 */
.L_x_1313:
        /* <DEDUP_REMOVED lines=8> */
[----:B------:R-:W-:-:S05]  /*9e80*/  ULDC UR33, c[0x0][0x9e0] ;  /* 0x0002780000217ab9 */ /* 0x000fca0000000800 */
.L_x_1344:
        /* <DEDUP_REMOVED lines=9> */
.L_x_1327:
[----:B------:R-:W-:Y:S01]  /*9f20*/  ULEA UR10, UR36, UR38, 0x3 ;  /* 0x00000026240a7291 */ /* 0x000fe2000f8e183f */
[----:B------:R-:W-:-:S05]  /*9f30*/  IMAD.U32 R4, RZ, RZ, UR37 ;  /* 0x00000025ff047e24 */ /* 0x000fca000f8e00ff */
[----:B------:R-:W-:-:S04]  /*9f40*/  SHF.L.U32 R4, R4, 0x1f, RZ ;  /* 0x0000001f04047819 */ /* 0x000fc800000006ff */
[----:B------:R0:W1:Y:S01]  /*9f50*/  SYNCS.PHASECHK.TRANS64.TRYWAIT P1, [UR10+0x22830], R4 ;  /* 0x02283004ff0075a7 */ /* 0x000062000802014a */
[----:B------:R-:W-:Y:S05]  /*9f60*/  @!P0 BRA `(.L_x_1328) ;  /* 0x0000000000048947 */ /* 0x000fea0003800000 */
[----:B------:R-:W-:Y:S01]  /*9f70*/  BPT.TRAP 0x1 ;  /* 0x000000040000795c */ /* 0x000fe20000300000 */
.L_x_1328:
[----:B-1----:R-:W-:Y:S05]  /*9f80*/  @P1 BRA `(.L_x_1326) ;  /* 0x0000000000081947 */ /* 0x002fea0003800000 */
[----:B------:R-:W1:Y:S02]  /*9f90*/  SYNCS.PHASECHK.TRANS64.TRYWAIT P1, [UR10+0x22830], R4 ;  /* 0x02283004ff0075a7 */ /* 0x000e64000802014a */
[----:B-1----:R-:W-:Y:S05]  /*9fa0*/  @!P1 BRA `(.L_x_1329) ;  /* 0x000000c000649947 */ /* 0x002fea0003800000 */
.L_x_1326:
        /* <DEDUP_REMOVED lines=37> */
.L_x_1331:
[----:B------:R-:W-:Y:S01]  /*a200*/  ULEA UR10, UR4, UR38, 0x3 ;  /* 0x00000026040a7291 */ /* 0x000fe2000f8e183f */
[----:B------:R-:W-:-:S05]  /*a210*/  IMAD.U32 R4, RZ, RZ, UR5 ;  /* 0x00000005ff047e24 */ /* 0x000fca000f8e00ff */
[----:B------:R-:W-:-:S04]  /*a220*/  SHF.L.U32 R4, R4, 0x1f, RZ ;  /* 0x0000001f04047819 */ /* 0x000fc800000006ff */
[----:B------:R0:W1:Y:S01]  /*a230*/  SYNCS.PHASECHK.TRANS64.TRYWAIT P1, [UR10+0x22850], R4 ;  /* 0x02285004ff0075a7 */ /* 0x000062000802014a */
[----:B------:R-:W-:Y:S05]  /*a240*/  @!P0 BRA `(.L_x_1332) ;  /* 0x0000000000048947 */ /* 0x000fea0003800000 */
[----:B------:R-:W-:Y:S01]  /*a250*/  BPT.TRAP 0x1 ;  /* 0x000000040000795c */ /* 0x000fe20000300000 */
.L_x_1332:
[----:B-1----:R-:W-:Y:S05]  /*a260*/  @P1 BRA `(.L_x_1330) ;  /* 0x0000000000081947 */ /* 0x002fea0003800000 */
[----:B------:R-:W1:Y:S02]  /*a270*/  SYNCS.PHASECHK.TRANS64.TRYWAIT P1, [UR10+0x22850], R4 ;  /* 0x02285004ff0075a7 */ /* 0x000e64000802014a */
[----:B-1----:R-:W-:Y:S05]  /*a280*/  @!P1 BRA `(.L_x_1333) ;  /* 0x000000bc00c49947 */ /* 0x002fea0003800000 */
.L_x_1330:
        /* <DEDUP_REMOVED lines=31> */
.L_x_1334:
        /* <DEDUP_REMOVED lines=35> */
.L_x_1337:
[----:B------:R-:W-:-:S05]  /*a6b0*/  IMAD.U32 R11, RZ, RZ, UR6 ;  /* 0x00000006ff0b7e24 */ /* 0x000fca000f8e00ff */
[----:B------:R-:W-:-:S13]  /*a6c0*/  ISETP.NE.AND P1, PT, R11, 0x1, PT ;  /* 0x000000010b00780c */ /* 0x000fda0003f25270 */
[----:B------:R-:W0:Y:S02]  /*a6d0*/  @P1 LDC.64 R12, c[0x0][0x9e8] ;  /* 0x00027a00ff0c1b82 */ /* 0x000e240000000a00 */
[----:B0-----:R-:W-:-:S05]  /*a6e0*/  @P1 IMAD.HI.U32 R10, R5, R12, RZ ;  /* 0x0000000c050a1227 */ /* 0x001fca00078e00ff */
[----:B------:R-:W-:-:S07]  /*a6f0*/  @P1 SHF.R.U32.HI R5, RZ, R13, R10 ;  /* 0x0000000dff051219 */ /* 0x000fce000001160a */
.L_x_1338:
[----:B------:R-:W-:Y:S05]  /*a700*/  BSYNC B0 ;  /* 0x0000000000007941 */ /* 0x000fea0003800000 */
.L_x_1336:
[----:B------:R-:W-:-:S04]  /*a710*/  IMAD R5, R5, R11, -R156 ;  /* 0x0000000b05057224 */ /* 0x000fc800078e0a9c */
[----:B------:R-:W-:-:S05]  /*a720*/  IMAD R5, R18, -0x2, R5 ;  /* 0xfffffffe12057824 */ /* 0x000fca00078e0205 */
[----:B------:R-:W-:Y:S02]  /*a730*/  VIADDMNMX R8, R5, R11, R8, PT ;  /* 0x0000000b05087246 */ /* 0x000fe40003800108 */
[----:B------:R-:W-:-:S07]  /*a740*/  VIMNMX R154, R154, R5, !PT ;  /* 0x000000059a9a7248 */ /* 0x000fce0007fe0100 */
.L_x_1335:
[----:B------:R-:W-:-:S04]  /*a750*/  ISETP.GT.AND P1, PT, R9, -0x1, PT ;  /* 0xffffffff0900780c */ /* 0x000fc80003f24270 */
[C---:B------:R-:W-:Y:S02]  /*a760*/  ISETP.GT.AND P3, PT, R154.reuse, RZ, P1 ;  /* 0x000000ff9a00720c */ /* 0x040fe40000f64270 */
[----:B------:R-:W-:Y:S02]  /*a770*/  ISETP.GT.AND P4, PT, R154, 0x1, P1 ;  /* 0x000000019a00780c */ /* 0x000fe40000f84270 */
[C---:B------:R-:W-:Y:S02]  /*a780*/  ISETP.LT.OR P3, PT, R8.reuse, 0x1, P3 ;  /* 0x000000010800780c */ /* 0x040fe40001f61670 */
[----:B------:R-:W-:Y:S02]  /*a790*/  ISETP.LT.OR P4, PT, R8, 0x2, P4 ;  /* 0x000000020800780c */ /* 0x000fe40002781670 */
[----:B------:R-:W-:Y:S02]  /*a7a0*/  FSEL R159, R24, -INF , !P3 ;  /* 0xff800000189f7808 */ /* 0x000fe40005800000 */
[----:B------:R-:W-:-:S02]  /*a7b0*/  ISETP.GT.AND P3, PT, R154, 0x9, P1 ;  /* 0x000000099a00780c */ /* 0x000fc40000f64270 */
[----:B------:R-:W-:Y:S02]  /*a7c0*/  FSEL R152, R25, -INF , !P4 ;  /* 0xff80000019987808 */ /* 0x000fe40006000000 */
[C---:B------:R-:W-:Y:S02]  /*a7d0*/  ISETP.GT.AND P2, PT, R154.reuse, 0x8, P1 ;  /* 0x000000089a00780c */ /* 0x040fe40000f44270 */
[----:B------:R-:W-:Y:S02]  /*a7e0*/  ISETP.GT.AND P4, PT, R154, 0x10, P1 ;  /* 0x000000109a00780c */ /* 0x000fe40000f84270 */
[C---:B------:R-:W-:Y:S02]  /*a7f0*/  ISETP.LT.OR P3, PT, R8.reuse, 0xa, P3 ;  /* 0x0000000a0800780c */ /* 0x040fe40001f61670 */
[C---:B------:R-:W-:Y:S02]  /*a800*/  ISETP.LT.OR P2, PT, R8.reuse, 0x9, P2 ;  /* 0x000000090800780c */ /* 0x040fe40001741670 */
[----:B------:R-:W-:-:S02]  /*a810*/  ISETP.LT.OR P4, PT, R8, 0x11, P4 ;  /* 0x000000110800780c */ /* 0x000fc40002781670 */
[----:B------:R-:W-:Y:S02]  /*a820*/  FSEL R20, R29, -INF , !P3 ;  /* 0xff8000001d147808 */ /* 0x000fe40005800000 */
[----:B------:R-:W-:Y:S02]  /*a830*/  FSEL R10, R28, -INF , !P2 ;  /* 0xff8000001c0a7808 */ /* 0x000fe40005000000 */
[----:B------:R-:W-:Y:S02]  /*a840*/  ISETP.GT.AND P3, PT, R154, 0x18, P1 ;  /* 0x000000189a00780c */ /* 0x000fe40000f64270 */
[----:B------:R-:W-:Y:S02]  /*a850*/  FSEL R12, R32, -INF , !P4 ;  /* 0xff800000200c7808 */ /* 0x000fe40006000000 */
[C---:B------:R-:W-:Y:S02]  /*a860*/  ISETP.GT.AND P2, PT, R154.reuse, 0x11, P1 ;  /* 0x000000119a00780c */ /* 0x040fe40000f44270 */
[----:B------:R-:W-:-:S02]  /*a870*/  ISETP.GT.AND P4, PT, R154, 0x19, P1 ;  /* 0x000000199a00780c */ /* 0x000fc40000f84270 */
[C---:B------:R-:W-:Y:S02]  /*a880*/  ISETP.LT.OR P3, PT, R8.reuse, 0x19, P3 ;  /* 0x000000190800780c */ /* 0x040fe40001f61670 */
[C---:B------:R-:W-:Y:S02]  /*a890*/  ISETP.LT.OR P2, PT, R8.reuse, 0x12, P2 ;  /* 0x000000120800780c */ /* 0x040fe40001741670 */
[----:B------:R-:W-:Y:S02]  /*a8a0*/  ISETP.LT.OR P4, PT, R8, 0x1a, P4 ;  /* 0x0000001a0800780c */ /* 0x000fe40002781670 */
[----:B------:R-:W-:Y:S02]  /*a8b0*/  FSEL R197, R36, -INF , !P3 ;  /* 0xff80000024c57808 */ /* 0x000fe40005800000 */
[----:B------:R-:W-:Y:S02]  /*a8c0*/  FSEL R14, R33, -INF , !P2 ;  /* 0xff800000210e7808 */ /* 0x000fe40005000000 */
[----:B------:R-:W-:Y:S01]  /*a8d0*/  ISETP.GT.AND P3, PT, R154, 0x21, P1 ;  /* 0x000000219a00780c */ /* 0x000fe20000f64270 */
[----:B------:R-:W0:Y:S01]  /*a8e0*/  SHFL.IDX PT, R33, R4, 0x1, 0x1c1f ;  /* 0x003c1f0004217f89 */ /* 0x000e2200000e0000 */
[----:B------:R-:W-:-:S02]  /*a8f0*/  FSEL R195, R37, -INF , !P4 ;  /* 0xff80000025c37808 */ /* 0x000fc40006000000 */
[C---:B------:R-:W-:Y:S02]  /*a900*/  ISETP.GT.AND P2, PT, R154.reuse, 0x20, P1 ;  /* 0x000000209a00780c */ /* 0x040fe40000f44270 */
[----:B------:R-:W-:Y:S02]  /*a910*/  ISETP.GT.AND P4, PT, R154, 0x28, P1 ;  /* 0x000000289a00780c */ /* 0x000fe40000f84270 */
[C---:B------:R-:W-:Y:S02]  /*a920*/  ISETP.LT.OR P3, PT, R8.reuse, 0x22, P3 ;  /* 0x000000220800780c */ /* 0x040fe40001f61670 */
[C---:B------:R-:W-:Y:S02]  /*a930*/  ISETP.LT.OR P2, PT, R8.reuse, 0x21, P2 ;  /* 0x000000210800780c */ /* 0x040fe40001741670 */
[----:B------:R-:W-:Y:S02]  /*a940*/  ISETP.LT.OR P4, PT, R8, 0x29, P4 ;  /* 0x000000290800780c */ /* 0x000fe40002781670 */
[----:B------:R-:W-:-:S02]  /*a950*/  FSEL R189, R41, -INF , !P3 ;  /* 0xff80000029bd7808 */ /* 0x000fc40005800000 */
[----:B------:R-:W-:Y:S02]  /*a960*/  FSEL R193, R40, -INF , !P2 ;  /* 0xff80000028c17808 */ /* 0x000fe40005000000 */
[----:B------:R-:W-:Y:S02]  /*a970*/  ISETP.GT.AND P3, PT, R154, 0x30, P1 ;  /* 0x000000309a00780c */ /* 0x000fe40000f64270 */
[----:B------:R-:W-:Y:S02]  /*a980*/  FSEL R167, R44, -INF , !P4 ;  /* 0xff8000002ca77808 */ /* 0x000fe40006000000 */
[C---:B------:R-:W-:Y:S02]  /*a990*/  ISETP.GT.AND P2, PT, R154.reuse, 0x29, P1 ;  /* 0x000000299a00780c */ /* 0x040fe40000f44270 */
[----:B------:R-:W-:Y:S01]  /*a9a0*/  ISETP.GT.AND P4, PT, R154, 0x31, P1 ;  /* 0x000000319a00780c */ /* 0x000fe20000f84270 */
[--C-:B0-----:R-:W-:Y:S01]  /*a9b0*/  IMAD.IADD R24, R158, 0x1, R33.reuse ;  /* 0x000000019e187824 */ /* 0x101fe200078e0221 */
[----:B------:R-:W-:Y:S01]  /*a9c0*/  ISETP.LT.OR P3, PT, R8, 0x31, P3 ;  /* 0x000000310800780c */ /* 0x000fe20001f61670 */
[----:B------:R-:W-:Y:S01]  /*a9d0*/  IMAD.IADD R32, R160, 0x1, R33 ;  /* 0x00000001a0207824 */ /* 0x000fe200078e0221 */
[----:B------:R-:W-:-:S02]  /*a9e0*/  ISETP.LT.OR P2, PT, R8, 0x2a, P2 ;  /* 0x0000002a0800780c */ /* 0x000fc40001741670 */
[----:B------:R-:W-:Y:S02]  /*a9f0*/  ISETP.LT.OR P4, PT, R8, 0x32, P4 ;  /* 0x000000320800780c */ /* 0x000fe40002781670 */
[----:B------:R-:W-:Y:S02]  /*aa00*/  FSEL R163, R48, -INF , !P3 ;  /* 0xff80000030a37808 */ /* 0x000fe40005800000 */
[----:B------:R-:W-:Y:S02]  /*aa10*/  FSEL R165, R45, -INF , !P2 ;  /* 0xff8000002da57808 */ /* 0x000fe40005000000 */
[C---:B------:R-:W-:Y:S02]  /*aa20*/  ISETP.GT.AND P3, PT, R154.reuse, 0x39, P1 ;  /* 0x000000399a00780c */ /* 0x040fe40000f64270 */
[----:B------:R-:W-:Y:S02]  /*aa30*/  FSEL R157, R49, -INF , !P4 ;  /* 0xff800000319d7808 */ /* 0x000fe40006000000 */
[----:B------:R-:W-:-:S02]  /*aa40*/  ISETP.GT.AND P2, PT, R154, 0x38, P1 ;  /* 0x000000389a00780c */ /* 0x000fc40000f44270 */
[----:B------:R-:W-:Y:S02]  /*aa50*/  ISETP.GT.AND P4, PT, R154, 0x40, P1 ;  /* 0x000000409a00780c */ /* 0x000fe40000f84270 */
[C---:B------:R-:W-:Y:S02]  /*aa60*/  ISETP.LT.OR P3, PT, R8.reuse, 0x3a, P3 ;  /* 0x0000003a0800780c */ /* 0x040fe40001f61670 */
[C---:B------:R-:W-:Y:S02]  /*aa70*/  ISETP.LT.OR P2, PT, R8.reuse, 0x39, P2 ;  /* 0x000000390800780c */ /* 0x040fe40001741670 */
[----:B------:R-:W-:Y:S02]  /*aa80*/  ISETP.LT.OR P4, PT, R8, 0x41, P4 ;  /* 0x000000410800780c */ /* 0x000fe40002781670 */
[----:B------:R-:W-:Y:S02]  /*aa90*/  FSEL R153, R53, -INF , !P3 ;  /* 0xff80000035997808 */ /* 0x000fe40005800000 */
[----:B------:R-:W-:-:S02]  /*aaa0*/  FSEL R155, R52, -INF , !P2 ;  /* 0xff800000349b7808 */ /* 0x000fc40005000000 */
[----:B------:R-:W-:Y:S02]  /*aab0*/  FSEL R53, R56, -INF , !P4 ;  /* 0xff80000038357808 */ /* 0x000fe40006000000 */
[C---:B------:R-:W-:Y:S02]  /*aac0*/  ISETP.GT.AND P2, PT, R154.reuse, 0x41, P1 ;  /* 0x000000419a00780c */ /* 0x040fe40000f44270 */
[C---:B------:R-:W-:Y:S02]  /*aad0*/  ISETP.GT.AND P3, PT, R154.reuse, 0x48, P1 ;  /* 0x000000489a00780c */ /* 0x040fe40000f64270 */
[----:B------:R-:W-:Y:S02]  /*aae0*/  ISETP.GT.AND P4, PT, R154, 0x49, P1 ;  /* 0x000000499a00780c */ /* 0x000fe40000f84270 */
[C---:B------:R-:W-:Y:S02]  /*aaf0*/  ISETP.LT.OR P2, PT, R8.reuse, 0x42, P2 ;  /* 0x000000420800780c */ /* 0x040fe40001741670 */
[----:B------:R-:W-:-:S02]  /*ab00*/  ISETP.LT.OR P3, PT, R8, 0x49, P3 ;  /* 0x000000490800780c */ /* 0x000fc40001f61670 */
[----:B------:R-:W-:Y:S02]  /*ab10*/  ISETP.LT.OR P4, PT, R8, 0x4a, P4 ;  /* 0x0000004a0800780c */ /* 0x000fe40002781670 */
[----:B------:R-:W-:Y:S02]  /*ab20*/  FSEL R57, R57, -INF , !P2 ;  /* 0xff80000039397808 */ /* 0x000fe40005000000 */
[----:B------:R-:W-:Y:S02]  /*ab30*/  FSEL R49, R60, -INF , !P3 ;  /* 0xff8000003c317808 */ /* 0x000fe40005800000 */
[----:B------:R-:W-:Y:S02]  /*ab40*/  FSEL R61, R61, -INF , !P4 ;  /* 0xff8000003d3d7808 */ /* 0x000fe40006000000 */
[C---:B------:R-:W-:Y:S02]  /*ab50*/  ISETP.GT.AND P2, PT, R154.reuse, 0x50, P1 ;  /* 0x000000509a00780c */ /* 0x040fe40000f44270 */
        /* <DEDUP_REMOVED lines=48> */
.L_x_1341:
[----:B------:R-:W-:-:S05]  /*ae60*/  IMAD.U32 R4, RZ, RZ, UR6 ;  /* 0x00000006ff047e24 */ /* 0x000fca000f8e00ff */
[----:B------:R-:W-:-:S13]  /*ae70*/  ISETP.NE.AND P2, PT, R4, 0x1, PT ;  /* 0x000000010400780c */ /* 0x000fda0003f45270 */
[----:B------:R-:W0:Y:S02]  /*ae80*/  @P2 LDC.64 R28, c[0x0][0x9e8] ;  /* 0x00027a00ff1c2b82 */ /* 0x000e240000000a00 */
[----:B0-----:R-:W-:-:S05]  /*ae90*/  @P2 IMAD.HI.U32 R28, R33, R28, RZ ;  /* 0x0000001c211c2227 */ /* 0x001fca00078e00ff */
[----:B------:R-:W-:-:S07]  /*aea0*/  @P2 SHF.R.U32.HI R33, RZ, R29, R28 ;  /* 0x0000001dff212219 */ /* 0x000fce000001161c */
.L_x_1342:
[----:B------:R-:W-:Y:S05]  /*aeb0*/  BSYNC B0 ;  /* 0x0000000000007941 */ /* 0x000fea0003800000 */
.L_x_1340:
[----:B------:R-:W-:-:S04]  /*aec0*/  IMAD R33, R33, R4, -R156 ;  /* 0x0000000421217224 */ /* 0x000fc800078e0a9c */
[----:B------:R-:W-:-:S05]  /*aed0*/  IMAD R33, R18, -0x2, R33 ;  /* 0xfffffffe12217824 */ /* 0x000fca00078e0221 */
[----:B------:R-:W-:Y:S02]  /*aee0*/  VIADDMNMX R24, R33, R4, R24, PT ;  /* 0x0000000421187246 */ /* 0x000fe40003800118 */
[----:B------:R-:W-:-:S07]  /*aef0*/  VIMNMX R32, R32, R33, !PT ;  /* 0x0000002120207248 */ /* 0x000fce0007fe0100 */
.L_x_1339:
        /* <DEDUP_REMOVED lines=93> */
[----:B------:R-:W-:Y:S01]  /*b4d0*/  MUFU.EX2 R8, R8 ;  /* 0x0000000800087308 */ /* 0x000fe20000000800 */
[----:B------:R-:W-:Y:S01]  /*b4e0*/  ISETP.GT.AND P3, PT, R32, 0x29, P1 ;  /* 0x000000292000780c */ /* 0x000fe20000f64270 */
[C-C-:B------:R-:W-:Y:S01]  /*b4f0*/  FFMA.FTZ R10, R2.reuse, R10, -R199.reuse ;  /* 0x0000000a020a7223 */ /* 0x140fe200000108c7 */
[----:B------:R-:W-:Y:S01]  /*b500*/  FMNMX.FTZ R20, R159, R20, !PT ;  /* 0x000000149f147209 */ /* 0x000fe20007810000 */
[--C-:B------:R-:W-:Y:S01]  /*b510*/  FFMA.FTZ R12, R2, R12, -R199.reuse ;  /* 0x0000000c020c7223 */ /* 0x100fe200000108c7 */
[----:B------:R-:W-:Y:S01]  /*b520*/  ISETP.LT.OR P3, PT, R24, 0x2a, P3 ;  /* 0x0000002a1800780c */ /* 0x000fe20001f61670 */
[C-C-:B------:R-:W-:Y:S01]  /*b530*/  FFMA.FTZ R44, R2.reuse, R81, -R199.reuse ;  /* 0x00000051022c7223 */ /* 0x140fe200000108c7 */
[----:B------:R-:W-:Y:S01]  /*b540*/  FMNMX.FTZ R26, R161, R20, !PT ;  /* 0x00000014a11a7209 */ /* 0x000fe20007810000 */
[----:B------:R-:W-:Y:S01]  /*b550*/  MUFU.EX2 R37, R37 ;  /* 0x0000002500257308 */ /* 0x000fe20000000800 */
[----:B------:R-:W-:Y:S01]  /*b560*/  FSEL R47, R47, -INF , !P3 ;  /* 0xff8000002f2f7808 */ /* 0x000fe20005800000 */
[--C-:B------:R-:W-:Y:S01]  /*b570*/  FFMA.FTZ R57, R2, R57, -R199.reuse ;  /* 0x0000003902397223 */ /* 0x100fe200000108c7 */
[----:B------:R-:W-:Y:S01]  /*b580*/  ISETP.GT.AND P3, PT, R32, 0x31, P1 ;  /* 0x000000312000780c */ /* 0x000fe20000f64270 */
[C-C-:B------:R-:W-:Y:S01]  /*b590*/  FFMA.FTZ R61, R2.reuse, R61, -R199.reuse ;  /* 0x0000003d023d7223 */ /* 0x140fe200000108c7 */
[----:B------:R-:W-:Y:S01]  /*b5a0*/  FMNMX.FTZ R26, R185, R26, !PT ;  /* 0x0000001ab91a7209 */ /* 0x000fe20007810000 */
[--C-:B------:R-:W-:Y:S01]  /*b5b0*/  FFMA.FTZ R65, R2, R65, -R199.reuse ;  /* 0x0000004102417223 */ /* 0x100fe200000108c7 */
[----:B------:R-:W-:Y:S01]  /*b5c0*/  FSEL R201, R50, -INF , !P2 ;  /* 0xff80000032c97808 */ /* 0x000fe20005000000 */
[----:B------:R0:W-:Y:S01]  /*b5d0*/  MUFU.EX2 R20, R30 ;  /* 0x0000001e00147308 */ /* 0x0001e20000000800 */
[----:B------:R-:W-:Y:S01]  /*b5e0*/  ISETP.GT.AND P2, PT, R32, 0x38, P1 ;  /* 0x000000382000780c */ /* 0x000fe20000f44270 */
[--C-:B------:R-:W-:Y:S01]  /*b5f0*/  FFMA.FTZ R11, R2, R11, -R199.reuse ;  /* 0x0000000b020b7223 */ /* 0x100fe200000108c7 */
[----:B------:R-:W-:Y:S01]  /*b600*/  ISETP.LT.OR P3, PT, R24, 0x32, P3 ;  /* 0x000000321800780c */ /* 0x000fe20001f61670 */
[C-C-:B------:R-:W-:Y:S01]  /*b610*/  FFMA.FTZ R13, R2.reuse, R13, -R199.reuse ;  /* 0x0000000d020d7223 */ /* 0x140fe200000108c7 */
[----:B------:R-:W-:Y:S01]  /*b620*/  FMNMX.FTZ R26, R187, R26, !PT ;  /* 0x0000001abb1a7209 */ /* 0x000fe20007810000 */
[--C-:B------:R-:W-:Y:S01]  /*b630*/  FFMA.FTZ R15, R2, R15, -R199.reuse ;  /* 0x0000000f020f7223 */ /* 0x100fe200000108c7 */
[----:B------:R-:W-:Y:S01]  /*b640*/  ISETP.LT.OR P2, PT, R24, 0x39, P2 ;  /* 0x000000391800780c */ /* 0x000fe20001741670 */
[----:B------:R-:W-:Y:S01]  /*b650*/  MUFU.EX2 R10, R10 ;  /* 0x0000000a000a7308 */ /* 0x000fe20000000800 */
        /* <DEDUP_REMOVED lines=106> */
[C---:B------:R-:W-:Y:S01]  /*bd00*/  FMUL.FTZ R69, R2.reuse, R69 ;  /* 0x0000004502457220 */ /* 0x040fe20000410000 */
        /* <DEDUP_REMOVED lines=10> */
[----:B------:R-:W-:-:S04]  /*bdb0*/  FADD.FTZ R68, R10, R77 ;  /* 0x0000004d0a447221 */ /* 0x000fc80000010000 */
[----:B------:R-:W-:-:S03]  /*bdc0*/  FADD.FTZ R77, R39, R68 ;  /* 0x00000044274d7221 */ /* 0x000fc60000010000 */
[----:B------:R-:W-:Y:S01]  /*bdd0*/  MUFU.EX2 R42, R42 ;  /* 0x0000002a002a7308 */ /* 0x000fe20000000800 */
[----:B------:R-:W-:-:S04]  /*bde0*/  FADD.FTZ R68, R12, R77 ;  /* 0x0000004d0c447221 */ /* 0x000fc80000010000 */
[----:B------:R-:W-:Y:S01]  /*bdf0*/  FADD.FTZ R77, R41, R68 ;  /* 0x00000044294d7221 */ /* 0x000fe20000010000 */
[----:B0-----:R-:W-:Y:S02]  /*be00*/  FMNMX.FTZ R5, R46, R5, !PT ;  /* 0x000000052e057209 */ /* 0x001fe40007810000 */
[----:B------:R-:W-:Y:S01]  /*be10*/  MUFU.EX2 R21, R21 ;  /* 0x0000001500157308 */ /* 0x000fe20000000800 */
[----:B------:R-:W-:-:S01]  /*be20*/  FADD.FTZ R70, R14, R77 ;  /* 0x0000004d0e467221 */ /* 0x000fc20000010000 */
[----:B------:R-:W-:Y:S01]  /*be30*/  FSETP.NEU.FTZ.AND P1, PT, R5, -INF , PT ;  /* 0xff8000000500780b */ /* 0x000fe20003f3d000 */
[----:B------:R-:W-:-:S02]  /*be40*/  FFMA.FTZ R46, R2, R5, -8 ;  /* 0xc1000000022e7423 */ /* 0x000fc40000010005 */
[----:B------:R-:W-:Y:S01]  /*be50*/  FADD.FTZ R77, R43, R70 ;  /* 0x000000462b4d7221 */ /* 0x000fe20000010000 */
[----:B------:R-:W-:Y:S02]  /*be60*/  FSEL R60, R5, RZ, P1 ;  /* 0x000000ff053c7208 */ /* 0x000fe40000800000 */
[----:B------:R-:W-:Y:S01]  /*be70*/  FSEL R46, R46, RZ, P1 ;  /* 0x000000ff2e2e7208 */ /* 0x000fe20000800000 */
[----:B------:R-:W-:-:S01]  /*be80*/  FADD.FTZ R72, R20, R77 ;  /* 0x0000004d14487221 */ /* 0x000fc20000010000 */
[----:B------:R-:W-:Y:S03]  /*be90*/  MUFU.EX2 R44, R44 ;  /* 0x0000002c002c7308 */ /* 0x000fe60000000800 */
        /* <DEDUP_REMOVED lines=18> */
[----:B------:R-:W-:Y:S01]  /*bfc0*/  FFMA.FTZ R197, R2, R197, -R46 ;  /* 0x000000c502c57223 */ /* 0x000fe2000001082e */
[----:B------:R-:W-:-:S01]  /*bfd0*/  FADD.FTZ R81, R45, R72 ;  /* 0x000000482d517221 */ /* 0x000fc20000010000 */
[C-C-:B------:R-:W-:Y:S01]  /*bfe0*/  FFMA.FTZ R62, R2.reuse, R55, -R46.reuse ;  /* 0x00000037023e7223 */ /* 0x140fe2000001082e */
[----:B------:R-:W-:-:S01]  /*bff0*/  FFMA.FTZ R51, R2, R193, -R46 ;  /* 0x000000c102337223 */ /* 0x000fc2000001082e */
[----:B------:R-:W-:Y:S01]  /*c000*/  FFMA.FTZ R64, R2, R189, -R46 ;  /* 0x000000bd02407223 */ /* 0x000fe2000001082e */
[----:B------:R-:W-:-:S01]  /*c010*/  FADD.FTZ R72, R26, R81 ;  /* 0x000000511a487221 */ /* 0x000fc20000010000 */
[----:B------:R-:W1:Y:S01]  /*c020*/  MUFU.EX2 R28, R28 ;  /* 0x0000001c001c7308 */ /* 0x000e620000000800 */
[----:B------:R-:W-:-:S01]  /*c030*/  FFMA.FTZ R55, R2, R195, -R46 ;  /* 0x000000c302377223 */ /* 0x000fc2000001082e */
[----:B------:R-:W-:Y:S01]  /*c040*/  FFMA.FTZ R66, R2, R63, -R46 ;  /* 0x0000003f02427223 */ /* 0x000fe2000001082e */
[----:B------:R-:W-:-:S01]  /*c050*/  FADD.FTZ R81, R59, R72 ;  /* 0x000000483b517221 */ /* 0x000fc20000010000 */
[C-C-:B------:R-:W-:Y:S01]  /*c060*/  FFMA.FTZ R63, R2.reuse, R165, -R46.reuse ;  /* 0x000000a5023f7223 */ /* 0x140fe2000001082e */
[----:B------:R-:W-:-:S01]  /*c070*/  FFMA.FTZ R68, R2, R163, -R46 ;  /* 0x000000a302447223 */ /* 0x000fc2000001082e */
[----:B------:R-:W-:Y:S01]  /*c080*/  FFMA.FTZ R70, R2, R167, -R46 ;  /* 0x000000a702467223 */ /* 0x000fe2000001082e */
[----:B------:R-:W-:-:S01]  /*c090*/  FADD.FTZ R72, R30, R81 ;  /* 0x000000511e487221 */ /* 0x000fc20000010000 */
[----:B------:R-:W2:Y:S01]  /*c0a0*/  MUFU.EX2 R27, R27 ;  /* 0x0000001b001b7308 */ /* 0x000ea20000000800 */
[----:B0-----:R-:W-:-:S01]  /*c0b0*/  FFMA.FTZ R3, R60, R0, R73 ;  /* 0x000000003c037223 */ /* 0x001fc20000010049 */
[----:B------:R-:W-:Y:S01]  /*c0c0*/  FFMA.FTZ R77, R2, R71, -R46 ;  /* 0x00000047024d7223 */ /* 0x000fe2000001082e */
[----:B------:R-:W-:-:S01]  /*c0d0*/  FADD.FTZ R81, R67, R72 ;  /* 0x0000004843517221 */ /* 0x000fc20000010000 */
[C-C-:B------:R-:W-:Y:S01]  /*c0e0*/  FFMA.FTZ R71, R2.reuse, R155, -R46.reuse ;  /* 0x0000009b02477223 */ /* 0x140fe2000001082e */
[----:B------:R-:W-:-:S01]  /*c0f0*/  FFMA.FTZ R72, R2, R153, -R46 ;  /* 0x0000009902487223 */ /* 0x000fc2000001082e */
[----:B------:R-:W-:Y:S01]  /*c100*/  FFMA.FTZ R157, R2, R157, -R46 ;  /* 0x0000009d029d7223 */ /* 0x000fe2000001082e */
[----:B------:R-:W-:-:S01]  /*c110*/  FADD.FTZ R74, R34, R81 ;  /* 0x00000051224a7221 */ /* 0x000fc20000010000 */
[----:B------:R-:W0:Y:S01]  /*c120*/  MUFU.EX2 R48, R48 ;  /* 0x0000003000307308 */ /* 0x000e220000000800 */
[----:B-1----:R-:W-:-:S01]  /*c130*/  FADD.FTZ R0, R28, R3 ;  /* 0x000000031c007221 */ /* 0x002fc20000010000 */
[----:B------:R-:W-:Y:S01]  /*c140*/  FFMA.FTZ R79, R2, R79, -R46 ;  /* 0x0000004f024f7223 */ /* 0x000fe2000001082e */
[----:B------:R-:W-:-:S01]  /*c150*/  FADD.FTZ R81, R75, R74 ;  /* 0x0000004a4b517221 */ /* 0x000fc20000010000 */
[C-C-:B------:R-:W-:Y:S01]  /*c160*/  FFMA.FTZ R53, R2.reuse, R53, -R46.reuse ;  /* 0x0000003502357223 */ /* 0x140fe2000001082e */
[----:B------:R-:W-:-:S01]  /*c170*/  FFMA.FTZ R83, R2, R83, -R46 ;  /* 0x0000005302537223 */ /* 0x000fc2000001082e */
[----:B------:R-:W-:Y:S01]  /*c180*/  FFMA.FTZ R49, R2, R49, -R46 ;  /* 0x0000003102317223 */ /* 0x000fe2000001082e */
[----:B------:R-:W-:-:S01]  /*c190*/  FADD.FTZ R74, R36, R81 ;  /* 0x00000051244a7221 */ /* 0x000fc20000010000 */
[----:B------:R-:W1:Y:S01]  /*c1a0*/  MUFU.EX2 R29, R29 ;  /* 0x0000001d001d7308 */ /* 0x000e620000000800 */
[----:B--2---:R-:W-:-:S01]  /*c1b0*/  FADD.FTZ R3, R27, R0 ;  /* 0x000000001b037221 */ /* 0x004fc20000010000 */
[----:B------:R-:W-:Y:S01]  /*c1c0*/  FFMA.FTZ R46, R2, R87, -R46 ;  /* 0x00000057022e7223 */ /* 0x000fe2000001082e */
[----:B------:R-:W-:-:S04]  /*c1d0*/  FADD.FTZ R81, R57, R74 ;  /* 0x0000004a39517221 */ /* 0x000fc80000010000 */
[----:B------:R-:W-:Y:S01]  /*c1e0*/  FADD.FTZ R74, R32, R81 ;  /* 0x00000051204a7221 */ /* 0x000fe20000010000 */
[----:B------:R-:W2:Y:S01]  /*c1f0*/  MUFU.EX2 R50, R50 ;  /* 0x0000003200327308 */ /* 0x000ea20000000800 */
[----:B0-----:R-:W-:-:S02]  /*c200*/  FADD.FTZ R0, R48, R3 ;  /* 0x0000000330007221 */ /* 0x001fc40000010000 */
[----:B------:R-:W-:-:S04]  /*c210*/  FADD.FTZ R81, R61, R74 ;  /* 0x0000004a3d517221 */ /* 0x000fc80000010000 */
[----:B------:R-:W-:Y:S01]  /*c220*/  FADD.FTZ R74, R24, R81 ;  /* 0x00000051184a7221 */ /* 0x000fe20000010000 */
[----:B------:R-:W0:Y:S01]  /*c230*/  MUFU.EX2 R31, R31 ;  /* 0x0000001f001f7308 */ /* 0x000e220000000800 */
[----:B-1----:R-:W-:-:S02]  /*c240*/  FADD.FTZ R3, R29, R0 ;  /* 0x000000001d037221 */ /* 0x002fc40000010000 */
[----:B------:R-:W-:-:S04]  /*c250*/  FADD.FTZ R74, R65, R74 ;  /* 0x0000004a414a7221 */ /* 0x000fc80000010000 */
[----:B------:R-:W-:Y:S01]  /*c260*/  FADD.FTZ R81, R11, R74 ;  /* 0x0000004a0b517221 */ /* 0x000fe20000010000 */
[----:B------:R-:W1:Y:S01]  /*c270*/  MUFU.EX2 R52, R52 ;  /* 0x0000003400347308 */ /* 0x000e620000000800 */
[----:B--2---:R-:W-:-:S02]  /*c280*/  FADD.FTZ R0, R50, R3 ;  /* 0x0000000332007221 */ /* 0x004fc40000010000 */
[----:B------:R-:W-:-:S05]  /*c290*/  FADD.FTZ R74, R38, R81 ;  /* 0x00000051264a7221 */ /* 0x000fca0000010000 */
        /* <DEDUP_REMOVED lines=36> */
[----:B--2---:R-:W-:-:S07]  /*c4e0*/  FADD.FTZ R0, R77, R0 ;  /* 0x000000004d007221 */ /* 0x004fce0000010000 */
[----:B------:R-:W2:Y:S08]  /*c4f0*/  MUFU.EX2 R76, R157 ;  /* 0x0000009d004c7308 */ /* 0x000eb00000000800 */
[----:B------:R-:W3:Y:S08]  /*c500*/  MUFU.EX2 R79, R79 ;  /* 0x0000004f004f7308 */ /* 0x000ef00000000800 */
[----:B------:R0:W4:Y:S08]  /*c510*/  MUFU.EX2 R78, R53 ;  /* 0x00000035004e7308 */ /* 0x0001300000000800 */
[----:B------:R-:W5:Y:S01]  /*c520*/  MUFU.EX2 R80, R83 ;  /* 0x0000005300507308 */ /* 0x000f620000000800 */
[----:B0-----:R-:W-:-:S01]  /*c530*/  FADD.FTZ R53, R71, R0 ;  /* 0x0000000047357221 */ /* 0x001fc20000010000 */
[----:B------:R-:W-:-:S03]  /*c540*/  FADD.FTZ R0, R40, R3 ;  /* 0x0000000328007221 */ /* 0x000fc60000010000 */
[----:B-1----:R-:W-:Y:S01]  /*c550*/  FADD.FTZ R53, R72, R53 ;  /* 0x0000003548357221 */ /* 0x002fe20000010000 */
[----:B------:R-:W-:-:S02]  /*c560*/  FADD.FTZ R3, R15, R0 ;  /* 0x000000000f037221 */ /* 0x000fc40000010000 */
[----:B------:R-:W0:Y:S01]  /*c570*/  MUFU.EX2 R25, R25 ;  /* 0x0000001900197308 */ /* 0x000e220000000800 */
[----:B--2---:R-:W-:-:S01]  /*c580*/  FADD.FTZ R53, R76, R53 ;  /* 0x000000354c357221 */ /* 0x004fc20000010000 */
[----:B------:R-:W-:-:S03]  /*c590*/  FADD.FTZ R0, R42, R3 ;  /* 0x000000032a007221 */ /* 0x000fc60000010000 */
[----:B---3--:R-:W-:Y:S01]  /*c5a0*/  FADD.FTZ R53, R79, R53 ;  /* 0x000000354f357221 */ /* 0x008fe20000010000 */
[----:B------:R-:W-:-:S02]  /*c5b0*/  FADD.FTZ R3, R21, R0 ;  /* 0x0000000015037221 */ /* 0x000fc40000010000 */
[----:B------:R-:W1:Y:S01]  /*c5c0*/  MUFU.EX2 R74, R49 ;  /* 0x00000031004a7308 */ /* 0x000e620000000800 */
[----:B----4-:R-:W-:-:S01]  /*c5d0*/  FADD.FTZ R53, R78, R53 ;  /* 0x000000354e357221 */ /* 0x010fc20000010000 */
[----:B------:R-:W-:-:S03]  /*c5e0*/  FADD.FTZ R0, R44, R3 ;  /* 0x000000032c007221 */ /* 0x000fc60000010000 */
[----:B-----5:R-:W-:-:S03]  /*c5f0*/  FADD.FTZ R53, R80, R53 ;  /* 0x0000003550357221 */ /* 0x020fc60000010000 */
[----:B------:R-:W2:Y:S01]  /*c600*/  MUFU.EX2 R6, R85 ;  /* 0x0000005500067308 */ /* 0x000ea20000000800 */
[----:B0-----:R-:W-:-:S07]  /*c610*/  FADD.FTZ R3, R25, R0 ;  /* 0x0000000019037221 */ /* 0x001fce0000010000 */
[----:B------:R-:W0:Y:S01]  /*c620*/  MUFU.EX2 R46, R46 ;  /* 0x0000002e002e7308 */ /* 0x000e220000000800 */
[----:B-1----:R-:W-:-:S01]  /*c630*/  FADD.FTZ R53, R74, R53 ;  /* 0x000000354a357221 */ /* 0x002fc20000010000 */
[----:B--2---:R-:W-:-:S03]  /*c640*/  FADD.FTZ R3, R6, R3 ;  /* 0x0000000306037221 */ /* 0x004fc60000010000 */
[----:B0-----:R-:W-:Y:S01]  /*c650*/  FADD.FTZ R0, R46, R53 ;  /* 0x000000352e007221 */ /* 0x001fe20000010000 */
[----:B------:R-:W-:Y:S06]  /*c660*/  @!P0 BRA `(.L_x_1343) ;  /* 0x0000000000048947 */ /* 0x000fec0003800000 */
[----:B------:R-:W-:Y:S01]  /*c670*/  BPT.TRAP 0x1 ;  /* 0x000000040000795c */ /* 0x000fe20000300000 */
.L_x_1343:
        /* <DEDUP_REMOVED lines=107> */
.L_x_1325:
[----:B------:R-:W-:Y:S06]  /*cd30*/  BAR.ARV 0x8, 0x180 ;  /* 0x0206000000007b1d */ /* 0x000fec0000002000 */
[----:B------:R-:W-:Y:S05]  /*cd40*/  @!P0 BRA `(.L_x_1345) ;  /* 0x0000000000048947 */ /* 0x000fea0003800000 */
[----:B------:R-:W-:Y:S01]  /*cd50*/  BPT.TRAP 0x1 ;  /* 0x000000040000795c */ /* 0x000fe20000300000 */
.L_x_1345:
[----:B------:R-:W-:Y:S01]  /*cd60*/  ULEA UR5, UR36, UR38, 0x3 ;  /* 0x0000002624057291 */ /* 0x000fe2000f8e183f */
[----:B------:R-:W-:-:S05]  /*cd70*/  IMAD.U32 R6, RZ, RZ, UR37 ;  /* 0x00000025ff067e24 */ /* 0x000fca000f8e00ff */
[----:B------:R-:W-:-:S04]  /*cd80*/  SHF.L.U32 R6, R6, 0x1f, RZ ;  /* 0x0000001f06067819 */ /* 0x000fc800000006ff */
[----:B------:R0:W1:Y:S01]  /*cd90*/  SYNCS.PHASECHK.TRANS64.TRYWAIT P1, [UR5+0x22850], R6 ;  /* 0x02285006ff0075a7 */ /* 0x0000620008020145 */
[----:B------:R-:W-:Y:S05]  /*cda0*/  @!P0 BRA `(.L_x_1346) ;  /* 0x0000000000048947 */ /* 0x000fea0003800000 */
[----:B------:R-:W-:Y:S01]  /*cdb0*/  BPT.TRAP 0x1 ;  /* 0x000000040000795c */ /* 0x000fe20000300000 */
.L_x_1346:
[----:B-1----:R-:W-:Y:S05]  /*cdc0*/  @P1 BRA `(.L_x_1347) ;  /* 0x0000000000081947 */ /* 0x002fea0003800000 */
[----:B------:R-:W1:Y:S02]  /*cdd0*/  SYNCS.PHASECHK.TRANS64.TRYWAIT P1, [UR5+0x22850], R6 ;  /* 0x02285006ff0075a7 */ /* 0x000e640008020145 */
[----:B-1----:R-:W-:Y:S05]  /*cde0*/  @!P1 BRA `(.L_x_1348) ;  /* 0x0000009400049947 */ /* 0x002fea0003800000 */
.L_x_1347:
        /* <DEDUP_REMOVED lines=12> */
[----:B------:R-:W0:Y:S01]  /*ceb0*/  @P1 LDC.64 R8, c[0x0][0x9c8] ;  /* 0x00027200ff081b82 */ /* 0x000e220000000a00 */
[----:B-1----:R-:W-:Y:S02]  /*cec0*/  @P1 SHF.R.S32.HI R7, RZ, 0x1f, R23 ;  /* 0x0000001fff071819 */ /* 0x002fe40000011417 */
[----:B------:R-:W-:-:S05]  /*ced0*/  @P1 SHF.R.S32.HI R15, RZ, 0x1f, R22 ;  /* 0x0000001fff0f1819 */ /* 0x000fca0000011416 */
[----:B------:R-:W1:Y:S01]  /*cee0*/  @P1 LDC.64 R12, c[0x0][0x9d0] ;  /* 0x00027400ff0c1b82 */ /* 0x000e620000000a00 */
[----:B------:R-:W-:Y:S01]  /*cef0*/  UIADD3 UR6, UR4, 0x2, URZ ;  /* 0x0000000204067890 */ /* 0x000fe2000fffe03f */
[----:B0-----:R-:W-:-:S04]  /*cf00*/  @P1 IMAD R6, R7, R8, RZ ;  /* 0x0000000807061224 */ /* 0x001fc800078e02ff */
[C---:B------:R-:W-:Y:S02]  /*cf10*/  @P1 IMAD R9, R23.reuse, R9, R6 ;  /* 0x0000000917091224 */ /* 0x040fe400078e0206 */
[----:B------:R-:W-:-:S04]  /*cf20*/  @P1 IMAD.WIDE.U32 R6, R23, R8, RZ ;  /* 0x0000000817061225 */ /* 0x000fc800078e00ff */
[-C--:B-1----:R-:W-:Y:S02]  /*cf30*/  @P1 IMAD R8, R15, R12.reuse, RZ ;  /* 0x0000000c0f081224 */ /* 0x082fe400078e02ff */
        /* <DEDUP_REMOVED lines=25> */
[----:B0-----:R-:W0:Y:S01]  /*d0d0*/  SHFL.BFLY PT, R8, R11, 0x1, 0x1f ;  /* 0x0c201f000b087f89 */ /* 0x001e2200000e0000 */
[----:B-1----:R-:W-:-:S01]  /*d0e0*/  FADD.FTZ R12, R10, R7 ;  /* 0x000000070a0c7221 */ /* 0x002fc20000010000 */
[----:B0-----:R-:W-:-:S04]  /*d0f0*/  FADD.FTZ R13, R11, R8 ;  /* 0x000000080b0d7221 */ /* 0x001fc80000010000 */
        /* <DEDUP_REMOVED lines=19> */
[----:B--2---:R-:W-:Y:S01]  /*d230*/  FMUL.FTZ R7, R7, R6 ;  /* 0x0000000607077220 */ /* 0x004fe20000410000 */
[----:B------:R-:W-:Y:S02]  /*d240*/  IMAD.MOV.U32 R0, RZ, RZ, -0x800000 ;  /* 0xff800000ff007424 */ /* 0x000fe400078e00ff */
[----:B-1----:R-:W-:Y:S01]  /*d250*/  @P3 FMUL.FTZ R10, R10, 0.69314718246459960938 ;  /* 0x3f3172180a0a3820 */ /* 0x002fe20000410000 */
[----:B------:R-:W-:-:S03]  /*d260*/  @P2 FFMA.FTZ R3, R9, R4, R8 ;  /* 0x0000000409032223 */ /* 0x000fc60000010008 */
[----:B------:R-:W-:Y:S01]  /*d270*/  @P3 FFMA.FTZ R0, R17, R5, R10 ;  /* 0x0000000511003223 */ /* 0x000fe2000001000a */
[----:B---3--:R-:W-:Y:S01]  /*d280*/  FMUL.FTZ R2, R11, R6 ;  /* 0x000000060b027220 */ /* 0x008fe20000410000 */
[----:B------:R-:W-:Y:S02]  /*d290*/  WARPGROUP.DEPBAR.LE gsb0, 0x0 ;  /* 0x00008000000079c5 */ /* 0x000fe40000010000 */
[----:B------:R-:W-:Y:S05]  /*d2a0*/  @!P0 BRA `(.L_x_1349) ;  /* 0x0000000000048947 */ /* 0x000fea0003800000 */
[----:B------:R-:W-:Y:S01]  /*d2b0*/  BPT.TRAP 0x1 ;  /* 0x000000040000795c */ /* 0x000fe20000300000 */
.L_x_1349:
        /* <DEDUP_REMOVED lines=74> */
.L_x_1271:
[----:B------:R-:W0:Y:S01]  /*d760*/  S2R R5, SR_CgaCtaId ;  /* 0x0000000000057919 */ /* 0x000e220000008800 */
[----:B------:R-:W-:Y:S01]  /*d770*/  MOV R2, 0x400 ;  /* 0x0000040000027802 */ /* 0x000fe20000000f00 */
[----:B------:R-:W-:Y:S01]  /*d780*/  BSSY B0, `(.L_x_1350) ;  /* 0x000025d000007945 */ /* 0x000fe20003800000 */
[----:B------:R-:W-:Y:S02]  /*d790*/  BAR.SYNC.DEFER_BLOCKING 0x5, 0x180 ;  /* 0x0146000000007b1d */ /* 0x000fe40000010000 */
[----:B0-----:R-:W-:-:S05]  /*d7a0*/  LEA R2, R5, R2, 0x18 ;  /* 0x0000000205027211 */ /* 0x001fca00078ec0ff */
[----:B------:R0:W1:Y:S01]  /*d7b0*/  LDS.128 R20, [R2+0x228d0] ;  /* 0x0228d00002147984 */ /* 0x0000620000000c00 */
[----:B------:R-:W-:Y:S06]  /*d7c0*/  BAR.ARV 0x4, 0x180 ;  /* 0x0106000000007b1d */ /* 0x000fec0000002000 */
[----:B------:R-:W-:Y:S05]  /*d7d0*/  @P0 BRA `(.L_x_1351) ;  /* 0x0000001800ac0947 */ /* 0x000fea0003800000 */
[----:B------:R-:W2:Y:S01]  /*d7e0*/  S2R R16, SR_TID.X ;  /* 0x0000000000107919 */ /* 0x000ea20000002100 */
[----:B------:R-:W-:Y:S01]  /*d7f0*/  ULDC.64 UR4, c[0x4][0x40] ;  /* 0x0100100000047ab9 */ /* 0x000fe20000000a00 */
[----:B--2---:R-:W-:-:S05]  /*d800*/  IMAD.SHL.U32 R4, R16, 0x4, RZ ;  /* 0x0000000410047824 */ /* 0x004fca00078e00ff */
[----:B------:R-:W-:-:S04]  /*d810*/  LOP3.LUT R4, R4, 0xc, RZ, 0xc0, !PT ;  /* 0x0000000c04047812 */ /* 0x000fc800078ec0ff */
[----:B------:R-:W-:-:S05]  /*d820*/  IADD3 R4, P0, R4, UR4, RZ ;  /* 0x0000000404047c10 */ /* 0x000fca000ff1e0ff */
[----:B------:R-:W-:-:S05]  /*d830*/  IMAD.X R5, RZ, RZ, UR5, P0 ;  /* 0x00000005ff057e24 */ /* 0x000fca00080e06ff */
[----:B-1----:R1:W2:Y:S01]  /*d840*/  LDG.E.CONSTANT R20, desc[UR44][R4.64] ;  /* 0x0000002c04147981 */ /* 0x0022a2000c1e9900 */
[----:B------:R-:W-:Y:S02]  /*d850*/  F2FP.BF16.F32.PACK_AB R150, R150, R7 ;  /* 0x000000079696723e */ /* 0x000fe400000010ff */
[----:B------:R-:W-:Y:S01]  /*d860*/  F2FP.BF16.F32.PACK_AB R151, R151, R6 ;  /* 0x000000069797723e */ /* 0x000fe200000010ff */
[----:B------:R-:W3:Y:S01]  /*d870*/  S2R R17, SR_SWINHI ;  /* 0x0000000000117919 */ /* 0x000ee20000002f00 */
[----:B------:R-:W-:Y:S02]  /*d880*/  F2FP.BF16.F32.PACK_AB R44, R93, R44 ;  /* 0x0000002c5d2c723e */ /* 0x000fe400000010ff */
[----:B------:R-:W-:Y:S02]  /*d890*/  F2FP.BF16.F32.PACK_AB R11, R142, R11 ;  /* 0x0000000b8e0b723e */ /* 0x000fe400000010ff */
[----:B------:R-:W-:Y:S02]  /*d8a0*/  F2FP.BF16.F32.PACK_AB R10, R143, R10 ;  /* 0x0000000a8f0a723e */ /* 0x000fe400000010ff */
[----:B-1----:R-:W-:-:S02]  /*d8b0*/  LOP3.LUT P0, R4, R16, 0x3, RZ, 0xc0, !PT ;  /* 0x0000000310047812 */ /* 0x002fc4000780c0ff */
[----:B------:R-:W-:Y:S02]  /*d8c0*/  F2FP.BF16.F32.PACK_AB R9, R148, R9 ;  /* 0x000000099409723e */ /* 0x000fe400000010ff */
[----:B------:R-:W-:Y:S02]  /*d8d0*/  ISETP.EQ.OR P0, PT, R4, 0x3, !P0 ;  /* 0x000000030400780c */ /* 0x000fe40004702670 */
[----:B------:R-:W-:Y:S02]  /*d8e0*/  F2FP.BF16.F32.PACK_AB R8, R149, R8 ;  /* 0x000000089508723e */ /* 0x000fe400000010ff */
[----:B------:R-:W-:Y:S02]  /*d8f0*/  SEL R85, R11, R10, P0 ;  /* 0x0000000a0b557207 */ /* 0x000fe40000000000 */
[----:B------:R-:W-:Y:S02]  /*d900*/  SEL R87, R10, R11, P0 ;  /* 0x0000000b0a577207 */ /* 0x000fe40000000000 */
        /* <DEDUP_REMOVED lines=8> */
[----:B---3--:R-:W-:Y:S02]  /*d990*/  MOV R5, R17 ;  /* 0x0000001100057202 */ /* 0x008fe40000000f00 */
[----:B------:R-:W-:Y:S02]  /*d9a0*/  F2FP.BF16.F32.PACK_AB R40, R101, R40 ;  /* 0x000000286528723e */ /* 0x000fe400000010ff */
[----:B------:R-:W-:Y:S01]  /*d9b0*/  SEL R65, R9, R8, P0 ;  /* 0x0000000809417207 */ /* 0x000fe20000000000 */
[----:B------:R-:W-:Y:S01]  /*d9c0*/  IMAD.WIDE R6, R181, 0x2, R4 ;  /* 0x00000002b5067825 */ /* 0x000fe200078e0204 */
[----:B------:R-:W-:Y:S02]  /*d9d0*/  SEL R67, R8, R9, P0 ;  /* 0x0000000908437207 */ /* 0x000fe40000000000 */
[----:B------:R-:W-:-:S02]  /*d9e0*/  F2FP.BF16.F32.PACK_AB R27, R126, R27 ;  /* 0x0000001b7e1b723e */ /* 0x000fc400000010ff */
[C---:B------:R-:W-:Y:S02]  /*d9f0*/  IADD3 R93, P1, R6.reuse, 0x40, RZ ;  /* 0x00000040065d7810 */ /* 0x040fe40007f3e0ff */
[C---:B------:R-:W-:Y:S02]  /*da00*/  IADD3 R95, P2, R6.reuse, 0x60, RZ ;  /* 0x00000060065f7810 */ /* 0x040fe40007f5e0ff */
[----:B------:R-:W-:Y:S02]  /*da10*/  LOP3.LUT R10, R93, 0x380, RZ, 0xc0, !PT ;  /* 0x000003805d0a7812 */ /* 0x000fe400078ec0ff */
[----:B------:R-:W-:Y:S01]  /*da20*/  IADD3 R99, P4, R6, 0x4020, RZ ;  /* 0x0000402006637810 */ /* 0x000fe20007f9e0ff */
[----:B------:R-:W-:Y:S01]  /*da30*/  IMAD.X R17, RZ, RZ, R7, P2 ;  /* 0x000000ffff117224 */ /* 0x000fe200010e0607 */
[----:B------:R-:W-:Y:S02]  /*da40*/  SHF.R.U64 R10, R10, 0x3, RZ ;  /* 0x000000030a0a7819 */ /* 0x000fe400000012ff */
[----:B------:R-:W-:-:S02]  /*da50*/  F2FP.BF16.F32.PACK_AB R26, R127, R26 ;  /* 0x0000001a7f1a723e */ /* 0x000fc400000010ff */
[C---:B------:R-:W-:Y:S02]  /*da60*/  LOP3.LUT R9, R6.reuse, 0x380, RZ, 0xc0, !PT ;  /* 0x0000038006097812 */ /* 0x040fe400078ec0ff */
[C---:B------:R-:W-:Y:S02]  /*da70*/  IADD3 R91, P6, R6.reuse, 0x20, RZ ;  /* 0x00000020065b7810 */ /* 0x040fe40007fde0ff */
[----:B------:R-:W-:Y:S02]  /*da80*/  IADD3 R101, P5, R6, 0x4040, RZ ;  /* 0x0000404006657810 */ /* 0x000fe40007fbe0ff */
[----:B------:R-:W-:Y:S02]  /*da90*/  SEL R57, R25, R24, P0 ;  /* 0x0000001819397207 */ /* 0x000fe40000000000 */
[----:B------:R-:W-:Y:S01]  /*daa0*/  SEL R59, R24, R25, P0 ;  /* 0x00000019183b7207 */ /* 0x000fe20000000000 */
[--C-:B------:R-:W-:Y:S01]  /*dab0*/  IMAD.X R25, RZ, RZ, R7.reuse, P1 ;  /* 0x000000ffff197224 */ /* 0x100fe200008e0607 */
[----:B------:R-:W-:Y:S01]  /*dac0*/  SEL R61, R13, R12, P0 ;  /* 0x0000000c0d3d7207 */ /* 0x000fe20000000000 */
[--C-:B------:R-:W-:Y:S01]  /*dad0*/  IMAD.X R11, RZ, RZ, R7.reuse, P5 ;  /* 0x000000ffff0b7224 */ /* 0x100fe200028e0607 */
[----:B------:R-:W-:Y:S01]  /*dae0*/  SEL R63, R12, R13, P0 ;  /* 0x0000000d0c3f7207 */ /* 0x000fe20000000000 */
[----:B------:R-:W-:Y:S01]  /*daf0*/  IMAD.X R13, RZ, RZ, R7, P4 ;  /* 0x000000ffff0d7224 */ /* 0x000fe200020e0607 */
[----:B------:R-:W-:-:S02]  /*db00*/  SEL R55, R29, R28, P0 ;  /* 0x0000001c1d377207 */ /* 0x000fc40000000000 */
[----:B------:R-:W-:Y:S02]  /*db10*/  LOP3.LUT R12, R95, 0x380, RZ, 0xc0, !PT ;  /* 0x000003805f0c7812 */ /* 0x000fe400078ec0ff */
[----:B------:R-:W-:Y:S02]  /*db20*/  LOP3.LUT R24, R10, R93, RZ, 0x3c, !PT ;  /* 0x0000005d0a187212 */ /* 0x000fe400078e3cff */
[----:B------:R-:W-:Y:S02]  /*db30*/  SEL R29, R28, R29, P0 ;  /* 0x0000001d1c1d7207 */ /* 0x000fe40000000000 */
[----:B------:R-:W-:Y:S02]  /*db40*/  LOP3.LUT R10, R99, 0x380, RZ, 0xc0, !PT ;  /* 0x00000380630a7812 */ /* 0x000fe400078ec0ff */
[----:B------:R-:W-:Y:S02]  /*db50*/  SEL R77, R27, R26, P0 ;  /* 0x0000001a1b4d7207 */ /* 0x000fe40000000000 */
[----:B------:R-:W-:Y:S01]  /*db60*/  SEL R79, R26, R27, P0 ;  /* 0x0000001b1a4f7207 */ /* 0x000fe20000000000 */
[----:B------:R-:W-:Y:S01]  /*db70*/  IMAD.X R27, RZ, RZ, R7, P6 ;  /* 0x000000ffff1b7224 */ /* 0x000fe200030e0607 */
[----:B------:R-:W-:-:S02]  /*db80*/  SHF.R.U64 R9, R9, 0x3, RZ ;  /* 0x0000000309097819 */ /* 0x000fc400000012ff */
[----:B------:R-:W-:Y:S02]  /*db90*/  LOP3.LUT R28, R101, 0x380, RZ, 0xc0, !PT ;  /* 0x00000380651c7812 */ /* 0x000fe400078ec0ff */
[----:B------:R-:W-:Y:S02]  /*dba0*/  F2FP.BF16.F32.PACK_AB R38, R103, R38 ;  /* 0x000000266726723e */ /* 0x000fe400000010ff */
[----:B------:R-:W-:Y:S02]  /*dbb0*/  F2FP.BF16.F32.PACK_AB R15, R134, R15 ;  /* 0x0000000f860f723e */ /* 0x000fe400000010ff */
[----:B------:R-:W-:Y:S02]  /*dbc0*/  F2FP.BF16.F32.PACK_AB R14, R135, R14 ;  /* 0x0000000e870e723e */ /* 0x000fe400000010ff */
[C---:B------:R-:W-:Y:S02]  /*dbd0*/  IADD3 R97, P3, R6.reuse, 0x4000, RZ ;  /* 0x0000400006617810 */ /* 0x040fe40007f7e0ff */
[----:B------:R-:W-:-:S02]  /*dbe0*/  IADD3 R103, P6, R6, 0x4060, RZ ;  /* 0x0000406006677810 */ /* 0x000fc40007fde0ff */
[----:B------:R-:W-:Y:S02]  /*dbf0*/  SHF.R.U64 R12, R12, 0x3, RZ ;  /* 0x000000030c0c7819 */ /* 0x000fe400000012ff */
[----:B------:R-:W-:Y:S02]  /*dc00*/  SHF.R.U64 R10, R10, 0x3, RZ ;  /* 0x000000030a0a7819 */ /* 0x000fe400000012ff */
[----:B------:R-:W-:Y:S02]  /*dc10*/  F2FP.BF16.F32.PACK_AB R45, R92, R45 ;  /* 0x0000002d5c2d723e */ /* 0x000fe400000010ff */
[----:B------:R-:W-:Y:S01]  /*dc20*/  LOP3.LUT R6, R9, R6, RZ, 0x3c, !PT ;  /* 0x0000000609067212 */ /* 0x000fe200078e3cff */
[----:B------:R-:W-:Y:S01]  /*dc30*/  IMAD.X R9, RZ, RZ, R7, P6 ;  /* 0x000000ffff097224 */ /* 0x000fe200030e0607 */
[----:B------:R-:W-:Y:S02]  /*dc40*/  SHF.R.U64 R28, R28, 0x3, RZ ;  /* 0x000000031c1c7819 */ /* 0x000fe400000012ff */
[----:B------:R-:W-:-:S02]  /*dc50*/  F2FP.BF16.F32.PACK_AB R43, R94, R43 ;  /* 0x0000002b5e2b723e */ /* 0x000fc400000010ff */
[----:B------:R-:W-:Y:S02]  /*dc60*/  SEL R81, R15, R14, P0 ;  /* 0x0000000e0f517207 */ /* 0x000fe40000000000 */
[----:B------:R-:W-:Y:S01]  /*dc70*/  SEL R83, R14, R15, P0 ;  /* 0x0000000f0e537207 */ /* 0x000fe20000000000 */
[----:B------:R-:W-:Y:S01]  /*dc80*/  IMAD.X R15, RZ, RZ, R7, P3 ;  /* 0x000000ffff0f7224 */ /* 0x000fe200018e0607 */
[----:B------:R-:W-:Y:S02]  /*dc90*/  LOP3.LUT R16, R12, R95, RZ, 0x3c, !PT ;  /* 0x0000005f0c107212 */ /* 0x000fe400078e3cff */
[----:B------:R-:W-:Y:S02]  /*dca0*/  LOP3.LUT R12, R10, R99, RZ, 0x3c, !PT ;  /* 0x000000630a0c7212 */ /* 0x000fe400078e3cff */
[----:B------:R-:W-:Y:S02]  /*dcb0*/  SEL R47, R45, R44, P0 ;  /* 0x0000002c2d2f7207 */ /* 0x000fe40000000000 */
[----:B------:R-:W-:-:S02]  /*dcc0*/  LOP3.LUT R10, R28, R101, RZ, 0x3c, !PT ;  /* 0x000000651c0a7212 */ /* 0x000fc400078e3cff */
[----:B------:R-:W-:Y:S02]  /*dcd0*/  MOV R7, R6 ;  /* 0x0000000600077202 */ /* 0x000fe40000000f00 */
[----:B------:R-:W-:Y:S02]  /*dce0*/  SEL R45, R44, R45, P0 ;  /* 0x0000002d2c2d7207 */ /* 0x000fe40000000000 */
[----:B------:R-:W-:Y:S02]  /*dcf0*/  SEL R69, R43, R42, P0 ;  /* 0x0000002a2b457207 */ /* 0x000fe40000000000 */
[----:B------:R-:W-:Y:S02]  /*dd00*/  SEL R43, R42, R43, P0 ;  /* 0x0000002b2a2b7207 */ /* 0x000fe40000000000 */
[----:B------:R-:W-:Y:S02]  /*dd10*/  MOV R56, R10 ;  /* 0x0000000a00387202 */ /* 0x000fe40000000f00 */
[----:B------:R-:W-:-:S02]  /*dd20*/  MOV R58, R12 ;  /* 0x0000000c003a7202 */ /* 0x000fc40000000f00 */
[----:B------:R-:W-:Y:S02]  /*dd30*/  LOP3.LUT R8, R91, 0x380, RZ, 0xc0, !PT ;  /* 0x000003805b087812 */ /* 0x000fe400078ec0ff */
[----:B------:R-:W-:Y:S02]  /*dd40*/  F2FP.BF16.F32.PACK_AB R31, R118, R31 ;  /* 0x0000001f761f723e */ /* 0x000fe400000010ff */
[----:B------:R-:W-:Y:S02]  /*dd50*/  F2FP.BF16.F32.PACK_AB R30, R119, R30 ;  /* 0x0000001e771e723e */ /* 0x000fe400000010ff */
[----:B------:R-:W-:Y:S02]  /*dd60*/  SHF.R.U64 R8, R8, 0x3, RZ ;  /* 0x0000000308087819 */ /* 0x000fe400000012ff */
[----:B------:R-:W-:Y:S02]  /*dd70*/  SEL R75, R31, R30, P0 ;  /* 0x0000001e1f4b7207 */ /* 0x000fe40000000000 */
[----:B------:R-:W-:-:S02]  /*dd80*/  LOP3.LUT R26, R8, R91, RZ, 0x3c, !PT ;  /* 0x0000005b081a7212 */ /* 0x000fc400078e3cff */
[----:B------:R-:W-:Y:S02]  /*dd90*/  SEL R31, R30, R31, P0 ;  /* 0x0000001f1e1f7207 */ /* 0x000fe40000000000 */
[----:B------:R-:W-:Y:S02]  /*dda0*/  LOP3.LUT R8, R97, 0x380, RZ, 0xc0, !PT ;  /* 0x0000038061087812 */ /* 0x000fe400078ec0ff */
[----:B------:R-:W-:Y:S02]  /*ddb0*/  LOP3.LUT R30, R103, 0x380, RZ, 0xc0, !PT ;  /* 0x00000380671e7812 */ /* 0x000fe400078ec0ff */
[----:B------:R-:W-:Y:S02]  /*ddc0*/  SHF.R.U64 R8, R8, 0x3, RZ ;  /* 0x0000000308087819 */ /* 0x000fe400000012ff */
[----:B------:R-:W-:Y:S02]  /*ddd0*/  SHF.R.U64 R30, R30, 0x3, RZ ;  /* 0x000000031e1e7819 */ /* 0x000fe400000012ff */
[----:B------:R-:W-:-:S02]  /*dde0*/  LOP3.LUT R14, R8, R97, RZ, 0x3c, !PT ;  /* 0x00000061080e7212 */ /* 0x000fc400078e3cff */
        /* <DEDUP_REMOVED lines=8> */
[----:B------:R-:W-:Y:S02]  /*de70*/  LOP3.LUT R8, R30, R103, RZ, 0x3c, !PT ;  /* 0x000000671e087212 */ /* 0x000fe400078e3cff */
[----:B------:R-:W-:Y:S02]  /*de80*/  MOV R62, R16 ;  /* 0x00000010003e7202 */ /* 0x000fe40000000f00 */
[----:B------:R-:W-:Y:S02]  /*de90*/  SEL R49, R41, R40, P0 ;  /* 0x0000002829317207 */ /* 0x000fe40000000000 */
[----:B------:R-:W-:-:S02]  /*dea0*/  SEL R51, R37, R36, P0 ;  /* 0x0000002425337207 */ /* 0x000fc40000000000 */
[----:B------:R-:W-:Y:S02]  /*deb0*/  SEL R53, R33, R32, P0 ;  /* 0x0000002021357207 */ /* 0x000fe40000000000 */
[----:B------:R-:W-:Y:S02]  /*dec0*/  SEL R71, R39, R38, P0 ;  /* 0x0000002627477207 */ /* 0x000fe40000000000 */
[----:B------:R-:W-:Y:S02]  /*ded0*/  SEL R73, R35, R34, P0 ;  /* 0x0000002223497207 */ /* 0x000fe40000000000 */
[----:B------:R-:W-:Y:S02]  /*dee0*/  SEL R89, R150, R151, P0 ;  /* 0x0000009796597207 */ /* 0x000fe40000000000 */
[----:B------:R-:W-:Y:S02]  /*def0*/  MOV R17, R8 ;  /* 0x0000000800117202 */ /* 0x000fe40000000f00 */
[----:B------:R-:W-:-:S02]  /*df00*/  SEL R41, R40, R41, P0 ;  /* 0x0000002928297207 */ /* 0x000fc40000000000 */
[----:B------:R-:W-:Y:S02]  /*df10*/  SEL R37, R36, R37, P0 ;  /* 0x0000002524257207 */ /* 0x000fe40000000000 */
[----:B------:R-:W-:Y:S02]  /*df20*/  SEL R33, R32, R33, P0 ;  /* 0x0000002120217207 */ /* 0x000fe40000000000 */
[----:B------:R-:W-:Y:S02]  /*df30*/  SEL R39, R38, R39, P0 ;  /* 0x0000002726277207 */ /* 0x000fe40000000000 */
[----:B------:R-:W-:Y:S02]  /*df40*/  SEL R35, R34, R35, P0 ;  /* 0x0000002322237207 */ /* 0x000fe40000000000 */
[----:B------:R-:W-:Y:S02]  /*df50*/  SEL R151, R151, R150, P0 ;  /* 0x0000009697977207 */ /* 0x000fe40000000000 */
[----:B------:R-:W-:-:S02]  /*df60*/  MOV R50, R26 ;  /* 0x0000001a00327202 */ /* 0x000fc40000000f00 */
[----:B------:R-:W-:Y:S02]  /*df70*/  MOV R60, R14 ;  /* 0x0000000e003c7202 */ /* 0x000fe40000000f00 */
[----:B------:R-:W-:Y:S02]  /*df80*/  MOV R64, R24 ;  /* 0x0000001800407202 */ /* 0x000fe40000000f00 */
[----:B--2---:R-:W-:Y:S01]  /*df90*/  LOP3.LUT R6, R20, 0x2, RZ, 0x3c, !PT ;  /* 0x0000000214067812 */ /* 0x004fe200078e3cff */
[----:B------:R-:W-:Y:S04]  /*dfa0*/  SHFL.IDX PT, R47, R47, R20, 0x1c1f ;  /* 0x001c1f142f2f7589 */ /* 0x000fe800000e0000 */
[----:B------:R-:W1:Y:S04]  /*dfb0*/  SHFL.IDX PT, R10, R45, R6, 0x1c1f ;  /* 0x001c1f062d0a7589 */ /* 0x000e6800000e0000 */
[----:B------:R-:W-:Y:S04]  /*dfc0*/  SHFL.IDX PT, R69, R69, R20, 0x1c1f ;  /* 0x001c1f1445457589 */ /* 0x000fe800000e0000 */
[----:B------:R-:W2:Y:S04]  /*dfd0*/  SHFL.IDX PT, R12, R43, R6, 0x1c1f ;  /* 0x001c1f062b0c7589 */ /* 0x000ea800000e0000 */
[----:B------:R-:W-:Y:S04]  /*dfe0*/  SHFL.IDX PT, R49, R49, R20, 0x1c1f ;  /* 0x001c1f1431317589 */ /* 0x000fe800000e0000 */
[----:B------:R-:W-:Y:S04]  /*dff0*/  SHFL.IDX PT, R51, R51, R20, 0x1c1f ;  /* 0x001c1f1433337589 */ /* 0x000fe800000e0000 */
[----:B------:R-:W-:Y:S01]  /*e000*/  SHFL.IDX PT, R53, R53, R20, 0x1c1f ;  /* 0x001c1f1435357589 */ /* 0x000fe200000e0000 */
[----:B-1----:R-:W-:-:S03]  /*e010*/  SEL R8, R47, R10, P0 ;  /* 0x0000000a2f087207 */ /* 0x002fc60000000000 */
[----:B------:R-:W-:Y:S01]  /*e020*/  SHFL.IDX PT, R55, R55, R20, 0x1c1f ;  /* 0x001c1f1437377589 */ /* 0x000fe200000e0000 */
[----:B------:R-:W-:-:S03]  /*e030*/  SEL R10, R10, R47, P0 ;  /* 0x0000002f0a0a7207 */ /* 0x000fc60000000000 */
[----:B------:R-:W-:Y:S01]  /*e040*/  SHFL.IDX PT, R57, R57, R20, 0x1c1f ;  /* 0x001c1f1439397589 */ /* 0x000fe200000e0000 */
[----:B--2---:R-:W-:-:S03]  /*e050*/  SEL R9, R69, R12, P0 ;  /* 0x0000000c45097207 */ /* 0x004fc60000000000 */
[----:B------:R-:W-:Y:S01]  /*e060*/  SHFL.IDX PT, R61, R61, R20, 0x1c1f ;  /* 0x001c1f143d3d7589 */ /* 0x000fe200000e0000 */
[----:B------:R-:W-:Y:S02]  /*e070*/  SEL R11, R12, R69, P0 ;  /* 0x000000450c0b7207 */ /* 0x000fe40000000000 */
[----:B------:R-:W1:Y:S08]  /*e080*/  LDC.64 R68, c[0x0][0xc00] ;  /* 0x00030000ff447b82 */ /* 0x000e700000000a00 */
[----:B------:R-:W-:Y:S06]  /*e090*/  BAR.SYNC.DEFER_BLOCKING 0x1, 0x100 ;  /* 0x0044000000007b1d */ /* 0x000fec0000010000 */
[----:B------:R-:W-:Y:S04]  /*e0a0*/  SHFL.IDX PT, R65, R65, R20, 0x1c1f ;  /* 0x001c1f1441417589 */ /* 0x000fe800000e0000 */
[----:B------:R-:W-:Y:S04]  /*e0b0*/  SHFL.IDX PT, R71, R71, R20, 0x1c1f ;  /* 0x001c1f1447477589 */ /* 0x000fe800000e0000 */
[----:B------:R-:W-:Y:S04]  /*e0c0*/  SHFL.IDX PT, R73, R73, R20, 0x1c1f ;  /* 0x001c1f1449497589 */ /* 0x000fe800000e0000 */
[----:B------:R-:W-:Y:S01]  /*e0d0*/  SHFL.IDX PT, R75, R75, R20, 0x1c1f ;  /* 0x001c1f144b4b7589 */ /* 0x000fe200000e0000 */
[----:B-1----:R-:W-:-:S03]  /*e0e0*/  ISETP.NE.U32.AND P2, PT, R68, RZ, PT ;  /* 0x000000ff4400720c */ /* 0x002fc60003f45070 */
[----:B------:R-:W-:Y:S01]  /*e0f0*/  SHFL.IDX PT, R77, R77, R20, 0x1c1f ;  /* 0x001c1f144d4d7589 */ /* 0x000fe200000e0000 */
[----:B------:R-:W-:-:S03]  /*e100*/  ISETP.NE.AND.EX P2, PT, R69, RZ, PT, P2 ;  /* 0x000000ff4500720c */ /* 0x000fc60003f45320 */
[----:B------:R-:W-:Y:S04]  /*e110*/  SHFL.IDX PT, R81, R81, R20, 0x1c1f ;  /* 0x001c1f1451517589 */ /* 0x000fe800000e0000 */
[----:B------:R-:W-:Y:S04]  /*e120*/  SHFL.IDX PT, R85, R85, R20, 0x1c1f ;  /* 0x001c1f1455557589 */ /* 0x000fe800000e0000 */
[----:B------:R-:W-:Y:S04]  /*e130*/  SHFL.IDX PT, R89, R89, R20, 0x1c1f ;  /* 0x001c1f1459597589 */ /* 0x000fe800000e0000 */
[----:B------:R-:W1:Y:S04]  /*e140*/  SHFL.IDX PT, R14, R41, R6, 0x1c1f ;  /* 0x001c1f06290e7589 */ /* 0x000e6800000e0000 */
[----:B------:R-:W2:Y:S04]  /*e150*/  SHFL.IDX PT, R26, R37, R6, 0x1c1f ;  /* 0x001c1f06251a7589 */ /* 0x000ea800000e0000 */
[----:B------:R-:W3:Y:S04]  /*e160*/  SHFL.IDX PT, R30, R33, R6, 0x1c1f ;  /* 0x001c1f06211e7589 */ /* 0x000ee800000e0000 */
[----:B------:R-:W4:Y:S04]  /*e170*/  SHFL.IDX PT, R34, R29, R6, 0x1c1f ;  /* 0x001c1f061d227589 */ /* 0x000f2800000e0000 */
[----:B------:R-:W0:Y:S04]  /*e180*/  SHFL.IDX PT, R36, R39, R6, 0x1c1f ;  /* 0x001c1f0627247589 */ /* 0x000e2800000e0000 */
[----:B------:R-:W0:Y:S04]  /*e190*/  SHFL.IDX PT, R38, R35, R6, 0x1c1f ;  /* 0x001c1f0623267589 */ /* 0x000e2800000e0000 */
[----:B------:R-:W0:Y:S01]  /*e1a0*/  SHFL.IDX PT, R40, R31, R6, 0x1c1f ;  /* 0x001c1f061f287589 */ /* 0x000e2200000e0000 */
[----:B-1----:R-:W-:-:S02]  /*e1b0*/  SEL R12, R49, R14, P0 ;  /* 0x0000000e310c7207 */ /* 0x002fc40000000000 */
[----:B------:R-:W-:Y:S01]  /*e1c0*/  SEL R14, R14, R49, P0 ;  /* 0x000000310e0e7207 */ /* 0x000fe20000000000 */
[----:B------:R-:W1:Y:S01]  /*e1d0*/  SHFL.IDX PT, R42, R79, R6, 0x1c1f ;  /* 0x001c1f064f2a7589 */ /* 0x000e6200000e0000 */
[----:B--2---:R-:W-:Y:S02]  /*e1e0*/  SEL R24, R51, R26, P0 ;  /* 0x0000001a33187207 */ /* 0x004fe40000000000 */
[----:B------:R-:W-:Y:S01]  /*e1f0*/  SEL R26, R26, R51, P0 ;  /* 0x000000331a1a7207 */ /* 0x000fe20000000000 */
[----:B------:R-:W2:Y:S01]  /*e200*/  SHFL.IDX PT, R16, R59, R6, 0x1c1f ;  /* 0x001c1f063b107589 */ /* 0x000ea200000e0000 */
[----:B---3--:R-:W-:Y:S02]  /*e210*/  SEL R28, R53, R30, P0 ;  /* 0x0000001e351c7207 */ /* 0x008fe40000000000 */
[----:B------:R-:W-:Y:S01]  /*e220*/  SEL R30, R30, R53, P0 ;  /* 0x000000351e1e7207 */ /* 0x000fe20000000000 */
[----:B------:R-:W3:Y:S01]  /*e230*/  SHFL.IDX PT, R20, R63, R6, 0x1c1f ;  /* 0x001c1f063f147589 */ /* 0x000ee200000e0000 */
[----:B----4-:R-:W-:Y:S01]  /*e240*/  SEL R32, R55, R34, P0 ;  /* 0x0000002237207207 */ /* 0x010fe20000000000 */
[----:B------:R-:W-:Y:S01]  /*e250*/  ULDC UR4, c[0x0][0xa88] ;  /* 0x0002a20000047ab9 */ /* 0x000fe20000000800 */
[----:B------:R-:W-:Y:S01]  /*e260*/  SEL R34, R34, R55, P0 ;  /* 0x0000003722227207 */ /* 0x000fe20000000000 */
[----:B------:R-:W4:Y:S01]  /*e270*/  SHFL.IDX PT, R44, R67, R6, 0x1c1f ;  /* 0x001c1f06432c7589 */ /* 0x000f2200000e0000 */
[----:B0-----:R-:W-:Y:S01]  /*e280*/  SEL R13, R71, R36, P0 ;  /* 0x00000024470d7207 */ /* 0x001fe20000000000 */
[----:B------:R-:W0:Y:S01]  /*e290*/  LDC R53, c[0x0][0xbe8] ;  /* 0x0002fa00ff357b82 */ /* 0x000e220000000800 */
[----:B------:R-:W-:Y:S01]  /*e2a0*/  SEL R15, R36, R71, P0 ;  /* 0x00000047240f7207 */ /* 0x000fe20000000000 */
[----:B------:R-:W4:Y:S01]  /*e2b0*/  SHFL.IDX PT, R46, R83, R6, 0x1c1f ;  /* 0x001c1f06532e7589 */ /* 0x000f2200000e0000 */
[----:B------:R-:W-:-:S02]  /*e2c0*/  SEL R25, R73, R38, P0 ;  /* 0x0000002649197207 */ /* 0x000fc40000000000 */
[----:B------:R-:W-:Y:S01]  /*e2d0*/  SEL R27, R38, R73, P0 ;  /* 0x00000049261b7207 */ /* 0x000fe20000000000 */
[----:B------:R-:W4:Y:S01]  /*e2e0*/  SHFL.IDX PT, R52, R87, R6, 0x1c1f ;  /* 0x001c1f0657347589 */ /* 0x000f2200000e0000 */
[----:B------:R-:W-:Y:S02]  /*e2f0*/  SEL R29, R75, R40, P0 ;  /* 0x000000284b1d7207 */ /* 0x000fe40000000000 */
[----:B------:R-:W-:Y:S01]  /*e300*/  SEL R31, R40, R75, P0 ;  /* 0x0000004b281f7207 */ /* 0x000fe20000000000 */
[----:B------:R-:W0:Y:S01]  /*e310*/  SHFL.IDX PT, R54, R151, R6, 0x1c1f ;  /* 0x001c1f0697367589 */ /* 0x000e2200000e0000 */
[----:B-1----:R-:W-:Y:S02]  /*e320*/  SEL R33, R77, R42, P0 ;  /* 0x0000002a4d217207 */ /* 0x002fe40000000000 */
[----:B------:R-:W-:Y:S01]  /*e330*/  SEL R35, R42, R77, P0 ;  /* 0x0000004d2a237207 */ /* 0x000fe20000000000 */
[----:B------:R1:W-:Y:S01]  /*e340*/  STSM.16.M88.4 [R7], R8 ;  /* 0x0000000807007844 */ /* 0x0003e20000000200 */
[----:B--2---:R-:W-:-:S02]  /*e350*/  SEL R36, R57, R16, P0 ;  /* 0x0000001039247207 */ /* 0x004fc40000000000 */
[----:B------:R-:W-:Y:S01]  /*e360*/  SEL R38, R16, R57, P0 ;  /* 0x0000003910267207 */ /* 0x000fe20000000000 */
[----:B------:R2:W-:Y:S01]  /*e370*/  STSM.16.M88.4 [R50], R12 ;  /* 0x0000000c32007844 */ /* 0x0005e20000000200 */
[----:B---3--:R-:W-:Y:S01]  /*e380*/  SEL R40, R61, R20, P0 ;  /* 0x000000143d287207 */ /* 0x008fe20000000000 */
[----:B------:R-:W-:Y:S01]  /*e390*/  IMAD.MOV.U32 R16, RZ, RZ, RZ ;  /* 0x000000ffff107224 */ /* 0x000fe200078e00ff */
[----:B------:R-:W-:Y:S01]  /*e3a0*/  SEL R42, R20, R61, P0 ;  /* 0x0000003d142a7207 */ /* 0x000fe20000000000 */
[----:B------:R3:W-:Y:S01]  /*e3b0*/  STSM.16.M88.4 [R64], R24 ;  /* 0x0000001840007844 */ /* 0x0007e20000000200 */
[----:B----4-:R-:W-:Y:S02]  /*e3c0*/  SEL R48, R65, R44, P0 ;  /* 0x0000002c41307207 */ /* 0x010fe40000000000 */
[----:B------:R-:W-:Y:S01]  /*e3d0*/  SEL R37, R81, R46, P0 ;  /* 0x0000002e51257207 */ /* 0x000fe20000000000 */
[----:B------:R3:W-:Y:S01]  /*e3e0*/  STSM.16.M88.4 [R62], R28 ;  /* 0x0000001c3e007844 */ /* 0x0007e20000000200 */
[----:B------:R-:W-:Y:S01]  /*e3f0*/  SEL R39, R46, R81, P0 ;  /* 0x000000512e277207 */ /* 0x000fe20000000000 */
[----:B-1----:R-:W1:Y:S01]  /*e400*/  LDC.64 R6, c[0x0][0xc00] ;  /* 0x00030000ff067b82 */ /* 0x002e620000000a00 */
[----:B------:R-:W-:Y:S01]  /*e410*/  SEL R41, R85, R52, P0 ;  /* 0x0000003455297207 */ /* 0x000fe20000000000 */
[----:B------:R3:W-:Y:S01]  /*e420*/  STSM.16.M88.4 [R60], R32 ;  /* 0x000000203c007844 */ /* 0x0007e20000000200 */
[----:B------:R-:W-:-:S02]  /*e430*/  SEL R43, R52, R85, P0 ;  /* 0x00000055342b7207 */ /* 0x000fc40000000000 */
[----:B--2---:R-:W-:Y:S01]  /*e440*/  SEL R50, R44, R65, P0 ;  /* 0x000000412c327207 */ /* 0x004fe20000000000 */
[----:B------:R3:W-:Y:S01]  /*e450*/  STSM.16.M88.4 [R58], R36 ;  /* 0x000000243a007844 */ /* 0x0007e20000000200 */
[----:B0-----:R-:W-:Y:S02]  /*e460*/  SEL R49, R89, R54, P0 ;  /* 0x0000003659317207 */ /* 0x001fe40000000000 */
[----:B------:R-:W-:Y:S01]  /*e470*/  SEL R51, R54, R89, P0 ;  /* 0x0000005936337207 */ /* 0x000fe20000000000 */
[----:B------:R3:W-:Y:S04]  /*e480*/  STSM.16.M88.4 [R56], R40 ;  /* 0x0000002838007844 */ /* 0x0007e80000000200 */
[----:B------:R3:W-:Y:S01]  /*e490*/  STSM.16.M88.4 [R17], R48 ;  /* 0x0000003011007844 */ /* 0x0007e20000000200 */
[----:B-1----:R-:W-:Y:S01]  /*e4a0*/  IMAD.WIDE R8, R174, 0x4, R6 ;  /* 0x00000004ae087825 */ /* 0x002fe200078e0206 */
[----:B------:R-:W-:Y:S08]  /*e4b0*/  BAR.SYNC.DEFER_BLOCKING 0x1, 0x100 ;  /* 0x0044000000007b1d */ /* 0x000ff00000010000 */
[----:B------:R-:W0:Y:S01]  /*e4c0*/  LDC.64 R6, c[0x0][0xc08] ;  /* 0x00030200ff067b82 */ /* 0x000e220000000a00 */
[----:B------:R-:W-:Y:S01]  /*e4d0*/  IMAD.U32 R10, RZ, RZ, UR4 ;  /* 0x00000004ff0a7e24 */ /* 0x000fe2000f8e00ff */
[----:B------:R3:W5:Y:S01]  /*e4e0*/  @P2 LDG.E R16, desc[UR44][R8.64] ;  /* 0x0000002c08102981 */ /* 0x000762000c1e1900 */
[----:B------:R-:W-:-:S02]  /*e4f0*/  ISETP.NE.AND P1, PT, R53, 0x1, PT ;  /* 0x000000013500780c */ /* 0x000fc40003f25270 */
[----:B0-----:R-:W-:-:S04]  /*e500*/  ISETP.NE.U32.AND P0, PT, R6, RZ, PT ;  /* 0x000000ff0600720c */ /* 0x001fc80003f05070 */
[----:B------:R-:W-:-:S07]  /*e510*/  ISETP.NE.AND.EX P0, PT, R7, RZ, PT, P0 ;  /* 0x000000ff0700720c */ /* 0x000fce0003f05300 */
[----:B------:R-:W0:Y:S08]  /*e520*/  @P1 LDC R11, c[0x0][0xbec] ;  /* 0x0002fb00ff0b1b82 */ /* 0x000e300000000800 */
[----:B------:R-:W1:Y:S08]  /*e530*/  @P1 LDC R15, c[0x0][0xbf0] ;  /* 0x0002fc00ff0f1b82 */ /* 0x000e700000000800 */
[----:B------:R-:W2:Y:S02]  /*e540*/  @P0 LDC.64 R6, c[0x0][0xc08] ;  /* 0x00030200ff060b82 */ /* 0x000ea40000000a00 */
[----:B--2---:R-:W-:-:S05]  /*e550*/  @P0 IMAD.WIDE R6, R174, 0x4, R6 ;  /* 0x00000004ae060825 */ /* 0x004fca00078e0206 */
[----:B------:R3:W5:Y:S01]  /*e560*/  @P0 LDG.E R10, desc[UR44][R6.64] ;  /* 0x0000002c060a0981 */ /* 0x000762000c1e1900 */
[----:B01----:R-:W-:Y:S05]  /*e570*/  @P0 BRA `(.L_x_1352) ;  /* 0x0000000000100947 */ /* 0x003fea0003800000 */
[----:B------:R-:W-:Y:S05]  /*e580*/  @!P2 BRA `(.L_x_1352) ;  /* 0x00000000000ca947 */ /* 0x000fea0003800000 */
[----:B---3--:R-:W2:Y:S04]  /*e590*/  LDG.E R7, desc[UR44][R8.64] ;  /* 0x0000002c08077981 */ /* 0x008ea8000c1e1900 */
[----:B-----5:R-:W2:Y:S02]  /*e5a0*/  LDG.E R10, desc[UR44][R8.64+0x4] ;  /* 0x0000042c080a7981 */ /* 0x020ea4000c1e1900 */
[----:B--2---:R-:W-:-:S07]  /*e5b0*/  IMAD.IADD R10, R10, 0x1, -R7 ;  /* 0x000000010a0a7824 */ /* 0x004fce00078e0a07 */
.L_x_1352:
[----:B------:R-:W-:Y:S01]  /*e5c0*/  SHF.R.S32.HI R52, RZ, 0x1f, R173 ;  /* 0x0000001fff347819 */ /* 0x000fe200000114ad */
[--C-:B------:R-:W-:Y:S01]  /*e5d0*/  IMAD.IADD R14, R168, 0x1, R19.reuse ;  /* 0x00000001a80e7824 */ /* 0x100fe200078e0213 */
[----:B------:R-:W-:Y:S01]  /*e5e0*/  ULDC.64 UR4, c[0x0][0xb90] ;  /* 0x0002e40000047ab9 */ /* 0x000fe20000000a00 */
[----:B---3-5:R-:W-:Y:S01]  /*e5f0*/  SHF.R.S32.HI R17, RZ, 0x1f, R16 ;  /* 0x0000001fff117819 */ /* 0x028fe20000011410 */
[----:B------:R-:W-:Y:S01]  /*e600*/  IMAD.IADD R20, R180, 0x1, R19 ;  /* 0x00000001b4147824 */ /* 0x000fe200078e0213 */
[----:B------:R-:W-:Y:S01]  /*e610*/  SHF.R.S32.HI R50, RZ, 0x1f, R174 ;  /* 0x0000001fff327819 */ /* 0x000fe200000114ae */
[----:B------:R-:W-:Y:S01]  /*e620*/  @P1 IMAD.HI.U32 R8, R14, R11, RZ ;  /* 0x0000000b0e081227 */ /* 0x000fe200078e00ff */
[----:B------:R-:W-:Y:S02]  /*e630*/  SEL R51, R174, RZ, !P2 ;  /* 0x000000ffae337207 */ /* 0x000fe40005000000 */
[----:B------:R-:W-:Y:S01]  /*e640*/  SEL R50, R50, RZ, !P2 ;  /* 0x000000ff32327207 */ /* 0x000fe20005000000 */
[----:B------:R-:W-:-:S02]  /*e650*/  IMAD R6, R52, UR4, RZ ;  /* 0x0000000434067c24 */ /* 0x000fc4000f8e02ff */
[----:B------:R-:W-:Y:S01]  /*e660*/  IMAD.MOV.U32 R9, RZ, RZ, R14 ;  /* 0x000000ffff097224 */ /* 0x000fe200078e000e */
[----:B------:R-:W-:Y:S01]  /*e670*/  @P1 SHF.R.U32.HI R9, RZ, R15, R8 ;  /* 0x0000000fff091219 */ /* 0x000fe20000011608 */
[C---:B------:R-:W-:Y:S02]  /*e680*/  IMAD R13, R173.reuse, UR5, R6 ;  /* 0x00000005ad0d7c24 */ /* 0x040fe4000f8e0206 */
[----:B------:R-:W-:Y:S01]  /*e690*/  IMAD.WIDE.U32 R6, R173, UR4, R16 ;  /* 0x00000004ad067c25 */ /* 0x000fe2000f8e0010 */
[----:B------:R-:W-:-:S03]  /*e6a0*/  ULDC.64 UR4, c[0x0][0xb98] ;  /* 0x0002e60000047ab9 */ /* 0x000fc60000000a00 */
[----:B------:R-:W-:Y:S02]  /*e6b0*/  IMAD R11, R175, 0x40, R169 ;  /* 0x00000040af0b7824 */ /* 0x000fe400078e02a9 */
[----:B------:R-:W-:Y:S01]  /*e6c0*/  IMAD.IADD R7, R7, 0x1, R13 ;  /* 0x0000000107077824 */ /* 0x000fe200078e020d */
[--C-:B------:R-:W-:Y:S01]  /*e6d0*/  SHF.R.S32.HI R13, RZ, 0x1f, R9.reuse ;  /* 0x0000001fff0d7819 */ /* 0x100fe20000011409 */
[----:B------:R-:W-:Y:S02]  /*e6e0*/  IMAD.MOV R12, RZ, RZ, -R9 ;  /* 0x000000ffff0c7224 */ /* 0x000fe400078e0a09 */
[----:B------:R-:W-:-:S04]  /*e6f0*/  IMAD.WIDE R4, R11, 0x2, R4 ;  /* 0x000000020b047825 */ /* 0x000fc800078e0204 */
[----:B------:R-:W-:Y:S01]  /*e700*/  IMAD R8, R50, UR4, RZ ;  /* 0x0000000432087c24 */ /* 0x000fe2000f8e02ff */
[C---:B------:R-:W-:Y:S01]  /*e710*/  IADD3 R45, P3, R4.reuse, 0x2000, RZ ;  /* 0x00002000042d7810 */ /* 0x040fe20007f7e0ff */
[----:B------:R-:W-:Y:S01]  /*e720*/  IMAD.WIDE.U32 R6, R51, UR4, R6 ;  /* 0x0000000433067c25 */ /* 0x000fe2000f8e0006 */
[C---:B------:R-:W-:Y:S02]  /*e730*/  LOP3.LUT R25, R4.reuse, 0x380, RZ, 0xc0, !PT ;  /* 0x0000038004197812 */ /* 0x040fe400078ec0ff */
[----:B------:R-:W-:Y:S01]  /*e740*/  LOP3.LUT R44, R45, 0x380, RZ, 0xc0, !PT ;  /* 0x000003802d2c7812 */ /* 0x000fe200078ec0ff */
[----:B------:R-:W-:Y:S01]  /*e750*/  IMAD R11, R53, R12, R14 ;  /* 0x0000000c350b7224 */ /* 0x000fe200078e020e */
[----:B------:R-:W-:Y:S01]  /*e760*/  IADD3 R6, P2, R9, R6, RZ ;  /* 0x0000000609067210 */ /* 0x000fe20007f5e0ff */
[----:B------:R-:W-:Y:S01]  /*e770*/  IMAD R12, R51, UR5, R8 ;  /* 0x00000005330c7c24 */ /* 0x000fe2000f8e0208 */
[----:B------:R-:W-:Y:S01]  /*e780*/  ULDC.64 UR4, c[0x0][0xb88] ;  /* 0x0002e20000047ab9 */ /* 0x000fe20000000a00 */
[----:B------:R-:W-:Y:S01]  /*e790*/  IADD3 R9, P0, R4, 0x1000, RZ ;  /* 0x0000100004097810 */ /* 0x000fe20007f1e0ff */
[----:B------:R-:W-:Y:S01]  /*e7a0*/  IMAD R55, R10, R53, RZ ;  /* 0x000000350a377224 */ /* 0x000fe200078e02ff */
[----:B------:R-:W-:-:S02]  /*e7b0*/  SHF.R.S32.HI R8, RZ, 0x1f, R11 ;  /* 0x0000001fff087819 */ /* 0x000fc4000001140b */
[----:B------:R-:W-:Y:S02]  /*e7c0*/  IADD3.X R7, R13, R7, R12, P2, !PT ;  /* 0x000000070d077210 */ /* 0x000fe400017fe40c */
[----:B------:R-:W-:Y:S01]  /*e7d0*/  LOP3.LUT R12, R9, 0x380, RZ, 0xc0, !PT ;  /* 0x00000380090c7812 */ /* 0x000fe200078ec0ff */
[----:B------:R-:W-:Y:S01]  /*e7e0*/  IMAD R8, R8, UR4, RZ ;  /* 0x0000000408087c24 */ /* 0x000fe2000f8e02ff */
[----:B------:R-:W-:Y:S01]  /*e7f0*/  SHF.R.U64 R44, R44, 0x3, RZ ;  /* 0x000000032c2c7819 */ /* 0x000fe200000012ff */
[C---:B------:R-:W-:Y:S01]  /*e800*/  IMAD.WIDE.U32 R6, R11.reuse, UR4, R6 ;  /* 0x000000040b067c25 */ /* 0x040fe2000f8e0006 */
[----:B------:R-:W-:Y:S02]  /*e810*/  SHF.R.U64 R12, R12, 0x3, RZ ;  /* 0x000000030c0c7819 */ /* 0x000fe400000012ff */
[----:B------:R-:W-:Y:S01]  /*e820*/  LOP3.LUT R44, R44, R45, RZ, 0x3c, !PT ;  /* 0x0000002d2c2c7212 */ /* 0x000fe200078e3cff */
[----:B------:R-:W-:Y:S01]  /*e830*/  IMAD R13, R11, UR5, R8 ;  /* 0x000000050b0d7c24 */ /* 0x000fe2000f8e0208 */
[----:B------:R-:W-:Y:S01]  /*e840*/  ULDC.64 UR4, c[0x0][0xb50] ;  /* 0x0002d40000047ab9 */ /* 0x000fe20000000a00 */
[----:B------:R-:W-:Y:S01]  /*e850*/  LOP3.LUT R12, R12, R9, RZ, 0x3c, !PT ;  /* 0x000000090c0c7212 */ /* 0x000fe200078e3cff */
[----:B------:R-:W-:Y:S01]  /*e860*/  IMAD.X R45, RZ, RZ, R5, P3 ;  /* 0x000000ffff2d7224 */ /* 0x000fe200018e0605 */
[----:B------:R-:W-:Y:S01]  /*e870*/  LEA R11, P4, R6, UR4, 0x2 ;  /* 0x00000004060b7c11 */ /* 0x000fe2000f8810ff */
[----:B------:R-:W-:Y:S01]  /*e880*/  IMAD.IADD R7, R7, 0x1, R13 ;  /* 0x0000000107077824 */ /* 0x000fe200078e020d */
[----:B------:R-:W-:Y:S01]  /*e890*/  IADD3 R9, P2, R4, 0x3000, RZ ;  /* 0x0000300004097810 */ /* 0x000fe20007f5e0ff */
[----:B------:R-:W-:Y:S01]  /*e8a0*/  IMAD.X R13, RZ, RZ, R5, P0 ;  /* 0x000000ffff0d7224 */ /* 0x000fe200000e0605 */
[----:B------:R-:W-:Y:S01]  /*e8b0*/  LOP3.LUT P0, RZ, R177, 0x3, RZ, 0xc0, !PT ;  /* 0x00000003b1ff7812 */ /* 0x000fe2000780c0ff */
[----:B------:R-:W-:Y:S01]  /*e8c0*/  SHFL.IDX PT, R46, R11, RZ, 0x1c1f ;  /* 0x001c1fff0b2e7589 */ /* 0x000fe200000e0000 */
[----:B------:R-:W-:Y:S01]  /*e8d0*/  LEA.HI.X R14, R6, UR5, R7, 0x2, P4 ;  /* 0x00000005060e7c11 */ /* 0x000fe2000a0f1407 */
[----:B------:R-:W-:Y:S01]  /*e8e0*/  VIADD R6, R20, 0x8 ;  /* 0x0000000814067836 */ /* 0x000fe20000000000 */
[----:B------:R-:W-:Y:S01]  /*e8f0*/  LOP3.LUT R8, R9, 0x380, RZ, 0xc0, !PT ;  /* 0x0000038009087812 */ /* 0x000fe200078ec0ff */
[----:B------:R-:W-:Y:S01]  /*e900*/  SHFL.IDX PT, R48, R11, 0x1, 0x1c1f ;  /* 0x003c1f000b307f89 */ /* 0x000fe200000e0000 */
[----:B------:R-:W-:Y:S01]  /*e910*/  IADD3 R41, P6, R4, 0x4000, RZ ;  /* 0x0000400004297810 */ /* 0x000fe20007fde0ff */
[----:B------:R-:W-:Y:S01]  /*e920*/  ULDC.64 UR4, c[0x0][0xaa0] ;  /* 0x0002a80000047ab9 */ /* 0x000fe20000000a00 */
[----:B------:R-:W-:Y:S01]  /*e930*/  SHF.R.U64 R8, R8, 0x3, RZ ;  /* 0x0000000308087819 */ /* 0x000fe200000012ff */
[----:B------:R-:W0:Y:S01]  /*e940*/  SHFL.IDX PT, R47, R14, RZ, 0x1c1f ;  /* 0x001c1fff0e2f7589 */ /* 0x000e2200000e0000 */
[----:B------:R-:W-:-:S02]  /*e950*/  IADD3 R37, P5, R4, 0x5000, RZ ;  /* 0x0000500004257810 */ /* 0x000fc40007fbe0ff */
[----:B------:R-:W-:Y:S01]  /*e960*/  LOP3.LUT R8, R8, R9, RZ, 0x3c, !PT ;  /* 0x0000000908087212 */ /* 0x000fe200078e3cff */
[----:B------:R-:W1:Y:S01]  /*e970*/  SHFL.IDX PT, R49, R14, 0x1, 0x1c1f ;  /* 0x003c1f000e317f89 */ /* 0x000e6200000e0000 */
[--C-:B------:R-:W-:Y:S01]  /*e980*/  IMAD.X R9, RZ, RZ, R5.reuse, P2 ;  /* 0x000000ffff097224 */ /* 0x100fe200010e0605 */
[-C--:B------:R-:W-:Y:S02]  /*e990*/  ISETP.GE.OR P2, PT, R20, R55.reuse, P0 ;  /* 0x000000371400720c */ /* 0x080fe40000746670 */
[C---:B------:R-:W-:Y:S02]  /*e9a0*/  IADD3 R33, P4, R4.reuse, 0x6000, RZ ;  /* 0x0000600004217810 */ /* 0x040fe40007f9e0ff */
[----:B------:R-:W-:Y:S02]  /*e9b0*/  IADD3 R7, P3, R4, 0x7000, RZ ;  /* 0x0000700004077810 */ /* 0x000fe40007f7e0ff */
[----:B------:R-:W-:Y:S02]  /*e9c0*/  ISETP.GE.OR P0, PT, R6, R55, P0 ;  /* 0x000000370600720c */ /* 0x000fe40000706670 */
[----:B------:R-:W-:Y:S01]  /*e9d0*/  SHF.R.U64 R25, R25, 0x3, RZ ;  /* 0x0000000319197819 */ /* 0x000fe200000012ff */
[----:B------:R-:W-:Y:S01]  /*e9e0*/  IMAD.X R29, RZ, RZ, R5, P3 ;  /* 0x000000ffff1d7224 */ /* 0x000fe200018e0605 */
[----:B------:R-:W-:-:S02]  /*e9f0*/  LOP3.LUT R40, R41, 0x380, RZ, 0xc0, !PT ;  /* 0x0000038029287812 */ /* 0x000fc400078ec0ff */
[----:B------:R-:W-:Y:S02]  /*ea00*/  LOP3.LUT R36, R37, 0x380, RZ, 0xc0, !PT ;  /* 0x0000038025247812 */ /* 0x000fe400078ec0ff */
[----:B------:R-:W-:Y:S02]  /*ea10*/  LOP3.LUT R32, R33, 0x380, RZ, 0xc0, !PT ;  /* 0x0000038021207812 */ /* 0x000fe400078ec0ff */
[----:B------:R-:W-:Y:S02]  /*ea20*/  LOP3.LUT R6, R7, 0x380, RZ, 0xc0, !PT ;  /* 0x0000038007067812 */ /* 0x000fe400078ec0ff */
[----:B------:R-:W-:Y:S01]  /*ea30*/  LOP3.LUT R24, R25, R4, RZ, 0x3c, !PT ;  /* 0x0000000419187212 */ /* 0x000fe200078e3cff */
[----:B0-----:R0:W-:Y:S01]  /*ea40*/  @!P2 ST.E desc[UR44][R46.64], R3 ;  /* 0x000000032e00a985 */ /* 0x0011e2000c10192c */
[----:B------:R-:W-:Y:S01]  /*ea50*/  SHF.R.U64 R40, R40, 0x3, RZ ;  /* 0x0000000328287819 */ /* 0x000fe200000012ff */
[----:B------:R-:W-:Y:S01]  /*ea60*/  IMAD.MOV.U32 R25, RZ, RZ, R5 ;  /* 0x000000ffff197224 */ /* 0x000fe200078e0005 */
[----:B------:R-:W-:Y:S01]  /*ea70*/  SHF.R.U64 R36, R36, 0x3, RZ ;  /* 0x0000000324247819 */ /* 0x000fe200000012ff */
[----:B-1----:R1:W-:Y:S01]  /*ea80*/  @!P0 ST.E desc[UR44][R48.64], R0 ;  /* 0x0000000030008985 */ /* 0x0023e2000c10192c */
[----:B------:R-:W-:-:S02]  /*ea90*/  SHF.R.U64 R32, R32, 0x3, RZ ;  /* 0x0000000320207819 */ /* 0x000fc400000012ff */
[----:B------:R-:W-:Y:S01]  /*eaa0*/  SHF.R.U64 R4, R6, 0x3, RZ ;  /* 0x0000000306047819 */ /* 0x000fe200000012ff */
[----:B------:R-:W5:Y:S01]  /*eab0*/  LD.E.128 R24, desc[UR44][R24.64] ;  /* 0x0000002c18187980 */ /* 0x000f62000c101d00 */
[----:B------:R-:W-:Y:S01]  /*eac0*/  LOP3.LUT R40, R40, R41, RZ, 0x3c, !PT ;  /* 0x0000002928287212 */ /* 0x000fe200078e3cff */
[--C-:B------:R-:W-:Y:S01]  /*ead0*/  IMAD.X R41, RZ, RZ, R5.reuse, P6 ;  /* 0x000000ffff297224 */ /* 0x100fe200030e0605 */
[----:B------:R-:W-:Y:S01]  /*eae0*/  LOP3.LUT R36, R36, R37, RZ, 0x3c, !PT ;  /* 0x0000002524247212 */ /* 0x000fe200078e3cff */
[----:B0-----:R-:W0:Y:S01]  /*eaf0*/  @P1 LDC R47, c[0x0][0xbec] ;  /* 0x0002fb00ff2f1b82 */ /* 0x001e220000000800 */
[----:B------:R-:W-:Y:S01]  /*eb00*/  LOP3.LUT R32, R32, R33, RZ, 0x3c, !PT ;  /* 0x0000002120207212 */ /* 0x000fe200078e3cff */
[--C-:B------:R-:W-:Y:S01]  /*eb10*/  IMAD.X R37, RZ, RZ, R5.reuse, P5 ;  /* 0x000000ffff257224 */ /* 0x100fe200028e0605 */
[----:B------:R-:W-:Y:S01]  /*eb20*/  LOP3.LUT R28, R4, R7, RZ, 0x3c, !PT ;  /* 0x00000007041c7212 */ /* 0x000fe200078e3cff */
[----:B------:R-:W-:Y:S01]  /*eb30*/  IMAD.X R33, RZ, RZ, R5, P4 ;  /* 0x000000ffff217224 */ /* 0x000fe200020e0605 */
[----:B------:R-:W5:Y:S04]  /*eb40*/  LD.E.128 R12, desc[UR44][R12.64] ;  /* 0x0000002c0c0c7980 */ /* 0x000f68000c101d00 */
[----:B------:R2:W5:Y:S01]  /*eb50*/  LD.E.128 R4, desc[UR44][R44.64] ;  /* 0x0000002c2c047980 */ /* 0x000562000c101d00 */
[----:B------:R-:W-:-:S02]  /*eb60*/  IMAD R3, R17, UR4, RZ ;  /* 0x0000000411037c24 */ /* 0x000fc4000f8e02ff */
[----:B-1----:R-:W-:Y:S01]  /*eb70*/  IMAD R0, R172, 0x20, R175 ;  /* 0x00000020ac007824 */ /* 0x002fe200078e02af */
[----:B------:R-:W5:Y:S04]  /*eb80*/  LD.E.128 R8, desc[UR44][R8.64] ;  /* 0x0000002c08087980 */ /* 0x000f68000c101d00 */
[----:B------:R-:W5:Y:S01]  /*eb90*/  LD.E.128 R40, desc[UR44][R40.64] ;  /* 0x0000002c28287980 */ /* 0x000f62000c101d00 */
[----:B--2---:R-:W1:Y:S01]  /*eba0*/  @P1 LDC R45, c[0x0][0xbf0] ;  /* 0x0002fc00ff2d1b82 */ /* 0x004e620000000800 */
[C---:B------:R-:W-:Y:S02]  /*ebb0*/  IMAD R3, R16.reuse, UR5, R3 ;  /* 0x0000000510037c24 */ /* 0x040fe4000f8e0203 */
[----:B------:R-:W5:Y:S01]  /*ebc0*/  LD.E.128 R36, desc[UR44][R36.64] ;  /* 0x0000002c24247980 */ /* 0x000f62000c101d00 */
[----:B------:R-:W-:Y:S01]  /*ebd0*/  IMAD.WIDE.U32 R16, R16, UR4, RZ ;  /* 0x0000000410107c25 */ /* 0x000fe2000f8e00ff */
[----:B------:R-:W-:-:S02]  /*ebe0*/  ULDC.64 UR4, c[0x0][0xae8] ;  /* 0x0002ba0000047ab9 */ /* 0x000fc40000000a00 */
[----:B------:R-:W5:Y:S01]  /*ebf0*/  LD.E.128 R32, desc[UR44][R32.64] ;  /* 0x0000002c20207980 */ /* 0x000f62000c101d00 */
[----:B------:R-:W-:Y:S02]  /*ec00*/  IMAD.IADD R17, R17, 0x1, R3 ;  /* 0x0000000111117824 */ /* 0x000fe400078e0203 */
[----:B------:R-:W-:Y:S01]  /*ec10*/  IMAD R20, R52, UR4, RZ ;  /* 0x0000000434147c24 */ /* 0x000fe2000f8e02ff */
[----:B------:R-:W5:Y:S01]  /*ec20*/  LD.E.128 R28, desc[UR44][R28.64] ;  /* 0x0000002c1c1c7980 */ /* 0x000f62000c101d00 */
[----:B------:R-:W-:Y:S02]  /*ec30*/  IMAD.IADD R44, R19, 0x1, R0 ;  /* 0x00000001132c7824 */ /* 0x000fe400078e0200 */
[C---:B------:R-:W-:Y:S01]  /*ec40*/  IMAD R3, R173.reuse, UR5, R20 ;  /* 0x00000005ad037c24 */ /* 0x040fe2000f8e0214 */
[----:B------:R-:W-:Y:S01]  /*ec50*/  @!PT LDS RZ, [RZ] ;  /* 0x00000000fffff984 */ /* 0x000fe20000000800 */
[----:B------:R-:W-:Y:S01]  /*ec60*/  @!PT LDS RZ, [RZ] ;  /* 0x00000000fffff984 */ /* 0x000fe20000000800 */
[----:B------:R-:W-:Y:S01]  /*ec70*/  @!PT LDS RZ, [RZ] ;  /* 0x00000000fffff984 */ /* 0x000fe20000000800 */
[----:B------:R-:W-:Y:S01]  /*ec80*/  @!PT LDS RZ, [RZ] ;  /* 0x00000000fffff984 */ /* 0x000fe20000000800 */
[----:B------:R2:W-:Y:S06]  /*ec90*/  MEMBAR.ALL.CTA ;  /* 0x0000000000007992 */ /* 0x0005ec0000008000 */
[----:B--2---:R-:W2:Y:S01]  /*eca0*/  FENCE.VIEW.ASYNC.S ;  /* 0x00000000000073c6 */ /* 0x004ea20000000000 */
[----:B------:R-:W-:Y:S01]  /*ecb0*/  IMAD.WIDE.U32 R16, R173, UR4, R16 ;  /* 0x00000004ad107c25 */ /* 0x000fe2000f8e0010 */
[----:B------:R-:W-:-:S03]  /*ecc0*/  ULDC.64 UR4, c[0x0][0xaf0] ;  /* 0x0002bc0000047ab9 */ /* 0x000fc60000000a00 */
[----:B0-----:R-:W-:-:S04]  /*ecd0*/  @P1 IMAD.HI.U32 R0, R44, R47, RZ ;  /* 0x0000002f2c001227 */ /* 0x001fc800078e00ff */
[----:B------:R-:W-:Y:S02]  /*ece0*/  IMAD.IADD R17, R17, 0x1, R3 ;  /* 0x0000000111117824 */ /* 0x000fe400078e0203 */
[----:B------:R-:W-:Y:S01]  /*ecf0*/  IMAD.MOV.U32 R3, RZ, RZ, R44 ;  /* 0x000000ffff037224 */ /* 0x000fe200078e002c */
[----:B-1----:R-:W-:Y:S01]  /*ed00*/  @P1 SHF.R.U32.HI R3, RZ, R45, R0 ;  /* 0x0000002dff031219 */ /* 0x002fe20000011600 */
        /* <DEDUP_REMOVED lines=15> */
[----:B------:R-:W-:Y:S02]  /*ee00*/  IMAD.IADD R44, R175, 0x1, R19 ;  /* 0x00000001af2c7824 */ /* 0x000fe400078e0213 */
[----:B------:R-:W-:-:S02]  /*ee10*/  IMAD R3, R45, UR5, R20 ;  /* 0x000000052d037c24 */ /* 0x000fc4000f8e0214 */
[----:B------:R-:W-:Y:S01]  /*ee20*/  IMAD.WIDE.U32 R16, R45, UR4, R16 ;  /* 0x000000042d107c25 */ /* 0x000fe2000f8e0010 */
[CC--:B------:R-:W-:Y:S01]  /*ee30*/  ISETP.GE.AND P2, PT, R44.reuse, R55.reuse, PT ;  /* 0x000000372c00720c */ /* 0x0c0fe20003f46270 */
[----:B------:R-:W-:Y:S02]  /*ee40*/  ULDC.64 UR4, c[0x0][0xa80] ;  /* 0x0002a00000047ab9 */ /* 0x000fe40000000a00 */
[----:B------:R-:W-:Y:S01]  /*ee50*/  VIADD R0, R44, 0x20 ;  /* 0x000000202c007836 */ /* 0x000fe20000000000 */
[----:B------:R-:W-:Y:S01]  /*ee60*/  LEA R19, P3, R16, UR4, 0x1 ;  /* 0x0000000410137c11 */ /* 0x000fe2000f8608ff */
[----:B------:R-:W-:Y:S02]  /*ee70*/  IMAD.IADD R3, R17, 0x1, R3 ;  /* 0x0000000111037824 */ /* 0x000fe400078e0203 */
[----:B------:R-:W-:Y:S01]  /*ee80*/  VIADD R2, R2, 0x22820 ;  /* 0x0002282002027836 */ /* 0x000fe20000000000 */
[----:B------:R-:W-:Y:S01]  /*ee90*/  ISETP.GE.AND P0, PT, R0, R55, PT ;  /* 0x000000370000720c */ /* 0x000fe20003f06270 */
[----:B------:R-:W-:Y:S01]  /*eea0*/  VIADD R0, R44, 0x40 ;  /* 0x000000402c007836 */ /* 0x000fe20000000000 */
[----:B------:R-:W-:-:S02]  /*eeb0*/  LEA.HI.X R20, R16, UR5, R3, 0x1, P3 ;  /* 0x0000000510147c11 */ /* 0x000fc400098f0c03 */
[----:B------:R-:W-:Y:S01]  /*eec0*/  PRMT R2, RZ, 0x654, R2 ;  /* 0x00000654ff027816 */ /* 0x000fe20000000002 */
[----:B--2---:R0:W1:Y:S01]  /*eed0*/  SHFL.IDX PT, R16, R19, RZ, 0x181f ;  /* 0x00181fff13107589 */ /* 0x00406200000e0000 */
[----:B------:R-:W-:Y:S01]  /*eee0*/  ISETP.GE.AND P1, PT, R0, R55, PT ;  /* 0x000000370000720c */ /* 0x000fe20003f26270 */
[----:B------:R-:W-:Y:S01]  /*eef0*/  BSSY B1, `(.L_x_1353) ;  /* 0x000000d000017945 */ /* 0x000fe20003800000 */
[----:B------:R0:W-:Y:S01]  /*ef00*/  SYNCS.ARRIVE.TRANS64.RED.A1T0 RZ, [R2+URZ], RZ ;  /* 0x000000ff02ff79a7 */ /* 0x0001e2000810043f */
[----:B------:R0:W2:Y:S02]  /*ef10*/  SHFL.IDX PT, R0, R20, RZ, 0x181f ;  /* 0x00181fff14007589 */ /* 0x0000a400000e0000 */
[----:B------:R-:W-:Y:S08]  /*ef20*/  @P2 BRA `(.L_x_1354) ;  /* 0x0000000000242947 */ /* 0x000ff00003800000 */
[----:B------:R-:W-:Y:S02]  /*ef30*/  ULDC UR4, c[0x0][0xac8] ;  /* 0x0002b20000047ab9 */ /* 0x000fe40000000800 */
[----:B------:R-:W-:Y:S02]  /*ef40*/  ISETP.GE.AND P2, PT, R169, UR4, PT ;  /* 0x00000004a9007c0c */ /* 0x000fe4000bf46270 */
[----:B------:R-:W-:-:S11]  /*ef50*/  ISETP.GE.AND P3, PT, R171, UR4, PT ;  /* 0x00000004ab007c0c */ /* 0x000fd6000bf66270 */
[-C--:B01----:R-:W-:Y:S02]  /*ef60*/  @!P2 LEA R2, P4, R169, R16.reuse, 0x1 ;  /* 0x00000010a902a211 */ /* 0x083fe400078808ff */
[----:B------:R-:W-:Y:S02]  /*ef70*/  @!P3 LEA R16, P5, R171, R16, 0x1 ;  /* 0x00000010ab10b211 */ /* 0x000fe400078a08ff */
[-C--:B--2---:R-:W-:Y:S02]  /*ef80*/  @!P2 LEA.HI.X R3, R169, R0.reuse, R183, 0x1, P4 ;  /* 0x00000000a903a211 */ /* 0x084fe400020f0cb7 */
[----:B------:R-:W-:-:S03]  /*ef90*/  @!P3 LEA.HI.X R17, R171, R0, R182, 0x1, P5 ;  /* 0x00000000ab11b211 */ /* 0x000fc600028f0cb6 */
[----:B-----5:R3:W-:Y:S04]  /*efa0*/  @!P2 ST.E.128 desc[UR44][R2.64], R24 ;  /* 0x000000180200a985 */ /* 0x0207e8000c101d2c */
[----:B------:R3:W-:Y:S02]  /*efb0*/  @!P3 ST.E.128 desc[UR44][R16.64], R40 ;  /* 0x000000281000b985 */ /* 0x0007e4000c101d2c */
.L_x_1354:
[----:B------:R-:W-:Y:S05]  /*efc0*/  BSYNC B1 ;  /* 0x0000000000017941 */ /* 0x000fea0003800000 */
.L_x_1353:
[----:B--2---:R2:W4:Y:S01]  /*efd0*/  SHFL.IDX PT, R0, R20, 0x1, 0x181f ;  /* 0x00381f0014007f89 */ /* 0x00452200000e0000 */
[----:B------:R-:W-:Y:S03]  /*efe0*/  BSSY B1, `(.L_x_1355) ;  /* 0x000000c000017945 */ /* 0x000fe60003800000 */
[----:B-1-3--:R2:W1:Y:S01]  /*eff0*/  SHFL.IDX PT, R16, R19, 0x1, 0x181f ;  /* 0x00381f0013107f89 */ /* 0x00a46200000e0000 */
[----:B------:R-:W-:Y:S05]  /*f000*/  @P0 BRA `(.L_x_1356) ;  /* 0x0000000000240947 */ /* 0x000fea0003800000 */
[----:B------:R-:W-:Y:S02]  /*f010*/  ULDC UR4, c[0x0][0xac8] ;  /* 0x0002b20000047ab9 */ /* 0x000fe40000000800 */
[----:B------:R-:W-:Y:S02]  /*f020*/  ISETP.GE.AND P3, PT, R169, UR4, PT ;  /* 0x00000004a9007c0c */ /* 0x000fe4000bf66270 */
[----:B------:R-:W-:-:S11]  /*f030*/  ISETP.GE.AND P4, PT, R171, UR4, PT ;  /* 0x00000004ab007c0c */ /* 0x000fd6000bf86270 */
[-C--:B01----:R-:W-:Y:S02]  /*f040*/  @!P3 LEA R2, P0, R169, R16.reuse, 0x1 ;  /* 0x00000010a902b211 */ /* 0x083fe400078008ff */
[----:B------:R-:W-:Y:S02]  /*f050*/  @!P4 LEA R16, P2, R171, R16, 0x1 ;  /* 0x00000010ab10c211 */ /* 0x000fe400078408ff */
[-C--:B----4-:R-:W-:Y:S02]  /*f060*/  @!P3 LEA.HI.X R3, R169, R0.reuse, R183, 0x1, P0 ;  /* 0x00000000a903b211 */ /* 0x090fe400000f0cb7 */
[----:B------:R-:W-:-:S03]  /*f070*/  @!P4 LEA.HI.X R17, R171, R0, R182, 0x1, P2 ;  /* 0x00000000ab11c211 */ /* 0x000fc600010f0cb6 */
[----:B-----5:R3:W-:Y:S04]  /*f080*/  @!P3 ST.E.128 desc[UR44][R2.64], R12 ;  /* 0x0000000c0200b985 */ /* 0x0207e8000c101d2c */
[----:B------:R3:W-:Y:S02]  /*f090*/  @!P4 ST.E.128 desc[UR44][R16.64], R36 ;  /* 0x000000241000c985 */ /* 0x0007e4000c101d2c */
.L_x_1356:
[----:B------:R-:W-:Y:S05]  /*f0a0*/  BSYNC B1 ;  /* 0x0000000000017941 */ /* 0x000fea0003800000 */
.L_x_1355:
[----:B----4-:R4:W0:Y:S01]  /*f0b0*/  SHFL.IDX PT, R0, R20, 0x2, 0x181f ;  /* 0x00581f0014007f89 */ /* 0x01082200000e0000 */
[----:B------:R-:W-:Y:S03]  /*f0c0*/  BSSY B1, `(.L_x_1357) ;  /* 0x000000c000017945 */ /* 0x000fe60003800000 */
[----:B---3-5:R4:W3:Y:S01]  /*f0d0*/  SHFL.IDX PT, R12, R19, 0x2, 0x181f ;  /* 0x00581f00130c7f89 */ /* 0x0288e200000e0000 */
[----:B------:R-:W-:Y:S05]  /*f0e0*/  @P1 BRA `(.L_x_1358) ;  /* 0x0000000000241947 */ /* 0x000fea0003800000 */
[----:B------:R-:W-:Y:S02]  /*f0f0*/  ULDC UR4, c[0x0][0xac8] ;  /* 0x0002b20000047ab9 */ /* 0x000fe40000000800 */
[----:B------:R-:W-:Y:S02]  /*f100*/  ISETP.GE.AND P2, PT, R169, UR4, PT ;  /* 0x00000004a9007c0c */ /* 0x000fe4000bf46270 */
[----:B------:R-:W-:-:S11]  /*f110*/  ISETP.GE.AND P3, PT, R171, UR4, PT ;  /* 0x00000004ab007c0c */ /* 0x000fd6000bf66270 */
[-C--:B0--3--:R-:W-:Y:S02]  /*f120*/  @!P2 LEA R2, P0, R169, R12.reuse, 0x1 ;  /* 0x0000000ca902a211 */ /* 0x089fe400078008ff */
[----:B------:R-:W-:Y:S02]  /*f130*/  @!P3 LEA R12, P1, R171, R12, 0x1 ;  /* 0x0000000cab0cb211 */ /* 0x000fe400078208ff */
[-C--:B------:R-:W-:Y:S02]  /*f140*/  @!P2 LEA.HI.X R3, R169, R0.reuse, R183, 0x1, P0 ;  /* 0x00000000a903a211 */ /* 0x080fe400000f0cb7 */
[----:B------:R-:W-:-:S03]  /*f150*/  @!P3 LEA.HI.X R13, R171, R0, R182, 0x1, P1 ;  /* 0x00000000ab0db211 */ /* 0x000fc600008f0cb6 */
[----:B------:R0:W-:Y:S04]  /*f160*/  @!P2 ST.E.128 desc[UR44][R2.64], R4 ;  /* 0x000000040200a985 */ /* 0x0001e8000c101d2c */
[----:B------:R0:W-:Y:S02]  /*f170*/  @!P3 ST.E.128 desc[UR44][R12.64], R32 ;  /* 0x000000200c00b985 */ /* 0x0001e4000c101d2c */
.L_x_1358:
[----:B------:R-:W-:Y:S05]  /*f180*/  BSYNC B1 ;  /* 0x0000000000017941 */ /* 0x000fea0003800000 */
.L_x_1357:
[----:B0-----:R-:W-:Y:S01]  /*f190*/  VIADD R0, R44, 0x60 ;  /* 0x000000602c007836 */ /* 0x001fe20000000000 */
[----:B--2-4-:R-:W0:Y:S04]  /*f1a0*/  SHFL.IDX PT, R20, R20, 0x3, 0x181f ;  /* 0x00781f0014147f89 */ /* 0x014e2800000e0000 */
[----:B------:R-:W-:Y:S01]  /*f1b0*/  ISETP.GE.AND P0, PT, R0, R55, PT ;  /* 0x000000370000720c */ /* 0x000fe20003f06270 */
[----:B------:R2:W4:-:S12]  /*f1c0*/  SHFL.IDX PT, R4, R19, 0x3, 0x181f ;  /* 0x00781f0013047f89 */ /* 0x00051800000e0000 */
[----:B--2---:R-:W-:Y:S05]  /*f1d0*/  @P0 BRA `(.L_x_1359) ;  /* 0x0000000800dc0947 */ /* 0x004fea0003800000 */
[----:B------:R-:W-:Y:S02]  /*f1e0*/  ULDC UR4, c[0x0][0xac8] ;  /* 0x0002b20000047ab9 */ /* 0x000fe40000000800 */
[----:B------:R-:W-:-:S13]  /*f1f0*/  ISETP.GE.AND P1, PT, R169, UR4, PT ;  /* 0x00000004a9007c0c */ /* 0x000fda000bf26270 */
[----:B----4-:R-:W-:-:S04]  /*f200*/  @!P1 LEA R2, P0, R169, R4, 0x1 ;  /* 0x00000004a9029211 */ /* 0x010fc800078008ff */
[----:B0-----:R-:W-:Y:S02]  /*f210*/  @!P1 LEA.HI.X R3, R169, R20, R183, 0x1, P0 ;  /* 0x00000014a9039211 */ /* 0x001fe400000f0cb7 */
[----:B------:R-:W-:-:S03]  /*f220*/  ISETP.GE.AND P0, PT, R171, UR4, PT ;  /* 0x00000004ab007c0c */ /* 0x000fc6000bf06270 */
[----:B------:R0:W-:Y:S10]  /*f230*/  @!P1 ST.E.128 desc[UR44][R2.64], R8 ;  /* 0x0000000802009985 */ /* 0x0001f4000c101d2c */
[----:B------:R-:W-:Y:S05]  /*f240*/  @P0 BRA `(.L_x_1359) ;  /* 0x0000000800c00947 */ /* 0x000fea0003800000 */
[----:B0-----:R-:W-:-:S04]  /*f250*/  LEA R2, P0, R171, R4, 0x1 ;  /* 0x00000004ab027211 */ /* 0x001fc800078008ff */
[----:B------:R-:W-:-:S05]  /*f260*/  LEA.HI.X R3, R171, R20, R182, 0x1, P0 ;  /* 0x00000014ab037211 */ /* 0x000fca00000f0cb6 */
[----:B------:R0:W-:Y:S01]  /*f270*/  ST.E.128 desc[UR44][R2.64], R28 ;  /* 0x0000001c02007985 */ /* 0x0001e2000c101d2c */
[----:B------:R-:W-:Y:S05]  /*f280*/  BRA `(.L_x_1359) ;  /* 0x0000000800b07947 */ /* 0x000fea0003800000 */
.L_x_1351:
[----:B------:R-:W2:Y:S08]  /*f290*/  LDC.64 R4, c[0x0][0xc00] ;  /* 0x00030000ff047b82 */ /* 0x000eb00000000a00 */
[----:B0-----:R-:W0:Y:S01]  /*f2a0*/  LDC.64 R2, c[0x0][0xc00] ;  /* 0x00030000ff027b82 */ /* 0x001e220000000a00 */
[----:B------:R-:W-:Y:S01]  /*f2b0*/  ULDC UR4, c[0x0][0xa88] ;  /* 0x0002a20000047ab9 */ /* 0x000fe20000000800 */
[----:B------:R-:W-:-:S06]  /*f2c0*/  IMAD.MOV.U32 R6, RZ, RZ, RZ ;  /* 0x000000ffff067224 */ /* 0x000fcc00078e00ff */
[----:B------:R-:W3:Y:S01]  /*f2d0*/  LDC R17, c[0x0][0xbe8] ;  /* 0x0002fa00ff117b82 */ /* 0x000ee20000000800 */
[----:B--2---:R-:W-:-:S04]  /*f2e0*/  ISETP.NE.U32.AND P0, PT, R4, RZ, PT ;  /* 0x000000ff0400720c */ /* 0x004fc80003f05070 */
[----:B------:R-:W-:-:S03]  /*f2f0*/  ISETP.NE.AND.EX P0, PT, R5, RZ, PT, P0 ;  /* 0x000000ff0500720c */ /* 0x000fc60003f05300 */
[----:B------:R-:W2:Y:S01]  /*f300*/  LDC.64 R4, c[0x0][0xc08] ;  /* 0x00030200ff047b82 */ /* 0x000ea20000000a00 */
[----:B0-----:R-:W-:-:S04]  /*f310*/  IMAD.WIDE R2, R174, 0x4, R2 ;  /* 0x00000004ae027825 */ /* 0x001fc800078e0202 */
[----:B------:R-:W-:-:S05]  /*f320*/  IMAD.U32 R0, RZ, RZ, UR4 ;  /* 0x00000004ff007e24 */ /* 0x000fca000f8e00ff */
[----:B------:R0:W5:Y:S01]  /*f330*/  @P0 LDG.E R6, desc[UR44][R2.64] ;  /* 0x0000002c02060981 */ /* 0x000162000c1e1900 */
[----:B--2---:R-:W-:-:S04]  /*f340*/  ISETP.NE.U32.AND P1, PT, R4, RZ, PT ;  /* 0x000000ff0400720c */ /* 0x004fc80003f25070 */
[----:B------:R-:W-:-:S13]  /*f350*/  ISETP.NE.AND.EX P1, PT, R5, RZ, PT, P1 ;  /* 0x000000ff0500720c */ /* 0x000fda0003f25310 */
[----:B------:R-:W2:Y:S02]  /*f360*/  @P1 LDC.64 R4, c[0x0][0xc08] ;  /* 0x00030200ff041b82 */ /* 0x000ea40000000a00 */
[----:B--2---:R-:W-:-:S05]  /*f370*/  @P1 IMAD.WIDE R4, R174, 0x4, R4 ;  /* 0x00000004ae041825 */ /* 0x004fca00078e0204 */
[----:B------:R0:W5:Y:S01]  /*f380*/  @P1 LDG.E R0, desc[UR44][R4.64] ;  /* 0x0000002c04001981 */ /* 0x000162000c1e1900 */
[----:B---3--:R-:W-:Y:S02]  /*f390*/  ISETP.NE.AND P2, PT, R17, 0x1, PT ;  /* 0x000000011100780c */ /* 0x008fe40003f45270 */
[----:B------:R-:W-:Y:S02]  /*f3a0*/  ISETP.GE.AND P3, PT, R184, 0x80, PT ;  /* 0x00000080b800780c */ /* 0x000fe40003f66270 */
[----:B------:R-:W-:-:S09]  /*f3b0*/  SHF.R.S32.HI R7, RZ, 0x1f, R174 ;  /* 0x0000001fff077819 */ /* 0x000fd200000114ae */
[----:B------:R-:W2:Y:S08]  /*f3c0*/  @P2 LDC R16, c[0x0][0xbec] ;  /* 0x0002fb00ff102b82 */ /* 0x000eb00000000800 */
[----:B------:R-:W3:Y:S01]  /*f3d0*/  @P2 LDC R25, c[0x0][0xbf0] ;  /* 0x0002fc00ff192b82 */ /* 0x000ee20000000800 */
[----:B0-----:R-:W-:Y:S05]  /*f3e0*/  @P1 BRA `(.L_x_1360) ;  /* 0x0000000000101947 */ /* 0x001fea0003800000 */
[----:B------:R-:W-:Y:S05]  /*f3f0*/  @!P0 BRA `(.L_x_1360) ;  /* 0x00000000000c8947 */ /* 0x000fea0003800000 */
[----:B------:R-:W4:Y:S04]  /*f400*/  LDG.E R5, desc[UR44][R2.64] ;  /* 0x0000002c02057981 */ /* 0x000f28000c1e1900 */
[----:B-----5:R-:W4:Y:S02]  /*f410*/  LDG.E R0, desc[UR44][R2.64+0x4] ;  /* 0x0000042c02007981 */ /* 0x020f24000c1e1900 */
[----:B----4-:R-:W-:-:S07]  /*f420*/  IMAD.IADD R0, R0, 0x1, -R5 ;  /* 0x0000000100007824 */ /* 0x010fce00078e0a05 */
.L_x_1360:
[----:B------:R-:W-:Y:S01]  /*f430*/  BSSY B1, `(.L_x_1361) ;  /* 0x000002d000017945 */ /* 0x000fe20003800000 */
[----:B------:R-:W-:Y:S02]  /*f440*/  SHF.R.S32.HI R10, RZ, 0x1f, R173 ;  /* 0x0000001fff0a7819 */ /* 0x000fe400000114ad */
[----:B------:R-:W-:Y:S02]  /*f450*/  SEL R13, R174, RZ, !P0 ;  /* 0x000000ffae0d7207 */ /* 0x000fe40004000000 */
[----:B------:R-:W-:Y:S02]  /*f460*/  SEL R12, R7, RZ, !P0 ;  /* 0x000000ff070c7207 */ /* 0x000fe40004000000 */
[----:B-----5:R-:W-:Y:S01]  /*f470*/  SHF.R.S32.HI R11, RZ, 0x1f, R6 ;  /* 0x0000001fff0b7819 */ /* 0x020fe20000011406 */
[----:B------:R-:W-:Y:S06]  /*f480*/  @P3 BRA `(.L_x_1362) ;  /* 0x00000000009c3947 */ /* 0x000fec0003800000 */
[----:B------:R-:W0:Y:S01]  /*f490*/  S2R R3, SR_TID.X ;  /* 0x0000000000037919 */ /* 0x000e220000002100 */
[----:B------:R-:W4:Y:S02]  /*f4a0*/  LDC R14, c[0x0][0xbe8] ;  /* 0x0002fa00ff0e7b82 */ /* 0x000f240000000800 */
[----:B----4-:R-:W-:Y:S01]  /*f4b0*/  IMAD R2, R0, R14, RZ ;  /* 0x0000000e00027224 */ /* 0x010fe200078e02ff */
[----:B0-----:R-:W-:-:S04]  /*f4c0*/  IADD3 R9, R19, -0x80, R3 ;  /* 0xffffff8013097810 */ /* 0x001fc80007ffe003 */
        /* <DEDUP_REMOVED lines=9> */
[----:B------:R-:W0:Y:S01]  /*f560*/  @P0 LDC R4, c[0x0][0xbec] ;  /* 0x0002fb00ff040b82 */ /* 0x000e220000000800 */
[----:B------:R-:W-:Y:S01]  /*f570*/  IMAD R7, R173, UR5, R8 ;  /* 0x00000005ad077c24 */ /* 0x000fe2000f8e0208 */
[----:B------:R-:W-:-:S03]  /*f580*/  ULDC.64 UR4, c[0x0][0xb98] ;  /* 0x0002e60000047ab9 */ /* 0x000fc60000000a00 */
[----:B------:R-:W-:-:S03]  /*f590*/  IMAD.IADD R3, R3, 0x1, R7 ;  /* 0x0000000103037824 */ /* 0x000fc600078e0207 */
[----:B------:R-:W4:Y:S01]  /*f5a0*/  @P0 LDC R15, c[0x0][0xbf0] ;  /* 0x0002fc00ff0f0b82 */ /* 0x000f220000000800 */
[----:B------:R-:W-:-:S04]  /*f5b0*/  IMAD.WIDE.U32 R2, R13, UR4, R2 ;  /* 0x000000040d027c25 */ /* 0x000fc8000f8e0002 */
[----:B0-----:R-:W-:-:S05]  /*f5c0*/  @P0 IMAD.HI.U32 R4, R9, R4, RZ ;  /* 0x0000000409040227 */ /* 0x001fca00078e00ff */
[----:B----4-:R-:W-:Y:S01]  /*f5d0*/  @P0 SHF.R.U32.HI R5, RZ, R15, R4 ;  /* 0x0000000fff050219 */ /* 0x010fe20000011604 */
[----:B------:R-:W-:-:S03]  /*f5e0*/  IMAD R4, R12, UR4, RZ ;  /* 0x000000040c047c24 */ /* 0x000fc6000f8e02ff */
[----:B------:R-:W-:Y:S01]  /*f5f0*/  IADD3 R2, P0, R5, R2, RZ ;  /* 0x0000000205027210 */ /* 0x000fe20007f1e0ff */
[----:B------:R-:W-:Y:S02]  /*f600*/  IMAD.MOV R7, RZ, RZ, -R5 ;  /* 0x000000ffff077224 */ /* 0x000fe400078e0a05 */
[----:B------:R-:W-:Y:S01]  /*f610*/  IMAD R8, R13, UR5, R4 ;  /* 0x000000050d087c24 */ /* 0x000fe2000f8e0204 */
[----:B------:R-:W-:Y:S01]  /*f620*/  ULDC.64 UR4, c[0x0][0xb88] ;  /* 0x0002e20000047ab9 */ /* 0x000fe20000000a00 */
[----:B------:R-:W-:Y:S01]  /*f630*/  IMAD R7, R14, R7, R9 ;  /* 0x000000070e077224 */ /* 0x000fe200078e0209 */
[----:B------:R-:W-:-:S04]  /*f640*/  SHF.R.S32.HI R9, RZ, 0x1f, R5 ;  /* 0x0000001fff097819 */ /* 0x000fc80000011405 */
        /* <DEDUP_REMOVED lines=11> */
.L_x_1362:
[----:B------:R-:W-:Y:S05]  /*f700*/  BSYNC B1 ;  /* 0x0000000000017941 */ /* 0x000fea0003800000 */
.L_x_1361:
[----:B------:R-:W-:Y:S01]  /*f710*/  ULDC.64 UR4, c[0x0][0xaa0] ;  /* 0x0002a80000047ab9 */ /* 0x000fe20000000a00 */
[----:B0-----:R-:W-:Y:S01]  /*f720*/  IMAD R4, R172, 0x20, R175 ;  /* 0x00000020ac047824 */ /* 0x001fe200078e02af */
[----:B------:R-:W-:Y:S01]  /*f730*/  BSSY B1, `(.L_x_1363) ;  /* 0x0000037000017945 */ /* 0x000fe20003800000 */
[----:B------:R-:W-:Y:S02]  /*f740*/  IMAD R3, R11, UR4, RZ ;  /* 0x000000040b037c24 */ /* 0x000fe4000f8e02ff */
[----:B------:R-:W-:Y:S02]  /*f750*/  IMAD.IADD R9, R19, 0x1, R4 ;  /* 0x0000000113097824 */ /* 0x000fe400078e0204 */
[C---:B------:R-:W-:Y:S02]  /*f760*/  IMAD R5, R6.reuse, UR5, R3 ;  /* 0x0000000506057c24 */ /* 0x040fe4000f8e0203 */
[----:B------:R-:W-:Y:S01]  /*f770*/  IMAD.WIDE.U32 R2, R6, UR4, RZ ;  /* 0x0000000406027c25 */ /* 0x000fe2000f8e00ff */
[----:B------:R-:W-:-:S03]  /*f780*/  ULDC.64 UR4, c[0x0][0xae8] ;  /* 0x0002ba0000047ab9 */ /* 0x000fc60000000a00 */
[----:B------:R-:W-:Y:S02]  /*f790*/  IMAD.IADD R3, R3, 0x1, R5 ;  /* 0x0000000103037824 */ /* 0x000fe400078e0205 */
[----:B------:R-:W-:Y:S02]  /*f7a0*/  IMAD R6, R10, UR4, RZ ;  /* 0x000000040a067c24 */ /* 0x000fe4000f8e02ff */
[----:B--2---:R-:W-:-:S04]  /*f7b0*/  @P2 IMAD.HI.U32 R4, R9, R16, RZ ;  /* 0x0000001009042227 */ /* 0x004fc800078e00ff */
[C---:B------:R-:W-:Y:S02]  /*f7c0*/  IMAD R7, R173.reuse, UR5, R6 ;  /* 0x00000005ad077c24 */ /* 0x040fe4000f8e0206 */
[----:B------:R-:W-:Y:S01]  /*f7d0*/  IMAD.WIDE.U32 R2, R173, UR4, R2 ;  /* 0x00000004ad027c25 */ /* 0x000fe2000f8e0002 */
[----:B------:R-:W-:-:S03]  /*f7e0*/  ULDC.64 UR4, c[0x0][0xaf0] ;  /* 0x0002bc0000047ab9 */ /* 0x000fc60000000a00 */
[----:B------:R-:W-:Y:S01]  /*f7f0*/  IMAD.MOV.U32 R5, RZ, RZ, R9 ;  /* 0x000000ffff057224 */ /* 0x000fe200078e0009 */
[----:B---3--:R-:W-:Y:S01]  /*f800*/  @P2 SHF.R.U32.HI R5, RZ, R25, R4 ;  /* 0x00000019ff052219 */ /* 0x008fe20000011604 */
[----:B------:R-:W-:Y:S02]  /*f810*/  IMAD R6, R12, UR4, RZ ;  /* 0x000000040c067c24 */ /* 0x000fe4000f8e02ff */
[----:B------:R-:W-:Y:S01]  /*f820*/  IMAD.IADD R3, R3, 0x1, R7 ;  /* 0x0000000103037824 */ /* 0x000fe200078e0207 */
[----:B------:R-:W-:Y:S01]  /*f830*/  SHF.R.S32.HI R4, RZ, 0x1f, R5 ;  /* 0x0000001fff047819 */ /* 0x000fe20000011405 */
        /* <DEDUP_REMOVED lines=13> */
[----:B------:R-:W-:Y:S02]  /*f910*/  IMAD.IADD R8, R175, 0x1, R19 ;  /* 0x00000001af087824 */ /* 0x000fe400078e0213 */
[----:B------:R-:W-:Y:S02]  /*f920*/  IMAD R17, R0, R17, RZ ;  /* 0x0000001100117224 */ /* 0x000fe400078e02ff */
[C---:B------:R-:W-:Y:S02]  /*f930*/  IMAD R5, R7.reuse, UR5, R4 ;  /* 0x0000000507057c24 */ /* 0x040fe4000f8e0204 */
[----:B------:R-:W-:Y:S01]  /*f940*/  IMAD.WIDE.U32 R2, R7, UR4, R2 ;  /* 0x0000000407027c25 */ /* 0x000fe2000f8e0002 */
[----:B------:R-:W-:Y:S01]  /*f950*/  ISETP.GE.AND P2, PT, R8, R17, PT ;  /* 0x000000110800720c */ /* 0x000fe20003f46270 */
[----:B------:R-:W-:-:S02]  /*f960*/  ULDC.64 UR4, c[0x0][0xa80] ;  /* 0x0002a00000047ab9 */ /* 0x000fc40000000a00 */
[----:B------:R-:W-:Y:S01]  /*f970*/  VIADD R0, R8, 0x20 ;  /* 0x0000002008007836 */ /* 0x000fe20000000000 */
[----:B------:R-:W-:Y:S01]  /*f980*/  LEA R4, P3, R2, UR4, 0x1 ;  /* 0x0000000402047c11 */ /* 0x000fe2000f8608ff */
[----:B------:R-:W-:-:S03]  /*f990*/  IMAD.IADD R3, R3, 0x1, R5 ;  /* 0x0000000103037824 */ /* 0x000fc600078e0205 */
[-C--:B------:R-:W-:Y:S01]  /*f9a0*/  ISETP.GE.AND P1, PT, R0, R17.reuse, PT ;  /* 0x000000110000720c */ /* 0x080fe20003f26270 */
[----:B------:R-:W-:Y:S01]  /*f9b0*/  VIADD R0, R8, 0x40 ;  /* 0x0000004008007836 */ /* 0x000fe20000000000 */
[----:B------:R-:W-:Y:S02]  /*f9c0*/  LEA.HI.X R5, R2, UR5, R3, 0x1, P3 ;  /* 0x0000000502057c11 */ /* 0x000fe400098f0c03 */
[----:B------:R0:W2:Y:S02]  /*f9d0*/  SHFL.IDX PT, R2, R4, RZ, 0x181f ;  /* 0x00181fff04027589 */ /* 0x0000a400000e0000 */
[----:B------:R-:W-:Y:S02]  /*f9e0*/  ISETP.GE.AND P0, PT, R0, R17, PT ;  /* 0x000000110000720c */ /* 0x000fe40003f06270 */
[----:B------:R0:W3:Y:S01]  /*f9f0*/  SHFL.IDX PT, R0, R5, RZ, 0x181f ;  /* 0x00181fff05007589 */ /* 0x0000e200000e0000 */
[----:B------:R-:W-:Y:S10]  /*fa00*/  @P2 BRA `(.L_x_1364) ;  /* 0x0000000000242947 */ /* 0x000ff40003800000 */
[----:B------:R-:W-:Y:S02]  /*fa10*/  ULDC UR4, c[0x0][0xac8] ;  /* 0x0002b20000047ab9 */ /* 0x000fe40000000800 */
[----:B------:R-:W-:Y:S02]  /*fa20*/  ISETP.GE.AND P4, PT, R169, UR4, PT ;  /* 0x00000004a9007c0c */ /* 0x000fe4000bf86270 */
[----:B------:R-:W-:-:S11]  /*fa30*/  ISETP.GE.AND P5, PT, R171, UR4, PT ;  /* 0x00000004ab007c0c */ /* 0x000fd6000bfa6270 */
[-C--:B--2---:R-:W-:Y:S02]  /*fa40*/  @!P4 LEA R6, P2, R169, R2.reuse, 0x1 ;  /* 0x00000002a906c211 */ /* 0x084fe400078408ff */
[----:B------:R-:W-:Y:S02]  /*fa50*/  @!P5 LEA R2, P3, R171, R2, 0x1 ;  /* 0x00000002ab02d211 */ /* 0x000fe400078608ff */
[-C--:B---3--:R-:W-:Y:S02]  /*fa60*/  @!P4 LEA.HI.X R7, R169, R0.reuse, R183, 0x1, P2 ;  /* 0x00000000a907c211 */ /* 0x088fe400010f0cb7 */
[----:B------:R-:W-:-:S03]  /*fa70*/  @!P5 LEA.HI.X R3, R171, R0, R182, 0x1, P3 ;  /* 0x00000000ab03d211 */ /* 0x000fc600018f0cb6 */
[----:B------:R4:W-:Y:S04]  /*fa80*/  @!P4 ST.E.128 desc[UR44][R6.64], RZ ;  /* 0x000000ff0600c985 */ /* 0x0009e8000c101d2c */
[----:B------:R4:W-:Y:S02]  /*fa90*/  @!P5 ST.E.128 desc[UR44][R2.64], RZ ;  /* 0x000000ff0200d985 */ /* 0x0009e4000c101d2c */
.L_x_1364:
[----:B------:R-:W-:Y:S05]  /*faa0*/  BSYNC B1 ;  /* 0x0000000000017941 */ /* 0x000fea0003800000 */
.L_x_1363:
[----:B---3--:R3:W0:Y:S01]  /*fab0*/  SHFL.IDX PT, R0, R5, 0x1, 0x181f ;  /* 0x00381f0005007f89 */ /* 0x00862200000e0000 */
[----:B------:R-:W-:Y:S03]  /*fac0*/  BSSY B1, `(.L_x_1365) ;  /* 0x000000c000017945 */ /* 0x000fe60003800000 */
[----:B--2-4-:R3:W2:Y:S01]  /*fad0*/  SHFL.IDX PT, R2, R4, 0x1, 0x181f ;  /* 0x00381f0004027f89 */ /* 0x0146a200000e0000 */
[----:B------:R-:W-:Y:S05]  /*fae0*/  @P1 BRA `(.L_x_1366) ;  /* 0x0000000000241947 */ /* 0x000fea0003800000 */
[----:B------:R-:W-:Y:S02]  /*faf0*/  ULDC UR4, c[0x0][0xac8] ;  /* 0x0002b20000047ab9 */ /* 0x000fe40000000800 */
[----:B------:R-:W-:Y:S02]  /*fb00*/  ISETP.GE.AND P3, PT, R169, UR4, PT ;  /* 0x00000004a9007c0c */ /* 0x000fe4000bf66270 */
[----:B------:R-:W-:-:S11]  /*fb10*/  ISETP.GE.AND P4, PT, R171, UR4, PT ;  /* 0x00000004ab007c0c */ /* 0x000fd6000bf86270 */
[-C--:B--2---:R-:W-:Y:S02]  /*fb20*/  @!P3 LEA R6, P1, R169, R2.reuse, 0x1 ;  /* 0x00000002a906b211 */ /* 0x084fe400078208ff */
[----:B------:R-:W-:Y:S02]  /*fb30*/  @!P4 LEA R2, P2, R171, R2, 0x1 ;  /* 0x00000002ab02c211 */ /* 0x000fe400078408ff */
[-C--:B0-----:R-:W-:Y:S02]  /*fb40*/  @!P3 LEA.HI.X R7, R169, R0.reuse, R183, 0x1, P1 ;  /* 0x00000000a907b211 */ /* 0x081fe400008f0cb7 */
[----:B------:R-:W-:-:S03]  /*fb50*/  @!P4 LEA.HI.X R3, R171, R0, R182, 0x1, P2 ;  /* 0x00000000ab03c211 */ /* 0x000fc600010f0cb6 */
[----:B------:R4:W-:Y:S04]  /*fb60*/  @!P3 ST.E.128 desc[UR44][R6.64], RZ ;  /* 0x000000ff0600b985 */ /* 0x0009e8000c101d2c */
[----:B------:R4:W-:Y:S02]  /*fb70*/  @!P4 ST.E.128 desc[UR44][R2.64], RZ ;  /* 0x000000ff0200c985 */ /* 0x0009e4000c101d2c */
.L_x_1366:
[----:B------:R-:W-:Y:S05]  /*fb80*/  BSYNC B1 ;  /* 0x0000000000017941 */ /* 0x000fea0003800000 */
.L_x_1365:
[----:B0-----:R0:W0:Y:S01]  /*fb90*/  SHFL.IDX PT, R0, R5, 0x2, 0x181f ;  /* 0x00581f0005007f89 */ /* 0x00102200000e0000 */
[----:B------:R-:W-:Y:S03]  /*fba0*/  BSSY B1, `(.L_x_1367) ;  /* 0x000000c000017945 */ /* 0x000fe60003800000 */
[----:B--2-4-:R2:W4:Y:S01]  /*fbb0*/  SHFL.IDX PT, R2, R4, 0x2, 0x181f ;  /* 0x00581f0004027f89 */ /* 0x01452200000e0000 */
[----:B------:R-:W-:Y:S05]  /*fbc0*/  @P0 BRA `(.L_x_1368) ;  /* 0x0000000000240947 */ /* 0x000fea0003800000 */
[----:B------:R-:W-:Y:S02]  /*fbd0*/  ULDC UR4, c[0x0][0xac8] ;  /* 0x0002b20000047ab9 */ /* 0x000fe40000000800 */
[----:B------:R-:W-:Y:S02]  /*fbe0*/  ISETP.GE.AND P2, PT, R169, UR4, PT ;  /* 0x00000004a9007c0c */ /* 0x000fe4000bf46270 */
[----:B------:R-:W-:-:S11]  /*fbf0*/  ISETP.GE.AND P3, PT, R171, UR4, PT ;  /* 0x00000004ab007c0c */ /* 0x000fd6000bf66270 */
[-C--:B----4-:R-:W-:Y:S02]  /*fc00*/  @!P2 LEA R6, P0, R169, R2.reuse, 0x1 ;  /* 0x00000002a906a211 */ /* 0x090fe400078008ff */
[----:B------:R-:W-:Y:S02]  /*fc10*/  @!P3 LEA R2, P1, R171, R2, 0x1 ;  /* 0x00000002ab02b211 */ /* 0x000fe400078208ff */
[-C--:B0-----:R-:W-:Y:S02]  /*fc20*/  @!P2 LEA.HI.X R7, R169, R0.reuse, R183, 0x1, P0 ;  /* 0x00000000a907a211 */ /* 0x081fe400000f0cb7 */
[----:B------:R-:W-:-:S03]  /*fc30*/  @!P3 LEA.HI.X R3, R171, R0, R182, 0x1, P1 ;  /* 0x00000000ab03b211 */ /* 0x000fc600008f0cb6 */
[----:B------:R0:W-:Y:S04]  /*fc40*/  @!P2 ST.E.128 desc[UR44][R6.64], RZ ;  /* 0x000000ff0600a985 */ /* 0x0001e8000c101d2c */
[----:B------:R0:W-:Y:S02]  /*fc50*/  @!P3 ST.E.128 desc[UR44][R2.64], RZ ;  /* 0x000000ff0200b985 */ /* 0x0001e4000c101d2c */
.L_x_1368:
[----:B------:R-:W-:Y:S05]  /*fc60*/  BSYNC B1 ;  /* 0x0000000000017941 */ /* 0x000fea0003800000 */
.L_x_1367:
[----:B0-----:R-:W-:Y:S01]  /*fc70*/  VIADD R0, R8, 0x60 ;  /* 0x0000006008007836 */ /* 0x001fe20000000000 */
[----:B------:R0:W0:Y:S04]  /*fc80*/  SHFL.IDX PT, R6, R5, 0x3, 0x181f ;  /* 0x00781f0005067f89 */ /* 0x00002800000e0000 */
[----:B------:R-:W-:Y:S01]  /*fc90*/  ISETP.GE.AND P0, PT, R0, R17, PT ;  /* 0x000000110000720c */ /* 0x000fe20003f06270 */
[----:B----4-:R4:W0:-:S12]  /*fca0*/  SHFL.IDX PT, R2, R4, 0x3, 0x181f ;  /* 0x00781f0004027f89 */ /* 0x01081800000e0000 */
[----:B----4-:R-:W-:Y:S05]  /*fcb0*/  @P0 BRA `(.L_x_1359) ;  /* 0x0000000000240947 */ /* 0x010fea0003800000 */
[----:B------:R-:W-:Y:S02]  /*fcc0*/  ULDC UR4, c[0x0][0xac8] ;  /* 0x0002b20000047ab9 */ /* 0x000fe40000000800 */
[----:B------:R-:W-:Y:S02]  /*fcd0*/  ISETP.GE.AND P2, PT, R169, UR4, PT ;  /* 0x00000004a9007c0c */ /* 0x000fe4000bf46270 */
[----:B------:R-:W-:-:S11]  /*fce0*/  ISETP.GE.AND P3, PT, R171, UR4, PT ;  /* 0x00000004ab007c0c */ /* 0x000fd6000bf66270 */
[-C--:B0-23--:R-:W-:Y:S02]  /*fcf0*/  @!P2 LEA R4, P0, R169, R2.reuse, 0x1 ;  /* 0x00000002a904a211 */ /* 0x08dfe400078008ff */
[----:B------:R-:W-:Y:S02]  /*fd00*/  @!P3 LEA R2, P1, R171, R2, 0x1 ;  /* 0x00000002ab02b211 */ /* 0x000fe400078208ff */
[-C--:B------:R-:W-:Y:S02]  /*fd10*/  @!P2 LEA.HI.X R5, R169, R6.reuse, R183, 0x1, P0 ;  /* 0x00000006a905a211 */ /* 0x080fe400000f0cb7 */
[----:B------:R-:W-:-:S03]  /*fd20*/  @!P3 LEA.HI.X R3, R171, R6, R182, 0x1, P1 ;  /* 0x00000006ab03b211 */ /* 0x000fc600008f0cb6 */
[----:B------:R4:W-:Y:S04]  /*fd30*/  @!P2 ST.E.128 desc[UR44][R4.64], RZ ;  /* 0x000000ff0400a985 */ /* 0x0009e8000c101d2c */
[----:B------:R4:W-:Y:S02]  /*fd40*/  @!P3 ST.E.128 desc[UR44][R2.64], RZ ;  /* 0x000000ff0200b985 */ /* 0x0009e4000c101d2c */
.L_x_1359:
[----:B------:R-:W-:Y:S05]  /*fd50*/  BSYNC B0 ;  /* 0x0000000000007941 */ /* 0x000fea0003800000 */
.L_x_1350:
[----:B------:R-:W-:Y:S02]  /*fd60*/  ULDC UR4, c[0x0][0xc3c] ;  /* 0x00030f0000047ab9 */ /* 0x000fe40000000800 */
[----:B-1----:R-:W-:-:S13]  /*fd70*/  ISETP.GE.AND P0, PT, R23, UR4, PT ;  /* 0x0000000417007c0c */ /* 0x002fda000bf06270 */
[----:B------:R-:W-:Y:S05]  /*fd80*/  @!P0 BRA `(.L_x_1369) ;  /* 0xffffff0c00e48947 */ /* 0x000fea000383ffff */
[----:B------:R-:W-:Y:S05]  /*fd90*/  EXIT ;  /* 0x000000000000794d */ /* 0x000fea0003800000 */
.L_x_1260:
        /* <DEDUP_REMOVED lines=18> */
[----:B------:R-:W3:Y:S01]  /*fec0*/  LDC R9, c[0x0][0xc38] ;  /* 0x00030e00ff097b82 */ /* 0x000ee20000000800 */
[----:B--2---:R-:W-:-:S04]  /*fed0*/  LOP3.LUT R5, R4, 0x1f, RZ, 0xc0, !PT ;  /* 0x0000001f04057812 */ /* 0x004fc800078ec0ff */
[----:B------:R-:W-:-:S04]  /*fee0*/  ISETP.NE.AND P0, PT, R5, 0x1f, PT ;  /* 0x0000001f0500780c */ /* 0x000fc80003f05270 */
[----:B------:R-:W-:-:S13]  /*fef0*/  ISETP.GE.OR P1, PT, R5, UR4, !P0 ;  /* 0x0000000405007c0c */ /* 0x000fda000c726670 */
[----:B0-----:R-:W0:Y:S02]  /*ff00*/  @!P1 LDC.64 R2, c[0x0][0xc80] ;  /* 0x00032000ff029b82 */ /* 0x001e240000000a00 */
[----:B0-----:R-:W-:-:S05]  /*ff10*/  @!P1 IMAD.WIDE.U32 R2, R5, 0x4, R2 ;  /* 0x0000000405029825 */ /* 0x001fca00078e0002 */
[----:B------:R-:W2:Y:S01]  /*ff20*/  @!P1 LDG.E R0, desc[UR44][R2.64] ;  /* 0x0000002c02009981 */ /* 0x000ea2000c1e1900 */
[C---:B------:R-:W-:Y:S01]  /*ff30*/  ISETP.NE.AND P1, PT, R5.reuse, RZ, PT ;  /* 0x000000ff0500720c */ /* 0x040fe20003f25270 */
[----:B-1----:R-:W-:Y:S01]  /*ff40*/  IMAD.MOV.U32 R16, RZ, RZ, RZ ;  /* 0x000000ffff107224 */ /* 0x002fe200078e00ff */
[C---:B------:R-:W-:Y:S02]  /*ff50*/  ISETP.GE.U32.AND P2, PT, R5.reuse, 0x2, PT ;  /* 0x000000020500780c */ /* 0x040fe40003f46070 */
        /* <DEDUP_REMOVED lines=19> */
[----:B------:R-:W3:Y:S02]  /*10090*/  SHFL.IDX PT, R4, R8, 0x1f, 0x1f ;  /* 0x03e01f0008047f89 */ /* 0x000ee400000e0000 */
[----:B---3--:R-:W-:Y:S02]  /*100a0*/  IMAD R6, R4, R9, RZ ;  /* 0x0000000904067224 */ /* 0x008fe400078e02ff */
[----:B------:R-:W-:Y:S02]  /*100b0*/  IMAD.MOV.U32 R4, RZ, RZ, RZ ;  /* 0x000000ffff047224 */ /* 0x000fe400078e00ff */
[----:B------:R-:W-:Y:S01]  /*100c0*/  IMAD.MOV.U32 R3, RZ, RZ, R6 ;  /* 0x000000ffff037224 */ /* 0x000fe200078e0006 */
[----:B0-----:R-:W-:-:S13]  /*100d0*/  ISETP.GT.AND P6, PT, R6, R7, PT ;  /* 0x000000070600720c */ /* 0x001fda0003fc4270 */
[----:B------:R-:W-:Y:S05]  /*100e0*/  @P6 BRA `(.L_x_1371) ;  /* 0x0000000000906947 */ /* 0x000fea0003800000 */
[----:B------:R-:W-:Y:S01]  /*100f0*/  IMAD.MOV.U32 R6, RZ, RZ, R3 ;  /* 0x000000ffff067224 */ /* 0x000fe200078e0003 */
[----:B------:R-:W-:Y:S01]  /*10100*/  ULDC UR4, c[0x0][0xc3c] ;  /* 0x00030f0000047ab9 */ /* 0x000fe20000000800 */
[----:B------:R-:W-:-:S07]  /*10110*/  IMAD.MOV.U32 R4, RZ, RZ, RZ ;  /* 0x000000ffff047224 */ /* 0x000fce00078e00ff */
.L_x_1375:
[----:B------:R-:W-:-:S05]  /*10120*/  VIADD R4, R4, 0x1f ;  /* 0x0000001f04047836 */ /* 0x000fca0000000000 */
[----:B------:R-:W-:-:S13]  /*10130*/  ISETP.GE.AND P6, PT, R4, UR4, PT ;  /* 0x0000000404007c0c */ /* 0x000fda000bfc6270 */
[----:B------:R-:W-:Y:S05]  /*10140*/  @P6 BRA `(.L_x_1372) ;  /* 0x0000000400b46947 */ /* 0x000fea0003800000 */
[----:B------:R-:W-:Y:S01]  /*10150*/  IMAD.IADD R9, R5, 0x1, R4 ;  /* 0x0000000105097824 */ /* 0x000fe200078e0204 */
[----:B------:R-:W-:Y:S01]  /*10160*/  BSSY B0, `(.L_x_1373) ;  /* 0x0000007000007945 */ /* 0x000fe20003800000 */
[----:B------:R-:W-:-:S03]  /*10170*/  IMAD.MOV.U32 R0, RZ, RZ, RZ ;  /* 0x000000ffff007224 */ /* 0x000fc600078e00ff */
[----:B------:R-:W-:-:S13]  /*10180*/  ISETP.GE.OR P6, PT, R9, UR4, !P0 ;  /* 0x0000000409007c0c */ /* 0x000fda000c7c6670 */
[----:B------:R-:W-:Y:S05]  /*10190*/  @P6 BRA `(.L_x_1374) ;  /* 0x00000000000c6947 */ /* 0x000fea0003800000 */
[----:B------:R-:W0:Y:S02]  /*101a0*/  LDC.64 R2, c[0x0][0xc80] ;  /* 0x00032000ff027b82 */ /* 0x000e240000000a00 */
[----:B0-----:R-:W-:-:S05]  /*101b0*/  IMAD.WIDE R2, R9, 0x4, R2 ;  /* 0x0000000409027825 */ /* 0x001fca00078e0202 */
[----:B------:R0:W5:Y:S02]  /*101c0*/  LDG.E R0, desc[UR44][R2.64] ;  /* 0x0000002c02007981 */ /* 0x000164000c1e1900 */
.L_x_1374:
[----:B------:R-:W-:Y:S05]  /*101d0*/  BSYNC B0 ;  /* 0x0000000000007941 */ /* 0x000fea0003800000 */
.L_x_1373:
        /* <DEDUP_REMOVED lines=21> */
.L_x_1371:
[----:B------:R-:W-:-:S04]  /*10330*/  IMAD.IADD R13, R6, 0x1, -R3 ;  /* 0x00000001060d7824 */ /* 0x000fc800078e0a03 */
[----:B------:R-:W-:-:S05]  /*10340*/  IMAD R2, R8, R9, R13 ;  /* 0x0000000908027224 */ /* 0x000fca00078e020d */
[----:B------:R-:W-:Y:S02]  /*10350*/  ISETP.GT.AND P0, PT, R2, R7, PT ;  /* 0x000000070200720c */ /* 0x000fe40003f04270 */
[----:B------:R-:W0:Y:S11]  /*10360*/  LDC.64 R2, c[0x0][0xc90] ;  /* 0x00032400ff027b82 */ /* 0x000e360000000a00 */
[----:B------:R-:W-:-:S04]  /*10370*/  VOTE.ANY R10, PT, !P0 ;  /* 0x00000000000a7806 */ /* 0x000fc800040e0100 */
[----:B------:R-:W1:Y:S02]  /*10380*/  POPC R15, R10 ;  /* 0x0000000a000f7309 */ /* 0x000e640000000000 */
[----:B-1----:R-:W-:-:S04]  /*10390*/  IMAD.IADD R19, R15, 0x1, R4 ;  /* 0x000000010f137824 */ /* 0x002fc800078e0204 */
[----:B0-----:R-:W-:-:S05]  /*103a0*/  IMAD.WIDE R2, R19, 0x4, R2 ;  /* 0x0000000413027825 */ /* 0x001fca00078e0202 */
[----:B------:R-:W2:Y:S01]  /*103b0*/  LDG.E R6, desc[UR44][R2.64] ;  /* 0x0000002c02067981 */ /* 0x000ea2000c1e1900 */
[----:B------:R-:W-:-:S03]  /*103c0*/  ISETP.NE.AND P0, PT, R10, RZ, PT ;  /* 0x000000ff0a00720c */ /* 0x000fc60003f05270 */
[----:B------:R-:W2:Y:S02]  /*103d0*/  SHFL.IDX PT, R0, R0, R15, 0x1f ;  /* 0x00001f0f00007589 */ /* 0x000ea400000e0000 */
[----:B--2---:R-:W-:-:S05]  /*103e0*/  IMAD R4, R0, R6, RZ ;  /* 0x0000000600047224 */ /* 0x004fca00078e02ff */
[----:B------:R-:W-:-:S04]  /*103f0*/  IABS R14, R4 ;  /* 0x00000004000e7213 */ /* 0x000fc80000000000 */
[----:B------:R-:W0:Y:S08]  /*10400*/  I2F.RP R11, R14 ;  /* 0x0000000e000b7306 */ /* 0x000e300000209400 */
[----:B0-----:R-:W0:Y:S02]  /*10410*/  MUFU.RCP R11, R11 ;  /* 0x0000000b000b7308 */ /* 0x001e240000001000 */
[----:B0-----:R-:W-:-:S06]  /*10420*/  VIADD R12, R11, 0xffffffe ;  /* 0x0ffffffe0b0c7836 */ /* 0x001fcc0000000000 */
[----:B------:R0:W1:Y:S01]  /*10430*/  F2I.FTZ.U32.TRUNC.NTZ R3, R12 ;  /* 0x0000000c00037305 */ /* 0x000062000021f000 */
[----:B------:R-:W-:Y:S05]  /*10440*/  @!P0 BRA `(.L_x_1376) ;  /* 0x0000000000088947 */ /* 0x000fea0003800000 */
[----:B------:R-:W-:-:S05]  /*10450*/  VIADD R11, R15, 0xffffffff ;  /* 0xffffffff0f0b7836 */ /* 0x000fca0000000000 */
[----:B------:R2:W3:Y:S02]  /*10460*/  SHFL.IDX PT, R16, R8, R11, 0x1f ;  /* 0x00001f0b08107589 */ /* 0x0004e400000e0000 */
.L_x_1376:
[----:B---3--:R-:W-:Y:S01]  /*10470*/  IMAD R16, R16, R9, R13 ;  /* 0x0000000910107224 */ /* 0x008fe200078e020d */
[----:B------:R-:W-:Y:S01]  /*10480*/  IABS R2, R4 ;  /* 0x0000000400027213 */ /* 0x000fe20000000000 */
[----:B-12---:R-:W-:Y:S02]  /*10490*/  IMAD.MOV R11, RZ, RZ, -R3 ;  /* 0x000000ffff0b7224 */ /* 0x006fe400078e0a03 */
        /* <DEDUP_REMOVED lines=20> */
[----:B------:R-:W-:Y:S02]  /*105e0*/  IMAD R11, R6, R2, RZ ;  /* 0x00000002060b7224 */ /* 0x000fe400078e02ff */
[----:B------:R-:W-:Y:S02]  /*105f0*/  IMAD.MOV R2, RZ, RZ, -R2 ;  /* 0x000000ffff027224 */ /* 0x000fe400078e0a02 */
[----:B------:R-:W-:Y:S02]  /*10600*/  IMAD.MOV R3, RZ, RZ, -R11 ;  /* 0x000000ffff037224 */ /* 0x000fe400078e0a0b */
[----:B------:R-:W-:Y:S02]  /*10610*/  IMAD R4, R4, R2, R7 ;  /* 0x0000000204047224 */ /* 0x000fe400078e0207 */
[----:B------:R-:W-:Y:S01]  /*10620*/  IMAD.MOV.U32 R2, RZ, RZ, RZ ;  /* 0x000000ffff027224 */ /* 0x000fe200078e00ff */
[----:B------:R-:W-:-:S04]  /*10630*/  VIADDMNMX R13, R3, R9, R6, PT ;  /* 0x00000009030d7246 */ /* 0x000fc80003800106 */
[-C--:B------:R-:W-:Y:S01]  /*10640*/  IABS R8, R13.reuse ;  /* 0x0000000d00087213 */ /* 0x080fe20000000000 */
[----:B------:R-:W-:Y:S01]  /*10650*/  IMAD.MOV R18, RZ, RZ, -R13 ;  /* 0x000000ffff127224 */ /* 0x000fe200078e0a0d */
[----:B------:R-:W-:Y:S02]  /*10660*/  IABS R10, R13 ;  /* 0x0000000d000a7213 */ /* 0x000fe40000000000 */
[----:B------:R-:W1:Y:S08]  /*10670*/  I2F.RP R6, R8 ;  /* 0x0000000800067306 */ /* 0x000e700000209400 */
[----:B-1----:R-:W1:Y:S02]  /*10680*/  MUFU.RCP R6, R6 ;  /* 0x0000000600067308 */ /* 0x002e640000001000 */
[----:B-1----:R-:W-:-:S06]  /*10690*/  VIADD R3, R6, 0xffffffe ;  /* 0x0ffffffe06037836 */ /* 0x002fcc0000000000 */
[----:B------:R-:W1:Y:S02]  /*106a0*/  F2I.FTZ.U32.TRUNC.NTZ R3, R3 ;  /* 0x0000000300037305 */ /* 0x000e64000021f000 */
[----:B-1----:R-:W-:-:S04]  /*106b0*/  IMAD.MOV R9, RZ, RZ, -R3 ;  /* 0x000000ffff097224 */ /* 0x002fc800078e0a03 */
[----:B------:R-:W-:Y:S01]  /*106c0*/  IMAD.MOV.U32 R7, RZ, RZ, R9 ;  /* 0x000000ffff077224 */ /* 0x000fe200078e0009 */
[----:B------:R-:W-:-:S03]  /*106d0*/  IABS R9, R4 ;  /* 0x0000000400097213 */ /* 0x000fc60000000000 */
[----:B------:R-:W-:-:S04]  /*106e0*/  IMAD R7, R7, R8, RZ ;  /* 0x0000000807077224 */ /* 0x000fc800078e02ff */
[----:B------:R-:W-:-:S04]  /*106f0*/  IMAD.HI.U32 R2, R3, R7, R2 ;  /* 0x0000000703027227 */ /* 0x000fc800078e0002 */
        /* <DEDUP_REMOVED lines=9> */
[----:B------:R-:W-:Y:S01]  /*10790*/  ISETP.GE.AND P2, PT, R3, RZ, PT ;  /* 0x000000ff0300720c */ /* 0x000fe20003f46270 */
[----:B------:R-:W-:-:S06]  /*107a0*/  IMAD.IADD R3, R4, 0x1, R11 ;  /* 0x0000000104037824 */ /* 0x000fcc00078e020b */
[----:B------:R-:W-:-:S06]  /*107b0*/  @P0 VIADD R2, R2, 0x1 ;  /* 0x0000000102020836 */ /* 0x000fcc0000000000 */
[----:B------:R-:W-:Y:S01]  /*107c0*/  @!P2 IMAD.MOV R2, RZ, RZ, -R2 ;  /* 0x000000ffff02a224 */ /* 0x000fe200078e0a02 */
[----:B------:R-:W-:-:S04]  /*107d0*/  @!P1 LOP3.LUT R2, RZ, R13, RZ, 0x33, !PT ;  /* 0x0000000dff029212 */ /* 0x000fc800078e33ff */
[----:B------:R-:W-:Y:S01]  /*107e0*/  LOP3.LUT R17, RZ, R2, RZ, 0x33, !PT ;  /* 0x00000002ff117212 */ /* 0x000fe200078e33ff */
[----:B------:R-:W-:-:S04]  /*107f0*/  IMAD R18, R2, R18, R3 ;  /* 0x0000001202127224 */ /* 0x000fc800078e0203 */
[----:B------:R-:W-:Y:S01]  /*10800*/  IMAD.IADD R17, R0, 0x1, R17 ;  /* 0x0000000100117824 */ /* 0x000fe200078e0211 */
[----:B------:R-:W-:Y:S06]  /*10810*/  BRA `(.L_x_1377) ;  /* 0x0000000000107947 */ /* 0x000fec0003800000 */
.L_x_1372:
[----:B------:R-:W0:Y:S01]  /*10820*/  LDC R19, c[0x0][0xc3c] ;  /* 0x00030f00ff137b82 */ /* 0x000e220000000800 */
[----:B------:R-:W-:Y:S02]  /*10830*/  IMAD.MOV.U32 R16, RZ, RZ, R7 ;  /* 0x000000ffff107224 */ /* 0x000fe400078e0007 */
[----:B------:R-:W-:Y:S02]  /*10840*/  IMAD.MOV.U32 R17, RZ, RZ, RZ ;  /* 0x000000ffff117224 */ /* 0x000fe400078e00ff */
[----:B------:R-:W-:-:S07]  /*10850*/  IMAD.MOV.U32 R18, RZ, RZ, RZ ;  /* 0x000000ffff127224 */ /* 0x000fce00078e00ff */
.L_x_1377:
[----:B------:R-:W-:-:S13]  /*10860*/  ISETP.NE.AND P0, PT, R5, RZ, PT ;  /* 0x000000ff0500720c */ /* 0x000fda0003f05270 */
[----:B------:R-:W1:Y:S01]  /*10870*/  @!P0 S2R R3, SR_CgaCtaId ;  /* 0x0000000000038919 */ /* 0x000e620000008800 */
[----:B------:R-:W-:-:S04]  /*10880*/  @!P0 MOV R0, 0x400 ;  /* 0x0000040000008802 */ /* 0x000fc80000000f00 */
[----:B-1----:R-:W-:-:S05]  /*10890*/  @!P0 LEA R0, R3, R0, 0x18 ;  /* 0x0000000003008211 */ /* 0x002fca00078ec0ff */
[----:B0-----:R2:W-:Y:S01]  /*108a0*/  @!P0 STS.128 [R0+0x228d0], R16 ;  /* 0x0228d01000008388 */ /* 0x0015e20000000c00 */
[----:B------:R-:W-:Y:S06]  /*108b0*/  BAR.ARV 0x5, 0x180 ;  /* 0x0146000000007b1d */ /* 0x000fec0000002000 */
.L_x_1370:
        /* <DEDUP_REMOVED lines=9> */
[----:B------:R-:W-:Y:S01]  /*10950*/  IMAD.MOV.U32 R31, RZ, RZ, 0x40 ;  /* 0x00000040ff1f7424 */ /* 0x000fe200078e00ff */
[----:B------:R-:W-:Y:S01]  /*10960*/  ULOP3.LUT UR43, UR42, 0x2, URZ, 0xfc, !UPT ;  /* 0x000000022a2b7892 */ /* 0x000fe2000f8efc3f */
[----:B------:R-:W-:Y:S01]  /*10970*/  IMAD.MOV.U32 R29, RZ, RZ, 0x20 ;  /* 0x00000020ff1d7424 */ /* 0x000fe200078e00ff */
[----:B------:R-:W-:Y:S01]  /*10980*/  ULOP3.LUT UR46, UR42, 0x1, URZ, 0xfc, !UPT ;  /* 0x000000012a2e7892 */ /* 0x000fe2000f8efc3f */
[----:B------:R-:W-:Y:S01]  /*10990*/  IMAD.MOV.U32 R25, RZ, RZ, 0x1 ;  /* 0x00000001ff197424 */ /* 0x000fe200078e00ff */
[----:B------:R-:W-:Y:S01]  /*109a0*/  ULDC UR47, c[0x0][0xc] ;  /* 0x00000300002f7ab9 */ /* 0x000fe20000000800 */
[----:B------:R-:W-:Y:S02]  /*109b0*/  IMAD.MOV.U32 R23, RZ, RZ, RZ ;  /* 0x000000ffff177224 */ /* 0x000fe400078e00ff */
[----:B---3--:R-:W-:-:S05]  /*109c0*/  IMAD.U32 R35, RZ, RZ, UR4 ;  /* 0x00000004ff237e24 */ /* 0x008fca000f8e00ff */
[----:B------:R-:W-:Y:S01]  /*109d0*/  LEA R22, R35, R22, 0x18 ;  /* 0x0000001623167211 */ /* 0x000fe200078ec0ff */
[C---:B-1----:R-:W-:Y:S01]  /*109e0*/  IMAD.SHL.U32 R6, R12.reuse, 0x10, RZ ;  /* 0x000000100c067824 */ /* 0x042fe200078e00ff */
[C---:B------:R-:W-:Y:S01]  /*109f0*/  LOP3.LUT R11, R12.reuse, 0x7f, RZ, 0xc0, !PT ;  /* 0x0000007f0c0b7812 */ /* 0x040fe200078ec0ff */
[C---:B0-----:R-:W-:Y:S01]  /*10a00*/  IMAD.SHL.U32 R2, R12.reuse, 0x80, RZ ;  /* 0x000000800c027824 */ /* 0x041fe200078e00ff */
[C---:B------:R-:W-:Y:S01]  /*10a10*/  R2P PR, R12.reuse, 0x16 ;  /* 0x000000160c007804 */ /* 0x040fe20000000000 */
[----:B------:R-:W-:Y:S01]  /*10a20*/  IMAD.SHL.U32 R3, R12, 0x2, RZ ;  /* 0x000000020c037824 */ /* 0x000fe200078e00ff */
[----:B--2---:R-:W-:Y:S01]  /*10a30*/  LOP3.LUT R0, R6, 0x1b0, RZ, 0xc0, !PT ;  /* 0x000001b006007812 */ /* 0x004fe200078ec0ff */
[----:B------:R-:W-:Y:S01]  /*10a40*/  IMAD.SHL.U32 R30, R12, 0x4, RZ ;  /* 0x000000040c1e7824 */ /* 0x000fe200078e00ff */
[----:B------:R-:W-:Y:S02]  /*10a50*/  SHF.R.U32.HI R37, RZ, 0x5, R11 ;  /* 0x00000005ff257819 */ /* 0x000fe4000001160b */
[----:B------:R-:W-:-:S02]  /*10a60*/  LOP3.LUT R4, R2, 0x380, RZ, 0xc0, !PT ;  /* 0x0000038002047812 */ /* 0x000fc400078ec0ff */
[----:B------:R-:W-:Y:S01]  /*10a70*/  LOP3.LUT R36, R0, 0x30, R3, 0x78, !PT ;  /* 0x0000003000247812 */ /* 0x000fe200078e7803 */
[----:B------:R-:W-:Y:S01]  /*10a80*/  IMAD.SHL.U32 R0, R12, 0x20, RZ ;  /* 0x000000200c007824 */ /* 0x000fe200078e00ff */
[----:B------:R-:W-:Y:S01]  /*10a90*/  LOP3.LUT R8, R2, 0x400, RZ, 0xc0, !PT ;  /* 0x0000040002087812 */ /* 0x000fe200078ec0ff */
[C---:B------:R-:W-:Y:S01]  /*10aa0*/  IMAD R3, R37.reuse, 0x10, R4 ;  /* 0x0000001025037824 */ /* 0x040fe200078e0204 */
[----:B------:R-:W-:Y:S02]  /*10ab0*/  LOP3.LUT R5, R4, 0x10, R12, 0xf8, !PT ;  /* 0x0000001004057812 */ /* 0x000fe400078ef80c */
[----:B------:R-:W-:Y:S01]  /*10ac0*/  LOP3.LUT R10, R6, 0x40, RZ, 0xc0, !PT ;  /* 0x00000040060a7812 */ /* 0x000fe200078ec0ff */
[----:B------:R-:W-:Y:S01]  /*10ad0*/  IMAD R8, R37, 0x800, R8 ;  /* 0x0000080025087824 */ /* 0x000fe200078e0208 */
[--C-:B------:R-:W-:Y:S02]  /*10ae0*/  LOP3.LUT R3, R3, 0x70, R6.reuse, 0x78, !PT ;  /* 0x0000007003037812 */ /* 0x100fe400078e7806 */
[----:B------:R-:W-:Y:S01]  /*10af0*/  LOP3.LUT R5, R5, 0x70, R6, 0x78, !PT ;  /* 0x0000007005057812 */ /* 0x000fe200078e7806 */
[----:B------:R-:W-:Y:S01]  /*10b00*/  IMAD R7, R37, 0x200, R10 ;  /* 0x0000020025077824 */ /* 0x000fe200078e020a */
[----:B------:R-:W-:Y:S01]  /*10b10*/  LOP3.LUT R3, R3, 0xc00, R2, 0xf8, !PT ;  /* 0x00000c0003037812 */ /* 0x000fe200078ef802 */
[----:B------:R-:W-:Y:S01]  /*10b20*/  IMAD.SHL.U32 R37, R37, 0x400, RZ ;  /* 0x0000040025257824 */ /* 0x000fe200078e00ff */
[----:B------:R-:W-:Y:S01]  /*10b30*/  LOP3.LUT R9, R0, 0x380, RZ, 0xc0, !PT ;  /* 0x0000038000097812 */ /* 0x000fe200078ec0ff */
[----:B------:R-:W-:Y:S01]  /*10b40*/  IMAD.IADD R2, R8, 0x1, R5 ;  /* 0x0000000108027824 */ /* 0x000fe200078e0205 */
[----:B------:R-:W-:Y:S01]  /*10b50*/  LOP3.LUT R33, R6, 0x30, RZ, 0xc0, !PT ;  /* 0x0000003006217812 */ /* 0x000fe200078ec0ff */
[----:B------:R0:W-:Y:S01]  /*10b60*/  STL [R1+0x8], R3 ;  /* 0x0000080301007387 */ /* 0x0001e20000100800 */
[----:B------:R-:W-:Y:S01]  /*10b70*/  IMAD.IADD R36, R36, 0x1, R7 ;  /* 0x0000000124247824 */ /* 0x000fe200078e0207 */
[----:B------:R-:W-:-:S02]  /*10b80*/  LOP3.LUT R9, R9, 0x30, R6, 0xf8, !PT ;  /* 0x0000003009097812 */ /* 0x000fc400078ef806 */
[----:B------:R1:W-:Y:S01]  /*10b90*/  STL [R1+0x4], R2 ;  /* 0x0000040201007387 */ /* 0x0003e20000100800 */
[----:B------:R-:W-:Y:S02]  /*10ba0*/  SEL R32, R31, 0xffffffc0, !P2 ;  /* 0xffffffc01f207807 */ /* 0x000fe40005000000 */
[----:B------:R-:W-:Y:S01]  /*10bb0*/  LOP3.LUT R30, R9, 0x70, R30, 0x78, !PT ;  /* 0x00000070091e7812 */ /* 0x000fe200078e781e */
[----:B------:R2:W-:Y:S01]  /*10bc0*/  STL [R1+0x18], RZ ;  /* 0x000018ff01007387 */ /* 0x0005e20000100800 */
[----:B------:R-:W-:Y:S02]  /*10bd0*/  SEL R31, R31, 0xffffffc0, !P4 ;  /* 0xffffffc01f1f7807 */ /* 0x000fe40006000000 */
[----:B------:R-:W-:Y:S02]  /*10be0*/  SEL R29, R29, 0xffffffe0, !P1 ;  /* 0xffffffe01d1d7807 */ /* 0x000fe40004800000 */
[----:B0-----:R-:W-:Y:S02]  /*10bf0*/  LOP3.LUT R3, R33, 0x40, RZ, 0xfc, !PT ;  /* 0x0000004021037812 */ /* 0x001fe400078efcff */
[----:B-1----:R-:W-:-:S04]  /*10c00*/  SHF.R.U32.HI R2, RZ, 0x2, R11 ;  /* 0x00000002ff027819 */ /* 0x002fc8000001160b */
[----:B------:R-:W-:Y:S01]  /*10c10*/  LOP3.LUT R0, R2, 0x60, R0, 0xf8, !PT ;  /* 0x0000006002007812 */ /* 0x000fe200078ef800 */
[----:B------:R-:W-:Y:S01]  /*10c20*/  IMAD.IADD R0, R22, 0x1, R36 ;  /* 0x0000000116007824 */ /* 0x000fe200078e0224 */
[----:B------:R-:W-:-:S04]  /*10c30*/  LOP3.LUT R2, R33, 0x80, RZ, 0xfc, !PT ;  /* 0x0000008021027812 */ /* 0x000fc800078efcff */
[----:B------:R2:W-:Y:S03]  /*10c40*/  STL [R1+0xc], R0 ;  /* 0x00000c0001007387 */ /* 0x0005e60000100800 */
.L_x_1459:
[----:B0-----:R-:W0:Y:S01]  /*10c50*/  LDC.64 R6, c[0x0][0xa28] ;  /* 0x00028a00ff067b82 */ /* 0x001e220000000a00 */
[----:B---3--:R-:W3:Y:S07]  /*10c60*/  LDL.LU R26, [R1] ;  /* 0x00000000011a7983 */ /* 0x008eee0000300800 */
[----:B-1----:R-:W1:Y:S08]  /*10c70*/  LDC.64 R2, c[0x0][0xa18] ;  /* 0x00028600ff027b82 */ /* 0x002e700000000a00 */
[----:B------:R-:W4:Y:S01]  /*10c80*/  LDC.64 R4, c[0x0][0xa00] ;  /* 0x00028000ff047b82 */ /* 0x000f220000000a00 */
[----:B0-----:R-:W-:-:S07]  /*10c90*/  ISETP.NE.U32.AND P0, PT, R6, RZ, PT ;  /* 0x000000ff0600720c */ /* 0x001fce0003f05070 */
[----:B------:R-:W0:Y:S01]  /*10ca0*/  LDC.64 R8, c[0x0][0xa00] ;  /* 0x00028000ff087b82 */ /* 0x000e220000000a00 */
[----:B------:R-:W-:Y:S02]  /*10cb0*/  ISETP.NE.AND.EX P0, PT, R7, RZ, PT, P0 ;  /* 0x000000ff0700720c */ /* 0x000fe40003f05300 */
[----:B-1----:R-:W-:-:S04]  /*10cc0*/  ISETP.NE.U32.AND P1, PT, R2, RZ, PT ;  /* 0x000000ff0200720c */ /* 0x002fc80003f25070 */
[----:B------:R-:W-:Y:S02]  /*10cd0*/  ISETP.NE.AND.EX P2, PT, R3, RZ, PT, P1 ;  /* 0x000000ff0300720c */ /* 0x000fe40003f45310 */
[----:B----4-:R-:W-:-:S05]  /*10ce0*/  ISETP.NE.U32.AND P1, PT, R4, RZ, PT ;  /* 0x000000ff0400720c */ /* 0x010fca0003f25070 */
[----:B------:R-:W1:Y:S01]  /*10cf0*/  @P0 LDC.64 R2, c[0x0][0xa28] ;  /* 0x00028a00ff020b82 */ /* 0x000e620000000a00 */
[----:B------:R-:W-:-:S07]  /*10d00*/  ISETP.NE.AND.EX P3, PT, R5, RZ, PT, P1 ;  /* 0x000000ff0500720c */ /* 0x000fce0003f65310 */
[----:B------:R-:W4:Y:S01]  /*10d10*/  @P2 LDC.64 R6, c[0x0][0xa18] ;  /* 0x00028600ff062b82 */ /* 0x000f220000000a00 */
[----:B------:R-:W-:Y:S02]  /*10d20*/  IMAD.MOV.U32 R24, RZ, RZ, RZ ;  /* 0x000000ffff187224 */ /* 0x000fe400078e00ff */
[----:B-1----:R-:W-:-:S06]  /*10d30*/  @P0 IMAD.WIDE R4, R19, 0x4, R2 ;  /* 0x0000000413040825 */ /* 0x002fcc00078e0202 */
[----:B------:R-:W5:Y:S01]  /*10d40*/  @P0 LDG.E R4, desc[UR44][R4.64] ;  /* 0x0000002c04040981 */ /* 0x000f62000c1e1900 */
[----:B----4-:R-:W-:-:S05]  /*10d50*/  @P2 IMAD.WIDE R2, R19, 0x4, R6 ;  /* 0x0000000413022825 */ /* 0x010fca00078e0206 */
[----:B--2---:R0:W2:Y:S02]  /*10d60*/  @P2 LDG.E R0, desc[UR44][R2.64] ;  /* 0x0000002c02002981 */ /* 0x0040a4000c1e1900 */
[----:B0-----:R-:W-:-:S05]  /*10d70*/  IMAD.WIDE R2, R19, 0x4, R8 ;  /* 0x0000000413027825 */ /* 0x001fca00078e0208 */
[----:B------:R0:W5:Y:S01]  /*10d80*/  @P3 LDG.E R24, desc[UR44][R2.64] ;  /* 0x0000002c02183981 */ /* 0x000162000c1e1900 */
[----:B---3--:R-:W-:-:S04]  /*10d90*/  LOP3.LUT R26, R26, 0xffffff7f, RZ, 0xc0, !PT ;  /* 0xffffff7f1a1a7812 */ /* 0x008fc800078ec0ff */
[----:B------:R-:W-:-:S05]  /*10da0*/  @P3 LOP3.LUT R26, R26, 0x80, RZ, 0xfc, !PT ;  /* 0x000000801a1a3812 */ /* 0x000fca00078efcff */
[----:B------:R0:W-:Y:S01]  /*10db0*/  STL [R1], R26 ;  /* 0x0000001a01007387 */ /* 0x0001e20000100800 */
[----:B--2---:R-:W-:Y:S01]  /*10dc0*/  @P2 R2UR UR37, R0 ;  /* 0x00000000002522ca */ /* 0x004fe200000e0000 */
[----:B0-----:R-:W-:-:S14]  /*10dd0*/  @P2 BRA `(.L_x_1379) ;  /* 0x00000000001c2947 */ /* 0x001fdc0003800000 */
[----:B------:R-:W-:Y:S01]  /*10de0*/  ULDC UR37, c[0x0][0x288] ;  /* 0x0000a20000257ab9 */ /* 0x000fe20000000800 */
[----:B------:R-:W-:Y:S05]  /*10df0*/  @!P3 BRA `(.L_x_1379) ;  /* 0x000000000014b947 */ /* 0x000fea0003800000 */
[----:B------:R-:W2:Y:S04]  /*10e00*/  LDG.E R5, desc[UR44][R2.64] ;  /* 0x0000002c02057981 */ /* 0x000ea8000c1e1900 */
[----:B------:R-:W3:Y:S01]  /*10e10*/  LDG.E R0, desc[UR44][R2.64+0x4] ;  /* 0x0000042c02007981 */ /* 0x000ee2000c1e1900 */
[----:B--2---:R-:W-:Y:S02]  /*10e20*/  R2UR UR4, R5 ;  /* 0x00000000050472ca */ /* 0x004fe400000e0000 */
[----:B---3--:R-:W-:-:S13]  /*10e30*/  R2UR UR37, R0 ;  /* 0x00000000002572ca */ /* 0x008fda00000e0000 */
[----:B------:R-:W-:-:S12]  /*10e40*/  UIADD3 UR37, -UR4, UR37, URZ ;  /* 0x0000002504257290 */ /* 0x000fd8000fffe13f */
.L_x_1379:
[----:B------:R-:W-:Y:S01]  /*10e50*/  UMOV UR36, URZ ;  /* 0x0000003f00247c82 */ /* 0x000fe20008000000 */
[----:B------:R-:W-:Y:S01]  /*10e60*/  ULDC.64 UR6, c[0x0][0xa20] ;  /* 0x0002880000067ab9 */ /* 0x000fe20000000a00 */
[----:B-----5:R-:W-:Y:S01]  /*10e70*/  @P0 R2UR UR36, R4 ;  /* 0x00000000042402ca */ /* 0x020fe200000e0000 */
[----:B------:R-:W-:Y:S01]  /*10e80*/  ULDC.64 UR4, c[0x0][0x418] ;  /* 0x0001060000047ab9 */ /* 0x000fe20000000a00 */
[----:B------:R-:W-:Y:S01]  /*10e90*/  ISETP.NE.U32.AND P0, PT, RZ, UR6, PT ;  /* 0x00000006ff007c0c */ /* 0x000fe2000bf05070 */
[----:B------:R-:W-:Y:S01]  /*10ea0*/  UISETP.NE.U32.AND UP0, UPT, UR4, URZ, UPT ;  /* 0x0000003f0400728c */ /* 0x000fe2000bf05070 */
[----:B------:R-:W-:Y:S02]  /*10eb0*/  ULDC UR39, c[0x0][0x2f0] ;  /* 0x0000bc0000277ab9 */ /* 0x000fe40000000800 */
[----:B------:R-:W-:Y:S01]  /*10ec0*/  ISETP.NE.AND.EX P0, PT, RZ, UR7, PT, P0 ;  /* 0x00000007ff007c0c */ /* 0x000fe2000bf05300 */
[----:B------:R-:W-:Y:S01]  /*10ed0*/  UISETP.NE.AND.EX UP0, UPT, UR5, URZ, UPT, UP0 ;  /* 0x0000003f0500728c */ /* 0x000fe2000bf05300 */
[----:B------:R-:W-:-:S03]  /*10ee0*/  ULDC UR4, c[0x0][0x424] ;  /* 0x0001090000047ab9 */ /* 0x000fc60000000800 */
[----:B------:R-:W-:-:S04]  /*10ef0*/  USEL UR4, UR4, 0x1, UP0 ;  /* 0x0000000104047887 */ /* 0x000fc80008000000 */
[----:B------:R-:W-:-:S04]  /*10f00*/  UIMAD UR39, UR4, UR39, URZ ;  /* 0x00000027042772a4 */ /* 0x000fc8000f8e023f */
[----:B------:R-:W-:Y:S08]  /*10f10*/  @!P0 BRA `(.L_x_1380) ;  /* 0x0000000000148947 */ /* 0x000ff00003800000 */
[----:B------:R-:W0:Y:S02]  /*10f20*/  LDC.64 R2, c[0x0][0xa20] ;  /* 0x00028800ff027b82 */ /* 0x000e240000000a00 */
[----:B0-----:R-:W-:-:S06]  /*10f30*/  IMAD.WIDE R2, R19, 0x4, R2 ;  /* 0x0000000413027825 */ /* 0x001fcc00078e0202 */
[----:B------:R-:W2:Y:S02]  /*10f40*/  LDG.E R2, desc[UR44][R2.64] ;  /* 0x0000002c02027981 */ /* 0x000ea4000c1e1900 */
[----:B--2---:R-:W-:Y:S01]  /*10f50*/  R2UR UR39, R2 ;  /* 0x00000000022772ca */ /* 0x004fe200000e0000 */
[----:B------:R-:W-:-:S14]  /*10f60*/  BRA `(.L_x_1381) ;  /* 0x00000000002c7947 */ /* 0x000fdc0003800000 */
.L_x_1380:
        /* <DEDUP_REMOVED lines=11> */
.L_x_1381:
[----:B------:R-:W-:Y:S01]  /*11020*/  R2UR UR38, R17 ;  /* 0x00000000112672ca */ /* 0x000fe200000e0000 */
[----:B------:R-:W-:Y:S01]  /*11030*/  ULDC UR4, c[0x0][0x448] ;  /* 0x0001120000047ab9 */ /* 0x000fe20000000800 */
[----:B------:R-:W-:Y:S02]  /*11040*/  UIADD3 UR39, -UR36, UR39, URZ ;  /* 0x0000002724277290 */ /* 0x000fe4000fffe13f */
[----:B------:R-:W-:Y:S02]  /*11050*/  UISETP.NE.AND UP0, UPT, UR4, 0x1, UPT ;  /* 0x000000010400788c */ /* 0x000fe4000bf05270 */
[----:B------:R-:W-:Y:S01]  /*11060*/  UIADD3 UR9, UR39, 0x1, -UR37 ;  /* 0x0000000127097890 */ /* 0x000fe2000fffe825 */
[----:B------:R-:W-:Y:S01]  /*11070*/  ULDC.64 UR4, c[0x0][0x9e0] ;  /* 0x0002780000047ab9 */ /* 0x000fe20000000a00 */
[----:B------:R-:W-:-:S05]  /*11080*/  UP2UR UR48, UPR, URZ, 0x1 ;  /* 0x000000013f307883 */ /* 0x000fca0008000000 */
[----:B------:R-:W-:Y:S02]  /*11090*/  USHF.L.U32 UR38, UR38, 0x7, URZ ;  /* 0x0000000726267899 */ /* 0x000fe4000800063f */
[----:B------:R-:W-:Y:S01]  /*110a0*/  @UP0 ULDC UR6, c[0x0][0x44c] ;  /* 0x0001130000060ab9 */ /* 0x000fe20000000800 */
[----:B------:R-:W-:Y:S01]  /*110b0*/  @UP0 ULDC UR10, c[0x0][0x450] ;  /* 0x00011400000a0ab9 */ /* 0x000fe20000000800 */
[----:B------:R-:W-:-:S04]  /*110c0*/  UIADD3 UR8, UR38, 0x7f, URZ ;  /* 0x0000007f26087890 */ /* 0x000fc8000fffe03f */
[----:B------:R-:W-:-:S04]  /*110d0*/  UIMAD.WIDE.U32 UR6, UR8, UR6, URZ ;  /* 0x00000006080672a5 */ /* 0x000fc8000f8e003f */
[----:B------:R-:W-:Y:S02]  /*110e0*/  @UP0 USHF.R.U32.HI UR8, URZ, UR10, UR7 ;  /* 0x0000000a3f080299 */ /* 0x000fe40008011607 */
[----:B------:R-:W-:Y:S02]  /*110f0*/  UISETP.GE.AND UP0, UPT, UR5, 0x1, UPT ;  /* 0x000000010500788c */ /* 0x000fe4000bf06270 */
[----:B------:R-:W-:-:S04]  /*11100*/  UIADD3 UR9, UR9, UR8, URZ ;  /* 0x0000000809097290 */ /* 0x000fc8000fffe03f */
[----:B------:R-:W-:Y:S01]  /*11110*/  PLOP3.LUT P1, PT, PT, PT, UP0, 0x80, 0x0 ;  /* 0x000000000000781c */ /* 0x000fe20003f2f008 */
[----:B------:R-:W-:-:S12]  /*11120*/  UIADD3 UR4, UR9, UR4, URZ ;  /* 0x0000000409047290 */ /* 0x000fd8000fffe03f */
[----:B------:R-:W-:Y:S05]  /*11130*/  @!P1 BRA `(.L_x_1382) ;  /* 0x0000000000449947 */ /* 0x000fea0003800000 */
        /* <DEDUP_REMOVED lines=10> */
.L_x_1383:
[----:B------:R-:W-:-:S11]  /*111e0*/  UISETP.NE.AND UP0, UPT, UR5, 0x1, UPT ;  /* 0x000000010500788c */ /* 0x000fd6000bf05270 */
[----:B------:R-:W-:Y:S02]  /*111f0*/  @UP0 ULDC.64 UR10, c[0x0][0x9e8] ;  /* 0x00027a00000a0ab9 */ /* 0x000fe40000000a00 */
[----:B------:R-:W-:-:S04]  /*11200*/  UIMAD.WIDE.U32 UR6, UR8, UR10, URZ ;  /* 0x0000000a080672a5 */ /* 0x000fc8000f8e003f */
[----:B------:R-:W-:-:S12]  /*11210*/  @UP0 USHF.R.U32.HI UR8, URZ, UR11, UR7 ;  /* 0x0000000b3f080299 */ /* 0x000fd80008011607 */
.L_x_1384:
[----:B------:R-:W-:-:S04]  /*11220*/  UIMAD UR8, UR8, UR5, UR5 ;  /* 0x00000005080872a4 */ /* 0x000fc8000f8e0205 */
[----:B------:R-:W-:-:S04]  /*11230*/  UISETP.LT.AND UP0, UPT, UR4, UR8, UPT ;  /* 0x000000080400728c */ /* 0x000fc8000bf01270 */
[----:B------:R-:W-:-:S12]  /*11240*/  USEL UR4, UR4, UR8, UP0 ;  /* 0x0000000804047287 */ /* 0x000fd80008000000 */
.L_x_1382:
[----:B------:R-:W-:Y:S02]  /*11250*/  UISETP.NE.AND UP0, UPT, UR48, URZ, UPT ;  /* 0x0000003f3000728c */ /* 0x000fe4000bf05270 */
[----:B------:R-:W-:Y:S02]  /*11260*/  UIADD3 UR8, UR39, 0x7f, URZ ;  /* 0x0000007f27087890 */ /* 0x000fe4000fffe03f */
[----:B------:R-:W-:Y:S02]  /*11270*/  UIADD3 UR9, UR4, 0x7f, URZ ;  /* 0x0000007f04097890 */ /* 0x000fe4000fffe03f */
[----:B------:R-:W-:Y:S02]  /*11280*/  USHF.R.S32.HI UR4, URZ, 0x1f, UR8 ;  /* 0x0000001f3f047899 */ /* 0x000fe40008011408 */
[----:B------:R-:W-:Y:S02]  /*11290*/  USHF.R.S32.HI UR10, URZ, 0x1f, UR9 ;  /* 0x0000001f3f0a7899 */ /* 0x000fe40008011409 */
[----:B------:R-:W-:Y:S01]  /*112a0*/  ULEA.HI UR4, UR4, UR8, URZ, 0x7 ;  /* 0x0000000804047291 */ /* 0x000fe2000f8f383f */
[----:B------:R-:W-:Y:S01]  /*112b0*/  @UP0 ULDC UR6, c[0x0][0x44c] ;  /* 0x0001130000060ab9 */ /* 0x000fe20000000800 */
[----:B------:R-:W-:-:S02]  /*112c0*/  ULEA.HI UR10, UR10, UR9, URZ, 0x7 ;  /* 0x000000090a0a7291 */ /* 0x000fc4000f8f383f */
[----:B------:R-:W-:Y:S01]  /*112d0*/  UIMAD.WIDE.U32 UR6, UR38, UR6, URZ ;  /* 0x00000006260672a5 */ /* 0x000fe2000f8e003f */
[----:B------:R-:W-:Y:S01]  /*112e0*/  @UP0 ULDC UR9, c[0x0][0x450] ;  /* 0x0001140000090ab9 */ /* 0x000fe20000000800 */
[----:B------:R-:W-:Y:S02]  /*112f0*/  UMOV UR8, UR38 ;  /* 0x0000002600087c82 */ /* 0x000fe40008000000 */
[----:B------:R-:W-:Y:S02]  /*11300*/  @UP0 USHF.R.U32.HI UR8, URZ, UR9, UR7 ;  /* 0x000000093f080299 */ /* 0x000fe40008011607 */
[----:B------:R-:W-:Y:S02]  /*11310*/  USHF.R.S32.HI UR4, URZ, 0x7, UR4 ;  /* 0x000000073f047899 */ /* 0x000fe40008011404 */
[----:B------:R-:W-:Y:S02]  /*11320*/  USHF.R.S32.HI UR10, URZ, 0x7, UR10 ;  /* 0x000000073f0a7899 */ /* 0x000fe4000801140a */
[----:B------:R-:W-:-:S02]  /*11330*/  UIADD3 UR6, UR8, UR39, -UR37 ;  /* 0x0000002708067290 */ /* 0x000fc4000fffe825 */
[----:B------:R-:W-:Y:S01]  /*11340*/  UISETP.LT.AND UP0, UPT, UR4, UR10, UPT ;  /* 0x0000000a0400728c */ /* 0x000fe2000bf01270 */
[----:B------:R-:W-:-:S03]  /*11350*/  ULDC UR8, c[0x0][0x9dc] ;  /* 0x0002770000087ab9 */ /* 0x000fc60000000800 */
[----:B------:R-:W-:Y:S02]  /*11360*/  USEL UR40, UR4, UR10, UP0 ;  /* 0x0000000a04287287 */ /* 0x000fe40008000000 */
[----:B------:R-:W-:Y:S01]  /*11370*/  UIADD3 UR8, UR6, -UR8, URZ ;  /* 0x8000000806087290 */ /* 0x000fe2000fffe03f */
[----:B------:R-:W-:Y:S11]  /*11380*/  @!P1 BRA `(.L_x_1385) ;  /* 0x0000000000489947 */ /* 0x000ff60003800000 */
[----:B------:R-:W-:Y:S02]  /*11390*/  UMOV UR4, UR6 ;  /* 0x0000000600047c82 */ /* 0x000fe40008000000 */
        /* <DEDUP_REMOVED lines=10> */
.L_x_1386:
[----:B------:R-:W-:-:S11]  /*11440*/  UISETP.NE.AND UP0, UPT, UR5, 0x1, UPT ;  /* 0x000000010500788c */ /* 0x000fd6000bf05270 */
[----:B------:R-:W-:Y:S02]  /*11450*/  @UP0 ULDC.64 UR10, c[0x0][0x9e8] ;  /* 0x00027a00000a0ab9 */ /* 0x000fe40000000a00 */
[----:B------:R-:W-:-:S04]  /*11460*/  UIMAD.WIDE.U32 UR6, UR4, UR10, URZ ;  /* 0x0000000a040672a5 */ /* 0x000fc8000f8e003f */
[----:B------:R-:W-:-:S12]  /*11470*/  @UP0 USHF.R.U32.HI UR4, URZ, UR11, UR7 ;  /* 0x0000000b3f040299 */ /* 0x000fd80008011607 */
.L_x_1387:
[----:B------:R-:W-:-:S04]  /*11480*/  UIMAD UR4, UR4, UR5, URZ ;  /* 0x00000005040472a4 */ /* 0x000fc8000f8e023f */
[----:B------:R-:W-:-:S04]  /*11490*/  UISETP.LT.AND UP0, UPT, UR8, UR4, UPT ;  /* 0x000000040800728c */ /* 0x000fc8000bf01270 */
[----:B------:R-:W-:-:S12]  /*114a0*/  USEL UR8, UR8, UR4, !UP0 ;  /* 0x0000000408087287 */ /* 0x000fd8000c000000 */
.L_x_1385:
        /* <DEDUP_REMOVED lines=26> */
.L_x_1389:
        /* <DEDUP_REMOVED lines=20> */
.L_x_1392:
[----:B------:R-:W-:Y:S05]  /*11790*/  BSYNC B6 ;  /* 0x0000000000067941 */ /* 0x000fea0003800000 */
.L_x_1391:
[----:B------:R-:W-:Y:S01]  /*117a0*/  VIADD R0, R22, 0x8400 ;  /* 0x0000840016007836 */ /* 0x000fe20000000000 */
[----:B------:R-:W-:Y:S01]  /*117b0*/  BSSY B6, `(.L_x_1393) ;  /* 0x0000017000067945 */ /* 0x000fe20003800000 */
[----:B------:R-:W-:-:S03]  /*117c0*/  IMAD.MOV.U32 R17, RZ, RZ, R26 ;  /* 0x000000ffff117224 */ /* 0x000fc600078e001a */
[----:B------:R-:W-:Y:S02]  /*117d0*/  LOP3.LUT P0, RZ, R0, 0x3ff, RZ, 0xc0, !PT ;  /* 0x000003ff00ff7812 */ /* 0x000fe4000780c0ff */
[----:B------:R-:W-:-:S11]  /*117e0*/  LOP3.LUT R17, R17, 0xfffffffe, RZ, 0xc0, !PT ;  /* 0xfffffffe11117812 */ /* 0x000fd600078ec0ff */
[----:B------:R-:W-:-:S05]  /*117f0*/  @P0 LOP3.LUT R17, R17, 0x1, RZ, 0xfc, !PT ;  /* 0x0000000111110812 */ /* 0x000fca00078efcff */
[----:B------:R0:W-:Y:S01]  /*11800*/  STL [R1], R17 ;  /* 0x0000001101007387 */ /* 0x0001e20000100800 */
        /* <DEDUP_REMOVED lines=17> */
.L_x_1394:
[----:B------:R-:W-:Y:S05]  /*11920*/  BSYNC B6 ;  /* 0x0000000000067941 */ /* 0x000fea0003800000 */
.L_x_1393:
        /* <DEDUP_REMOVED lines=20> */
.L_x_1396:
[----:B------:R-:W-:Y:S05]  /*11a70*/  BSYNC B6 ;  /* 0x0000000000067941 */ /* 0x000fea0003800000 */
.L_x_1395:
        /* <DEDUP_REMOVED lines=19> */
.L_x_1398:
[----:B------:R-:W-:Y:S05]  /*11bb0*/  BSYNC B6 ;  /* 0x0000000000067941 */ /* 0x000fea0003800000 */
.L_x_1397:
[----:B------:R-:W1:Y:S01]  /*11bc0*/  LDC.64 R2, c[0x0][0x9f8] ;  /* 0x00027e00ff027b82 */ /* 0x000e620000000a00 */
[----:B------:R-:W-:Y:S01]  /*11bd0*/  IMAD.MOV.U32 R27, RZ, RZ, R19 ;  /* 0x000000ffff1b7224 */ /* 0x000fe200078e0013 */
[----:B------:R-:W-:Y:S01]  /*11be0*/  ULDC UR4, c[0x0][0x2f4] ;  /* 0x0000bd0000047ab9 */ /* 0x000fe20000000800 */
[----:B------:R-:W-:Y:S01]  /*11bf0*/  LOP3.LUT R20, R33, 0x40, RZ, 0xfc, !PT ;  /* 0x0000004021147812 */ /* 0x000fe200078efcff */
[----:B------:R-:W-:-:S04]  /*11c00*/  ULDC UR5, c[0x0][0x320] ;  /* 0x0000c80000057ab9 */ /* 0x000fc80000000800 */
[----:B------:R-:W2:Y:S01]  /*11c10*/  LDC R10, c[0x0][0x430] ;  /* 0x00010c00ff0a7b82 */ /* 0x000ea20000000800 */
[----:B-1----:R-:W-:-:S04]  /*11c20*/  ISETP.NE.U32.AND P0, PT, R2, RZ, PT ;  /* 0x000000ff0200720c */ /* 0x002fc80003f05070 */
[----:B------:R-:W-:-:S13]  /*11c30*/  ISETP.NE.AND.EX P0, PT, R3, RZ, PT, P0 ;  /* 0x000000ff0300720c */ /* 0x000fda0003f05300 */
[----:B------:R-:W1:Y:S01]  /*11c40*/  @P0 LDC.64 R2, c[0x0][0x9f8] ;  /* 0x00027e00ff020b82 */ /* 0x000e620000000a00 */
[----:B------:R-:W-:Y:S02]  /*11c50*/  ISETP.GE.AND P1, PT, R20, UR4, PT ;  /* 0x0000000414007c0c */ /* 0x000fe4000bf26270 */
[----:B0-----:R-:W-:Y:S02]  /*11c60*/  LOP3.LUT R17, R17, 0xffffffef, RZ, 0xc0, !PT ;  /* 0xffffffef11117812 */ /* 0x001fe400078ec0ff */
[----:B------:R-:W-:Y:S01]  /*11c70*/  LOP3.LUT R21, R33, 0x80, RZ, 0xfc, !PT ;  /* 0x0000008021157812 */ /* 0x000fe200078efcff */
[----:B-1----:R-:W-:-:S05]  /*11c80*/  @P0 IMAD.WIDE R2, R19, 0x4, R2 ;  /* 0x0000000413020825 */ /* 0x002fca00078e0202 */
[----:B------:R0:W5:Y:S01]  /*11c90*/  @P0 LDG.E R27, desc[UR44][R2.64] ;  /* 0x0000002c021b0981 */ /* 0x000162000c1e1900 */
[----:B------:R-:W-:Y:S01]  /*11ca0*/  ISETP.GE.AND P0, PT, R33, UR4, PT ;  /* 0x0000000421007c0c */ /* 0x000fe2000bf06270 */
[----:B------:R-:W-:Y:S01]  /*11cb0*/  UMOV UR6, 0xffffffff ;  /* 0xffffffff00067882 */ /* 0x000fe20000000000 */
[----:B------:R-:W-:-:S05]  /*11cc0*/  IMAD.U32 R9, RZ, RZ, UR40 ;  /* 0x00000028ff097e24 */ /* 0x000fca000f8e00ff */
[----:B------:R-:W-:-:S06]  /*11cd0*/  LEA R9, R9, 0xffffff80, 0x7 ;  /* 0xffffff8009097811 */ /* 0x000fcc00078e38ff */
        /* <DEDUP_REMOVED lines=9> */
[----:B------:R-:W-:-:S04]  /*11d70*/  @P1 LOP3.LUT R17, R17, 0x2, RZ, 0xfc, !PT ;  /* 0x0000000211111812 */ /* 0x000fc800078efcff */
[----:B------:R-:W-:-:S04]  /*11d80*/  LOP3.LUT R17, R17, 0xfffffffe, RZ, 0xc0, !PT ;  /* 0xfffffffe11117812 */ /* 0x000fc800078ec0ff */
[----:B------:R-:W-:-:S05]  /*11d90*/  @P0 LOP3.LUT R17, R17, 0x1, RZ, 0xfc, !PT ;  /* 0x0000000111110812 */ /* 0x000fca00078efcff */
[----:B------:R0:W-:Y:S01]  /*11da0*/  STL [R1], R17 ;  /* 0x0000001101007387 */ /* 0x0001e20000100800 */
[----:B--2---:R-:W-:Y:S05]  /*11db0*/  BRA.DIV UR6, `(.L_x_1399) ;  /* 0x0000004606287947 */ /* 0x004fea000b800000 */
.L_x_1479:
[----:B------:R-:W0:Y:S01]  /*11dc0*/  S2R R0, SR_TID.X ;  /* 0x0000000000007919 */ /* 0x000e220000002100 */
[----:B------:R-:W-:Y:S01]  /*11dd0*/  ISETP.NE.AND P1, PT, R10, 0x1, PT ;  /* 0x000000010a00780c */ /* 0x000fe20003f25270 */
[----:B------:R-:W-:Y:S01]  /*11de0*/  IMAD.MOV.U32 R8, RZ, RZ, R17 ;  /* 0x000000ffff087224 */ /* 0x000fe200078e0011 */
[----:B-----5:R-:W-:-:S04]  /*11df0*/  SHF.R.S32.HI R34, RZ, 0x1f, R27 ;  /* 0x0000001fff227819 */ /* 0x020fc8000001141b */
[----:B------:R-:W-:-:S07]  /*11e00*/  LOP3.LUT R8, R8, 0xffffffbf, RZ, 0xc0, !PT ;  /* 0xffffffbf08087812 */ /* 0x000fce00078ec0ff */
[----:B------:R-:W1:Y:S01]  /*11e10*/  @P1 LDC R5, c[0x0][0x434] ;  /* 0x00010d00ff051b82 */ /* 0x000e620000000800 */
[----:B------:R-:W-:-:S07]  /*11e20*/  @P1 LOP3.LUT R8, R8, 0x40, RZ, 0xfc, !PT ;  /* 0x0000004008081812 */ /* 0x000fce00078efcff */
[----:B------:R-:W2:Y:S01]  /*11e30*/  @P1 LDC R4, c[0x0][0x438] ;  /* 0x00010e00ff041b82 */ /* 0x000ea20000000800 */
[C---:B0-----:R-:W-:Y:S01]  /*11e40*/  LOP3.LUT R2, R0.reuse, 0x7f, RZ, 0xc0, !PT ;  /* 0x0000007f00027812 */ /* 0x041fe200078ec0ff */
[----:B------:R-:W-:-:S03]  /*11e50*/  IMAD.SHL.U32 R0, R0, 0x20, RZ ;  /* 0x0000002000007824 */ /* 0x000fc600078e00ff */
[----:B------:R-:W-:-:S04]  /*11e60*/  SHF.R.U32.HI R2, RZ, 0x2, R2 ;  /* 0x00000002ff027819 */ /* 0x000fc80000011602 */
[----:B------:R-:W-:-:S04]  /*11e70*/  LOP3.LUT R0, R2, 0x60, R0, 0xf8, !PT ;  /* 0x0000006002007812 */ /* 0x000fc800078ef800 */
[----:B------:R-:W-:-:S04]  /*11e80*/  LOP3.LUT R0, R0, R9, RZ, 0xfc, !PT ;  /* 0x0000000900007212 */ /* 0x000fc800078efcff */
[C---:B------:R-:W-:Y:S01]  /*11e90*/  ISETP.GE.AND P0, PT, R0.reuse, UR39, PT ;  /* 0x0000002700007c0c */ /* 0x040fe2000bf06270 */
[----:B------:R-:W-:-:S04]  /*11ea0*/  VIADD R0, R0, UR36 ;  /* 0x0000002400007c36 */ /* 0x000fc80008000000 */
[----:B-1----:R-:W-:-:S04]  /*11eb0*/  @P1 IMAD.HI.U32 R5, R0, R5, RZ ;  /* 0x0000000500051227 */ /* 0x002fc800078e00ff */
        /* <DEDUP_REMOVED lines=14> */
[----:B------:R-:W-:Y:S01]  /*11fa0*/  LOP3.LUT R8, R8, 0xffffffdf, RZ, 0xc0, !PT ;  /* 0xffffffdf08087812 */ /* 0x000fe200078ec0ff */
[----:B------:R-:W-:Y:S01]  /*11fb0*/  IMAD.MOV R5, RZ, RZ, -R6 ;  /* 0x000000ffff057224 */ /* 0x000fe200078e0a06 */
[----:B------:R-:W-:-:S03]  /*11fc0*/  SHF.R.S32.HI R28, RZ, 0x1f, R18 ;  /* 0x0000001fff1c7819 */ /* 0x000fc60000011412 */
[----:B------:R-:W-:Y:S02]  /*11fd0*/  IMAD R5, R10, R5, R0 ;  /* 0x000000050a057224 */ /* 0x000fe400078e0200 */
[----:B0-----:R-:W-:-:S05]  /*11fe0*/  IMAD.U32 R2, RZ, RZ, UR43 ;  /* 0x0000002bff027e24 */ /* 0x001fca000f8e00ff */
[----:B------:R-:W-:-:S13]  /*11ff0*/  ISETP.NE.AND P2, PT, R2, 0x3, PT ;  /* 0x000000030200780c */ /* 0x000fda0003f45270 */
[----:B------:R-:W-:-:S05]  /*12000*/  @P2 LOP3.LUT R8, R8, 0x20, RZ, 0xfc, !PT ;  /* 0x0000002008082812 */ /* 0x000fca00078efcff */
[----:B------:R0:W-:Y:S01]  /*12010*/  STL [R1], R8 ;  /* 0x0000000801007387 */ /* 0x0001e20000100800 */
[----:B------:R-:W-:Y:S05]  /*12020*/  @!P2 BRA `(.L_x_1400) ;  /* 0x000000000004a947 */ /* 0x000fea0003800000 */
[----:B------:R-:W-:Y:S01]  /*12030*/  BPT.TRAP 0x1 ;  /* 0x000000040000795c */ /* 0x000fe20000300000 */
.L_x_1400:
[----:B------:R-:W-:Y:S01]  /*12040*/  IMAD R0, R23, 0x8, R22 ;  /* 0x0000000817007824 */ /* 0x000fe200078e0216 */
[----:B------:R-:W-:Y:S01]  /*12050*/  SHF.L.U32 R21, R25, 0x1f, RZ ;  /* 0x0000001f19157819 */ /* 0x000fe200000006ff */
[----:B------:R-:W-:Y:S01]  /*12060*/  BSSY B0, `(.L_x_1401) ;  /* 0x0000004000007945 */ /* 0x000fe20003800000 */
[----:B------:R-:W-:Y:S02]  /*12070*/  SHF.R.S32.HI R17, RZ, 0x1f, R5 ;  /* 0x0000001fff117819 */ /* 0x000fe40000011405 */
[----:B------:R-:W1:Y:S02]  /*12080*/  SYNCS.PHASECHK.TRANS64.TRYWAIT P0, [R0+URZ+0x22880], R21 ;  /* 0x02288015000075a7 */ /* 0x000e64000800017f */
[----:B-1----:R-:W-:Y:S05]  /*12090*/  @!P0 BRA `(.L_x_1402) ;  /* 0x00000040009c8947 */ /* 0x002fea0003800000 */
.L_x_1480:
[----:B------:R-:W-:Y:S05]  /*120a0*/  BSYNC B0 ;  /* 0x0000000000007941 */ /* 0x000fea0003800000 */
.L_x_1401:
[----:B------:R-:W2:Y:S01]  /*120b0*/  LDL R26, [R1] ;  /* 0x00000000011a7983 */ /* 0x000ea20000100800 */
[----:B------:R-:W-:Y:S01]  /*120c0*/  ULDC.64 UR4, c[0x0][0x328] ;  /* 0x0000ca0000047ab9 */ /* 0x000fe20000000a00 */
[----:B-----5:R-:W-:Y:S01]  /*120d0*/  SHF.R.S32.HI R20, RZ, 0x1f, R4 ;  /* 0x0000001fff147819 */ /* 0x020fe20000011404 */
[----:B------:R-:W-:Y:S01]  /*120e0*/  IMAD R6, R17, UR4, RZ ;  /* 0x0000000411067c24 */ /* 0x000fe2000f8e02ff */
[----:B------:R-:W3:Y:S01]  /*120f0*/  S2R R7, SR_TID.X ;  /* 0x0000000000077919 */ /* 0x000ee20000002100 */
[----:B------:R-:W-:Y:S01]  /*12100*/  IMAD.WIDE.U32 R2, R5, UR4, RZ ;  /* 0x0000000405027c25 */ /* 0x000fe2000f8e00ff */
[----:B------:R-:W-:-:S03]  /*12110*/  ULDC.64 UR6, c[0x0][0x318] ;  /* 0x0000c60000067ab9 */ /* 0x000fc60000000a00 */
        /* <DEDUP_REMOVED lines=11> */
[----:B------:R-:W-:-:S03]  /*121d0*/  UMOV UR4, 0xffffffff ;  /* 0xffffffff00047882 */ /* 0x000fc60000000000 */
[----:B------:R-:W-:Y:S01]  /*121e0*/  IMAD R6, R23, 0x4000, R37 ;  /* 0x0000400017067824 */ /* 0x000fe200078e0225 */
[----:B0-----:R-:W-:Y:S02]  /*121f0*/  IADD3 R8, P0, R2, UR6, RZ ;  /* 0x0000000602087c10 */ /* 0x001fe4000ff1e0ff */
[----:B---3--:R-:W-:Y:S02]  /*12200*/  LOP3.LUT R7, R7, 0x7f, RZ, 0xc0, !PT ;  /* 0x0000007f07077812 */ /* 0x008fe400078ec0ff */
[----:B------:R-:W-:Y:S02]  /*12210*/  IADD3.X R10, R3, UR7, R10, P0, !PT ;  /* 0x00000007030a7c10 */ /* 0x000fe400087fe40a */
[----:B------:R-:W-:-:S04]  /*12220*/  SHF.R.U32.HI R7, RZ, 0x2, R7 ;  /* 0x00000002ff077819 */ /* 0x000fc80000011607 */
[----:B------:R-:W-:-:S04]  /*12230*/  IADD3 R9, -R7, UR39, -R9 ;  /* 0x0000002707097c10 */ /* 0x000fc8000fffe909 */
[----:B------:R-:W-:Y:S02]  /*12240*/  ISETP.GE.AND P4, PT, R9, 0x1, PT ;  /* 0x000000010900780c */ /* 0x000fe40003f86270 */
[----:B--2---:R-:W-:Y:S01]  /*12250*/  LOP3.LUT P1, RZ, R26, 0x1, RZ, 0xc0, !PT ;  /* 0x000000011aff7812 */ /* 0x004fe2000782c0ff */
[----:B------:R-:W-:-:S12]  /*12260*/  BRA.DIV UR4, `(.L_x_1403) ;  /* 0x00000042043c7947 */ /* 0x000fd8000b800000 */
[----:B------:R-:W0:Y:S01]  /*12270*/  SHFL.IDX PT, R2, R8, RZ, 0x1c1f ;  /* 0x001c1fff08027589 */ /* 0x000e2200000e0000 */
[----:B------:R-:W-:Y:S02]  /*12280*/  LOP3.LUT P6, RZ, R26, 0x2, RZ, 0xc0, !PT ;  /* 0x000000021aff7812 */ /* 0x000fe400078cc0ff */
[----:B------:R-:W-:Y:S01]  /*12290*/  IADD3 R6, R22, R6, R30 ;  /* 0x0000000616067210 */ /* 0x000fe20007ffe01e */
[----:B------:R-:W2:Y:S01]  /*122a0*/  SHFL.IDX PT, R3, R10, RZ, 0x1c1f ;  /* 0x001c1fff0a037589 */ /* 0x000ea200000e0000 */
[C---:B------:R-:W-:Y:S02]  /*122b0*/  ISETP.GE.AND P3, PT, R9.reuse, 0x21, PT ;  /* 0x000000210900780c */ /* 0x040fe40003f66270 */
[----:B------:R-:W-:Y:S01]  /*122c0*/  ISETP.GE.AND P2, PT, R9, 0x41, PT ;  /* 0x000000410900780c */ /* 0x000fe20003f46270 */
[----:B------:R-:W-:Y:S01]  /*122d0*/  IMAD.IADD R7, R31, 0x1, R6 ;  /* 0x000000011f077824 */ /* 0x000fe200078e0206 */
[----:B------:R-:W-:Y:S02]  /*122e0*/  ISETP.GE.AND P5, PT, R9, 0x61, PT ;  /* 0x000000610900780c */ /* 0x000fe40003fa6270 */
[----:B0-----:R-:W-:-:S05]  /*122f0*/  IADD3 R2, P0, R33, R2, RZ ;  /* 0x0000000221027210 */ /* 0x001fca0007f1e0ff */
[----:B--2---:R-:W-:Y:S01]  /*12300*/  IMAD.X R3, RZ, RZ, R3, P0 ;  /* 0x000000ffff037224 */ /* 0x004fe200000e0603 */
[----:B------:R-:W-:-:S13]  /*12310*/  ISETP.LT.OR P0, PT, R9, 0x1, P6 ;  /* 0x000000010900780c */ /* 0x000fda0003701670 */
[----:B------:R-:W-:Y:S01]  /*12320*/  @!PT LDS RZ, [RZ] ;  /* 0x00000000fffff984 */ /* 0x000fe20000000800 */
[----:B------:R-:W-:Y:S01]  /*12330*/  LDGSTS.E.BYPASS.LTC128B.128 [R6+0x8400], desc[UR44][R2.64], !P0 ;  /* 0x0840000002067fae */ /* 0x000fe2000c101d6c */
[----:B------:R-:W-:-:S13]  /*12340*/  ISETP.LT.OR P0, PT, R9, 0x1, P1 ;  /* 0x000000010900780c */ /* 0x000fda0000f01670 */
[----:B------:R0:W-:Y:S04]  /*12350*/  LDGSTS.E.BYPASS.LTC128B.128 [R7+0x8400], desc[UR44][R2.64+0x40], !P0 ;  /* 0x0840004002077fae */ /* 0x0001e8000c101d6c */
[----:B0-----:R-:W0:Y:S04]  /*12360*/  SHFL.IDX PT, R2, R8, 0x1, 0x1c1f ;  /* 0x003c1f0008027f89 */ /* 0x001e2800000e0000 */
[----:B------:R-:W2:Y:S01]  /*12370*/  SHFL.IDX PT, R3, R10, 0x1, 0x1c1f ;  /* 0x003c1f000a037f89 */ /* 0x000ea200000e0000 */
[----:B0-----:R-:W-:-:S05]  /*12380*/  IADD3 R2, P0, R33, R2, RZ ;  /* 0x0000000221027210 */ /* 0x001fca0007f1e0ff */
[----:B--2---:R-:W-:Y:S01]  /*12390*/  IMAD.X R3, RZ, RZ, R3, P0 ;  /* 0x000000ffff037224 */ /* 0x004fe200000e0603 */
[----:B------:R-:W-:-:S13]  /*123a0*/  ISETP.LT.OR P0, PT, R9, 0x21, P6 ;  /* 0x000000210900780c */ /* 0x000fda0003701670 */
[----:B------:R-:W-:Y:S01]  /*123b0*/  LDGSTS.E.BYPASS.LTC128B.128 [R6+0x9400], desc[UR44][R2.64], !P0 ;  /* 0x0940000002067fae */ /* 0x000fe2000c101d6c */
[----:B------:R-:W-:-:S13]  /*123c0*/  ISETP.LT.OR P0, PT, R9, 0x21, P1 ;  /* 0x000000210900780c */ /* 0x000fda0000f01670 */
[----:B------:R0:W-:Y:S04]  /*123d0*/  LDGSTS.E.BYPASS.LTC128B.128 [R7+0x9400], desc[UR44][R2.64+0x40], !P0 ;  /* 0x0940004002077fae */ /* 0x0001e8000c101d6c */
[----:B0-----:R-:W0:Y:S04]  /*123e0*/  SHFL.IDX PT, R2, R8, 0x2, 0x1c1f ;  /* 0x005c1f0008027f89 */ /* 0x001e2800000e0000 */
[----:B------:R-:W2:Y:S04]  /*123f0*/  SHFL.IDX PT, R3, R10, 0x2, 0x1c1f ;  /* 0x005c1f000a037f89 */ /* 0x000ea800000e0000 */
[----:B------:R-:W3:Y:S01]  /*12400*/  SHFL.IDX PT, R10, R10, 0x3, 0x1c1f ;  /* 0x007c1f000a0a7f89 */ /* 0x000ee200000e0000 */
[----:B0-----:R-:W-:-:S05]  /*12410*/  IADD3 R2, P0, R33, R2, RZ ;  /* 0x0000000221027210 */ /* 0x001fca0007f1e0ff */
[----:B--2---:R-:W-:Y:S01]  /*12420*/  IMAD.X R3, RZ, RZ, R3, P0 ;  /* 0x000000ffff037224 */ /* 0x004fe200000e0603 */
[----:B------:R-:W-:-:S13]  /*12430*/  ISETP.LT.OR P0, PT, R9, 0x41, P6 ;  /* 0x000000410900780c */ /* 0x000fda0003701670 */
[----:B------:R-:W-:Y:S01]  /*12440*/  LDGSTS.E.BYPASS.LTC128B.128 [R6+0xa400], desc[UR44][R2.64], !P0 ;  /* 0x0a40000002067fae */ /* 0x000fe2000c101d6c */
[----:B------:R-:W-:-:S13]  /*12450*/  ISETP.LT.OR P0, PT, R9, 0x41, P1 ;  /* 0x000000410900780c */ /* 0x000fda0000f01670 */
[----:B------:R0:W-:Y:S04]  /*12460*/  LDGSTS.E.BYPASS.LTC128B.128 [R7+0xa400], desc[UR44][R2.64+0x40], !P0 ;  /* 0x0a40004002077fae */ /* 0x0001e8000c101d6c */
[----:B0--3--:R0:W2:Y:S02]  /*12470*/  SHFL.IDX PT, R2, R8, 0x3, 0x1c1f ;  /* 0x007c1f0008027f89 */ /* 0x0090a400000e0000 */
.L_x_1490:
        /* <DEDUP_REMOVED lines=12> */
.L_x_1404:
        /* <DEDUP_REMOVED lines=11> */
.L_x_1405:
[----:B------:R2:W-:Y:S01]  /*125f0*/  SYNCS.ARRIVE.TRANS64.A1T0 RZ, [R0+URZ+0x22870], RZ ;  /* 0x022870ff00ff79a7 */ /* 0x0005e2000810003f */
[----:B------:R-:W-:Y:S05]  /*12600*/  @!P6 BRA `(.L_x_1406) ;  /* 0x000000000004e947 */ /* 0x000fea0003800000 */
[----:B------:R-:W-:Y:S01]  /*12610*/  BPT.TRAP 0x1 ;  /* 0x000000040000795c */ /* 0x000fe20000300000 */
.L_x_1406:
[----:B------:R-:W3:Y:S01]  /*12620*/  SYNCS.PHASECHK.TRANS64.TRYWAIT P0, [R0+URZ+0x22840], R21 ;  /* 0x02284015000075a7 */ /* 0x000ee2000800017f */
[----:B------:R-:W-:Y:S04]  /*12630*/  BSSY B0, `(.L_x_1407) ;  /* 0x0000002000007945 */ /* 0x000fe80003800000 */
[----:B---3--:R-:W-:Y:S05]  /*12640*/  @!P0 BRA `(.L_x_1408) ;  /* 0x0000004000a48947 */ /* 0x008fea0003800000 */
.L_x_1491:
[----:B------:R-:W-:Y:S05]  /*12650*/  BSYNC B0 ;  /* 0x0000000000007941 */ /* 0x000fea0003800000 */
.L_x_1407:
[----:B0-----:R-:W4:Y:S01]  /*12660*/  LDL R8, [R1] ;  /* 0x0000000001087983 */ /* 0x001f220000100800 */
[----:B------:R-:W-:Y:S01]  /*12670*/  ULDC.64 UR4, c[0x0][0x300] ;  /* 0x0000c00000047ab9 */ /* 0x000fe20000000a00 */
[----:B------:R-:W-:Y:S01]  /*12680*/  ULDC.64 UR6, c[0x0][0x2e8] ;  /* 0x0000ba0000067ab9 */ /* 0x000fe20000000a00 */
[----:B------:R-:W-:Y:S02]  /*12690*/  IMAD R6, R17, UR4, RZ ;  /* 0x0000000411067c24 */ /* 0x000fe4000f8e02ff */
[----:B------:R-:W-:-:S04]  /*126a0*/  IMAD.WIDE.U32 R2, R5, UR4, RZ ;  /* 0x0000000405027c25 */ /* 0x000fc8000f8e00ff */
[----:B------:R-:W-:Y:S01]  /*126b0*/  IMAD R6, R5, UR5, R6 ;  /* 0x0000000505067c24 */ /* 0x000fe2000f8e0206 */
[----:B------:R-:W-:Y:S02]  /*126c0*/  ULDC.64 UR4, c[0x0][0x310] ;  /* 0x0000c40000047ab9 */ /* 0x000fe40000000a00 */
[----:B------:R-:W-:Y:S02]  /*126d0*/  IMAD R20, R20, UR4, RZ ;  /* 0x0000000414147c24 */ /* 0x000fe4000f8e02ff */
        /* <DEDUP_REMOVED lines=9> */
[----:B------:R-:W-:Y:S01]  /*12770*/  IADD3 R4, P0, R2, UR6, RZ ;  /* 0x0000000602047c10 */ /* 0x000fe2000ff1e0ff */
[----:B------:R-:W-:-:S03]  /*12780*/  IMAD R6, R23, 0x6000, R36 ;  /* 0x0000600017067824 */ /* 0x000fc600078e0224 */
[----:B------:R-:W-:Y:S02]  /*12790*/  IADD3.X R5, R3, UR7, R5, P0, !PT ;  /* 0x0000000703057c10 */ /* 0x000fe400087fe405 */
[----:B----4-:R-:W-:Y:S01]  /*127a0*/  LOP3.LUT P1, RZ, R8, 0x4, RZ, 0xc0, !PT ;  /* 0x0000000408ff7812 */ /* 0x010fe2000782c0ff */
[----:B------:R-:W-:-:S12]  /*127b0*/  BRA.DIV UR4, `(.L_x_1409) ;  /* 0x00000042045c7947 */ /* 0x000fd8000b800000 */
[----:B------:R-:W0:Y:S01]  /*127c0*/  SHFL.IDX PT, R3, R4, RZ, 0x1c1f ;  /* 0x001c1fff04037589 */ /* 0x000e2200000e0000 */
[----:B------:R-:W-:Y:S01]  /*127d0*/  LOP3.LUT P6, RZ, R8, 0x8, RZ, 0xc0, !PT ;  /* 0x0000000808ff7812 */ /* 0x000fe200078cc0ff */
[C-C-:B------:R-:W-:Y:S02]  /*127e0*/  @P4 IMAD.IADD R7, R22.reuse, 0x1, R6.reuse ;  /* 0x0000000116074824 */ /* 0x140fe400078e0206 */
[----:B------:R-:W4:Y:S01]  /*127f0*/  SHFL.IDX PT, R2, R5, RZ, 0x1c1f ;  /* 0x001c1fff05027589 */ /* 0x000f2200000e0000 */
[----:B------:R-:W-:-:S03]  /*12800*/  @P3 IMAD.IADD R9, R22, 0x1, R6 ;  /* 0x0000000116093824 */ /* 0x000fc600078e0206 */
[----:B------:R-:W-:Y:S01]  /*12810*/  SHFL.IDX PT, R14, R4, 0x3, 0x1c1f ;  /* 0x007c1f00040e7f89 */ /* 0x000fe200000e0000 */
[----:B0-----:R-:W-:-:S05]  /*12820*/  @P4 IADD3 R3, P0, R33, R3, RZ ;  /* 0x0000000321034210 */ /* 0x001fca0007f1e0ff */
[----:B----4-:R-:W-:Y:S01]  /*12830*/  @P4 IMAD.X R2, RZ, RZ, R2, P0 ;  /* 0x000000ffff024224 */ /* 0x010fe200000e0602 */
        /* <DEDUP_REMOVED lines=8> */
[----:B0-----:R-:W0:Y:S01]  /*128c0*/  SHFL.IDX PT, R3, R4, 0x1, 0x1c1f ;  /* 0x003c1f0004037f89 */ /* 0x001e2200000e0000 */
[----:B------:R-:W-:-:S03]  /*128d0*/  @P2 IMAD.IADD R7, R22, 0x1, R6 ;  /* 0x0000000116072824 */ /* 0x000fc600078e0206 */
[----:B------:R-:W4:Y:S01]  /*128e0*/  SHFL.IDX PT, R2, R5, 0x1, 0x1c1f ;  /* 0x003c1f0005027f89 */ /* 0x000f2200000e0000 */
[----:B0-----:R-:W-:-:S05]  /*128f0*/  @P3 IADD3 R3, P0, R33, R3, RZ ;  /* 0x0000000321033210 */ /* 0x001fca0007f1e0ff */
[----:B----4-:R-:W-:-:S05]  /*12900*/  @P3 IMAD.X R2, RZ, RZ, R2, P0 ;  /* 0x000000ffff023224 */ /* 0x010fca00000e0602 */
[----:B------:R-:W-:-:S04]  /*12910*/  @P3 LOP3.LUT R3, R3, R2, RZ, 0x3c, !PT ;  /* 0x0000000203033212 */ /* 0x000fc800078e3cff */
[----:B------:R-:W-:-:S04]  /*12920*/  @P3 LOP3.LUT R2, R3, R2, RZ, 0x3c, !PT ;  /* 0x0000000203023212 */ /* 0x000fc800078e3cff */
[----:B------:R-:W-:-:S05]  /*12930*/  @P3 LOP3.LUT R3, R3, R2, RZ, 0x3c, !PT ;  /* 0x0000000203033212 */ /* 0x000fca00078e3cff */
[----:B------:R-:W-:Y:S04]  /*12940*/  @P3 LDGSTS.E.BYPASS.LTC128B.128 [R9+0x16c00], desc[UR44][R2.64], !P4 ;  /* 0x16c0000002093fae */ /* 0x000fe8000e101d6c */
[----:B------:R-:W-:Y:S04]  /*12950*/  @P3 LDGSTS.E.BYPASS.LTC128B.128 [R9+0x18c00], desc[UR44][R2.64+0x40], !P6 ;  /* 0x18c0004002093fae */ /* 0x000fe8000f101d6c */
[----:B------:R0:W-:Y:S04]  /*12960*/  @P3 LDGSTS.E.BYPASS.LTC128B.128 [R9+0x1ac00], desc[UR44][R2.64+0x80], !P1 ;  /* 0x1ac0008002093fae */ /* 0x0001e8000c901d6c */
[----:B0-----:R-:W0:Y:S04]  /*12970*/  SHFL.IDX PT, R3, R4, 0x2, 0x1c1f ;  /* 0x005c1f0004037f89 */ /* 0x001e2800000e0000 */
[----:B------:R-:W4:Y:S04]  /*12980*/  SHFL.IDX PT, R2, R5, 0x2, 0x1c1f ;  /* 0x005c1f0005027f89 */ /* 0x000f2800000e0000 */
[----:B------:R-:W1:Y:S01]  /*12990*/  SHFL.IDX PT, R5, R5, 0x3, 0x1c1f ;  /* 0x007c1f0005057f89 */ /* 0x000e6200000e0000 */
[----:B0-----:R-:W-:-:S05]  /*129a0*/  @P2 IADD3 R3, P0, R33, R3, RZ ;  /* 0x0000000321032210 */ /* 0x001fca0007f1e0ff */
[----:B----4-:R-:W-:-:S05]  /*129b0*/  @P2 IMAD.X R2, RZ, RZ, R2, P0 ;  /* 0x000000ffff022224 */ /* 0x010fca00000e0602 */
[----:B------:R-:W-:-:S04]  /*129c0*/  @P2 LOP3.LUT R3, R3, R2, RZ, 0x3c, !PT ;  /* 0x0000000203032212 */ /* 0x000fc800078e3cff */
[----:B------:R-:W-:-:S04]  /*129d0*/  @P2 LOP3.LUT R2, R3, R2, RZ, 0x3c, !PT ;  /* 0x0000000203022212 */ /* 0x000fc800078e3cff */
[----:B------:R-:W-:-:S05]  /*129e0*/  @P2 LOP3.LUT R3, R3, R2, RZ, 0x3c, !PT ;  /* 0x0000000203032212 */ /* 0x000fca00078e3cff */
[----:B------:R0:W-:Y:S04]  /*129f0*/  @P2 LDGSTS.E.BYPASS.LTC128B.128 [R7+0x17400], desc[UR44][R2.64], !P4 ;  /* 0x1740000002072fae */ /* 0x0001e8000e101d6c */
[----:B------:R0:W-:Y:S04]  /*12a00*/  @P2 LDGSTS.E.BYPASS.LTC128B.128 [R7+0x19400], desc[UR44][R2.64+0x40], !P6 ;  /* 0x1940004002072fae */ /* 0x0001e8000f101d6c */
[----:B-1----:R0:W-:Y:S02]  /*12a10*/  @P2 LDGSTS.E.BYPASS.LTC128B.128 [R7+0x1b400], desc[UR44][R2.64+0x80], !P1 ;  /* 0x1b40008002072fae */ /* 0x0021e4000c901d6c */
.L_x_1501:
[----:B------:R-:W-:Y:S01]  /*12a20*/  LOP3.LUT P3, RZ, R8, 0x10, RZ, 0xc0, !PT ;  /* 0x0000001008ff7812 */ /* 0x000fe2000786c0ff */
[----:B------:R-:W-:Y:S01]  /*12a30*/  @P5 IMAD.IADD R6, R22, 0x1, R6 ;  /* 0x0000000116065824 */ /* 0x000fe200078e0206 */
[----:B------:R-:W-:Y:S02]  /*12a40*/  LOP3.LUT P2, RZ, R8, 0x8, RZ, 0xc0, !PT ;  /* 0x0000000808ff7812 */ /* 0x000fe4000784c0ff */
[----:B0-----:R-:W-:-:S05]  /*12a50*/  @P5 IADD3 R2, P0, R33, R14, RZ ;  /* 0x0000000e21025210 */ /* 0x001fca0007f1e0ff */
[----:B------:R-:W-:Y:S01]  /*12a60*/  @P5 IMAD.X R3, RZ, RZ, R5, P0 ;  /* 0x000000ffff035224 */ /* 0x000fe200000e0605 */
[----:B------:R-:W-:-:S04]  /*12a70*/  PLOP3.LUT P0, PT, PT, PT, PT, 0x80, 0x0 ;  /* 0x000000000000781c */ /* 0x000fc80003f0f070 */
[----:B------:R-:W-:Y:S01]  /*12a80*/  @!PT LDS RZ, [RZ] ;  /* 0x00000000fffff984 */ /* 0x000fe20000000800 */
[----:B------:R-:W-:Y:S01]  /*12a90*/  @!PT LDS RZ, [RZ] ;  /* 0x00000000fffff984 */ /* 0x000fe20000000800 */
[----:B------:R-:W-:Y:S01]  /*12aa0*/  @!PT LDS RZ, [RZ] ;  /* 0x00000000fffff984 */ /* 0x000fe20000000800 */
[----:B------:R0:W-:Y:S04]  /*12ab0*/  @P5 LDGSTS.E.BYPASS.LTC128B.128 [R6+0x17c00], desc[UR44][R2.64], !P3 ;  /* 0x17c0000002065fae */ /* 0x0001e8000d901d6c */
[----:B------:R0:W-:Y:S04]  /*12ac0*/  @P5 LDGSTS.E.BYPASS.LTC128B.128 [R6+0x19c00], desc[UR44][R2.64+0x40], !P2 ;  /* 0x19c0004002065fae */ /* 0x0001e8000d101d6c */
[----:B------:R0:W-:Y:S01]  /*12ad0*/  @P5 LDGSTS.E.BYPASS.LTC128B.128 [R6+0x1bc00], desc[UR44][R2.64+0x80], !P1 ;  /* 0x1bc0008002065fae */ /* 0x0001e2000c901d6c */
[----:B------:R-:W-:Y:S01]  /*12ae0*/  NOP ;  /* 0x0000000000007918 */ /* 0x000fe20000000000 */
.L_x_1410:
        /* <DEDUP_REMOVED lines=11> */
.L_x_1411:
[----:B------:R0:W-:Y:S02]  /*12ba0*/  SYNCS.ARRIVE.TRANS64.A1T0 RZ, [R0+URZ+0x22830], RZ ;  /* 0x022830ff00ff79a7 */ /* 0x0001e4000810003f */
[----:B------:R-:W-:Y:S05]  /*12bb0*/  WARPSYNC.ALL ;  /* 0x0000000000007948 */ /* 0x000fea0003800000 */
[----:B------:R-:W-:Y:S01]  /*12bc0*/  ULDC.64 UR4, c[0x0][0x298] ;  /* 0x0000a60000047ab9 */ /* 0x000fe20000000a00 */
[----:B0-23--:R-:W-:Y:S01]  /*12bd0*/  SHF.R.S32.HI R0, RZ, 0x1f, R24 ;  /* 0x0000001fff007819 */ /* 0x00dfe20000011418 */
[----:B------:R-:W-:Y:S01]  /*12be0*/  IMAD.WIDE.U32 R4, R24, UR4, RZ ;  /* 0x0000000418047c25 */ /* 0x000fe2000f8e00ff */
[----:B------:R-:W-:Y:S03]  /*12bf0*/  BSSY B6, `(.L_x_1412) ;  /* 0x0000019000067945 */ /* 0x000fe60003800000 */
[----:B------:R-:W-:Y:S01]  /*12c00*/  IMAD R3, R0, UR4, RZ ;  /* 0x0000000400037c24 */ /* 0x000fe2000f8e02ff */
[----:B------:R0:W-:Y:S01]  /*12c10*/  STL.64 [R1+0x10], R4 ;  /* 0x0000100401007387 */ /* 0x0001e20000100a00 */
[----:B------:R-:W-:-:S02]  /*12c20*/  VIADD R0, R22, 0x10400 ;  /* 0x0001040016007836 */ /* 0x000fc40000000000 */
[----:B------:R-:W-:Y:S01]  /*12c30*/  IMAD R3, R24, UR5, R3 ;  /* 0x0000000518037c24 */ /* 0x000fe2000f8e0203 */
[----:B------:R-:W-:Y:S02]  /*12c40*/  BAR.SYNC.DEFER_BLOCKING 0x8, 0x180 ;  /* 0x0206000000007b1d */ /* 0x000fe40000010000 */
[----:B------:R-:W-:Y:S01]  /*12c50*/  LOP3.LUT P0, RZ, R0, 0x1bf, RZ, 0xc0, !PT ;  /* 0x000001bf00ff7812 */ /* 0x000fe2000780c0ff */
[----:B------:R-:W-:-:S12]  /*12c60*/  IMAD.IADD R17, R5, 0x1, R3 ;  /* 0x0000000105117824 */ /* 0x000fd800078e0203 */
[----:B0-----:R-:W-:Y:S05]  /*12c70*/  @!P0 BRA `(.L_x_1413) ;  /* 0x0000000000408947 */ /* 0x001fea0003800000 */
        /* <DEDUP_REMOVED lines=16> */
.L_x_1413:
[----:B------:R-:W-:Y:S05]  /*12d80*/  BSYNC B6 ;  /* 0x0000000000067941 */ /* 0x000fea0003800000 */
.L_x_1412:
[----:B------:R-:W2:Y:S01]  /*12d90*/  LDL.LU.64 R20, [R1+0x10] ;  /* 0x0000100001147983 */ /* 0x000ea20000300a00 */
[----:B------:R-:W-:Y:S01]  /*12da0*/  UISETP.NE.AND UP0, UPT, UR48, URZ, UPT ;  /* 0x0000003f3000728c */ /* 0x000fe2000bf05270 */
[----:B------:R-:W-:Y:S02]  /*12db0*/  ULDC.64 UR4, c[0x0][0x2d8] ;  /* 0x0000b60000047ab9 */ /* 0x000fe40000000a00 */
[----:B------:R-:W3:Y:S01]  /*12dc0*/  LDL R2, [R1] ;  /* 0x0000000001027983 */ /* 0x000ee20000100800 */
[----:B------:R-:W-:Y:S01]  /*12dd0*/  IMAD.MOV.U32 R3, RZ, RZ, R17 ;  /* 0x000000ffff037224 */ /* 0x000fe200078e0011 */
[----:B------:R-:W-:Y:S01]  /*12de0*/  SHF.R.S32.HI R0, RZ, 0x1f, R19 ;  /* 0x0000001fff007819 */ /* 0x000fe20000011413 */
[----:B------:R-:W-:Y:S01]  /*12df0*/  IMAD R5, R28, UR4, RZ ;  /* 0x000000041c057c24 */ /* 0x000fe2000f8e02ff */
[----:B------:R0:W5:Y:S01]  /*12e00*/  LDL R7, [R1+0xc] ;  /* 0x00000c0001077983 */ /* 0x0001620000100800 */
[----:B------:R-:W-:Y:S02]  /*12e10*/  PLOP3.LUT P0, PT, PT, PT, UP0, 0x80, 0x0 ;  /* 0x000000000000781c */ /* 0x000fe40003f0f008 */
[----:B------:R-:W-:Y:S01]  /*12e20*/  IMAD R5, R18, UR5, R5 ;  /* 0x0000000512057c24 */ /* 0x000fe2000f8e0205 */
[----:B------:R-:W-:-:S02]  /*12e30*/  LOP3.LUT R9, R33, 0x40, RZ, 0xfc, !PT ;  /* 0x0000004021097812 */ /* 0x000fc400078efcff */
[----:B------:R-:W-:Y:S02]  /*12e40*/  LOP3.LUT R8, R33, 0x80, RZ, 0xfc, !PT ;  /* 0x0000008021087812 */ /* 0x000fe400078efcff */
[----:B---3--:R-:W-:Y:S01]  /*12e50*/  LOP3.LUT P6, RZ, R2, 0x80, RZ, 0xc0, !PT ;  /* 0x0000008002ff7812 */ /* 0x008fe200078cc0ff */
[----:B--2---:R-:W-:Y:S02]  /*12e60*/  IMAD.MOV.U32 R2, RZ, RZ, R20 ;  /* 0x000000ffff027224 */ /* 0x004fe400078e0014 */
[----:B------:R-:W1:Y:S01]  /*12e70*/  S2R R20, SR_TID.X ;  /* 0x0000000000147919 */ /* 0x000e620000002100 */
[----:B------:R-:W-:Y:S01]  /*12e80*/  SEL R0, R0, RZ, !P6 ;  /* 0x000000ff00007207 */ /* 0x000fe20007000000 */
[----:B------:R-:W-:Y:S01]  /*12e90*/  IMAD.WIDE.U32 R2, R18, UR4, R2 ;  /* 0x0000000412027c25 */ /* 0x000fe2000f8e0002 */
[----:B------:R-:W-:Y:S01]  /*12ea0*/  SEL R4, R19, RZ, !P6 ;  /* 0x000000ff13047207 */ /* 0x000fe20007000000 */
[----:B------:R-:W-:Y:S02]  /*12eb0*/  ULDC.64 UR4, c[0x0][0x2e0] ;  /* 0x0000b80000047ab9 */ /* 0x000fe40000000a00 */
[----:B------:R-:W-:-:S02]  /*12ec0*/  IMAD.IADD R3, R3, 0x1, R5 ;  /* 0x0000000103037824 */ /* 0x000fc400078e0205 */
[----:B------:R-:W-:Y:S02]  /*12ed0*/  IMAD R0, R0, UR4, RZ ;  /* 0x0000000400007c24 */ /* 0x000fe4000f8e02ff */
[----:B------:R-:W-:Y:S01]  /*12ee0*/  IMAD.WIDE.U32 R2, R4, UR4, R2 ;  /* 0x0000000404027c25 */ /* 0x000fe2000f8e0002 */
[----:B------:R-:W-:-:S03]  /*12ef0*/  @UP0 ULDC UR4, c[0x0][0x44c] ;  /* 0x0001130000040ab9 */ /* 0x000fc60000000800 */
[----:B------:R-:W-:Y:S01]  /*12f00*/  IMAD R0, R4, UR5, R0 ;  /* 0x0000000504007c24 */ /* 0x000fe2000f8e0200 */
[C---:B-1----:R-:W-:Y:S01]  /*12f10*/  LOP3.LUT R21, R20.reuse, 0x7f, RZ, 0xc0, !PT ;  /* 0x0000007f14157812 */ /* 0x042fe200078ec0ff */
[----:B------:R-:W-:-:S03]  /*12f20*/  IMAD.SHL.U32 R20, R20, 0x20, RZ ;  /* 0x0000002014147824 */ /* 0x000fc600078e00ff */
[----:B------:R-:W-:-:S04]  /*12f30*/  SHF.R.U32.HI R21, RZ, 0x2, R21 ;  /* 0x00000002ff157819 */ /* 0x000fc80000011615 */
[----:B------:R-:W-:-:S05]  /*12f40*/  LOP3.LUT R20, R21, 0x60, R20, 0xf8, !PT ;  /* 0x0000006015147812 */ /* 0x000fca00078ef814 */
[----:B------:R-:W-:-:S04]  /*12f50*/  VIADD R5, R20, UR38 ;  /* 0x0000002614057c36 */ /* 0x000fc80008000000 */
[----:B------:R-:W-:Y:S01]  /*12f60*/  @P0 IMAD.HI.U32 R6, R5, UR4, RZ ;  /* 0x0000000405060c27 */ /* 0x000fe2000f8e00ff */
[----:B------:R-:W-:Y:S01]  /*12f70*/  PLOP3.LUT P0, PT, PT, PT, UP0, 0x80, 0x0 ;  /* 0x000000000000781c */ /* 0x000fe20003f0f008 */
[----:B------:R-:W-:Y:S02]  /*12f80*/  @UP0 ULDC UR4, c[0x0][0x450] ;  /* 0x0001140000040ab9 */ /* 0x000fe40000000800 */
[----:B------:R-:W-:-:S10]  /*12f90*/  IMAD.MOV.U32 R4, RZ, RZ, R5 ;  /* 0x000000ffff047224 */ /* 0x000fd400078e0005 */
[----:B------:R-:W-:Y:S01]  /*12fa0*/  @P0 SHF.R.U32.HI R4, RZ, UR4, R6 ;  /* 0x00000004ff040c19 */ /* 0x000fe20008011606 */
[----:B------:R-:W-:Y:S01]  /*12fb0*/  IMAD.IADD R3, R3, 0x1, R0 ;  /* 0x0000000103037824 */ /* 0x000fe200078e0200 */
[----:B------:R-:W1:Y:S01]  /*12fc0*/  LDC R6, c[0x0][0x448] ;  /* 0x00011200ff067b82 */ /* 0x000e620000000800 */
[----:B------:R-:W2:Y:S01]  /*12fd0*/  S2R R20, SR_TID.X ;  /* 0x0000000000147919 */ /* 0x000ea20000002100 */
[----:B------:R-:W-:Y:S01]  /*12fe0*/  ULDC.64 UR4, c[0x0][0x2d0] ;  /* 0x0000b40000047ab9 */ /* 0x000fe20000000a00 */
[----:B------:R-:W-:Y:S02]  /*12ff0*/  IMAD.MOV R0, RZ, RZ, -R4 ;  /* 0x000000ffff007224 */ /* 0x000fe400078e0a04 */
[----:B------:R-:W-:-:S04]  /*13000*/  IMAD.WIDE.U32 R2, R4, UR4, R2 ;  /* 0x0000000404027c25 */ /* 0x000fc8000f8e0002 */
[----:B-1----:R-:W-:Y:S01]  /*13010*/  IMAD R0, R6, R0, R5 ;  /* 0x0000000006007224 */ /* 0x002fe200078e0205 */
[----:B------:R-:W-:-:S05]  /*13020*/  SHF.R.S32.HI R5, RZ, 0x1f, R4 ;  /* 0x0000001fff057819 */ /* 0x000fca0000011404 */
[----:B------:R-:W-:-:S04]  /*13030*/  IMAD R5, R5, UR4, RZ ;  /* 0x0000000405057c24 */ /* 0x000fc8000f8e02ff */
[----:B------:R-:W-:Y:S01]  /*13040*/  IMAD R5, R4, UR5, R5 ;  /* 0x0000000504057c24 */ /* 0x000fe2000f8e0205 */
        /* <DEDUP_REMOVED lines=9> */
[----:B--2---:R-:W-:Y:S02]  /*130e0*/  LOP3.LUT R20, R20, 0x7f, RZ, 0xc0, !PT ;  /* 0x0000007f14147812 */ /* 0x004fe400078ec0ff */
[----:B------:R-:W-:Y:S01]  /*130f0*/  IADD3.X R4, R3, UR5, R5, P0, !PT ;  /* 0x0000000503047c10 */ /* 0x000fe200087fe405 */
[----:B------:R-:W-:Y:S01]  /*13100*/  UMOV UR5, 0xffffffff ;  /* 0xffffffff00057882 */ /* 0x000fe20000000000 */
[----:B------:R-:W-:Y:S02]  /*13110*/  ISETP.GE.AND P3, PT, R33, UR4, PT ;  /* 0x0000000421007c0c */ /* 0x000fe4000bf66270 */
[----:B------:R-:W-:-:S02]  /*13120*/  ISETP.GE.AND P2, PT, R9, UR4, PT ;  /* 0x0000000409007c0c */ /* 0x000fc4000bf46270 */
[----:B------:R-:W-:Y:S02]  /*13130*/  ISETP.GE.AND P1, PT, R8, UR4, PT ;  /* 0x0000000408007c0c */ /* 0x000fe4000bf26270 */
[----:B------:R-:W-:Y:S01]  /*13140*/  SHF.R.U32.HI R9, RZ, 0x2, R20 ;  /* 0x00000002ff097819 */ /* 0x000fe20000011614 */
[----:B0-----:R-:W-:Y:S10]  /*13150*/  BRA.DIV UR5, `(.L_x_1414) ;  /* 0x0000003e05787947 */ /* 0x001ff4000b800000 */
[----:B------:R-:W0:Y:S01]  /*13160*/  SHFL.IDX PT, R3, R0, RZ, 0x1c1f ;  /* 0x001c1fff00037589 */ /* 0x000e2200000e0000 */
[----:B------:R-:W-:Y:S02]  /*13170*/  IMAD R5, R6, UR37, RZ ;  /* 0x0000002506057c24 */ /* 0x000fe4000f8e02ff */
[----:B------:R-:W-:Y:S01]  /*13180*/  VIADD R6, R9, UR38 ;  /* 0x0000002609067c36 */ /* 0x000fe20008000000 */
[----:B------:R-:W1:Y:S03]  /*13190*/  SHFL.IDX PT, R2, R4, RZ, 0x1c1f ;  /* 0x001c1fff04027589 */ /* 0x000e6600000e0000 */
[C---:B------:R-:W-:Y:S01]  /*131a0*/  VIADD R8, R6.reuse, 0x20 ;  /* 0x0000002006087836 */ /* 0x040fe20000000000 */
[----:B------:R-:W-:Y:S01]  /*131b0*/  ISETP.GE.AND P0, PT, R6, R5, PT ;  /* 0x000000050600720c */ /* 0x000fe20003f06270 */
[----:B------:R-:W-:-:S12]  /*131c0*/  SHFL.IDX PT, R14, R0, 0x3, 0x1c1f ;  /* 0x007c1f00000e7f89 */ /* 0x000fd800000e0000 */
[----:B0-----:R-:W-:-:S05]  /*131d0*/  @!P0 IADD3 R3, P4, R33, R3, RZ ;  /* 0x0000000321038210 */ /* 0x001fca0007f9e0ff */
[----:B-1----:R-:W-:-:S05]  /*131e0*/  @!P0 IMAD.X R2, RZ, RZ, R2, P4 ;  /* 0x000000ffff028224 */ /* 0x002fca00020e0602 */
[----:B------:R-:W-:-:S04]  /*131f0*/  @!P0 LOP3.LUT R3, R3, R2, RZ, 0x3c, !PT ;  /* 0x0000000203038212 */ /* 0x000fc800078e3cff */
[----:B------:R-:W-:-:S04]  /*13200*/  @!P0 LOP3.LUT R2, R3, R2, RZ, 0x3c, !PT ;  /* 0x0000000203028212 */ /* 0x000fc800078e3cff */
[----:B------:R-:W-:-:S05]  /*13210*/  @!P0 LOP3.LUT R3, R3, R2, RZ, 0x3c, !PT ;  /* 0x0000000203038212 */ /* 0x000fca00078e3cff */
[----:B-----5:R-:W-:Y:S04]  /*13220*/  @!P0 LDGSTS.E.BYPASS.LTC128B.128 [R7+0x10400], desc[UR44][R2.64], !P3 ;  /* 0x1040000002078fae */ /* 0x020fe8000d901d6c */
[----:B------:R-:W-:Y:S04]  /*13230*/  @!P0 LDGSTS.E.BYPASS.LTC128B.128 [R7+0x12400], desc[UR44][R2.64+0x40], !P2 ;  /* 0x1240004002078fae */ /* 0x000fe8000d101d6c */
[----:B------:R0:W-:Y:S01]  /*13240*/  @!P0 LDGSTS.E.BYPASS.LTC128B.128 [R7+0x14400], desc[UR44][R2.64+0x80], !P1 ;  /* 0x1440008002078fae */ /* 0x0001e2000c901d6c */
[----:B------:R-:W-:Y:S01]  /*13250*/  ISETP.GE.AND P0, PT, R8, R5, PT ;  /* 0x000000050800720c */ /* 0x000fe20003f06270 */
[----:B------:R-:W-:-:S02]  /*13260*/  VIADD R8, R6, 0x40 ;  /* 0x0000004006087836 */ /* 0x000fc40000000000 */
[----:B0-----:R-:W0:Y:S04]  /*13270*/  SHFL.IDX PT, R3, R0, 0x1, 0x1c1f ;  /* 0x003c1f0000037f89 */ /* 0x001e2800000e0000 */
[----:B------:R-:W1:Y:S06]  /*13280*/  SHFL.IDX PT, R2, R4, 0x1, 0x1c1f ;  /* 0x003c1f0004027f89 */ /* 0x000e6c00000e0000 */
[----:B0-----:R-:W-:-:S05]  /*13290*/  @!P0 IADD3 R3, P4, R33, R3, RZ ;  /* 0x0000000321038210 */ /* 0x001fca0007f9e0ff */
[----:B-1----:R-:W-:-:S05]  /*132a0*/  @!P0 IMAD.X R2, RZ, RZ, R2, P4 ;  /* 0x000000ffff028224 */ /* 0x002fca00020e0602 */
[----:B------:R-:W-:-:S04]  /*132b0*/  @!P0 LOP3.LUT R3, R3, R2, RZ, 0x3c, !PT ;  /* 0x0000000203038212 */ /* 0x000fc800078e3cff */
[----:B------:R-:W-:-:S04]  /*132c0*/  @!P0 LOP3.LUT R2, R3, R2, RZ, 0x3c, !PT ;  /* 0x0000000203028212 */ /* 0x000fc800078e3cff */
[----:B------:R-:W-:-:S05]  /*132d0*/  @!P0 LOP3.LUT R3, R3, R2, RZ, 0x3c, !PT ;  /* 0x0000000203038212 */ /* 0x000fca00078e3cff */
[----:B------:R-:W-:Y:S04]  /*132e0*/  @!P0 LDGSTS.E.BYPASS.LTC128B.128 [R7+0x10c00], desc[UR44][R2.64], !P3 ;  /* 0x10c0000002078fae */ /* 0x000fe8000d901d6c */
[----:B------:R-:W-:Y:S04]  /*132f0*/  @!P0 LDGSTS.E.BYPASS.LTC128B.128 [R7+0x12c00], desc[UR44][R2.64+0x40], !P2 ;  /* 0x12c0004002078fae */ /* 0x000fe8000d101d6c */
[----:B------:R0:W-:Y:S01]  /*13300*/  @!P0 LDGSTS.E.BYPASS.LTC128B.128 [R7+0x14c00], desc[UR44][R2.64+0x80], !P1 ;  /* 0x14c0008002078fae */ /* 0x0001e2000c901d6c */
[----:B------:R-:W-:-:S03]  /*13310*/  ISETP.GE.AND P0, PT, R8, R5, PT ;  /* 0x000000050800720c */ /* 0x000fc60003f06270 */
[----:B0-----:R-:W0:Y:S04]  /*13320*/  SHFL.IDX PT, R3, R0, 0x2, 0x1c1f ;  /* 0x005c1f0000037f89 */ /* 0x001e2800000e0000 */
[----:B------:R-:W1:Y:S04]  /*13330*/  SHFL.IDX PT, R2, R4, 0x2, 0x1c1f ;  /* 0x005c1f0004027f89 */ /* 0x000e6800000e0000 */
[----:B------:R-:W2:Y:S02]  /*13340*/  SHFL.IDX PT, R4, R4, 0x3, 0x1c1f ;  /* 0x007c1f0004047f89 */ /* 0x000ea400000e0000 */
[----:B0-----:R-:W-:-:S05]  /*13350*/  @!P0 IADD3 R3, P4, R33, R3, RZ ;  /* 0x0000000321038210 */ /* 0x001fca0007f9e0ff */
[----:B-1----:R-:W-:-:S05]  /*13360*/  @!P0 IMAD.X R2, RZ, RZ, R2, P4 ;  /* 0x000000ffff028224 */ /* 0x002fca00020e0602 */
[----:B------:R-:W-:-:S04]  /*13370*/  @!P0 LOP3.LUT R3, R3, R2, RZ, 0x3c, !PT ;  /* 0x0000000203038212 */ /* 0x000fc800078e3cff */
[----:B------:R-:W-:-:S04]  /*13380*/  @!P0 LOP3.LUT R2, R3, R2, RZ, 0x3c, !PT ;  /* 0x0000000203028212 */ /* 0x000fc800078e3cff */
[----:B------:R-:W-:-:S05]  /*13390*/  @!P0 LOP3.LUT R3, R3, R2, RZ, 0x3c, !PT ;  /* 0x0000000203038212 */ /* 0x000fca00078e3cff */
[----:B------:R0:W-:Y:S04]  /*133a0*/  @!P0 LDGSTS.E.BYPASS.LTC128B.128 [R7+0x11400], desc[UR44][R2.64], !P3 ;  /* 0x1140000002078fae */ /* 0x0001e8000d901d6c */
[----:B------:R0:W-:Y:S04]  /*133b0*/  @!P0 LDGSTS.E.BYPASS.LTC128B.128 [R7+0x13400], desc[UR44][R2.64+0x40], !P2 ;  /* 0x1340004002078fae */ /* 0x0001e8000d101d6c */
[----:B--2---:R0:W-:Y:S02]  /*133c0*/  @!P0 LDGSTS.E.BYPASS.LTC128B.128 [R7+0x15400], desc[UR44][R2.64+0x80], !P1 ;  /* 0x1540008002078fae */ /* 0x0041e4000c901d6c */
.L_x_1510:
[----:B------:R-:W-:Y:S01]  /*133d0*/  VIADD R6, R6, 0x60 ;  /* 0x0000006006067836 */ /* 0x000fe20000000000 */
[----:B------:R-:W-:Y:S04]  /*133e0*/  BSSY B0, `(.L_x_1415) ;  /* 0x000000b000007945 */ /* 0x000fe80003800000 */
[----:B------:R-:W-:-:S13]  /*133f0*/  ISETP.GE.AND P0, PT, R6, R5, PT ;  /* 0x000000050600720c */ /* 0x000fda0003f06270 */
[----:B------:R-:W-:Y:S05]  /*13400*/  @P0 BRA `(.L_x_1416) ;  /* 0x0000000000200947 */ /* 0x000fea0003800000 */
[----:B0-----:R-:W-:-:S05]  /*13410*/  IADD3 R2, P0, R33, R14, RZ ;  /* 0x0000000e21027210 */ /* 0x001fca0007f1e0ff */
[----:B------:R-:W-:-:S05]  /*13420*/  IMAD.X R3, RZ, RZ, R4, P0 ;  /* 0x000000ffff037224 */ /* 0x000fca00000e0604 */
[----:B------:R-:W-:Y:S01]  /*13430*/  @!PT LDS RZ, [RZ] ;  /* 0x00000000fffff984 */ /* 0x000fe20000000800 */
[----:B------:R-:W-:Y:S01]  /*13440*/  @!PT LDS RZ, [RZ] ;  /* 0x00000000fffff984 */ /* 0x000fe20000000800 */
[----:B------:R-:W-:Y:S01]  /*13450*/  @!PT LDS RZ, [RZ] ;  /* 0x00000000fffff984 */ /* 0x000fe20000000800 */
[----:B------:R1:W-:Y:S04]  /*13460*/  LDGSTS.E.BYPASS.LTC128B.128 [R7+0x11c00], desc[UR44][R2.64], !P3 ;  /* 0x11c0000002077fae */ /* 0x0003e8000d901d6c */
[----:B------:R1:W-:Y:S04]  /*13470*/  LDGSTS.E.BYPASS.LTC128B.128 [R7+0x13c00], desc[UR44][R2.64+0x40], !P2 ;  /* 0x13c0004002077fae */ /* 0x0003e8000d101d6c */
[----:B------:R1:W-:Y:S02]  /*13480*/  LDGSTS.E.BYPASS.LTC128B.128 [R7+0x15c00], desc[UR44][R2.64+0x80], !P1 ;  /* 0x15c0008002077fae */ /* 0x0003e4000c901d6c */
.L_x_1416:
[----:B------:R-:W-:Y:S05]  /*13490*/  BSYNC B0 ;  /* 0x0000000000007941 */ /* 0x000fea0003800000 */
.L_x_1415:
[----:B------:R-:W-:Y:S01]  /*134a0*/  NOP ;  /* 0x0000000000007918 */ /* 0x000fe20000000000 */
[----:B------:R-:W-:-:S13]  /*134b0*/  PLOP3.LUT P0, PT, PT, PT, PT, 0x80, 0x0 ;  /* 0x000000000000781c */ /* 0x000fda0003f0f070 */
.L_x_1417:
[----:B------:R-:W-:Y:S02]  /*134c0*/  PLOP3.LUT P1, PT, P1, P0, PT, 0xa2, 0x0 ;  /* 0x000000000000781c */ /* 0x000fe40000f21472 */
[----:B------:R-:W-:-:S08]  /*134d0*/  @P0 R2UR P1, UR4, R22 ;  /* 0x00000000160402ca */ /* 0x000fd00000020000 */
[----:B------:R-:W-:-:S05]  /*134e0*/  @P0 PLOP3.LUT P0, PT, P1, PT, PT, 0x80, 0x0 ;  /* 0x000000000000081c */ /* 0x000fca0000f0f070 */
[----:B------:R-:W-:Y:S01]  /*134f0*/  @!P1 SYNCS.ARRIVE.TRANS64.RED.A0T1 RZ, [UR4+0x22800], RZ ;  /* 0x022800ffffff99a7 */ /* 0x000fe20008200404 */
[----:B------:R-:W-:Y:S07]  /*13500*/  @!P1 ARRIVES.LDGSTSBAR.64.TRANSCNT [UR4+0x22800] ;  /* 0x02280000ff0099b0 */ /* 0x000fee0008000a84 */
[----:B------:R-:W-:Y:S05]  /*13510*/  @P0 BRA.U.ANY `(.L_x_1417) ;  /* 0xfffffffd00e80947 */ /* 0x000fea000393ffff */
[----:B01----:R-:W2:Y:S02]  /*13520*/  LDL.LU R2, [R1+0x18] ;  /* 0x0000180001027983 */ /* 0x003ea40000300800 */
        /* <DEDUP_REMOVED lines=11> */
.L_x_1511:
[----:B------:R-:W-:Y:S05]  /*135e0*/  BSYNC B0 ;  /* 0x0000000000007941 */ /* 0x000fea0003800000 */
.L_x_1418:
[----:B------:R-:W-:-:S04]  /*135f0*/  UIADD3 UR4, UR40, -0x2, URZ ;  /* 0xfffffffe28047890 */ /* 0x000fc8000fffe03f */
[----:B------:R-:W-:-:S06]  /*13600*/  UISETP.GE.AND UP0, UPT, UR4, UR41, UPT ;  /* 0x000000290400728c */ /* 0x000fcc000bf06270 */
[----:B------:R-:W-:-:S13]  /*13610*/  PLOP3.LUT P0, PT, PT, PT, UP0, 0x40, 0x0 ;  /* 0x000000000000781c */ /* 0x000fda0003f0e808 */
[----:B------:R-:W-:Y:S05]  /*13620*/  @P0 BRA `(.L_x_1420) ;  /* 0x00000010008c0947 */ /* 0x000fea0003800000 */
[----:B------:R-:W-:Y:S02]  /*13630*/  IMAD.MOV.U32 R4, RZ, RZ, R23 ;  /* 0x000000ffff047224 */ /* 0x000fe400078e0017 */
[----:B------:R-:W-:Y:S02]  /*13640*/  IMAD.MOV.U32 R5, RZ, RZ, R25 ;  /* 0x000000ffff057224 */ /* 0x000fe400078e0019 */
[----:B------:R-:W-:-:S07]  /*13650*/  IMAD.U32 R20, RZ, RZ, UR4 ;  /* 0x00000004ff147e24 */ /* 0x000fce000f8e00ff */
.L_x_1440:
[----:B0-----:R-:W0:Y:S01]  /*13660*/  LDC R3, c[0x0][0x430] ;  /* 0x00010c00ff037b82 */ /* 0x001e220000000800 */
[----:B-12---:R-:W1:Y:S01]  /*13670*/  S2R R0, SR_TID.X ;  /* 0x0000000000007919 */ /* 0x006e620000002100 */
[----:B------:R-:W-:Y:S05]  /*13680*/  YIELD ;  /* 0x0000000000007946 */ /* 0x000fea0003800000 */
[----:B------:R-:W-:Y:S01]  /*13690*/  ULDC.64 UR4, c[0x0][0x428] ;  /* 0x00010a0000047ab9 */ /* 0x000fe20000000a00 */
[----:B------:R-:W-:Y:S01]  /*136a0*/  IMAD.U32 R9, RZ, RZ, UR43 ;  /* 0x0000002bff097e24 */ /* 0x000fe2000f8e00ff */
[----:B------:R-:W-:Y:S01]  /*136b0*/  ISETP.GT.AND P2, PT, R20, UR41, PT ;  /* 0x0000002914007c0c */ /* 0x000fe2000bf44270 */
[----:B------:R-:W-:Y:S01]  /*136c0*/  VIADD R23, R4, 0x1 ;  /* 0x0000000104177836 */ /* 0x000fe20000000000 */
[----:B0-----:R-:W-:-:S02]  /*136d0*/  ISETP.NE.AND P0, PT, R3, 0x1, PT ;  /* 0x000000010300780c */ /* 0x001fc40003f05270 */
[C---:B-1----:R-:W-:Y:S01]  /*136e0*/  LOP3.LUT R2, R0.reuse, 0x7f, RZ, 0xc0, !PT ;  /* 0x0000007f00027812 */ /* 0x042fe200078ec0ff */
[----:B------:R-:W-:-:S10]  /*136f0*/  IMAD.SHL.U32 R0, R0, 0x20, RZ ;  /* 0x0000002000007824 */ /* 0x000fd400078e00ff */
[----:B------:R-:W0:Y:S01]  /*13700*/  @P0 LDC R3, c[0x0][0x434] ;  /* 0x00010d00ff030b82 */ /* 0x000e220000000800 */
[----:B------:R-:W-:Y:S02]  /*13710*/  SHF.R.U32.HI R6, RZ, 0x2, R2 ;  /* 0x00000002ff067819 */ /* 0x000fe40000011602 */
[----:B------:R-:W-:-:S03]  /*13720*/  LOP3.LUT R0, R0, 0x60, RZ, 0xc0, !PT ;  /* 0x0000006000007812 */ /* 0x000fc600078ec0ff */
[----:B------:R-:W-:Y:S02]  /*13730*/  IMAD R8, R20, 0x80, R6 ;  /* 0x0000008014087824 */ /* 0x000fe400078e0206 */
[----:B------:R-:W1:Y:S01]  /*13740*/  @P0 LDC R2, c[0x0][0x438] ;  /* 0x00010e00ff020b82 */ /* 0x000e620000000800 */
[----:B------:R-:W-:Y:S02]  /*13750*/  IMAD R6, R34, UR4, RZ ;  /* 0x0000000422067c24 */ /* 0x000fe4000f8e02ff */
[----:B------:R-:W-:Y:S02]  /*13760*/  IADD3 R8, R0, UR36, R8 ;  /* 0x0000002400087c10 */ /* 0x000fe4000fffe008 */
[----:B------:R-:W-:-:S03]  /*13770*/  IMAD R6, R27, UR5, R6 ;  /* 0x000000051b067c24 */ /* 0x000fc6000f8e0206 */
[----:B------:R-:W-:Y:S02]  /*13780*/  IMAD.MOV.U32 R0, RZ, RZ, R8 ;  /* 0x000000ffff007224 */ /* 0x000fe400078e0008 */
[----:B0-----:R-:W-:-:S05]  /*13790*/  @P0 IMAD.HI.U32 R3, R8, R3, RZ ;  /* 0x0000000308030227 */ /* 0x001fca00078e00ff */
[----:B-1----:R-:W-:-:S04]  /*137a0*/  @P0 SHF.R.U32.HI R0, RZ, R2, R3 ;  /* 0x00000002ff000219 */ /* 0x002fc80000011603 */
[--C-:B------:R-:W-:Y:S01]  /*137b0*/  SHF.R.S32.HI R3, RZ, 0x1f, R0.reuse ;  /* 0x0000001fff037819 */ /* 0x100fe20000011400 */
[----:B------:R-:W-:-:S04]  /*137c0*/  IMAD.MOV.U32 R2, RZ, RZ, R0 ;  /* 0x000000ffff027224 */ /* 0x000fc800078e0000 */
[----:B------:R-:W-:Y:S01]  /*137d0*/  IMAD.WIDE.U32 R2, R27, UR4, R2 ;  /* 0x000000041b027c25 */ /* 0x000fe2000f8e0002 */
[----:B------:R-:W-:-:S03]  /*137e0*/  ULDC.64 UR4, c[0x0][0x418] ;  /* 0x0001060000047ab9 */ /* 0x000fc60000000a00 */
[----:B------:R-:W-:Y:S01]  /*137f0*/  IMAD.IADD R3, R6, 0x1, R3 ;  /* 0x0000000106037824 */ /* 0x000fe200078e0203 */
[----:B------:R-:W-:Y:S01]  /*13800*/  LEA R6, P0, R2, UR4, 0x2 ;  /* 0x0000000402067c11 */ /* 0x000fe2000f8010ff */
[----:B------:R-:W-:-:S03]  /*13810*/  ULDC UR4, c[0x0][0x430] ;  /* 0x00010c0000047ab9 */ /* 0x000fc60000000800 */
[----:B------:R-:W-:Y:S01]  /*13820*/  LEA.HI.X R7, R2, UR5, R3, 0x2, P0 ;  /* 0x0000000502077c11 */ /* 0x000fe200080f1403 */
[----:B------:R-:W-:Y:S01]  /*13830*/  IMAD.MOV R3, RZ, RZ, -R0 ;  /* 0x000000ffff037224 */ /* 0x000fe200078e0a00 */
[----:B------:R-:W-:Y:S02]  /*13840*/  ISETP.NE.AND P1, PT, R9, 0x3, PT ;  /* 0x000000030900780c */ /* 0x000fe40003f25270 */
[----:B------:R-:W-:Y:S01]  /*13850*/  ISETP.NE.AND P0, PT, R23, 0x2, PT ;  /* 0x000000021700780c */ /* 0x000fe20003f05270 */
[----:B------:R-:W2:Y:S01]  /*13860*/  LDG.E R6, desc[UR44][R6.64] ;  /* 0x0000002c06067981 */ /* 0x000ea2000c1e1900 */
[----:B------:R-:W-:Y:S02]  /*13870*/  IMAD R8, R3, UR4, R8 ;  /* 0x0000000403087c24 */ /* 0x000fe4000f8e0208 */
[----:B------:R-:W-:Y:S01]  /*13880*/  SEL R25, RZ, 0x1, P0 ;  /* 0x00000001ff197807 */ /* 0x000fe20000000000 */
[----:B------:R-:W-:Y:S01]  /*13890*/  VIADD R20, R20, 0xffffffff ;  /* 0xffffffff14147836 */ /* 0x000fe20000000000 */
[----:B------:R-:W-:-:S02]  /*138a0*/  SEL R23, R23, RZ, P0 ;  /* 0x000000ff17177207 */ /* 0x000fc40000000000 */
[----:B------:R-:W-:Y:S02]  /*138b0*/  LOP3.LUT R25, R5, R25, RZ, 0x3c, !PT ;  /* 0x0000001905197212 */ /* 0x000fe400078e3cff */
[----:B--2---:R-:W-:Y:S01]  /*138c0*/  SHF.R.S32.HI R9, RZ, 0x1f, R6 ;  /* 0x0000001fff097819 */ /* 0x004fe20000011406 */
[----:B------:R-:W-:Y:S06]  /*138d0*/  @!P1 BRA `(.L_x_1421) ;  /* 0x0000000000049947 */ /* 0x000fec0003800000 */
[----:B------:R-:W-:Y:S01]  /*138e0*/  BPT.TRAP 0x1 ;  /* 0x000000040000795c */ /* 0x000fe20000300000 */
.L_x_1421:
[----:B------:R-:W-:Y:S01]  /*138f0*/  IMAD R0, R23, 0x8, R22 ;  /* 0x0000000817007824 */ /* 0x000fe200078e0216 */
[----:B------:R-:W-:Y:S01]  /*13900*/  SHF.L.U32 R10, R25, 0x1f, RZ ;  /* 0x0000001f190a7819 */ /* 0x000fe200000006ff */
[----:B------:R-:W-:Y:S01]  /*13910*/  BSSY B0, `(.L_x_1422) ;  /* 0x0000004000007945 */ /* 0x000fe20003800000 */
[----:B------:R-:W-:Y:S02]  /*13920*/  SHF.R.S32.HI R7, RZ, 0x1f, R8 ;  /* 0x0000001fff077819 */ /* 0x000fe40000011408 */
[----:B------:R-:W0:Y:S02]  /*13930*/  SYNCS.PHASECHK.TRANS64.TRYWAIT P0, [R0+URZ+0x22880], R10 ;  /* 0x0228800a000075a7 */ /* 0x000e24000800017f */
[----:B0-----:R-:W-:Y:S05]  /*13940*/  @!P0 BRA `(.L_x_1423) ;  /* 0x0000003800e88947 */ /* 0x001fea0003800000 */
.L_x_1512:
[----:B------:R-:W-:Y:S05]  /*13950*/  BSYNC B0 ;  /* 0x0000000000007941 */ /* 0x000fea0003800000 */
.L_x_1422:
[----:B------:R-:W2:Y:S01]  /*13960*/  LDL R2, [R1] ;  /* 0x0000000001027983 */ /* 0x000ea20000100800 */
[----:B------:R-:W-:Y:S01]  /*13970*/  ULDC.64 UR4, c[0x0][0x328] ;  /* 0x0000ca0000047ab9 */ /* 0x000fe20000000a00 */
[----:B------:R-:W-:Y:S01]  /*13980*/  ULDC.64 UR6, c[0x0][0x318] ;  /* 0x0000c60000067ab9 */ /* 0x000fe20000000a00 */
[----:B------:R-:W-:Y:S02]  /*13990*/  IMAD R11, R7, UR4, RZ ;  /* 0x00000004070b7c24 */ /* 0x000fe4000f8e02ff */
[----:B------:R-:W-:Y:S02]  /*139a0*/  IMAD R21, R23, 0x4000, R37 ;  /* 0x0000400017157824 */ /* 0x000fe400078e0225 */
[----:B------:R-:W-:Y:S01]  /*139b0*/  IMAD R11, R8, UR5, R11 ;  /* 0x00000005080b7c24 */ /* 0x000fe2000f8e020b */
[C---:B--2---:R-:W-:Y:S02]  /*139c0*/  LOP3.LUT P3, RZ, R2.reuse, 0x2, RZ, 0xc0, !PT ;  /* 0x0000000202ff7812 */ /* 0x044fe4000786c0ff */
[----:B------:R-:W-:Y:S01]  /*139d0*/  LOP3.LUT P1, RZ, R2, 0x1, RZ, 0xc0, !PT ;  /* 0x0000000102ff7812 */ /* 0x000fe2000782c0ff */
[----:B------:R-:W-:Y:S01]  /*139e0*/  IMAD.WIDE.U32 R2, R8, UR4, RZ ;  /* 0x0000000408027c25 */ /* 0x000fe2000f8e00ff */
        /* <DEDUP_REMOVED lines=37> */
.L_x_1522:
        /* <DEDUP_REMOVED lines=9> */
.L_x_1425:
        /* <DEDUP_REMOVED lines=11> */
.L_x_1426:
[----:B------:R2:W-:Y:S01]  /*13d80*/  SYNCS.ARRIVE.TRANS64.A1T0 RZ, [R0+URZ+0x22870], RZ ;  /* 0x022870ff00ff79a7 */ /* 0x0005e2000810003f */
[----:B------:R-:W-:Y:S05]  /*13d90*/  @!P3 BRA `(.L_x_1427) ;  /* 0x000000000004b947 */ /* 0x000fea0003800000 */
[----:B------:R-:W-:Y:S01]  /*13da0*/  BPT.TRAP 0x1 ;  /* 0x000000040000795c */ /* 0x000fe20000300000 */
.L_x_1427:
[----:B------:R-:W3:Y:S01]  /*13db0*/  SYNCS.PHASECHK.TRANS64.TRYWAIT P0, [R0+URZ+0x22840], R10 ;  /* 0x0228400a000075a7 */ /* 0x000ee2000800017f */
[----:B------:R-:W-:Y:S04]  /*13dc0*/  BSSY B0, `(.L_x_1428) ;  /* 0x0000002000007945 */ /* 0x000fe80003800000 */
[----:B---3--:R-:W-:Y:S05]  /*13dd0*/  @!P0 BRA `(.L_x_1429) ;  /* 0x0000003c00048947 */ /* 0x008fea0003800000 */
.L_x_1523:
[----:B------:R-:W-:Y:S05]  /*13de0*/  BSYNC B0 ;  /* 0x0000000000007941 */ /* 0x000fea0003800000 */
.L_x_1428:
[----:B------:R-:W4:Y:S01]  /*13df0*/  LDL R2, [R1] ;  /* 0x0000000001027983 */ /* 0x000f220000100800 */
[----:B------:R-:W-:Y:S01]  /*13e00*/  ULDC.64 UR4, c[0x0][0x300] ;  /* 0x0000c00000047ab9 */ /* 0x000fe20000000a00 */
[----:B------:R-:W-:Y:S01]  /*13e10*/  ULDC.64 UR6, c[0x0][0x2e8] ;  /* 0x0000ba0000067ab9 */ /* 0x000fe20000000a00 */
[----:B------:R-:W-:-:S04]  /*13e20*/  IMAD R7, R7, UR4, RZ ;  /* 0x0000000407077c24 */ /* 0x000fc8000f8e02ff */
[----:B------:R-:W-:Y:S01]  /*13e30*/  IMAD R7, R8, UR5, R7 ;  /* 0x0000000508077c24 */ /* 0x000fe2000f8e0207 */
[C---:B----4-:R-:W-:Y:S02]  /*13e40*/  LOP3.LUT P4, RZ, R2.reuse, 0x10, RZ, 0xc0, !PT ;  /* 0x0000001002ff7812 */ /* 0x050fe4000788c0ff */
[C---:B------:R-:W-:Y:S02]  /*13e50*/  LOP3.LUT P3, RZ, R2.reuse, 0x8, RZ, 0xc0, !PT ;  /* 0x0000000802ff7812 */ /* 0x040fe4000786c0ff */
[----:B------:R-:W-:Y:S01]  /*13e60*/  LOP3.LUT P1, RZ, R2, 0x4, RZ, 0xc0, !PT ;  /* 0x0000000402ff7812 */ /* 0x000fe2000782c0ff */
[----:B------:R-:W-:Y:S01]  /*13e70*/  IMAD.WIDE.U32 R2, R8, UR4, RZ ;  /* 0x0000000408027c25 */ /* 0x000fe2000f8e00ff */
[----:B------:R-:W-:-:S03]  /*13e80*/  ULDC.64 UR4, c[0x0][0x310] ;  /* 0x0000c40000047ab9 */ /* 0x000fc60000000a00 */
[----:B------:R-:W-:Y:S02]  /*13e90*/  IMAD.IADD R3, R3, 0x1, R7 ;  /* 0x0000000103037824 */ /* 0x000fe400078e0207 */
[----:B------:R-:W-:Y:S02]  /*13ea0*/  IMAD R9, R9, UR4, RZ ;  /* 0x0000000409097c24 */ /* 0x000fe4000f8e02ff */
[----:B------:R-:W-:-:S04]  /*13eb0*/  IMAD.WIDE.U32 R2, R6, UR4, R2 ;  /* 0x0000000406027c25 */ /* 0x000fc8000f8e0002 */
[----:B------:R-:W-:Y:S01]  /*13ec0*/  IMAD R9, R6, UR5, R9 ;  /* 0x0000000506097c24 */ /* 0x000fe2000f8e0209 */
[----:B------:R-:W-:Y:S01]  /*13ed0*/  ULDC.64 UR4, c[0x0][0x308] ;  /* 0x0000c20000047ab9 */ /* 0x000fe20000000a00 */
[----:B------:R-:W-:Y:S02]  /*13ee0*/  IMAD R7, R23, 0x6000, R36 ;  /* 0x0000600017077824 */ /* 0x000fe400078e0224 */
        /* <DEDUP_REMOVED lines=9> */
[----:B------:R-:W-:-:S03]  /*13f80*/  IMAD.IADD R7, R22, 0x1, R7 ;  /* 0x0000000116077824 */ /* 0x000fc600078e0207 */
[----:B------:R-:W5:Y:S04]  /*13f90*/  SHFL.IDX PT, R3, R8, RZ, 0x1c1f ;  /* 0x001c1fff08037589 */ /* 0x000f6800000e0000 */
        /* <DEDUP_REMOVED lines=17> */
[----:B------:R-:W-:Y:S04]  /*140b0*/  LDGSTS.E.BYPASS.LTC128B.128 [R7+0x17400], desc[UR44][R2.64], !P4 ;  /* 0x1740000002077fae */ /* 0x000fe8000e101d6c */
[----:B------:R-:W-:Y:S04]  /*140c0*/  LDGSTS.E.BYPASS.LTC128B.128 [R7+0x19400], desc[UR44][R2.64+0x40], !P3 ;  /* 0x1940004002077fae */ /* 0x000fe8000d901d6c */
[----:B------:R5:W-:Y:S04]  /*140d0*/  LDGSTS.E.BYPASS.LTC128B.128 [R7+0x1b400], desc[UR44][R2.64+0x80], !P1 ;  /* 0x1b40008002077fae */ /* 0x000be8000c901d6c */
[----:B-----5:R4:W0:Y:S02]  /*140e0*/  SHFL.IDX PT, R2, R6, 0x3, 0x1c1f ;  /* 0x007c1f0006027f89 */ /* 0x02082400000e0000 */
.L_x_1533:
[----:B0-----:R-:W-:-:S05]  /*140f0*/  IADD3 R2, P0, R33, R2, RZ ;  /* 0x0000000221027210 */ /* 0x001fca0007f1e0ff */
        /* <DEDUP_REMOVED lines=9> */
.L_x_1431:
        /* <DEDUP_REMOVED lines=11> */
.L_x_1432:
[----:B------:R2:W-:Y:S02]  /*14240*/  SYNCS.ARRIVE.TRANS64.A1T0 RZ, [R0+URZ+0x22830], RZ ;  /* 0x022830ff00ff79a7 */ /* 0x0005e4000810003f */
[----:B--23--:R-:W-:-:S05]  /*14250*/  IMAD.U32 R0, RZ, RZ, UR46 ;  /* 0x0000002eff007e24 */ /* 0x00cfca000f8e00ff */
[----:B------:R-:W-:-:S13]  /*14260*/  ISETP.NE.AND P0, PT, R0, 0x3, PT ;  /* 0x000000030000780c */ /* 0x000fda0003f05270 */
[----:B------:R-:W-:Y:S05]  /*14270*/  @!P0 BRA `(.L_x_1433) ;  /* 0x0000000000048947 */ /* 0x000fea0003800000 */
[----:B------:R-:W-:Y:S01]  /*14280*/  BPT.TRAP 0x1 ;  /* 0x000000040000795c */ /* 0x000fe20000300000 */
.L_x_1433:
[----:B------:R-:W-:Y:S01]  /*14290*/  LOP3.LUT R3, R5, 0x1, RZ, 0x3c, !PT ;  /* 0x0000000105037812 */ /* 0x000fe200078e3cff */
[----:B------:R-:W-:Y:S01]  /*142a0*/  IMAD R0, R4, 0x8, R22 ;  /* 0x0000000804007824 */ /* 0x000fe200078e0216 */
[----:B------:R-:W-:Y:S02]  /*142b0*/  BSSY B0, `(.L_x_1434) ;  /* 0x0000004000007945 */ /* 0x000fe40003800000 */
[----:B------:R-:W-:-:S04]  /*142c0*/  SHF.L.U32 R3, R3, 0x1f, RZ ;  /* 0x0000001f03037819 */ /* 0x000fc800000006ff */
[----:B------:R-:W0:Y:S02]  /*142d0*/  SYNCS.PHASECHK.TRANS64.TRYWAIT P1, [R0+URZ+0x22870], R3 ;  /* 0x02287003000075a7 */ /* 0x000e24000802017f */
[----:B0-----:R-:W-:Y:S05]  /*142e0*/  @!P1 BRA `(.L_x_1435) ;  /* 0x0000003c00089947 */ /* 0x001fea0003800000 */
.L_x_1534:
[----:B------:R-:W-:Y:S05]  /*142f0*/  BSYNC B0 ;  /* 0x0000000000007941 */ /* 0x000fea0003800000 */
.L_x_1434:
[----:B------:R-:W-:-:S05]  /*14300*/  IMAD.U32 R2, RZ, RZ, UR43 ;  /* 0x0000002bff027e24 */ /* 0x000fca000f8e00ff */
[----:B------:R-:W-:-:S13]  /*14310*/  ISETP.NE.AND P1, PT, R2, 0x3, PT ;  /* 0x000000030200780c */ /* 0x000fda0003f25270 */
[----:B------:R-:W-:Y:S05]  /*14320*/  @!P1 BRA `(.L_x_1436) ;  /* 0x0000000000049947 */ /* 0x000fea0003800000 */
[----:B------:R-:W-:Y:S01]  /*14330*/  BPT.TRAP 0x1 ;  /* 0x000000040000795c */ /* 0x000fe20000300000 */
.L_x_1436:
[----:B0-----:R-:W-:Y:S01]  /*14340*/  SHF.L.U32 R3, R5, 0x1f, RZ ;  /* 0x0000001f05037819 */ /* 0x001fe200000006ff */
[----:B-1----:R-:W-:-:S03]  /*14350*/  IMAD.SHL.U32 R17, R4, 0x4000, RZ ;  /* 0x0000400004117824 */ /* 0x002fc600078e00ff */
[----:B------:R-:W0:Y:S02]  /*14360*/  SYNCS.PHASECHK.TRANS64.TRYWAIT P1, [R0+URZ+0x22860], R3 ;  /* 0x02286003000075a7 */ /* 0x000e24000802017f */
[----:B0-----:R-:W-:Y:S05]  /*14370*/  @!P1 BRA `(.L_x_1437) ;  /* 0x0000003800f89947 */ /* 0x001fea0003800000 */
.L_x_1535:
[----:B------:R-:W0:Y:S04]  /*14380*/  LDL R2, [R1+0x8] ;  /* 0x0000080001027983 */ /* 0x000e280000100800 */
[----:B------:R-:W2:Y:S01]  /*14390*/  LDL R12, [R1+0x4] ;  /* 0x00000400010c7983 */ /* 0x000ea20000100800 */
[----:B------:R-:W-:Y:S05]  /*143a0*/  WARPSYNC.ALL ;  /* 0x0000000000007948 */ /* 0x000fea0003800000 */
[----:B------:R-:W-:-:S05]  /*143b0*/  IMAD.U32 R21, RZ, RZ, UR43 ;  /* 0x0000002bff157e24 */ /* 0x000fca000f8e00ff */
[----:B------:R-:W-:Y:S02]  /*143c0*/  ISETP.NE.AND P1, PT, R21, 0x3, PT ;  /* 0x000000031500780c */ /* 0x000fe40003f25270 */
[----:B0-----:R-:W-:Y:S02]  /*143d0*/  LOP3.LUT R3, R17, R2, RZ, 0xfc, !PT ;  /* 0x0000000211037212 */ /* 0x001fe400078efcff */
[----:B--2---:R-:W-:-:S03]  /*143e0*/  IADD3 R17, R22, R17, R12 ;  /* 0x0000001116117210 */ /* 0x004fc60007ffe00c */
[----:B------:R-:W-:-:S04]  /*143f0*/  IMAD.IADD R3, R22, 0x1, R3 ;  /* 0x0000000116037824 */ /* 0x000fc800078e0203 */
[----:B------:R-:W-:Y:S01]  /*14400*/  IMAD.IADD R2, R32, 0x1, R3 ;  /* 0x0000000120027824 */ /* 0x000fe200078e0203 */
[----:B----4-:R-:W0:Y:S02]  /*14410*/  LDSM.16.MT88.4 R4, [R3+0x8400] ;  /* 0x008400000304783b */ /* 0x010e240000004200 */
        /* <DEDUP_REMOVED lines=58> */
.L_x_1438:
[----:B0-----:R0:W-:Y:S01]  /*147c0*/  SYNCS.ARRIVE.TRANS64.A1T0 RZ, [R0+URZ+0x22850], RZ ;  /* 0x022850ff00ff79a7 */ /* 0x0011e2000810003f */
[----:B------:R-:W-:Y:S06]  /*147d0*/  BAR.SYNC.DEFER_BLOCKING 0x2, 0x80 ;  /* 0x0082000000007b1d */ /* 0x000fec0000010000 */
[----:B------:R-:W-:Y:S05]  /*147e0*/  @!P0 BRA `(.L_x_1439) ;  /* 0x0000000000048947 */ /* 0x000fea0003800000 */
[----:B------:R-:W-:Y:S01]  /*147f0*/  BPT.TRAP 0x1 ;  /* 0x000000040000795c */ /* 0x000fe20000300000 */
.L_x_1439:
[----:B0-----:R-:W-:Y:S02]  /*14800*/  VIADD R0, R0, 0x22880 ;  /* 0x0002288000007836 */ /* 0x001fe40000000000 */
[----:B------:R-:W-:Y:S02]  /*14810*/  IMAD.MOV.U32 R4, RZ, RZ, R23 ;  /* 0x000000ffff047224 */ /* 0x000fe400078e0017 */
[----:B------:R-:W-:Y:S01]  /*14820*/  IMAD.MOV.U32 R5, RZ, RZ, R25 ;  /* 0x000000ffff057224 */ /* 0x000fe200078e0019 */
[----:B------:R-:W-:-:S04]  /*14830*/  PRMT R0, R35, 0x654, R0 ;  /* 0x0000065423007816 */ /* 0x000fc80000000000 */
[----:B------:R2:W-:Y:S01]  /*14840*/  SYNCS.ARRIVE.TRANS64.RED.A1T0 RZ, [R0+URZ], RZ ;  /* 0x000000ff00ff79a7 */ /* 0x0005e2000810043f */
[----:B------:R-:W-:Y:S05]  /*14850*/  @P2 BRA `(.L_x_1440) ;  /* 0xffffffec00802947 */ /* 0x000fea000383ffff */
.L_x_1420:
[----:B--2---:R-:W2:Y:S01]  /*14860*/  S2R R0, SR_TID.X ;  /* 0x0000000000007919 */ /* 0x004ea20000002100 */
[----:B------:R-:W-:Y:S01]  /*14870*/  BSSY B0, `(.L_x_1441) ;  /* 0x0000012000007945 */ /* 0x000fe20003800000 */
[----:B--2---:R-:W-:Y:S01]  /*14880*/  LOP3.LUT R2, R0, 0x7f, RZ, 0xc0, !PT ;  /* 0x0000007f00027812 */ /* 0x004fe200078ec0ff */
[----:B------:R-:W-:-:S03]  /*14890*/  IMAD.U32 R0, RZ, RZ, UR46 ;  /* 0x0000002eff007e24 */ /* 0x000fc6000f8e00ff */
[----:B------:R-:W-:Y:S02]  /*148a0*/  ISETP.NE.AND P1, PT, R2, RZ, PT ;  /* 0x000000ff0200720c */ /* 0x000fe40003f25270 */
[----:B------:R-:W-:-:S11]  /*148b0*/  ISETP.NE.AND P0, PT, R0, 0x3, PT ;  /* 0x000000030000780c */ /* 0x000fd60003f05270 */
[----:B------:R-:W-:Y:S05]  /*148c0*/  @P1 BRA `(.L_x_1442) ;  /* 0x0000000000301947 */ /* 0x000fea0003800000 */
[----:B------:R-:W2:Y:S01]  /*148d0*/  S2R R5, SR_LANEID ;  /* 0x0000000000057919 */ /* 0x000ea20000000000 */
[----:B------:R-:W-:Y:S01]  /*148e0*/  VOTEU.ANY UR4, UPT, PT ;  /* 0x0000000000047886 */ /* 0x000fe200038e0100 */
[----:B0-----:R-:W0:Y:S01]  /*148f0*/  LDC.64 R2, c[0x0][0xc60] ;  /* 0x00031800ff027b82 */ /* 0x001e220000000a00 */
[----:B------:R-:W2:Y:S02]  /*14900*/  FLO.U32 R0, UR4 ;  /* 0x0000000400007d00 */ /* 0x000ea400080e0000 */
[----:B--2---:R-:W-:-:S06]  /*14910*/  ISETP.EQ.U32.AND P1, PT, R0, R5, PT ;  /* 0x000000050000720c */ /* 0x004fcc0003f22070 */
[----:B------:R-:W0:Y:S07]  /*14920*/  POPC R5, UR4 ;  /* 0x0000000400057d09 */ /* 0x000e2e0008000000 */
[----:B0-----:R-:W2:Y:S01]  /*14930*/  @P1 ATOMG.E.ADD.STRONG.GPU PT, R3, desc[UR44][R2.64], R5 ;  /* 0x00000005020319a8 */ /* 0x001ea200081ee1ec */
[----:B------:R-:W0:Y:S02]  /*14940*/  S2R R4, SR_LTMASK ;  /* 0x0000000000047919 */ /* 0x000e240000003900 */
[----:B0-----:R-:W-:-:S04]  /*14950*/  LOP3.LUT R4, R4, UR4, RZ, 0xc0, !PT ;  /* 0x0000000404047c12 */ /* 0x001fc8000f8ec0ff */
[----:B------:R-:W0:Y:S01]  /*14960*/  POPC R7, R4 ;  /* 0x0000000400077309 */ /* 0x000e220000000000 */
[----:B--2---:R-:W0:Y:S02]  /*14970*/  SHFL.IDX PT, R0, R3, R0, 0x1f ;  /* 0x00001f0003007589 */ /* 0x004e2400000e0000 */
[----:B0-----:R-:W-:-:S07]  /*14980*/  IADD3 R16, R0, UR47, R7 ;  /* 0x0000002f00107c10 */ /* 0x001fce000fffe007 */
.L_x_1442:
[----:B------:R-:W-:Y:S05]  /*14990*/  BSYNC B0 ;  /* 0x0000000000007941 */ /* 0x000fea0003800000 */
.L_x_1441:
[----:B------:R-:W-:Y:S05]  /*149a0*/  @!P0 BRA `(.L_x_1443) ;  /* 0x0000000000048947 */ /* 0x000fea0003800000 */
[----:B------:R-:W-:Y:S01]  /*149b0*/  BPT.TRAP 0x1 ;  /* 0x000000040000795c */ /* 0x000fe20000300000 */
.L_x_1443:
[----:B------:R-:W-:Y:S01]  /*149c0*/  LOP3.LUT R0, R25, 0x1, RZ, 0x3c, !PT ;  /* 0x0000000119007812 */ /* 0x000fe200078e3cff */
[----:B-1----:R-:W-:Y:S01]  /*149d0*/  IMAD R17, R23, 0x8, R22 ;  /* 0x0000000817117824 */ /* 0x002fe200078e0216 */
[----:B------:R-:W-:Y:S02]  /*149e0*/  BSSY B0, `(.L_x_1444) ;  /* 0x0000004000007945 */ /* 0x000fe40003800000 */
[----:B------:R-:W-:-:S04]  /*149f0*/  SHF.L.U32 R0, R0, 0x1f, RZ ;  /* 0x0000001f00007819 */ /* 0x000fc800000006ff */
[----:B------:R-:W1:Y:S02]  /*14a00*/  SYNCS.PHASECHK.TRANS64.TRYWAIT P1, [R17+URZ+0x22870], R0 ;  /* 0x02287000110075a7 */ /* 0x000e64000802017f */
[----:B-1----:R-:W-:Y:S05]  /*14a10*/  @!P1 BRA `(.L_x_1445) ;  /* 0x0000003400649947 */ /* 0x002fea0003800000 */
.L_x_1536:
[----:B------:R-:W-:Y:S05]  /*14a20*/  BSYNC B0 ;  /* 0x0000000000007941 */ /* 0x000fea0003800000 */
.L_x_1444:
[----:B------:R-:W-:-:S05]  /*14a30*/  IMAD.U32 R2, RZ, RZ, UR43 ;  /* 0x0000002bff027e24 */ /* 0x000fca000f8e00ff */
[----:B------:R-:W-:-:S13]  /*14a40*/  ISETP.NE.AND P1, PT, R2, 0x3, PT ;  /* 0x000000030200780c */ /* 0x000fda0003f25270 */
[----:B------:R-:W-:Y:S05]  /*14a50*/  @!P1 BRA `(.L_x_1446) ;  /* 0x0000000000049947 */ /* 0x000fea0003800000 */
[----:B------:R-:W-:Y:S01]  /*14a60*/  BPT.TRAP 0x1 ;  /* 0x000000040000795c */ /* 0x000fe20000300000 */
.L_x_1446:
[----:B-1----:R-:W-:-:S04]  /*14a70*/  SHF.L.U32 R0, R25, 0x1f, RZ ;  /* 0x0000001f19007819 */ /* 0x002fc800000006ff */
[----:B------:R-:W1:Y:S02]  /*14a80*/  SYNCS.PHASECHK.TRANS64.TRYWAIT P1, [R17+URZ+0x22860], R0 ;  /* 0x02286000110075a7 */ /* 0x000e64000802017f */
[----:B-1----:R-:W-:Y:S05]  /*14a90*/  @!P1 BRA `(.L_x_1447) ;  /* 0x0000003400589947 */ /* 0x002fea0003800000 */
.L_x_1537:
[----:B0-----:R-:W2:Y:S04]  /*14aa0*/  LDL R3, [R1+0x8] ;  /* 0x0000080001037983 */ /* 0x001ea80000100800 */
[----:B------:R-:W3:Y:S01]  /*14ab0*/  LDL R12, [R1+0x4] ;  /* 0x00000400010c7983 */ /* 0x000ee20000100800 */
[----:B------:R-:W-:Y:S01]  /*14ac0*/  IMAD.SHL.U32 R2, R23, 0x4000, RZ ;  /* 0x0000400017027824 */ /* 0x000fe200078e00ff */
[----:B------:R-:W-:Y:S05]  /*14ad0*/  WARPSYNC.ALL ;  /* 0x0000000000007948 */ /* 0x000fea0003800000 */
[----:B------:R-:W-:-:S05]  /*14ae0*/  IMAD.U32 R20, RZ, RZ, UR43 ;  /* 0x0000002bff147e24 */ /* 0x000fca000f8e00ff */
[----:B------:R-:W-:Y:S02]  /*14af0*/  ISETP.NE.AND P1, PT, R20, 0x3, PT ;  /* 0x000000031400780c */ /* 0x000fe40003f25270 */
[----:B--2---:R-:W-:Y:S02]  /*14b00*/  LOP3.LUT R3, R2, R3, RZ, 0xfc, !PT ;  /* 0x0000000302037212 */ /* 0x004fe400078efcff */
[----:B---3--:R-:W-:-:S03]  /*14b10*/  IADD3 R2, R22, R2, R12 ;  /* 0x0000000216027210 */ /* 0x008fc60007ffe00c */
[----:B-1----:R-:W-:Y:S01]  /*14b20*/  IMAD.IADD R0, R22, 0x1, R3 ;  /* 0x0000000116007824 */ /* 0x002fe200078e0203 */
[----:B------:R-:W-:-:S03]  /*14b30*/  IADD3 R18, R29, 0x400, R2 ;  /* 0x000004001d127810 */ /* 0x000fc60007ffe002 */
[----:B------:R-:W-:Y:S01]  /*14b40*/  IMAD.IADD R3, R32, 0x1, R0 ;  /* 0x0000000120037824 */ /* 0x000fe200078e0200 */
[----:B------:R-:W0:Y:S02]  /*14b50*/  LDSM.16.MT88.4 R4, [R0+0x8400] ;  /* 0x008400000004783b */ /* 0x000e240000004200 */
        /* <DEDUP_REMOVED lines=10> */
[----:B------:R0:W-:Y:S04]  /*14c00*/  STSM.16.M88.4 [R2+0x2400], R8 ;  /* 0x0024000802007844 */ /* 0x0001e80000000200 */
[----:B------:R-:W1:Y:S01]  /*14c10*/  LDSM.16.MT88.4 R4, [R0+0x9400] ;  /* 0x009400000004783b */ /* 0x000e620000004200 */
[----:B0-----:R-:W-:Y:S02]  /*14c20*/  IADD3 R2, R32, 0x400, R2 ;  /* 0x0000040020027810 */ /* 0x001fe40007ffe002 */
[C-C-:B-1----:R-:W-:Y:S02]  /*14c30*/  PRMT R12, R4.reuse, 0x6420, R5.reuse ;  /* 0x00006420040c7816 */ /* 0x142fe40000000005 */
[----:B------:R-:W-:Y:S02]  /*14c40*/  PRMT R13, R4, 0x7531, R5 ;  /* 0x00007531040d7816 */ /* 0x000fe40000000005 */
[----:B------:R-:W-:-:S02]  /*14c50*/  PRMT R14, R6, 0x6420, R7 ;  /* 0x00006420060e7816 */ /* 0x000fc40000000007 */
[----:B------:R-:W-:Y:S02]  /*14c60*/  PRMT R15, R6, 0x7531, R7 ;  /* 0x00007531060f7816 */ /* 0x000fe40000000007 */
[----:B------:R-:W0:Y:S04]  /*14c70*/  LDSM.16.MT88.4 R4, [R3+0x9400] ;  /* 0x009400000304783b */ /* 0x000e280000004200 */
[----:B------:R-:W-:Y:S01]  /*14c80*/  STSM.16.M88.4 [R18], R12 ;  /* 0x0000000c12007844 */ /* 0x000fe20000000200 */
        /* <DEDUP_REMOVED lines=38> */
.L_x_1448:
[----:B0-----:R0:W-:Y:S01]  /*14ef0*/  SYNCS.ARRIVE.TRANS64.A1T0 RZ, [R17+URZ+0x22850], RZ ;  /* 0x022850ff11ff79a7 */ /* 0x0011e2000810003f */
[----:B------:R-:W-:Y:S06]  /*14f00*/  BAR.SYNC.DEFER_BLOCKING 0x2, 0x80 ;  /* 0x0082000000007b1d */ /* 0x000fec0000010000 */
[----:B------:R-:W-:Y:S05]  /*14f10*/  @!P0 BRA `(.L_x_1449) ;  /* 0x0000000000048947 */ /* 0x000fea0003800000 */
[----:B------:R-:W-:Y:S01]  /*14f20*/  BPT.TRAP 0x1 ;  /* 0x000000040000795c */ /* 0x000fe20000300000 */
.L_x_1449:
[----:B------:R-:W-:Y:S02]  /*14f30*/  VIADD R0, R17, 0x22880 ;  /* 0x0002288011007836 */ /* 0x000fe40000000000 */
[----:B------:R-:W-:-:S03]  /*14f40*/  VIADD R23, R23, 0x1 ;  /* 0x0000000117177836 */ /* 0x000fc60000000000 */
[----:B------:R-:W-:Y:S02]  /*14f50*/  PRMT R0, R35, 0x654, R0 ;  /* 0x0000065423007816 */ /* 0x000fe40000000000 */
[C---:B------:R-:W-:Y:S02]  /*14f60*/  ISETP.NE.AND P0, PT, R23.reuse, 0x2, PT ;  /* 0x000000021700780c */ /* 0x040fe40003f05270 */
[----:B------:R2:W-:Y:S02]  /*14f70*/  SYNCS.ARRIVE.TRANS64.RED.A1T0 RZ, [R0+URZ], RZ ;  /* 0x000000ff00ff79a7 */ /* 0x0005e4000810043f */
[----:B------:R-:W-:Y:S02]  /*14f80*/  SEL R23, R23, RZ, P0 ;  /* 0x000000ff17177207 */ /* 0x000fe40000000000 */
[----:B--2---:R-:W-:-:S04]  /*14f90*/  SEL R0, RZ, 0x1, P0 ;  /* 0x00000001ff007807 */ /* 0x004fc80000000000 */
[----:B------:R-:W-:-:S07]  /*14fa0*/  LOP3.LUT R25, R25, R0, RZ, 0x3c, !PT ;  /* 0x0000000019197212 */ /* 0x000fce00078e3cff */
.L_x_1390:
[----:B------:R-:W-:Y:S05]  /*14fb0*/  BSYNC B7 ;  /* 0x0000000000077941 */ /* 0x000fea0003800000 */
.L_x_1388:
[----:B------:R-:W2:Y:S02]  /*14fc0*/  LDL R0, [R1] ;  /* 0x0000000001007983 */ /* 0x000ea40000100800 */
[----:B--2---:R-:W-:-:S13]  /*14fd0*/  LOP3.LUT P0, RZ, R0, 0x100, RZ, 0xc0, !PT ;  /* 0x0000010000ff7812 */ /* 0x004fda000780c0ff */
[----:B------:R-:W-:Y:S05]  /*14fe0*/  @!P0 BRA `(.L_x_1450) ;  /* 0x0000000000208947 */ /* 0x000fea0003800000 */
[----:B------:R-:W2:Y:S08]  /*14ff0*/  S2UR UR4, SR_CgaCtaId ;  /* 0x00000000000479c3 */ /* 0x000eb00000008800 */
[----:B------:R-:W-:Y:S01]  /*15000*/  BAR.SYNC.DEFER_BLOCKING 0x5, 0x180 ;  /* 0x0146000000007b1d */ /* 0x000fe20000010000 */
[----:B------:R-:W-:Y:S01]  /*15010*/  MOV R22, 0x400 ;  /* 0x0000040000167802 */ /* 0x000fe20000000f00 */
[----:B--2---:R-:W-:-:S05]  /*15020*/  IMAD.U32 R35, RZ, RZ, UR4 ;  /* 0x00000004ff237e24 */ /* 0x004fca000f8e00ff */
[----:B------:R-:W-:-:S05]  /*15030*/  LEA R22, R35, R22, 0x18 ;  /* 0x0000001623167211 */ /* 0x000fca00078ec0ff */
[----:B0-----:R0:W2:Y:S01]  /*15040*/  LDS.128 R16, [R22+0x228d0] ;  /* 0x0228d00016107984 */ /* 0x0010a20000000c00 */
[----:B------:R-:W-:Y:S06]  /*15050*/  BAR.ARV 0x4, 0x180 ;  /* 0x0106000000007b1d */ /* 0x000fec0000002000 */
[----:B------:R-:W-:Y:S05]  /*15060*/  BRA `(.L_x_1451) ;  /* 0x0000000800947947 */ /* 0x000fea0003800000 */
.L_x_1450:
[----:B------:R-:W2:Y:S01]  /*15070*/  S2R R0, SR_TID.X ;  /* 0x0000000000007919 */ /* 0x000ea20000002100 */
[----:B------:R-:W-:Y:S01]  /*15080*/  ULDC UR4, c[0x0][0xc3c] ;  /* 0x00030f0000047ab9 */ /* 0x000fe20000000800 */
[----:B------:R-:W-:Y:S01]  /*15090*/  IMAD.MOV.U32 R4, RZ, RZ, RZ ;  /* 0x000000ffff047224 */ /* 0x000fe200078e00ff */
[----:B--2---:R-:W-:-:S04]  /*150a0*/  LOP3.LUT R7, R0, 0x1f, RZ, 0xc0, !PT ;  /* 0x0000001f00077812 */ /* 0x004fc800078ec0ff */
[----:B------:R-:W-:Y:S01]  /*150b0*/  ISETP.NE.AND P0, PT, R7, 0x1f, PT ;  /* 0x0000001f0700780c */ /* 0x000fe20003f05270 */
[----:B------:R-:W-:-:S05]  /*150c0*/  IMAD.IADD R5, R19, 0x1, R7 ;  /* 0x0000000113057824 */ /* 0x000fca00078e0207 */
[----:B------:R-:W-:Y:S01]  /*150d0*/  ISETP.GE.OR P1, PT, R5, UR4, !P0 ;  /* 0x0000000405007c0c */ /* 0x000fe2000c726670 */
[----:B-1----:R-:W-:Y:S01]  /*150e0*/  SHFL.IDX PT, R8, R16, 0x1, 0x1f ;  /* 0x00201f0010087f89 */ /* 0x002fe200000e0000 */
[----:B------:R-:W-:Y:S01]  /*150f0*/  ISETP.GE.U32.AND P2, PT, R7, 0x2, PT ;  /* 0x000000020700780c */ /* 0x000fe20003f46070 */
[----:B------:R-:W-:-:S10]  /*15100*/  ULDC UR4, c[0x0][0xc3c] ;  /* 0x00030f0000047ab9 */ /* 0x000fd40000000800 */
[----:B------:R-:W1:Y:S02]  /*15110*/  @!P1 LDC.64 R2, c[0x0][0xc80] ;  /* 0x00032000ff029b82 */ /* 0x000e640000000a00 */
[----:B-1----:R-:W-:-:S05]  /*15120*/  @!P1 IMAD.WIDE R2, R5, 0x4, R2 ;  /* 0x0000000405029825 */ /* 0x002fca00078e0202 */
[----:B------:R-:W2:Y:S01]  /*15130*/  @!P1 LDG.E R4, desc[UR44][R2.64] ;  /* 0x0000002c02049981 */ /* 0x000ea2000c1e1900 */
[C---:B------:R-:W-:Y:S02]  /*15140*/  ISETP.NE.AND P1, PT, R7.reuse, RZ, PT ;  /* 0x000000ff0700720c */ /* 0x040fe40003f25270 */
        /* <DEDUP_REMOVED lines=8> */
[----:B------:R-:W-:-:S05]  /*151d0*/  IMAD.IADD R0, R5, 0x1, R0 ;  /* 0x0000000105007824 */ /* 0x000fca00078e0200 */
[----:B------:R-:W1:Y:S02]  /*151e0*/  SHFL.UP PT, R6, R0, 0x4, RZ ;  /* 0x0480000000067989 */ /* 0x000e6400000e00ff */
[----:B-1----:R-:W-:-:S05]  /*151f0*/  SEL R3, R6, RZ, P3 ;  /* 0x000000ff06037207 */ /* 0x002fca0001800000 */
[----:B------:R-:W-:Y:S02]  /*15200*/  IMAD.IADD R3, R0, 0x1, R3 ;  /* 0x0000000100037824 */ /* 0x000fe400078e0203 */
[----:B------:R-:W1:Y:S03]  /*15210*/  LDC R0, c[0x0][0xc38] ;  /* 0x00030e00ff007b82 */ /* 0x000e660000000800 */
[----:B------:R-:W2:Y:S02]  /*15220*/  SHFL.UP PT, R2, R3, 0x8, RZ ;  /* 0x0500000003027989 */ /* 0x000ea400000e00ff */
[----:B--2---:R-:W-:-:S05]  /*15230*/  SEL R2, R2, RZ, P4 ;  /* 0x000000ff02027207 */ /* 0x004fca0002000000 */
[----:B------:R-:W-:-:S05]  /*15240*/  IMAD.IADD R2, R3, 0x1, R2 ;  /* 0x0000000103027824 */ /* 0x000fca00078e0202 */
[----:B------:R-:W2:Y:S02]  /*15250*/  SHFL.UP PT, R5, R2, 0x10, RZ ;  /* 0x0600000002057989 */ /* 0x000ea400000e00ff */
[----:B--2---:R-:W-:-:S05]  /*15260*/  SEL R5, R5, RZ, P5 ;  /* 0x000000ff05057207 */ /* 0x004fca0002800000 */
[----:B------:R-:W-:Y:S02]  /*15270*/  IMAD.IADD R6, R2, 0x1, R5 ;  /* 0x0000000102067824 */ /* 0x000fe400078e0205 */
[----:B------:R-:W-:Y:S04]  /*15280*/  SHFL.IDX PT, R5, R16, RZ, 0x1f ;  /* 0x00001fff10057589 */ /* 0x000fe800000e0000 */
[----:B------:R-:W1:Y:S02]  /*15290*/  SHFL.IDX PT, R7, R6, 0x1f, 0x1f ;  /* 0x03e01f0006077f89 */ /* 0x000e6400000e0000 */
[----:B-1----:R-:W-:-:S04]  /*152a0*/  IMAD R7, R7, R0, RZ ;  /* 0x0000000007077224 */ /* 0x002fc800078e02ff */
[----:B------:R-:W-:-:S05]  /*152b0*/  IMAD.IADD R8, R8, 0x1, R7 ;  /* 0x0000000108087824 */ /* 0x000fca00078e0207 */
[----:B------:R-:W-:-:S13]  /*152c0*/  ISETP.GT.AND P6, PT, R8, R5, PT ;  /* 0x000000050800720c */ /* 0x000fda0003fc4270 */
[----:B------:R-:W-:Y:S05]  /*152d0*/  @P6 BRA `(.L_x_1452) ;  /* 0x0000000000906947 */ /* 0x000fea0003800000 */
.L_x_1456:
[----:B------:R-:W-:-:S05]  /*152e0*/  VIADD R19, R19, 0x1f ;  /* 0x0000001f13137836 */ /* 0x000fca0000000000 */
[----:B------:R-:W-:-:S13]  /*152f0*/  ISETP.GE.AND P6, PT, R19, UR4, PT ;  /* 0x0000000413007c0c */ /* 0x000fda000bfc6270 */
[----:B------:R-:W-:Y:S05]  /*15300*/  @P6 BRA `(.L_x_1453) ;  /* 0x0000000400b86947 */ /* 0x000fea0003800000 */
[----:B------:R-:W1:Y:S01]  /*15310*/  S2R R0, SR_TID.X ;  /* 0x0000000000007919 */ /* 0x000e620000002100 */
[----:B------:R-:W-:Y:S01]  /*15320*/  BSSY B0, `(.L_x_1454) ;  /* 0x0000009000007945 */ /* 0x000fe20003800000 */
[----:B------:R-:W-:Y:S01]  /*15330*/  IMAD.MOV.U32 R4, RZ, RZ, RZ ;  /* 0x000000ffff047224 */ /* 0x000fe200078e00ff */
[----:B-1----:R-:W-:-:S05]  /*15340*/  LOP3.LUT R0, R0, 0x1f, RZ, 0xc0, !PT ;  /* 0x0000001f00007812 */ /* 0x002fca00078ec0ff */
[----:B------:R-:W-:-:S05]  /*15350*/  IMAD.IADD R7, R19, 0x1, R0 ;  /* 0x0000000113077824 */ /* 0x000fca00078e0200 */
[----:B------:R-:W-:-:S13]  /*15360*/  ISETP.GE.OR P6, PT, R7, UR4, !P0 ;  /* 0x0000000407007c0c */ /* 0x000fda000c7c6670 */
[----:B------:R-:W-:Y:S05]  /*15370*/  @P6 BRA `(.L_x_1455) ;  /* 0x00000000000c6947 */ /* 0x000fea0003800000 */
[----:B------:R-:W1:Y:S02]  /*15380*/  LDC.64 R2, c[0x0][0xc80] ;  /* 0x00032000ff027b82 */ /* 0x000e640000000a00 */
[----:B-1----:R-:W-:-:S05]  /*15390*/  IMAD.WIDE R2, R7, 0x4, R2 ;  /* 0x0000000407027825 */ /* 0x002fca00078e0202 */
[----:B------:R1:W5:Y:S02]  /*153a0*/  LDG.E R4, desc[UR44][R2.64] ;  /* 0x0000002c02047981 */ /* 0x000364000c1e1900 */
.L_x_1455:
[----:B------:R-:W-:Y:S05]  /*153b0*/  BSYNC B0 ;  /* 0x0000000000007941 */ /* 0x000fea0003800000 */
.L_x_1454:
[----:B-----5:R-:W1:Y:S02]  /*153c0*/  SHFL.UP PT, R0, R4, 0x1, RZ ;  /* 0x0420000004007989 */ /* 0x020e6400000e00ff */
        /* <DEDUP_REMOVED lines=20> */
[----:B------:R-:W-:-:S07]  /*15510*/  IMAD.MOV.U32 R7, RZ, RZ, R3 ;  /* 0x000000ffff077224 */ /* 0x000fce00078e0003 */
.L_x_1452:
[----:B------:R-:W-:-:S04]  /*15520*/  IMAD.IADD R7, R8, 0x1, -R7 ;  /* 0x0000000108077824 */ /* 0x000fc800078e0a07 */
[----:B------:R-:W-:-:S05]  /*15530*/  IMAD R2, R6, R0, R7 ;  /* 0x0000000006027224 */ /* 0x000fca00078e0207 */
[----:B------:R-:W-:Y:S02]  /*15540*/  ISETP.GT.AND P0, PT, R2, R5, PT ;  /* 0x000000050200720c */ /* 0x000fe40003f04270 */
[----:B------:R-:W1:Y:S11]  /*15550*/  LDC.64 R2, c[0x0][0xc90] ;  /* 0x00032400ff027b82 */ /* 0x000e760000000a00 */
[----:B------:R-:W-:-:S04]  /*15560*/  VOTE.ANY R9, PT, !P0 ;  /* 0x0000000000097806 */ /* 0x000fc800040e0100 */
[----:B------:R-:W2:Y:S02]  /*15570*/  POPC R8, R9 ;  /* 0x0000000900087309 */ /* 0x000ea40000000000 */
[----:B--2---:R-:W-:-:S04]  /*15580*/  IMAD.IADD R19, R8, 0x1, R19 ;  /* 0x0000000108137824 */ /* 0x004fc800078e0213 */
[----:B-1----:R-:W-:-:S05]  /*15590*/  IMAD.WIDE R2, R19, 0x4, R2 ;  /* 0x0000000413027825 */ /* 0x002fca00078e0202 */
[----:B------:R1:W5:Y:S01]  /*155a0*/  LDG.E R11, desc[UR44][R2.64] ;  /* 0x0000002c020b7981 */ /* 0x000362000c1e1900 */
[----:B------:R-:W-:Y:S01]  /*155b0*/  ISETP.NE.AND P0, PT, R9, RZ, PT ;  /* 0x000000ff0900720c */ /* 0x000fe20003f05270 */
[----:B------:R-:W-:Y:S02]  /*155c0*/  IMAD.MOV.U32 R16, RZ, RZ, RZ ;  /* 0x000000ffff107224 */ /* 0x000fe400078e00ff */
[----:B------:R1:W2:Y:S10]  /*155d0*/  SHFL.IDX PT, R4, R4, R8, 0x1f ;  /* 0x00001f0804047589 */ /* 0x0002b400000e0000 */
[----:B-1----:R-:W-:Y:S05]  /*155e0*/  @!P0 BRA `(.L_x_1457) ;  /* 0x0000000000088947 */ /* 0x002fea0003800000 */
[----:B------:R-:W-:-:S05]  /*155f0*/  VIADD R3, R8, 0xffffffff ;  /* 0xffffffff08037836 */ /* 0x000fca0000000000 */
[----:B------:R1:W3:Y:S02]  /*15600*/  SHFL.IDX PT, R16, R6, R3, 0x1f ;  /* 0x00001f0306107589 */ /* 0x0002e400000e0000 */
.L_x_1457:
[----:B-12--5:R-:W-:Y:S02]  /*15610*/  IMAD R6, R4, R11, RZ ;  /* 0x0000000b04067224 */ /* 0x026fe400078e02ff */
[----:B---3--:R-:W-:Y:S02]  /*15620*/  IMAD R16, R16, R0, R7 ;  /* 0x0000000010107224 */ /* 0x008fe400078e0207 */
[----:B------:R-:W-:Y:S01]  /*15630*/  IMAD.MOV.U32 R2, RZ, RZ, RZ ;  /* 0x000000ffff027224 */ /* 0x000fe200078e00ff */
[----:B------:R-:W-:Y:S01]  /*15640*/  IABS R8, R6 ;  /* 0x0000000600087213 */ /* 0x000fe20000000000 */
[----:B------:R-:W-:-:S03]  /*15650*/  IMAD.IADD R5, R5, 0x1, -R16 ;  /* 0x0000000105057824 */ /* 0x000fc600078e0a10 */
[----:B------:R-:W1:Y:S08]  /*15660*/  I2F.RP R9, R8 ;  /* 0x0000000800097306 */ /* 0x000e700000209400 */
[----:B-1----:R-:W1:Y:S02]  /*15670*/  MUFU.RCP R9, R9 ;  /* 0x0000000900097308 */ /* 0x002e640000001000 */
[----:B-1----:R-:W-:-:S06]  /*15680*/  VIADD R3, R9, 0xffffffe ;  /* 0x0ffffffe09037836 */ /* 0x002fcc0000000000 */
[----:B------:R-:W1:Y:S02]  /*15690*/  F2I.FTZ.U32.TRUNC.NTZ R3, R3 ;  /* 0x0000000300037305 */ /* 0x000e64000021f000 */
[----:B-1----:R-:W-:-:S04]  /*156a0*/  IMAD.MOV R13, RZ, RZ, -R3 ;  /* 0x000000ffff0d7224 */ /* 0x002fc800078e0a03 */
        /* <DEDUP_REMOVED lines=23> */
[-C--:B------:R-:W-:Y:S02]  /*15820*/  IABS R8, R0.reuse ;  /* 0x0000000000087213 */ /* 0x080fe40000000000 */
[----:B------:R-:W-:Y:S02]  /*15830*/  IABS R6, R0 ;  /* 0x0000000000067213 */ /* 0x000fe40000000000 */
[----:B------:R-:W1:Y:S08]  /*15840*/  I2F.RP R9, R8 ;  /* 0x0000000800097306 */ /* 0x000e700000209400 */
[----:B-1----:R-:W1:Y:S02]  /*15850*/  MUFU.RCP R9, R9 ;  /* 0x0000000900097308 */ /* 0x002e640000001000 */
[----:B-1----:R-:W-:Y:S01]  /*15860*/  VIADD R3, R9, 0xffffffe ;  /* 0x0ffffffe09037836 */ /* 0x002fe20000000000 */
[----:B------:R-:W-:-:S05]  /*15870*/  IABS R9, R5 ;  /* 0x0000000500097213 */ /* 0x000fca0000000000 */
[----:B------:R-:W1:Y:S02]  /*15880*/  F2I.FTZ.U32.TRUNC.NTZ R3, R3 ;  /* 0x0000000300037305 */ /* 0x000e64000021f000 */
[----:B-1----:R-:W-:-:S04]  /*15890*/  IMAD.MOV R11, RZ, RZ, -R3 ;  /* 0x000000ffff0b7224 */ /* 0x002fc800078e0a03 */
        /* <DEDUP_REMOVED lines=10> */
[C---:B------:R-:W-:Y:S01]  /*15940*/  LOP3.LUT R3, R5.reuse, R0, RZ, 0x3c, !PT ;  /* 0x0000000005037212 */ /* 0x040fe200078e3cff */
[----:B------:R-:W-:-:S03]  /*15950*/  IMAD.IADD R5, R5, 0x1, R7 ;  /* 0x0000000105057824 */ /* 0x000fc600078e0207 */
[----:B------:R-:W-:-:S07]  /*15960*/  ISETP.GE.AND P2, PT, R3, RZ, PT ;  /* 0x000000ff0300720c */ /* 0x000fce0003f46270 */
[----:B------:R-:W-:-:S06]  /*15970*/  @P0 VIADD R2, R2, 0x1 ;  /* 0x0000000102020836 */ /* 0x000fcc0000000000 */
[----:B------:R-:W-:Y:S01]  /*15980*/  @!P2 IMAD.MOV R2, RZ, RZ, -R2 ;  /* 0x000000ffff02a224 */ /* 0x000fe200078e0a02 */
[----:B------:R-:W-:Y:S01]  /*15990*/  @!P1 LOP3.LUT R2, RZ, R0, RZ, 0x33, !PT ;  /* 0x00000000ff029212 */ /* 0x000fe200078e33ff */
[----:B------:R-:W-:-:S03]  /*159a0*/  IMAD.MOV R0, RZ, RZ, -R0 ;  /* 0x000000ffff007224 */ /* 0x000fc600078e0a00 */
[----:B0-----:R-:W-:Y:S01]  /*159b0*/  LOP3.LUT R17, RZ, R2, RZ, 0x33, !PT ;  /* 0x00000002ff117212 */ /* 0x001fe200078e33ff */
[----:B------:R-:W-:-:S04]  /*159c0*/  IMAD R18, R2, R0, R5 ;  /* 0x0000000002127224 */ /* 0x000fc800078e0205 */
[----:B------:R-:W-:Y:S01]  /*159d0*/  IMAD.IADD R17, R4, 0x1, R17 ;  /* 0x0000000104117824 */ /* 0x000fe200078e0211 */
[----:B------:R-:W-:Y:S06]  /*159e0*/  BRA `(.L_x_1458) ;  /* 0x0000000000107947 */ /* 0x000fec0003800000 */
.L_x_1453:
[----:B------:R-:W1:Y:S01]  /*159f0*/  LDC R19, c[0x0][0xc3c] ;  /* 0x00030f00ff137b82 */ /* 0x000e620000000800 */
[----:B------:R-:W-:Y:S02]  /*15a00*/  IMAD.MOV.U32 R16, RZ, RZ, R5 ;  /* 0x000000ffff107224 */ /* 0x000fe400078e0005 */
[----:B0-----:R-:W-:Y:S02]  /*15a10*/  IMAD.MOV.U32 R17, RZ, RZ, RZ ;  /* 0x000000ffff117224 */ /* 0x001fe400078e00ff */
[----:B------:R-:W-:-:S07]  /*15a20*/  IMAD.MOV.U32 R18, RZ, RZ, RZ ;  /* 0x000000ffff127224 */ /* 0x000fce00078e00ff */
.L_x_1458:
[----:B------:R-:W0:Y:S01]  /*15a30*/  S2R R0, SR_TID.X ;  /* 0x0000000000007919 */ /* 0x000e220000002100 */
[----:B------:R-:W-:Y:S01]  /*15a40*/  BAR.SYNC.DEFER_BLOCKING 0x4, 0x180 ;  /* 0x0106000000007b1d */ /* 0x000fe20000010000 */
[----:B0-----:R-:W-:-:S04]  /*15a50*/  LOP3.LUT R0, R0, 0x1f, RZ, 0xc0, !PT ;  /* 0x0000001f00007812 */ /* 0x001fc800078ec0ff */
[----:B------:R-:W-:-:S13]  /*15a60*/  ISETP.NE.AND P0, PT, R0, RZ, PT ;  /* 0x000000ff0000720c */ /* 0x000fda0003f05270 */
[----:B------:R-:W0:Y:S01]  /*15a70*/  @!P0 S2R R35, SR_CgaCtaId ;  /* 0x0000000000238919 */ /* 0x000e220000008800 */
[----:B------:R-:W-:-:S04]  /*15a80*/  @!P0 MOV R0, 0x400 ;  /* 0x0000040000008802 */ /* 0x000fc80000000f00 */
[----:B0-----:R-:W-:-:S05]  /*15a90*/  @!P0 LEA R22, R35, R0, 0x18 ;  /* 0x0000000023168211 */ /* 0x001fca00078ec0ff */
[----:B-1----:R3:W-:Y:S01]  /*15aa0*/  @!P0 STS.128 [R22+0x228d0], R16 ;  /* 0x0228d01016008388 */ /* 0x0027e20000000c00 */
[----:B------:R-:W-:Y:S06]  /*15ab0*/  BAR.ARV 0x5, 0x180 ;  /* 0x0146000000007b1d */ /* 0x000fec0000002000 */
.L_x_1451:
[----:B------:R-:W-:Y:S02]  /*15ac0*/  ULDC UR4, c[0x0][0xc3c] ;  /* 0x00030f0000047ab9 */ /* 0x000fe40000000800 */
[----:B--2---:R-:W-:-:S13]  /*15ad0*/  ISETP.GE.AND P0, PT, R19, UR4, PT ;  /* 0x0000000413007c0c */ /* 0x004fda000bf06270 */
[----:B------:R-:W-:Y:S05]  /*15ae0*/  @!P0 BRA `(.L_x_1459) ;  /* 0xffffffb000588947 */ /* 0x000fea000383ffff */
.L_x_1378:
[----:B--2---:R-:W2:Y:S01]  /*15af0*/  LDL.LU R0, [R1+0x18] ;  /* 0x0000180001007983 */ /* 0x004ea20000300800 */
[----:B------:R-:W-:Y:S01]  /*15b00*/  BSSY B0, `(.L_x_1460) ;  /* 0x000000b000007945 */ /* 0x000fe20003800000 */
[----:B------:R-:W4:Y:S01]  /*15b10*/  S2R R5, SR_CgaCtaId ;  /* 0x0000000000057919 */ /* 0x000f220000008800 */
[----:B--2---:R-:W-:-:S05]  /*15b20*/  VIADD R0, R0, 0x1 ;  /* 0x0000000100007836 */ /* 0x004fca0000000000 */
[----:B01----:R-:W-:-:S04]  /*15b30*/  LEA.HI R2, R0, R0, RZ, 0x1 ;  /* 0x0000000000027211 */ /* 0x003fc800078f08ff */
[----:B------:R-:W-:Y:S02]  /*15b40*/  LOP3.LUT R3, R2, 0xfffffffe, RZ, 0xc0, !PT ;  /* 0xfffffffe02037812 */ /* 0x000fe400078ec0ff */
[----:B------:R-:W-:-:S03]  /*15b50*/  MOV R2, 0x400 ;  /* 0x0000040000027802 */ /* 0x000fc60000000f00 */
[----:B------:R-:W-:Y:S01]  /*15b60*/  IMAD.IADD R0, R0, 0x1, -R3 ;  /* 0x0000000100007824 */ /* 0x000fe200078e0a03 */
[----:B----4-:R-:W-:-:S04]  /*15b70*/  LEA R5, R5, R2, 0x18 ;  /* 0x0000000205057211 */ /* 0x010fc800078ec0ff */
[----:B------:R-:W-:-:S04]  /*15b80*/  SHF.L.U32 R0, R0, 0x1f, RZ ;  /* 0x0000001f00007819 */ /* 0x000fc800000006ff */
[----:B------:R-:W0:Y:S02]  /*15b90*/  SYNCS.PHASECHK.TRANS64.TRYWAIT P0, [R5+URZ+0x22820], R0 ;  /* 0x02282000050075a7 */ /* 0x000e24000800017f */
[----:B0-----:R-:W-:Y:S05]  /*15ba0*/  @!P0 BRA `(.L_x_1461) ;  /* 0x0000002400288947 */ /* 0x001fea0003800000 */
.L_x_1538:
[----:B------:R-:W-:Y:S05]  /*15bb0*/  BSYNC B0 ;  /* 0x0000000000007941 */ /* 0x000fea0003800000 */
.L_x_1460:
[----:B------:R-:W-:-:S03]  /*15bc0*/  UMOV UR4, 0xffffffff ;  /* 0xffffffff00047882 */ /* 0x000fc60000000000 */
[----:B------:R-:W-:Y:S05]  /*15bd0*/  BRA.DIV UR4, `(.L_x_1462) ;  /* 0x0000002604307947 */ /* 0x000fea000b800000 */
[----:B0-----:R-:W0:Y:S02]  /*15be0*/  S2R R0, SR_TID.X ;  /* 0x0000000000007919 */ /* 0x001e240000002100 */
[----:B0-----:R-:W-:-:S04]  /*15bf0*/  SHF.R.U32.HI R0, RZ, 0x5, R0 ;  /* 0x00000005ff007819 */ /* 0x001fc80000011600 */
[----:B------:R-:W-:-:S05]  /*15c00*/  LOP3.LUT R0, R0, 0x3, RZ, 0xc0, !PT ;  /* 0x0000000300007812 */ /* 0x000fca00078ec0ff */
[----:B------:R0:W1:Y:S02]  /*15c10*/  SHFL.IDX PT, R14, R0, RZ, 0x1f ;  /* 0x00001fff000e7589 */ /* 0x00006400000e0000 */
.L_x_1541:
[----:B-1----:R-:W-:Y:S01]  /*15c20*/  ISETP.NE.AND P0, PT, R14, RZ, PT ;  /* 0x000000ff0e00720c */ /* 0x002fe20003f05270 */
[----:B------:R-:W-:-:S12]  /*15c30*/  BSSY B0, `(.L_x_1463) ;  /* 0x000002c000007945 */ /* 0x000fd80003800000 */
[----:B------:R-:W-:Y:S05]  /*15c40*/  @P0 BRA `(.L_x_1464) ;  /* 0x0000000000a80947 */ /* 0x000fea0003800000 */
[----:B------:R-:W-:-:S03]  /*15c50*/  UMOV UR4, 0xffffffff ;  /* 0xffffffff00047882 */ /* 0x000fc60000000000 */
[----:B------:R-:W-:Y:S05]  /*15c60*/  BRA.DIV UR4, `(.L_x_1465) ;  /* 0x0000002604407947 */ /* 0x000fea000b800000 */
[----:B------:R-:W-:-:S13]  /*15c70*/  ELECT P6, URZ, PT ;  /* 0x00000000003f782f */ /* 0x000fda00038c0000 */
.L_x_1544:
[----:B------:R-:W-:Y:S05]  /*15c80*/  @!P6 BRA `(.L_x_1464) ;  /* 0x000000000098e947 */ /* 0x000fea0003800000 */
[----:B------:R-:W-:-:S06]  /*15c90*/  ULOP3.LUT UR4, UR42, 0x2, URZ, 0xfc, !UPT ;  /* 0x000000022a047892 */ /* 0x000fcc000f8efc3f */
[----:B0-----:R-:W-:-:S05]  /*15ca0*/  IMAD.U32 R0, RZ, RZ, UR4 ;  /* 0x00000004ff007e24 */ /* 0x001fca000f8e00ff */
[----:B------:R-:W-:-:S13]  /*15cb0*/  ISETP.NE.AND P0, PT, R0, 0x3, PT ;  /* 0x000000030000780c */ /* 0x000fda0003f05270 */
[----:B------:R-:W-:Y:S05]  /*15cc0*/  @!P0 BRA `(.L_x_1466) ;  /* 0x0000000000048947 */ /* 0x000fea0003800000 */
[----:B------:R-:W-:Y:S01]  /*15cd0*/  BPT.TRAP 0x1 ;  /* 0x000000040000795c */ /* 0x000fe20000300000 */
.L_x_1466:
[----:B------:R-:W-:Y:S01]  /*15ce0*/  IMAD R3, R23, 0x8, R5 ;  /* 0x0000000817037824 */ /* 0x000fe200078e0205 */
[----:B------:R-:W-:Y:S01]  /*15cf0*/  SHF.L.U32 R2, R25, 0x1f, RZ ;  /* 0x0000001f19027819 */ /* 0x000fe200000006ff */
[----:B------:R-:W-:-:S03]  /*15d00*/  VIADD R23, R23, 0x1 ;  /* 0x0000000117177836 */ /* 0x000fc60000000000 */
[----:B------:R-:W0:Y:S02]  /*15d10*/  SYNCS.PHASECHK.TRANS64.TRYWAIT P1, [R3+URZ+0x22840], R2 ;  /* 0x02284002030075a7 */ /* 0x000e24000802017f */
[----:B------:R-:W-:-:S04]  /*15d20*/  ISETP.NE.AND P2, PT, R23, 0x2, PT ;  /* 0x000000021700780c */ /* 0x000fc80003f45270 */
[----:B------:R-:W-:Y:S01]  /*15d30*/  SEL R0, RZ, 0x1, P2 ;  /* 0x00000001ff007807 */ /* 0x000fe20001000000 */
[----:B0-----:R-:W-:Y:S08]  /*15d40*/  @!P1 BRA `(.L_x_1467) ;  /* 0x0000002400289947 */ /* 0x001ff00003800000 */
.L_x_1545:
[----:B------:R-:W-:Y:S02]  /*15d50*/  SEL R23, R23, RZ, P2 ;  /* 0x000000ff17177207 */ /* 0x000fe40001000000 */
[----:B------:R-:W-:Y:S01]  /*15d60*/  LOP3.LUT R0, R25, R0, RZ, 0x3c, !PT ;  /* 0x0000000019007212 */ /* 0x000fe200078e3cff */
[----:B------:R-:W-:Y:S06]  /*15d70*/  @!P0 BRA `(.L_x_1468) ;  /* 0x0000000000048947 */ /* 0x000fec0003800000 */
[----:B------:R-:W-:Y:S01]  /*15d80*/  BPT.TRAP 0x1 ;  /* 0x000000040000795c */ /* 0x000fe20000300000 */
.L_x_1468:
[----:B------:R-:W-:Y:S01]  /*15d90*/  IMAD R23, R23, 0x8, R5 ;  /* 0x0000000817177824 */ /* 0x000fe200078e0205 */
[----:B------:R-:W-:-:S04]  /*15da0*/  SHF.L.U32 R0, R0, 0x1f, RZ ;  /* 0x0000001f00007819 */ /* 0x000fc800000006ff */
[----:B------:R-:W1:Y:S02]  /*15db0*/  SYNCS.PHASECHK.TRANS64.TRYWAIT P1, [R23+URZ+0x22840], R0 ;  /* 0x02284000170075a7 */ /* 0x000e64000802017f */
[----:B-1----:R-:W-:Y:S05]  /*15dc0*/  @!P1 BRA `(.L_x_1469) ;  /* 0x00000024001c9947 */ /* 0x002fea0003800000 */
.L_x_1546:
[----:B------:R-:W-:Y:S05]  /*15dd0*/  @!P0 BRA `(.L_x_1470) ;  /* 0x0000000000048947 */ /* 0x000fea0003800000 */
[----:B------:R-:W-:Y:S01]  /*15de0*/  BPT.TRAP 0x1 ;  /* 0x000000040000795c */ /* 0x000fe20000300000 */
.L_x_1470:
[----:B------:R-:W2:Y:S02]  /*15df0*/  SYNCS.PHASECHK.TRANS64.TRYWAIT P1, [R3+URZ+0x22860], R2 ;  /* 0x02286002030075a7 */ /* 0x000ea4000802017f */
[----:B--2---:R-:W-:Y:S05]  /*15e00*/  @!P1 BRA `(.L_x_1471) ;  /* 0x0000002400209947 */ /* 0x004fea0003800000 */
.L_x_1547:
[----:B------:R-:W-:Y:S05]  /*15e10*/  @!P0 BRA `(.L_x_1472) ;  /* 0x0000000000048947 */ /* 0x000fea0003800000 */
[----:B------:R-:W-:Y:S01]  /*15e20*/  BPT.TRAP 0x1 ;  /* 0x000000040000795c */ /* 0x000fe20000300000 */
.L_x_1472:
[----:B------:R-:W4:Y:S02]  /*15e30*/  SYNCS.PHASECHK.TRANS64.TRYWAIT P1, [R23+URZ+0x22860], R0 ;  /* 0x02286000170075a7 */ /* 0x000f24000802017f */
[----:B----4-:R-:W-:Y:S05]  /*15e40*/  @!P1 BRA `(.L_x_1473) ;  /* 0x0000002400249947 */ /* 0x010fea0003800000 */
.L_x_1548:
[----:B------:R-:W-:Y:S05]  /*15e50*/  @!P0 BRA `(.L_x_1474) ;  /* 0x0000000000048947 */ /* 0x000fea0003800000 */
[----:B------:R-:W-:Y:S01]  /*15e60*/  BPT.TRAP 0x1 ;  /* 0x000000040000795c */ /* 0x000fe20000300000 */
.L_x_1474:
[----:B------:R-:W5:Y:S02]  /*15e70*/  SYNCS.PHASECHK.TRANS64.TRYWAIT P1, [R3+URZ+0x22880], R2 ;  /* 0x02288002030075a7 */ /* 0x000f64000802017f */
[----:B-----5:R-:W-:Y:S05]  /*15e80*/  @!P1 BRA `(.L_x_1475) ;  /* 0x0000002400289947 */ /* 0x020fea0003800000 */
.L_x_1549:
[----:B------:R-:W-:Y:S05]  /*15e90*/  @!P0 BRA `(.L_x_1476) ;  /* 0x0000000000048947 */ /* 0x000fea0003800000 */
[----:B------:R-:W-:Y:S01]  /*15ea0*/  BPT.TRAP 0x1 ;  /* 0x000000040000795c */ /* 0x000fe20000300000 */
.L_x_1476:
[----:B------:R0:W0:Y:S02]  /*15eb0*/  SYNCS.PHASECHK.TRANS64.TRYWAIT P0, [R23+URZ+0x22880], R0 ;  /* 0x02288000170075a7 */ /* 0x000024000800017f */
[----:B0-----:R-:W-:Y:S05]  /*15ec0*/  @!P0 NANOSLEEP.SYNCS 0x989680 ;  /* 0x009896800000895d */ /* 0x001fea0003900000 */
[----:B------:R-:W0:Y:S02]  /*15ed0*/  @!P0 SYNCS.PHASECHK.TRANS64 P0, [R23+URZ+0x22880], R0 ;  /* 0x02288000170085a7 */ /* 0x000e24000800007f */
[----:B0-----:R-:W-:Y:S05]  /*15ee0*/  @!P0 BRA `(.L_x_1476) ;  /* 0xfffffffc00f08947 */ /* 0x001fea000383ffff */
.L_x_1464:
[----:B------:R-:W-:Y:S05]  /*15ef0*/  BSYNC B0 ;  /* 0x0000000000007941 */ /* 0x000fea0003800000 */
.L_x_1463:
[----:B------:R-:W-:Y:S05]  /*15f00*/  EXIT ;  /* 0x000000000000794d */ /* 0x000fea0003800000 */
.L_x_1273:
[----:B0-----:R-:W-:-:S04]  /*15f10*/  IMAD.U32 R3, RZ, RZ, UR38 ;  /* 0x00000026ff037e24 */ /* 0x001fc8000f8e00ff */
[----:B------:R0:W1:Y:S03]  /*15f20*/  SYNCS.PHASECHK.TRANS64.TRYWAIT P1, [R3+URZ+0x22800], R0 ;  /* 0x02280000030075a7 */ /* 0x000066000802017f */
[----:B-1----:R-:W-:Y:S05]  /*15f30*/  @!P1 NANOSLEEP.SYNCS 0x989680 ;  /* 0x009896800000995d */ /* 0x002fea0003900000 */
[----:B------:R-:W1:Y:S02]  /*15f40*/  @!P1 SYNCS.PHASECHK.TRANS64 P1, [R3+URZ+0x22800], R0 ;  /* 0x02280000030095a7 */ /* 0x000e64000802007f */
[----:B-1----:R-:W-:Y:S05]  /*15f50*/  @!P1 BRA `(.L_x_1273) ;  /* 0xfffffffc00ec9947 */ /* 0x002fea000383ffff */
[----:B------:R-:W-:Y:S05]  /*15f60*/  BRA `(.L_x_1477) ;  /* 0xfffffebc00387947 */ /* 0x000fea000383ffff */
.L_x_1277:
[----:B-1----:R1:W2:Y:S02]  /*15f70*/  SYNCS.PHASECHK.TRANS64.TRYWAIT P1, [R3+URZ+0x22830], R0 ;  /* 0x02283000030075a7 */ /* 0x0022a4000802017f */
[----:B--2---:R-:W-:Y:S05]  /*15f80*/  @!P1 NANOSLEEP.SYNCS 0x989680 ;  /* 0x009896800000995d */ /* 0x004fea0003900000 */
[----:B------:R-:W2:Y:S02]  /*15f90*/  @!P1 SYNCS.PHASECHK.TRANS64 P1, [R3+URZ+0x22830], R0 ;  /* 0x02283000030095a7 */ /* 0x000ea4000802007f */
[----:B--2---:R-:W-:Y:S05]  /*15fa0*/  @!P1 BRA `(.L_x_1277) ;  /* 0xfffffffc00f09947 */ /* 0x004fea000383ffff */
[----:B------:R-:W-:Y:S05]  /*15fb0*/  BRA `(.L_x_1276) ;  /* 0xfffffebc00547947 */ /* 0x000fea000383ffff */
.L_x_1294:
[----:B-1----:R-:W-:-:S04]  /*15fc0*/  IMAD.U32 R5, RZ, RZ, UR4 ;  /* 0x00000004ff057e24 */ /* 0x002fc8000f8e00ff */
[----:B------:R1:W2:Y:S03]  /*15fd0*/  SYNCS.PHASECHK.TRANS64.TRYWAIT P1, [R5+URZ+0x22830], R4 ;  /* 0x02283004050075a7 */ /* 0x0002a6000802017f */
[----:B--2---:R-:W-:Y:S05]  /*15fe0*/  @!P1 NANOSLEEP.SYNCS 0x989680 ;  /* 0x009896800000995d */ /* 0x004fea0003900000 */
[----:B------:R-:W2:Y:S02]  /*15ff0*/  @!P1 SYNCS.PHASECHK.TRANS64 P1, [R5+URZ+0x22830], R4 ;  /* 0x02283004050095a7 */ /* 0x000ea4000802007f */
[----:B--2---:R-:W-:Y:S05]  /*16000*/  @!P1 BRA `(.L_x_1294) ;  /* 0xfffffffc00ec9947 */ /* 0x004fea000383ffff */
[----:B------:R-:W-:Y:S05]  /*16010*/  BRA `(.L_x_1291) ;  /* 0xfffffeec00c07947 */ /* 0x000fea000383ffff */
.L_x_1298:
[----:B-1----:R-:W-:-:S04]  /*16020*/  IMAD.U32 R5, RZ, RZ, UR4 ;  /* 0x00000004ff057e24 */ /* 0x002fc8000f8e00ff */
[----:B------:R1:W2:Y:S03]  /*16030*/  SYNCS.PHASECHK.TRANS64.TRYWAIT P1, [R5+URZ+0x22850], R4 ;  /* 0x02285004050075a7 */ /* 0x0002a6000802017f */
[----:B--2---:R-:W-:Y:S05]  /*16040*/  @!P1 NANOSLEEP.SYNCS 0x989680 ;  /* 0x009896800000995d */ /* 0x004fea0003900000 */
[----:B------:R-:W2:Y:S02]  /*16050*/  @!P1 SYNCS.PHASECHK.TRANS64 P1, [R5+URZ+0x22850], R4 ;  /* 0x02285004050095a7 */ /* 0x000ea4000802007f */
[----:B--2---:R-:W-:Y:S05]  /*16060*/  @!P1 BRA `(.L_x_1298) ;  /* 0xfffffffc00ec9947 */ /* 0x004fea000383ffff */
[----:B------:R-:W-:Y:S05]  /*16070*/  BRA `(.L_x_1295) ;  /* 0xfffffef000807947 */ /* 0x000fea000383ffff */
.L_x_1317:
[----:B-1----:R-:W-:-:S04]  /*16080*/  IMAD.U32 R5, RZ, RZ, UR6 ;  /* 0x00000006ff057e24 */ /* 0x002fc8000f8e00ff */
[----:B------:R1:W2:Y:S03]  /*16090*/  SYNCS.PHASECHK.TRANS64.TRYWAIT P1, [R5+URZ+0x22830], R4 ;  /* 0x02283004050075a7 */ /* 0x0002a6000802017f */
[----:B--2---:R-:W-:Y:S05]  /*160a0*/  @!P1 NANOSLEEP.SYNCS 0x989680 ;  /* 0x009896800000995d */ /* 0x004fea0003900000 */
[----:B------:R-:W2:Y:S02]  /*160b0*/  @!P1 SYNCS.PHASECHK.TRANS64 P1, [R5+URZ+0x22830], R4 ;  /* 0x02283004050095a7 */ /* 0x000ea4000802007f */
[----:B--2---:R-:W-:Y:S05]  /*160c0*/  @!P1 BRA `(.L_x_1317) ;  /* 0xfffffffc00ec9947 */ /* 0x004fea000383ffff */
[----:B------:R-:W-:Y:S05]  /*160d0*/  BRA `(.L_x_1314) ;  /* 0xffffff2000047947 */ /* 0x000fea000383ffff */
.L_x_1321:
[----:B-1----:R-:W-:-:S04]  /*160e0*/  IMAD.U32 R5, RZ, RZ, UR6 ;  /* 0x00000006ff057e24 */ /* 0x002fc8000f8e00ff */
[----:B------:R1:W2:Y:S03]  /*160f0*/  SYNCS.PHASECHK.TRANS64.TRYWAIT P1, [R5+URZ+0x22850], R4 ;  /* 0x02285004050075a7 */ /* 0x0002a6000802017f */
[----:B--2---:R-:W-:Y:S05]  /*16100*/  @!P1 NANOSLEEP.SYNCS 0x989680 ;  /* 0x009896800000995d */ /* 0x004fea0003900000 */
[----:B------:R-:W2:Y:S02]  /*16110*/  @!P1 SYNCS.PHASECHK.TRANS64 P1, [R5+URZ+0x22850], R4 ;  /* 0x02285004050095a7 */ /* 0x000ea4000802007f */
[----:B--2---:R-:W-:Y:S05]  /*16120*/  @!P1 BRA `(.L_x_1321) ;  /* 0xfffffffc00ec9947 */ /* 0x004fea000383ffff */
[----:B------:R-:W-:Y:S05]  /*16130*/  BRA `(.L_x_1318) ;  /* 0xffffff2000b07947 */ /* 0x000fea000383ffff */
.L_x_1329:
[----:B-1----:R-:W-:-:S04]  /*16140*/  IMAD.U32 R5, RZ, RZ, UR10 ;  /* 0x0000000aff057e24 */ /* 0x002fc8000f8e00ff */
[----:B------:R1:W2:Y:S03]  /*16150*/  SYNCS.PHASECHK.TRANS64.TRYWAIT P1, [R5+URZ+0x22830], R4 ;  /* 0x02283004050075a7 */ /* 0x0002a6000802017f */
[----:B--2---:R-:W-:Y:S05]  /*16160*/  @!P1 NANOSLEEP.SYNCS 0x989680 ;  /* 0x009896800000995d */ /* 0x004fea0003900000 */
[----:B------:R-:W2:Y:S02]  /*16170*/  @!P1 SYNCS.PHASECHK.TRANS64 P1, [R5+URZ+0x22830], R4 ;  /* 0x02283004050095a7 */ /* 0x000ea4000802007f */
[----:B--2---:R-:W-:Y:S05]  /*16180*/  @!P1 BRA `(.L_x_1329) ;  /* 0xfffffffc00ec9947 */ /* 0x004fea000383ffff */
[----:B------:R-:W-:Y:S05]  /*16190*/  BRA `(.L_x_1326) ;  /* 0xffffff3c00847947 */ /* 0x000fea000383ffff */
.L_x_1333:
[----:B-1----:R-:W-:-:S04]  /*161a0*/  IMAD.U32 R5, RZ, RZ, UR10 ;  /* 0x0000000aff057e24 */ /* 0x002fc8000f8e00ff */
[----:B------:R1:W2:Y:S03]  /*161b0*/  SYNCS.PHASECHK.TRANS64.TRYWAIT P1, [R5+URZ+0x22850], R4 ;  /* 0x02285004050075a7 */ /* 0x0002a6000802017f */
[----:B--2---:R-:W-:Y:S05]  /*161c0*/  @!P1 NANOSLEEP.SYNCS 0x989680 ;  /* 0x009896800000995d */ /* 0x004fea0003900000 */
[----:B------:R-:W2:Y:S02]  /*161d0*/  @!P1 SYNCS.PHASECHK.TRANS64 P1, [R5+URZ+0x22850], R4 ;  /* 0x02285004050095a7 */ /* 0x000ea4000802007f */
[----:B--2---:R-:W-:Y:S05]  /*161e0*/  @!P1 BRA `(.L_x_1333) ;  /* 0xfffffffc00ec9947 */ /* 0x004fea000383ffff */
[----:B------:R-:W-:Y:S05]  /*161f0*/  BRA `(.L_x_1330) ;  /* 0xffffff4000247947 */ /* 0x000fea000383ffff */
.L_x_1348:
[----:B-1----:R-:W-:-:S04]  /*16200*/  IMAD.U32 R7, RZ, RZ, UR5 ;  /* 0x00000005ff077e24 */ /* 0x002fc8000f8e00ff */
[----:B------:R1:W2:Y:S03]  /*16210*/  SYNCS.PHASECHK.TRANS64.TRYWAIT P1, [R7+URZ+0x22850], R6 ;  /* 0x02285006070075a7 */ /* 0x0002a6000802017f */
[----:B--2---:R-:W-:Y:S05]  /*16220*/  @!P1 NANOSLEEP.SYNCS 0x989680 ;  /* 0x009896800000995d */ /* 0x004fea0003900000 */
[----:B------:R-:W2:Y:S02]  /*16230*/  @!P1 SYNCS.PHASECHK.TRANS64 P1, [R7+URZ+0x22850], R6 ;  /* 0x02285006070095a7 */ /* 0x000ea4000802007f */
[----:B--2---:R-:W-:Y:S05]  /*16240*/  @!P1 BRA `(.L_x_1348) ;  /* 0xfffffffc00ec9947 */ /* 0x004fea000383ffff */
[----:B------:R-:W-:Y:S05]  /*16250*/  BRA `(.L_x_1347) ;  /* 0xffffff6800e47947 */ /* 0x000fea000383ffff */
.L_x_1399:
[----:B------:R-:W1:Y:S01]  /*16260*/  S2R R20, SR_TID.X ;  /* 0x0000000000147919 */ /* 0x000e620000002100 */
[----:B------:R-:W-:Y:S02]  /*16270*/  IMAD.MOV.U32 R12, RZ, RZ, RZ ;  /* 0x000000ffff0c7224 */ /* 0x000fe400078e00ff */
[----:B------:R-:W-:Y:S02]  /*16280*/  IMAD.MOV.U32 R11, RZ, RZ, 0x1f ;  /* 0x0000001fff0b7424 */ /* 0x000fe400078e00ff */
[----:B------:R-:W-:Y:S01]  /*16290*/  IMAD.MOV.U32 R15, RZ, RZ, -0x1 ;  /* 0xffffffffff0f7424 */ /* 0x000fe200078e00ff */
[----:B-1----:R-:W-:-:S04]  /*162a0*/  SHF.R.U32.HI R20, RZ, 0x5, R20 ;  /* 0x00000005ff147819 */ /* 0x002fc80000011614 */
[----:B------:R-:W-:-:S05]  /*162b0*/  LOP3.LUT R20, R20, 0x3, RZ, 0xc0, !PT ;  /* 0x0000000314147812 */ /* 0x000fca00078ec0ff */
[----:B------:R-:W-:-:S07]  /*162c0*/  IMAD.MOV.U32 R13, RZ, RZ, R20 ;  /* 0x000000ffff0d7224 */ /* 0x000fce00078e0014 */
[----:B0----5:R-:W-:Y:S05]  /*162d0*/  WARPSYNC.COLLECTIVE R15, `(.L_x_1478) ;  /* 0x000000000f087348 */ /* 0x021fea0003c00000 */
[----:B------:R1:W2:Y:S02]  /*162e0*/  SHFL.IDX P6, R14, R13, R12, R11 ;  /* 0x0000000c0d0e7389 */ /* 0x0002a400000c000b */
[----:B012--5:R-:W-:Y:S01]  /*162f0*/  ENDCOLLECTIVE ;  /* 0x000000000000791b */ /* 0x027fe20003800000 */
.L_x_1478:
[----:B------:R-:W-:Y:S05]  /*16300*/  BRA `(.L_x_1479) ;  /* 0xffffffb800ac7947 */ /* 0x000fea000383ffff */
.L_x_1402:
[----:B-1----:R1:W2:Y:S02]  /*16310*/  SYNCS.PHASECHK.TRANS64.TRYWAIT P0, [R0+URZ+0x22880], R21 ;  /* 0x02288015000075a7 */ /* 0x0022a4000800017f */
[----:B--2---:R-:W-:Y:S05]  /*16320*/  @!P0 NANOSLEEP.SYNCS 0x989680 ;  /* 0x009896800000895d */ /* 0x004fea0003900000 */
[----:B------:R-:W2:Y:S02]  /*16330*/  @!P0 SYNCS.PHASECHK.TRANS64 P0, [R0+URZ+0x22880], R21 ;  /* 0x02288015000085a7 */ /* 0x000ea4000800007f */
[----:B--2---:R-:W-:Y:S05]  /*16340*/  @!P0 BRA `(.L_x_1402) ;  /* 0xfffffffc00f08947 */ /* 0x004fea000383ffff */
[----:B------:R-:W-:Y:S05]  /*16350*/  BRA `(.L_x_1480) ;  /* 0xffffffbc00507947 */ /* 0x000fea000383ffff */
.L_x_1403:
[----:B------:R-:W-:Y:S01]  /*16360*/  BSSY B0, `(.L_x_1481) ;  /* 0x0000008000007945 */ /* 0x000fe20003800000 */
[----:B------:R-:W-:Y:S02]  /*16370*/  IMAD.MOV.U32 R13, RZ, RZ, R10 ;  /* 0x000000ffff0d7224 */ /* 0x000fe400078e000a */
[----:B------:R-:W-:Y:S02]  /*16380*/  IMAD.MOV.U32 R12, RZ, RZ, RZ ;  /* 0x000000ffff0c7224 */ /* 0x000fe400078e00ff */
[----:B------:R-:W-:Y:S02]  /*16390*/  IMAD.MOV.U32 R11, RZ, RZ, 0x1c1f ;  /* 0x00001c1fff0b7424 */ /* 0x000fe400078e00ff */
[----:B------:R-:W-:-:S07]  /*163a0*/  IMAD.MOV.U32 R15, RZ, RZ, -0x1 ;  /* 0xffffffffff0f7424 */ /* 0x000fce00078e00ff */
[----:B-1----:R-:W-:Y:S05]  /*163b0*/  WARPSYNC.COLLECTIVE R15, `(.L_x_1482) ;  /* 0x000000000f087348 */ /* 0x002fea0003c00000 */
[----:B------:R0:W2:Y:S02]  /*163c0*/  SHFL.IDX P6, R14, R13, R12, R11 ;  /* 0x0000000c0d0e7389 */ /* 0x0000a400000c000b */
[----:B012---:R-:W-:Y:S01]  /*163d0*/  ENDCOLLECTIVE ;  /* 0x000000000000791b */ /* 0x007fe20003800000 */
.L_x_1482:
[----:B------:R-:W-:Y:S05]  /*163e0*/  BSYNC B0 ;  /* 0x0000000000007941 */ /* 0x000fea0003800000 */
.L_x_1481:
        /* <DEDUP_REMOVED lines=13> */
.L_x_1483:
[----:B------:R-:W-:Y:S02]  /*164c0*/  IMAD.MOV.U32 R13, RZ, RZ, R10 ;  /* 0x000000ffff0d7224 */ /* 0x000fe400078e000a */
[----:B------:R-:W-:Y:S02]  /*164d0*/  IMAD.MOV.U32 R12, RZ, RZ, 0x1 ;  /* 0x00000001ff0c7424 */ /* 0x000fe400078e00ff */
[----:B------:R-:W-:-:S07]  /*164e0*/  IMAD.MOV.U32 R2, RZ, RZ, R14 ;  /* 0x000000ffff027224 */ /* 0x000fce00078e000e */
[----:B------:R-:W-:Y:S05]  /*164f0*/  WARPSYNC.COLLECTIVE R15, `(.L_x_1484) ;  /* 0x000000000f087348 */ /* 0x000fea0003c00000 */
[----:B------:R0:W1:Y:S02]  /*16500*/  SHFL.IDX P6, R14, R13, R12, R11 ;  /* 0x0000000c0d0e7389 */ /* 0x00006400000c000b */
[----:B01----:R-:W-:Y:S01]  /*16510*/  ENDCOLLECTIVE ;  /* 0x000000000000791b */ /* 0x003fe20003800000 */
.L_x_1484:
        /* <DEDUP_REMOVED lines=14> */
.L_x_1485:
[----:B------:R-:W-:Y:S02]  /*16600*/  IMAD.MOV.U32 R13, RZ, RZ, R10 ;  /* 0x000000ffff0d7224 */ /* 0x000fe400078e000a */
[----:B------:R-:W-:Y:S02]  /*16610*/  IMAD.MOV.U32 R12, RZ, RZ, 0x2 ;  /* 0x00000002ff0c7424 */ /* 0x000fe400078e00ff */
[----:B------:R-:W-:-:S07]  /*16620*/  IMAD.MOV.U32 R2, RZ, RZ, R14 ;  /* 0x000000ffff027224 */ /* 0x000fce00078e000e */
[----:B------:R-:W-:Y:S05]  /*16630*/  WARPSYNC.COLLECTIVE R15, `(.L_x_1486) ;  /* 0x000000000f087348 */ /* 0x000fea0003c00000 */
[----:B------:R0:W1:Y:S02]  /*16640*/  SHFL.IDX P6, R14, R13, R12, R11 ;  /* 0x0000000c0d0e7389 */ /* 0x00006400000c000b */
[----:B01----:R-:W-:Y:S01]  /*16650*/  ENDCOLLECTIVE ;  /* 0x000000000000791b */ /* 0x003fe20003800000 */
.L_x_1486:
        /* <DEDUP_REMOVED lines=14> */
.L_x_1487:
[----:B------:R-:W-:Y:S02]  /*16740*/  IMAD.MOV.U32 R13, RZ, RZ, R10 ;  /* 0x000000ffff0d7224 */ /* 0x000fe400078e000a */
[----:B------:R-:W-:Y:S02]  /*16750*/  IMAD.MOV.U32 R12, RZ, RZ, 0x3 ;  /* 0x00000003ff0c7424 */ /* 0x000fe400078e00ff */
[----:B------:R-:W-:-:S07]  /*16760*/  IMAD.MOV.U32 R2, RZ, RZ, R14 ;  /* 0x000000ffff027224 */ /* 0x000fce00078e000e */
[----:B------:R-:W-:Y:S05]  /*16770*/  WARPSYNC.COLLECTIVE R15, `(.L_x_1488) ;  /* 0x000000000f087348 */ /* 0x000fea0003c00000 */
[----:B------:R0:W1:Y:S02]  /*16780*/  SHFL.IDX P6, R14, R13, R12, R11 ;  /* 0x0000000c0d0e7389 */ /* 0x00006400000c000b */
[----:B01----:R-:W-:Y:S01]  /*16790*/  ENDCOLLECTIVE ;  /* 0x000000000000791b */ /* 0x003fe20003800000 */
.L_x_1488:
        /* <DEDUP_REMOVED lines=14> */
.L_x_1489:
[----:B------:R-:W-:Y:S01]  /*16880*/  @!PT LDS RZ, [RZ] ;  /* 0x00000000fffff984 */ /* 0x000fe20000000800 */
[----:B------:R-:W-:Y:S01]  /*16890*/  @!PT LDS RZ, [RZ] ;  /* 0x00000000fffff984 */ /* 0x000fe20000000800 */
[----:B------:R-:W-:Y:S01]  /*168a0*/  @!PT LDS RZ, [RZ] ;  /* 0x00000000fffff984 */ /* 0x000fe20000000800 */
[----:B------:R0:W-:Y:S02]  /*168b0*/  LDGSTS.E.BYPASS.LTC128B.128 [R7+0xa400], desc[UR44][R2.64+0x40], !P0 ;  /* 0x0a40004002077fae */ /* 0x0001e4000c101d6c */
[----:B0-----:R-:W-:Y:S01]  /*168c0*/  IMAD.MOV.U32 R2, RZ, RZ, R14 ;  /* 0x000000ffff027224 */ /* 0x001fe200078e000e */
[----:B------:R-:W-:Y:S06]  /*168d0*/  BRA `(.L_x_1490) ;  /* 0xffffffb800e87947 */ /* 0x000fec000383ffff */
.L_x_1408:
[----:B---3--:R3:W4:Y:S02]  /*168e0*/  SYNCS.PHASECHK.TRANS64.TRYWAIT P0, [R0+URZ+0x22840], R21 ;  /* 0x02284015000075a7 */ /* 0x008724000800017f */
[----:B----4-:R-:W-:Y:S05]  /*168f0*/  @!P0 NANOSLEEP.SYNCS 0x989680 ;  /* 0x009896800000895d */ /* 0x010fea0003900000 */
[----:B------:R-:W4:Y:S02]  /*16900*/  @!P0 SYNCS.PHASECHK.TRANS64 P0, [R0+URZ+0x22840], R21 ;  /* 0x02284015000085a7 */ /* 0x000f24000800007f */
[----:B----4-:R-:W-:Y:S05]  /*16910*/  @!P0 BRA `(.L_x_1408) ;  /* 0xfffffffc00f08947 */ /* 0x010fea000383ffff */
[----:B------:R-:W-:Y:S05]  /*16920*/  BRA `(.L_x_1491) ;  /* 0xffffffbc00487947 */ /* 0x000fea000383ffff */
.L_x_1409:
[----:B------:R-:W-:Y:S01]  /*16930*/  BSSY B0, `(.L_x_1492) ;  /* 0x0000008000007945 */ /* 0x000fe20003800000 */
[----:B------:R-:W-:Y:S02]  /*16940*/  IMAD.MOV.U32 R13, RZ, RZ, R5 ;  /* 0x000000ffff0d7224 */ /* 0x000fe400078e0005 */
[----:B------:R-:W-:Y:S02]  /*16950*/  IMAD.MOV.U32 R12, RZ, RZ, RZ ;  /* 0x000000ffff0c7224 */ /* 0x000fe400078e00ff */
[----:B------:R-:W-:Y:S02]  /*16960*/  IMAD.MOV.U32 R11, RZ, RZ, 0x1c1f ;  /* 0x00001c1fff0b7424 */ /* 0x000fe400078e00ff */
[----:B------:R-:W-:-:S07]  /*16970*/  IMAD.MOV.U32 R15, RZ, RZ, -0x1 ;  /* 0xffffffffff0f7424 */ /* 0x000fce00078e00ff */
[----:B-123--:R-:W-:Y:S05]  /*16980*/  WARPSYNC.COLLECTIVE R15, `(.L_x_1493) ;  /* 0x000000000f087348 */ /* 0x00efea0003c00000 */
[----:B------:R0:W4:Y:S02]  /*16990*/  SHFL.IDX P6, R14, R13, R12, R11 ;  /* 0x0000000c0d0e7389 */ /* 0x00012400000c000b */
[----:B01234-:R-:W-:Y:S01]  /*169a0*/  ENDCOLLECTIVE ;  /* 0x000000000000791b */ /* 0x01ffe20003800000 */
.L_x_1493:
[----:B------:R-:W-:Y:S05]  /*169b0*/  BSYNC B0 ;  /* 0x0000000000007941 */ /* 0x000fea0003800000 */
.L_x_1492:
        /* <DEDUP_REMOVED lines=12> */
.L_x_1494:
[----:B------:R-:W-:Y:S01]  /*16a80*/  @P3 IMAD.IADD R9, R22, 0x1, R6 ;  /* 0x0000000116093824 */ /* 0x000fe200078e0206 */
[----:B------:R0:W-:Y:S01]  /*16a90*/  STL [R1], R8 ;  /* 0x0000000801007387 */ /* 0x0001e20000100800 */
        /* <DEDUP_REMOVED lines=16> */
.L_x_1495:
        /* <DEDUP_REMOVED lines=12> */
.L_x_1496:
[----:B------:R-:W-:Y:S02]  /*16c60*/  IMAD.MOV.U32 R13, RZ, RZ, R5 ;  /* 0x000000ffff0d7224 */ /* 0x000fe400078e0005 */
[----:B------:R-:W-:Y:S02]  /*16c70*/  IMAD.MOV.U32 R12, RZ, RZ, 0x2 ;  /* 0x00000002ff0c7424 */ /* 0x000fe400078e00ff */
[----:B------:R-:W-:-:S07]  /*16c80*/  IMAD.MOV.U32 R3, RZ, RZ, R14 ;  /* 0x000000ffff037224 */ /* 0x000fce00078e000e */
[----:B------:R-:W-:Y:S05]  /*16c90*/  WARPSYNC.COLLECTIVE R15, `(.L_x_1497) ;  /* 0x000000000f087348 */ /* 0x000fea0003c00000 */
[----:B------:R0:W1:Y:S02]  /*16ca0*/  SHFL.IDX P6, R14, R13, R12, R11 ;  /* 0x0000000c0d0e7389 */ /* 0x00006400000c000b */
[----:B01----:R-:W-:Y:S01]  /*16cb0*/  ENDCOLLECTIVE ;  /* 0x000000000000791b */ /* 0x003fe20003800000 */
.L_x_1497:
[----:B------:R-:W-:-:S05]  /*16cc0*/  @P3 IADD3 R3, P0, R33, R3, RZ ;  /* 0x0000000321033210 */ /* 0x000fca0007f1e0ff */
[----:B------:R-:W-:-:S05]  /*16cd0*/  @P3 IMAD.X R2, RZ, RZ, R2, P0 ;  /* 0x000000ffff023224 */ /* 0x000fca00000e0602 */
[----:B------:R-:W-:Y:S01]  /*16ce0*/  @P3 LOP3.LUT R3, R3, R2, RZ, 0x3c, !PT ;  /* 0x0000000203033212 */ /* 0x000fe200078e3cff */
[----:B------:R-:W-:-:S03]  /*16cf0*/  IMAD.MOV.U32 R13, RZ, RZ, R4 ;  /* 0x000000ffff0d7224 */ /* 0x000fc600078e0004 */
[----:B------:R-:W-:-:S04]  /*16d00*/  @P3 LOP3.LUT R2, R3, R2, RZ, 0x3c, !PT ;  /* 0x0000000203023212 */ /* 0x000fc800078e3cff */
[----:B------:R-:W-:-:S05]  /*16d10*/  @P3 LOP3.LUT R3, R3, R2, RZ, 0x3c, !PT ;  /* 0x0000000203033212 */ /* 0x000fca00078e3cff */
[----:B------:R-:W-:Y:S01]  /*16d20*/  @!PT LDS RZ, [RZ] ;  /* 0x00000000fffff984 */ /* 0x000fe20000000800 */
[----:B------:R-:W-:Y:S01]  /*16d30*/  @!PT LDS RZ, [RZ] ;  /* 0x00000000fffff984 */ /* 0x000fe20000000800 */
[----:B------:R-:W-:Y:S01]  /*16d40*/  @!PT LDS RZ, [RZ] ;  /* 0x00000000fffff984 */ /* 0x000fe20000000800 */
[----:B------:R-:W-:Y:S04]  /*16d50*/  @P3 LDGSTS.E.BYPASS.LTC128B.128 [R9+0x16c00], desc[UR44][R2.64], !P4 ;  /* 0x16c0000002093fae */ /* 0x000fe8000e101d6c */
[----:B------:R-:W-:Y:S04]  /*16d60*/  @P3 LDGSTS.E.BYPASS.LTC128B.128 [R9+0x18c00], desc[UR44][R2.64+0x40], !P5 ;  /* 0x18c0004002093fae */ /* 0x000fe8000e901d6c */
[----:B------:R0:W-:Y:S02]  /*16d70*/  @P3 LDGSTS.E.BYPASS.LTC128B.128 [R9+0x1ac00], desc[UR44][R2.64+0x80], !P1 ;  /* 0x1ac0008002093fae */ /* 0x0001e4000c901d6c */
[----:B0-----:R-:W-:-:S07]  /*16d80*/  IMAD.MOV.U32 R2, RZ, RZ, R14 ;  /* 0x000000ffff027224 */ /* 0x001fce00078e000e */
[----:B------:R-:W-:Y:S05]  /*16d90*/  WARPSYNC.COLLECTIVE R15, `(.L_x_1498) ;  /* 0x000000000f087348 */ /* 0x000fea0003c00000 */
[----:B------:R0:W1:Y:S02]  /*16da0*/  SHFL.IDX P6, R14, R13, R12, R11 ;  /* 0x0000000c0d0e7389 */ /* 0x00006400000c000b */
[----:B01----:R-:W-:Y:S01]  /*16db0*/  ENDCOLLECTIVE ;  /* 0x000000000000791b */ /* 0x003fe20003800000 */
.L_x_1498:
[----:B------:R-:W-:Y:S02]  /*16dc0*/  IMAD.MOV.U32 R13, RZ, RZ, R5 ;  /* 0x000000ffff0d7224 */ /* 0x000fe400078e0005 */
[----:B------:R-:W-:Y:S02]  /*16dd0*/  IMAD.MOV.U32 R12, RZ, RZ, 0x3 ;  /* 0x00000003ff0c7424 */ /* 0x000fe400078e00ff */
[----:B------:R-:W-:-:S07]  /*16de0*/  IMAD.MOV.U32 R3, RZ, RZ, R14 ;  /* 0x000000ffff037224 */ /* 0x000fce00078e000e */
[----:B------:R-:W-:Y:S05]  /*16df0*/  WARPSYNC.COLLECTIVE R15, `(.L_x_1499) ;  /* 0x000000000f087348 */ /* 0x000fea0003c00000 */
[----:B------:R0:W1:Y:S02]  /*16e00*/  SHFL.IDX P6, R14, R13, R12, R11 ;  /* 0x0000000c0d0e7389 */ /* 0x00006400000c000b */
[----:B01----:R-:W-:Y:S01]  /*16e10*/  ENDCOLLECTIVE ;  /* 0x000000000000791b */ /* 0x003fe20003800000 */
.L_x_1499:
        /* <DEDUP_REMOVED lines=10> */
[----:B------:R0:W-:Y:S04]  /*16ec0*/  @P2 LDGSTS.E.BYPASS.LTC128B.128 [R7+0x17400], desc[UR44][R2.64], !P4 ;  /* 0x1740000002072fae */ /* 0x0001e8000e101d6c */
[----:B------:R0:W-:Y:S01]  /*16ed0*/  @P2 LDGSTS.E.BYPASS.LTC128B.128 [R7+0x19400], desc[UR44][R2.64+0x40], !P5 ;  /* 0x1940004002072fae */ /* 0x0001e2000e901d6c */
[----:B------:R-:W-:-:S03]  /*16ee0*/  LOP3.LUT P5, RZ, R8, 0x20000000, RZ, 0xc0, !PT ;  /* 0x2000000008ff7812 */ /* 0x000fc600078ac0ff */
[----:B------:R0:W-:Y:S10]  /*16ef0*/  @P2 LDGSTS.E.BYPASS.LTC128B.128 [R7+0x1b400], desc[UR44][R2.64+0x80], !P1 ;  /* 0x1b40008002072fae */ /* 0x0001f4000c901d6c */
[----:B0-----:R-:W-:Y:S05]  /*16f00*/  WARPSYNC.COLLECTIVE R15, `(.L_x_1500) ;  /* 0x000000000f087348 */ /* 0x001fea0003c00000 */
[----:B------:R1:W2:Y:S02]  /*16f10*/  SHFL.IDX P6, R14, R13, R12, R11 ;  /* 0x0000000c0d0e7389 */ /* 0x0002a400000c000b */
[----:B012---:R-:W-:Y:S01]  /*16f20*/  ENDCOLLECTIVE ;  /* 0x000000000000791b */ /* 0x007fe20003800000 */
.L_x_1500:
[----:B------:R-:W-:Y:S05]  /*16f30*/  BRA `(.L_x_1501) ;  /* 0xffffffb800b87947 */ /* 0x000fea000383ffff */
.L_x_1414:
[----:B------:R-:W-:Y:S02]  /*16f40*/  IMAD.MOV.U32 R13, RZ, RZ, R4 ;  /* 0x000000ffff0d7224 */ /* 0x000fe400078e0004 */
[----:B------:R-:W-:Y:S02]  /*16f50*/  IMAD.MOV.U32 R12, RZ, RZ, RZ ;  /* 0x000000ffff0c7224 */ /* 0x000fe400078e00ff */
[----:B------:R-:W-:Y:S02]  /*16f60*/  IMAD.MOV.U32 R11, RZ, RZ, 0x1c1f ;  /* 0x00001c1fff0b7424 */ /* 0x000fe400078e00ff */
[----:B------:R-:W-:Y:S02]  /*16f70*/  IMAD.MOV.U32 R15, RZ, RZ, -0x1 ;  /* 0xffffffffff0f7424 */ /* 0x000fe400078e00ff */
[----:B------:R-:W-:Y:S02]  /*16f80*/  IMAD R5, R6, UR37, RZ ;  /* 0x0000002506057c24 */ /* 0x000fe4000f8e02ff */
[----:B------:R-:W-:-:S07]  /*16f90*/  VIADD R6, R9, UR38 ;  /* 0x0000002609067c36 */ /* 0x000fce0008000000 */
[----:B-----5:R-:W-:Y:S05]  /*16fa0*/  WARPSYNC.COLLECTIVE R15, `(.L_x_1502) ;  /* 0x000000000f087348 */ /* 0x020fea0003c00000 */
[----:B------:R0:W1:Y:S02]  /*16fb0*/  SHFL.IDX P6, R14, R13, R12, R11 ;  /* 0x0000000c0d0e7389 */ /* 0x00006400000c000b */
[----:B01---5:R-:W-:Y:S01]  /*16fc0*/  ENDCOLLECTIVE ;  /* 0x000000000000791b */ /* 0x023fe20003800000 */
.L_x_1502:
[C---:B------:R-:W-:Y:S01]  /*16fd0*/  VIADD R8, R6.reuse, 0x20 ;  /* 0x0000002006087836 */ /* 0x040fe20000000000 */
[----:B------:R-:W-:Y:S01]  /*16fe0*/  ISETP.GE.AND P0, PT, R6, R5, PT ;  /* 0x000000050600720c */ /* 0x000fe20003f06270 */
[----:B------:R-:W-:Y:S02]  /*16ff0*/  IMAD.MOV.U32 R13, RZ, RZ, R0 ;  /* 0x000000ffff0d7224 */ /* 0x000fe400078e0000 */
[----:B------:R-:W-:-:S10]  /*17000*/  IMAD.MOV.U32 R2, RZ, RZ, R14 ;  /* 0x000000ffff027224 */ /* 0x000fd400078e000e */
[----:B------:R-:W-:Y:S05]  /*17010*/  WARPSYNC.COLLECTIVE R15, `(.L_x_1503) ;  /* 0x000000000f087348 */ /* 0x000fea0003c00000 */
[----:B------:R0:W1:Y:S02]  /*17020*/  SHFL.IDX P6, R14, R13, R12, R11 ;  /* 0x0000000c0d0e7389 */ /* 0x00006400000c000b */
[----:B01----:R-:W-:Y:S01]  /*17030*/  ENDCOLLECTIVE ;  /* 0x000000000000791b */ /* 0x003fe20003800000 */
.L_x_1503:
[----:B------:R-:W-:Y:S02]  /*17040*/  IMAD.MOV.U32 R13, RZ, RZ, R4 ;  /* 0x000000ffff0d7224 */ /* 0x000fe400078e0004 */
[----:B------:R-:W-:Y:S02]  /*17050*/  IMAD.MOV.U32 R12, RZ, RZ, 0x1 ;  /* 0x00000001ff0c7424 */ /* 0x000fe400078e00ff */
[----:B------:R-:W-:-:S07]  /*17060*/  IMAD.MOV.U32 R3, RZ, RZ, R14 ;  /* 0x000000ffff037224 */ /* 0x000fce00078e000e */
[----:B------:R-:W-:Y:S05]  /*17070*/  WARPSYNC.COLLECTIVE R15, `(.L_x_1504) ;  /* 0x000000000f087348 */ /* 0x000fea0003c00000 */
[----:B------:R0:W1:Y:S02]  /*17080*/  SHFL.IDX P6, R14, R13, R12, R11 ;  /* 0x0000000c0d0e7389 */ /* 0x00006400000c000b */
[----:B01----:R-:W-:Y:S01]  /*17090*/  ENDCOLLECTIVE ;  /* 0x000000000000791b */ /* 0x003fe20003800000 */
.L_x_1504:
        /* <DEDUP_REMOVED lines=18> */
.L_x_1505:
[----:B------:R-:W-:Y:S02]  /*171c0*/  IMAD.MOV.U32 R13, RZ, RZ, R4 ;  /* 0x000000ffff0d7224 */ /* 0x000fe400078e0004 */
[----:B------:R-:W-:Y:S02]  /*171d0*/  IMAD.MOV.U32 R12, RZ, RZ, 0x2 ;  /* 0x00000002ff0c7424 */ /* 0x000fe400078e00ff */
[----:B------:R-:W-:-:S07]  /*171e0*/  IMAD.MOV.U32 R3, RZ, RZ, R14 ;  /* 0x000000ffff037224 */ /* 0x000fce00078e000e */
[----:B------:R-:W-:Y:S05]  /*171f0*/  WARPSYNC.COLLECTIVE R15, `(.L_x_1506) ;  /* 0x000000000f087348 */ /* 0x000fea0003c00000 */
[----:B------:R0:W1:Y:S02]  /*17200*/  SHFL.IDX P6, R14, R13, R12, R11 ;  /* 0x0000000c0d0e7389 */ /* 0x00006400000c000b */
[----:B01----:R-:W-:Y:S01]  /*17210*/  ENDCOLLECTIVE ;  /* 0x000000000000791b */ /* 0x003fe20003800000 */
.L_x_1506:
        /* <DEDUP_REMOVED lines=17> */
.L_x_1507:
[----:B------:R-:W-:Y:S02]  /*17330*/  IMAD.MOV.U32 R13, RZ, RZ, R4 ;  /* 0x000000ffff0d7224 */ /* 0x000fe400078e0004 */
[----:B------:R-:W-:Y:S02]  /*17340*/  IMAD.MOV.U32 R12, RZ, RZ, 0x3 ;  /* 0x00000003ff0c7424 */ /* 0x000fe400078e00ff */
[----:B------:R-:W-:-:S07]  /*17350*/  IMAD.MOV.U32 R3, RZ, RZ, R14 ;  /* 0x000000ffff037224 */ /* 0x000fce00078e000e */
[----:B------:R-:W-:Y:S05]  /*17360*/  WARPSYNC.COLLECTIVE R15, `(.L_x_1508) ;  /* 0x000000000f087348 */ /* 0x000fea0003c00000 */
[----:B------:R0:W1:Y:S02]  /*17370*/  SHFL.IDX P6, R14, R13, R12, R11 ;  /* 0x0000000c0d0e7389 */ /* 0x00006400000c000b */
[----:B01----:R-:W-:Y:S01]  /*17380*/  ENDCOLLECTIVE ;  /* 0x000000000000791b */ /* 0x003fe20003800000 */
.L_x_1508:
[----:B------:R-:W-:-:S05]  /*17390*/  @!P0 IADD3 R3, P4, R33, R3, RZ ;  /* 0x0000000321038210 */ /* 0x000fca0007f9e0ff */
[----:B------:R-:W-:-:S05]  /*173a0*/  @!P0 IMAD.X R2, RZ, RZ, R2, P4 ;  /* 0x000000ffff028224 */ /* 0x000fca00020e0602 */
[----:B------:R-:W-:Y:S01]  /*173b0*/  @!P0 LOP3.LUT R3, R3, R2, RZ, 0x3c, !PT ;  /* 0x0000000203038212 */ /* 0x000fe200078e3cff */
[----:B------:R-:W-:-:S03]  /*173c0*/  IMAD.MOV.U32 R13, RZ, RZ, R0 ;  /* 0x000000ffff0d7224 */ /* 0x000fc600078e0000 */
[----:B------:R-:W-:-:S04]  /*173d0*/  @!P0 LOP3.LUT R2, R3, R2, RZ, 0x3c, !PT ;  /* 0x0000000203028212 */ /* 0x000fc800078e3cff */
[----:B------:R-:W-:Y:S01]  /*173e0*/  @!P0 LOP3.LUT R3, R3, R2, RZ, 0x3c, !PT ;  /* 0x0000000203038212 */ /* 0x000fe200078e3cff */
[----:B------:R-:W-:-:S04]  /*173f0*/  IMAD.MOV.U32 R4, RZ, RZ, R14 ;  /* 0x000000ffff047224 */ /* 0x000fc800078e000e */
[----:B------:R-:W-:Y:S01]  /*17400*/  @!PT LDS RZ, [RZ] ;  /* 0x00000000fffff984 */ /* 0x000fe20000000800 */
[----:B------:R-:W-:Y:S01]  /*17410*/  @!PT LDS RZ, [RZ] ;  /* 0x00000000fffff984 */ /* 0x000fe20000000800 */
[----:B------:R-:W-:Y:S01]  /*17420*/  @!PT LDS RZ, [RZ] ;  /* 0x00000000fffff984 */ /* 0x000fe20000000800 */
[----:B------:R0:W-:Y:S04]  /*17430*/  @!P0 LDGSTS.E.BYPASS.LTC128B.128 [R7+0x11400], desc[UR44][R2.64], !P3 ;  /* 0x1140000002078fae */ /* 0x0001e8000d901d6c */
[----:B------:R0:W-:Y:S04]  /*17440*/  @!P0 LDGSTS.E.BYPASS.LTC128B.128 [R7+0x13400], desc[UR44][R2.64+0x40], !P2 ;  /* 0x1340004002078fae */ /* 0x0001e8000d101d6c */
[----:B------:R0:W-:Y:S02]  /*17450*/  @!P0 LDGSTS.E.BYPASS.LTC128B.128 [R7+0x15400], desc[UR44][R2.64+0x80], !P1 ;  /* 0x1540008002078fae */ /* 0x0001e4000c901d6c */
[----:B0-----:R-:W-:Y:S05]  /*17460*/  WARPSYNC.COLLECTIVE R15, `(.L_x_1509) ;  /* 0x000000000f087348 */ /* 0x001fea0003c00000 */
[----:B------:R1:W2:Y:S02]  /*17470*/  SHFL.IDX P6, R14, R13, R12, R11 ;  /* 0x0000000c0d0e7389 */ /* 0x0002a400000c000b */
[----:B012---:R-:W-:Y:S01]  /*17480*/  ENDCOLLECTIVE ;  /* 0x000000000000791b */ /* 0x007fe20003800000 */
.L_x_1509:
[----:B------:R-:W-:Y:S05]  /*17490*/  BRA `(.L_x_1510) ;  /* 0xffffffbc00cc7947 */ /* 0x000fea000383ffff */
.L_x_1419:
[----:B0-----:R0:W1:Y:S02]  /*174a0*/  SYNCS.PHASECHK.TRANS64.TRYWAIT P0, [R22+URZ+0x22820], R3 ;  /* 0x02282003160075a7 */ /* 0x001064000800017f */
[----:B-1----:R-:W-:Y:S05]  /*174b0*/  @!P0 NANOSLEEP.SYNCS 0x989680 ;  /* 0x009896800000895d */ /* 0x002fea0003900000 */
[----:B------:R-:W1:Y:S02]  /*174c0*/  @!P0 SYNCS.PHASECHK.TRANS64 P0, [R22+URZ+0x22820], R3 ;  /* 0x02282003160085a7 */ /* 0x000e64000800007f */
[----:B-1----:R-:W-:Y:S05]  /*174d0*/  @!P0 BRA `(.L_x_1419) ;  /* 0xfffffffc00f08947 */ /* 0x002fea000383ffff */
[----:B------:R-:W-:Y:S05]  /*174e0*/  BRA `(.L_x_1511) ;  /* 0xffffffc0003c7947 */ /* 0x000fea000383ffff */
.L_x_1423:
[----:B0-----:R0:W1:Y:S02]  /*174f0*/  SYNCS.PHASECHK.TRANS64.TRYWAIT P0, [R0+URZ+0x22880], R10 ;  /* 0x0228800a000075a7 */ /* 0x001064000800017f */
[----:B-1----:R-:W-:Y:S05]  /*17500*/  @!P0 NANOSLEEP.SYNCS 0x989680 ;  /* 0x009896800000895d */ /* 0x002fea0003900000 */
[----:B------:R-:W1:Y:S02]  /*17510*/  @!P0 SYNCS.PHASECHK.TRANS64 P0, [R0+URZ+0x22880], R10 ;  /* 0x0228800a000085a7 */ /* 0x000e64000800007f */
[----:B-1----:R-:W-:Y:S05]  /*17520*/  @!P0 BRA `(.L_x_1423) ;  /* 0xfffffffc00f08947 */ /* 0x002fea000383ffff */
[----:B------:R-:W-:Y:S05]  /*17530*/  BRA `(.L_x_1512) ;  /* 0xffffffc400047947 */ /* 0x000fea000383ffff */
.L_x_1424:
        /* <DEDUP_REMOVED lines=8> */
.L_x_1514:
[----:B------:R-:W-:Y:S05]  /*175c0*/  BSYNC B0 ;  /* 0x0000000000007941 */ /* 0x000fea0003800000 */
.L_x_1513:
        /* <DEDUP_REMOVED lines=10> */
.L_x_1515:
[----:B------:R-:W-:Y:S02]  /*17670*/  IMAD.MOV.U32 R13, RZ, RZ, R26 ;  /* 0x000000ffff0d7224 */ /* 0x000fe400078e001a */
[----:B------:R-:W-:Y:S02]  /*17680*/  IMAD.MOV.U32 R12, RZ, RZ, 0x1 ;  /* 0x00000001ff0c7424 */ /* 0x000fe400078e00ff */
[----:B------:R-:W-:-:S07]  /*17690*/  IMAD.MOV.U32 R2, RZ, RZ, R14 ;  /* 0x000000ffff027224 */ /* 0x000fce00078e000e */
[----:B------:R-:W-:Y:S05]  /*176a0*/  WARPSYNC.COLLECTIVE R15, `(.L_x_1516) ;  /* 0x000000000f087348 */ /* 0x000fea0003c00000 */
[----:B------:R0:W1:Y:S02]  /*176b0*/  SHFL.IDX P6, R14, R13, R12, R11 ;  /* 0x0000000c0d0e7389 */ /* 0x00006400000c000b */
[----:B01----:R-:W-:Y:S01]  /*176c0*/  ENDCOLLECTIVE ;  /* 0x000000000000791b */ /* 0x003fe20003800000 */
.L_x_1516:
        /* <DEDUP_REMOVED lines=12> */
.L_x_1517:
[----:B------:R-:W-:Y:S02]  /*17790*/  IMAD.MOV.U32 R13, RZ, RZ, R26 ;  /* 0x000000ffff0d7224 */ /* 0x000fe400078e001a */
[----:B------:R-:W-:Y:S02]  /*177a0*/  IMAD.MOV.U32 R12, RZ, RZ, 0x2 ;  /* 0x00000002ff0c7424 */ /* 0x000fe400078e00ff */
[----:B------:R-:W-:-:S07]  /*177b0*/  IMAD.MOV.U32 R2, RZ, RZ, R14 ;  /* 0x000000ffff027224 */ /* 0x000fce00078e000e */
[----:B------:R-:W-:Y:S05]  /*177c0*/  WARPSYNC.COLLECTIVE R15, `(.L_x_1518) ;  /* 0x000000000f087348 */ /* 0x000fea0003c00000 */
[----:B------:R0:W1:Y:S02]  /*177d0*/  SHFL.IDX P6, R14, R13, R12, R11 ;  /* 0x0000000c0d0e7389 */ /* 0x00006400000c000b */
[----:B01----:R-:W-:Y:S01]  /*177e0*/  ENDCOLLECTIVE ;  /* 0x000000000000791b */ /* 0x003fe20003800000 */
.L_x_1518:
        /* <DEDUP_REMOVED lines=12> */
.L_x_1519:
[----:B------:R-:W-:Y:S02]  /*178b0*/  IMAD.MOV.U32 R13, RZ, RZ, R26 ;  /* 0x000000ffff0d7224 */ /* 0x000fe400078e001a */
[----:B------:R-:W-:Y:S02]  /*178c0*/  IMAD.MOV.U32 R12, RZ, RZ, 0x3 ;  /* 0x00000003ff0c7424 */ /* 0x000fe400078e00ff */
[----:B------:R-:W-:-:S07]  /*178d0*/  IMAD.MOV.U32 R2, RZ, RZ, R14 ;  /* 0x000000ffff027224 */ /* 0x000fce00078e000e */
[----:B------:R-:W-:Y:S05]  /*178e0*/  WARPSYNC.COLLECTIVE R15, `(.L_x_1520) ;  /* 0x000000000f087348 */ /* 0x000fea0003c00000 */
[----:B------:R0:W1:Y:S02]  /*178f0*/  SHFL.IDX P6, R14, R13, R12, R11 ;  /* 0x0000000c0d0e7389 */ /* 0x00006400000c000b */
[----:B01----:R-:W-:Y:S01]  /*17900*/  ENDCOLLECTIVE ;  /* 0x000000000000791b */ /* 0x003fe20003800000 */
.L_x_1520:
        /* <DEDUP_REMOVED lines=12> */
.L_x_1521:
[----:B------:R-:W-:Y:S01]  /*179d0*/  IMAD.MOV.U32 R2, RZ, RZ, R14 ;  /* 0x000000ffff027224 */ /* 0x000fe200078e000e */
[----:B------:R-:W-:Y:S06]  /*179e0*/  BRA `(.L_x_1522) ;  /* 0xffffffc000947947 */ /* 0x000fec000383ffff */
.L_x_1429:
[----:B---3--:R3:W4:Y:S02]  /*179f0*/  SYNCS.PHASECHK.TRANS64.TRYWAIT P0, [R0+URZ+0x22840], R10 ;  /* 0x0228400a000075a7 */ /* 0x008724000800017f */
[----:B----4-:R-:W-:Y:S05]  /*17a00*/  @!P0 NANOSLEEP.SYNCS 0x989680 ;  /* 0x009896800000895d */ /* 0x010fea0003900000 */
[----:B------:R-:W4:Y:S02]  /*17a10*/  @!P0 SYNCS.PHASECHK.TRANS64 P0, [R0+URZ+0x22840], R10 ;  /* 0x0228400a000085a7 */ /* 0x000f24000800007f */
[----:B----4-:R-:W-:Y:S05]  /*17a20*/  @!P0 BRA `(.L_x_1429) ;  /* 0xfffffffc00f08947 */ /* 0x010fea000383ffff */
[----:B------:R-:W-:Y:S05]  /*17a30*/  BRA `(.L_x_1523) ;  /* 0xffffffc000e87947 */ /* 0x000fea000383ffff */
.L_x_1430:
        /* <DEDUP_REMOVED lines=8> */
.L_x_1525:
[----:B------:R-:W-:Y:S05]  /*17ac0*/  BSYNC B0 ;  /* 0x0000000000007941 */ /* 0x000fea0003800000 */
.L_x_1524:
        /* <DEDUP_REMOVED lines=9> */
.L_x_1526:
[----:B------:R-:W-:Y:S02]  /*17b60*/  IMAD.MOV.U32 R13, RZ, RZ, R8 ;  /* 0x000000ffff0d7224 */ /* 0x000fe400078e0008 */
[----:B------:R-:W-:Y:S02]  /*17b70*/  IMAD.MOV.U32 R12, RZ, RZ, 0x1 ;  /* 0x00000001ff0c7424 */ /* 0x000fe400078e00ff */
[----:B------:R-:W-:-:S07]  /*17b80*/  IMAD.MOV.U32 R2, RZ, RZ, R14 ;  /* 0x000000ffff027224 */ /* 0x000fce00078e000e */
[----:B------:R-:W-:Y:S05]  /*17b90*/  WARPSYNC.COLLECTIVE R15, `(.L_x_1527) ;  /* 0x000000000f087348 */ /* 0x000fea0003c00000 */
[----:B------:R0:W1:Y:S02]  /*17ba0*/  SHFL.IDX P6, R14, R13, R12, R11 ;  /* 0x0000000c0d0e7389 */ /* 0x00006400000c000b */
[----:B01----:R-:W-:Y:S01]  /*17bb0*/  ENDCOLLECTIVE ;  /* 0x000000000000791b */ /* 0x003fe20003800000 */
.L_x_1527:
        /* <DEDUP_REMOVED lines=13> */
.L_x_1528:
[----:B------:R-:W-:Y:S02]  /*17c90*/  IMAD.MOV.U32 R13, RZ, RZ, R8 ;  /* 0x000000ffff0d7224 */ /* 0x000fe400078e0008 */
[----:B------:R-:W-:Y:S02]  /*17ca0*/  IMAD.MOV.U32 R12, RZ, RZ, 0x2 ;  /* 0x00000002ff0c7424 */ /* 0x000fe400078e00ff */
[----:B------:R-:W-:-:S07]  /*17cb0*/  IMAD.MOV.U32 R2, RZ, RZ, R14 ;  /* 0x000000ffff027224 */ /* 0x000fce00078e000e */
[----:B------:R-:W-:Y:S05]  /*17cc0*/  WARPSYNC.COLLECTIVE R15, `(.L_x_1529) ;  /* 0x000000000f087348 */ /* 0x000fea0003c00000 */
[----:B------:R0:W1:Y:S02]  /*17cd0*/  SHFL.IDX P6, R14, R13, R12, R11 ;  /* 0x0000000c0d0e7389 */ /* 0x00006400000c000b */
[----:B01----:R-:W-:Y:S01]  /*17ce0*/  ENDCOLLECTIVE ;  /* 0x000000000000791b */ /* 0x003fe20003800000 */
.L_x_1529:
        /* <DEDUP_REMOVED lines=13> */
.L_x_1530:
[----:B------:R-:W-:Y:S02]  /*17dc0*/  IMAD.MOV.U32 R13, RZ, RZ, R8 ;  /* 0x000000ffff0d7224 */ /* 0x000fe400078e0008 */
[----:B------:R-:W-:Y:S02]  /*17dd0*/  IMAD.MOV.U32 R12, RZ, RZ, 0x3 ;  /* 0x00000003ff0c7424 */ /* 0x000fe400078e00ff */
[----:B------:R-:W-:-:S07]  /*17de0*/  IMAD.MOV.U32 R2, RZ, RZ, R14 ;  /* 0x000000ffff027224 */ /* 0x000fce00078e000e */
[----:B------:R-:W-:Y:S05]  /*17df0*/  WARPSYNC.COLLECTIVE R15, `(.L_x_1531) ;  /* 0x000000000f087348 */ /* 0x000fea0003c00000 */
[----:B------:R0:W1:Y:S02]  /*17e00*/  SHFL.IDX P6, R14, R13, R12, R11 ;  /* 0x0000000c0d0e7389 */ /* 0x00006400000c000b */
[----:B01----:R-:W-:Y:S01]  /*17e10*/  ENDCOLLECTIVE ;  /* 0x000000000000791b */ /* 0x003fe20003800000 */
.L_x_1531:
        /* <DEDUP_REMOVED lines=13> */
.L_x_1532:
[----:B------:R-:W-:Y:S01]  /*17ef0*/  IMAD.MOV.U32 R2, RZ, RZ, R14 ;  /* 0x000000ffff027224 */ /* 0x000fe200078e000e */
[----:B------:R-:W-:Y:S06]  /*17f00*/  BRA `(.L_x_1533) ;  /* 0xffffffc000787947 */ /* 0x000fec000383ffff */
.L_x_1435:
[----:B0-----:R0:W2:Y:S02]  /*17f10*/  SYNCS.PHASECHK.TRANS64.TRYWAIT P1, [R0+URZ+0x22870], R3 ;  /* 0x02287003000075a7 */ /* 0x0010a4000802017f */
[----:B--2---:R-:W-:Y:S05]  /*17f20*/  @!P1 NANOSLEEP.SYNCS 0x989680 ;  /* 0x009896800000995d */ /* 0x004fea0003900000 */
[----:B------:R-:W2:Y:S02]  /*17f30*/  @!P1 SYNCS.PHASECHK.TRANS64 P1, [R0+URZ+0x22870], R3 ;  /* 0x02287003000095a7 */ /* 0x000ea4000802007f */
[----:B--2---:R-:W-:Y:S05]  /*17f40*/  @!P1 BRA `(.L_x_1435) ;  /* 0xfffffffc00f09947 */ /* 0x004fea000383ffff */
[----:B------:R-:W-:Y:S05]  /*17f50*/  BRA `(.L_x_1534) ;  /* 0xffffffc000e47947 */ /* 0x000fea000383ffff */
.L_x_1437:
[----:B0-----:R0:W1:Y:S02]  /*17f60*/  SYNCS.PHASECHK.TRANS64.TRYWAIT P1, [R0+URZ+0x22860], R3 ;  /* 0x02286003000075a7 */ /* 0x001064000802017f */
[----:B-1----:R-:W-:Y:S05]  /*17f70*/  @!P1 NANOSLEEP.SYNCS 0x989680 ;  /* 0x009896800000995d */ /* 0x002fea0003900000 */
[----:B------:R-:W1:Y:S02]  /*17f80*/  @!P1 SYNCS.PHASECHK.TRANS64 P1, [R0+URZ+0x22860], R3 ;  /* 0x02286003000095a7 */ /* 0x000e64000802007f */
[----:B-1----:R-:W-:Y:S05]  /*17f90*/  @!P1 BRA `(.L_x_1437) ;  /* 0xfffffffc00f09947 */ /* 0x002fea000383ffff */
[----:B------:R-:W-:Y:S05]  /*17fa0*/  BRA `(.L_x_1535) ;  /* 0xffffffc000f47947 */ /* 0x000fea000383ffff */
.L_x_1445:
[----:B-1----:R1:W2:Y:S02]  /*17fb0*/  SYNCS.PHASECHK.TRANS64.TRYWAIT P1, [R17+URZ+0x22870], R0 ;  /* 0x02287000110075a7 */ /* 0x0022a4000802017f */
[----:B--2---:R-:W-:Y:S05]  /*17fc0*/  @!P1 NANOSLEEP.SYNCS 0x989680 ;  /* 0x009896800000995d */ /* 0x004fea0003900000 */
[----:B------:R-:W2:Y:S02]  /*17fd0*/  @!P1 SYNCS.PHASECHK.TRANS64 P1, [R17+URZ+0x22870], R0 ;  /* 0x02287000110095a7 */ /* 0x000ea4000802007f */
[----:B--2---:R-:W-:Y:S05]  /*17fe0*/  @!P1 BRA `(.L_x_1445) ;  /* 0xfffffffc00f09947 */ /* 0x004fea000383ffff */
[----:B------:R-:W-:Y:S05]  /*17ff0*/  BRA `(.L_x_1536) ;  /* 0xffffffc800887947 */ /* 0x000fea000383ffff */
.L_x_1447:
[----:B-1----:R1:W2:Y:S02]  /*18000*/  SYNCS.PHASECHK.TRANS64.TRYWAIT P1, [R17+URZ+0x22860], R0 ;  /* 0x02286000110075a7 */ /* 0x0022a4000802017f */
[----:B--2---:R-:W-:Y:S05]  /*18010*/  @!P1 NANOSLEEP.SYNCS 0x989680 ;  /* 0x009896800000995d */ /* 0x004fea0003900000 */
[----:B------:R-:W2:Y:S02]  /*18020*/  @!P1 SYNCS.PHASECHK.TRANS64 P1, [R17+URZ+0x22860], R0 ;  /* 0x02286000110095a7 */ /* 0x000ea4000802007f */
[----:B--2---:R-:W-:Y:S05]  /*18030*/  @!P1 BRA `(.L_x_1447) ;  /* 0xfffffffc00f09947 */ /* 0x004fea000383ffff */
[----:B------:R-:W-:Y:S05]  /*18040*/  BRA `(.L_x_1537) ;  /* 0xffffffc800947947 */ /* 0x000fea000383ffff */
.L_x_1461:
[----:B0-----:R0:W1:Y:S02]  /*18050*/  SYNCS.PHASECHK.TRANS64.TRYWAIT P0, [R5+URZ+0x22820], R0 ;  /* 0x02282000050075a7 */ /* 0x001064000800017f */
[----:B-1----:R-:W-:Y:S05]  /*18060*/  @!P0 NANOSLEEP.SYNCS 0x989680 ;  /* 0x009896800000895d */ /* 0x002fea0003900000 */
[----:B------:R-:W1:Y:S02]  /*18070*/  @!P0 SYNCS.PHASECHK.TRANS64 P0, [R5+URZ+0x22820], R0 ;  /* 0x02282000050085a7 */ /* 0x000e64000800007f */
[----:B-1----:R-:W-:Y:S05]  /*18080*/  @!P0 BRA `(.L_x_1461) ;  /* 0xfffffffc00f08947 */ /* 0x002fea000383ffff */
[----:B------:R-:W-:Y:S05]  /*18090*/  BRA `(.L_x_1538) ;  /* 0xffffffd800c47947 */ /* 0x000fea000383ffff */
.L_x_1462:
[----:B------:R-:W1:Y:S01]  /*180a0*/  S2R R2, SR_TID.X ;  /* 0x0000000000027919 */ /* 0x000e620000002100 */
[----:B------:R-:W-:Y:S01]  /*180b0*/  BSSY B0, `(.L_x_1539) ;  /* 0x000000a000007945 */ /* 0x000fe20003800000 */
[----:B------:R-:W-:Y:S02]  /*180c0*/  IMAD.MOV.U32 R12, RZ, RZ, RZ ;  /* 0x000000ffff0c7224 */ /* 0x000fe400078e00ff */
[----:B------:R-:W-:Y:S02]  /*180d0*/  IMAD.MOV.U32 R11, RZ, RZ, 0x1f ;  /* 0x0000001fff0b7424 */ /* 0x000fe400078e00ff */
[----:B------:R-:W-:Y:S01]  /*180e0*/  IMAD.MOV.U32 R15, RZ, RZ, -0x1 ;  /* 0xffffffffff0f7424 */ /* 0x000fe200078e00ff */
[----:B-1----:R-:W-:-:S04]  /*180f0*/  SHF.R.U32.HI R2, RZ, 0x5, R2 ;  /* 0x00000005ff027819 */ /* 0x002fc80000011602 */
[----:B------:R-:W-:-:S05]  /*18100*/  LOP3.LUT R2, R2, 0x3, RZ, 0xc0, !PT ;  /* 0x0000000302027812 */ /* 0x000fca00078ec0ff */
[----:B------:R-:W-:-:S07]  /*18110*/  IMAD.MOV.U32 R13, RZ, RZ, R2 ;  /* 0x000000ffff0d7224 */ /* 0x000fce00078e0002 */
[----:B0--3--:R-:W-:Y:S05]  /*18120*/  WARPSYNC.COLLECTIVE R15, `(.L_x_1540) ;  /* 0x000000000f087348 */ /* 0x009fea0003c00000 */
[----:B------:R1:W2:Y:S02]  /*18130*/  SHFL.IDX P6, R14, R13, R12, R11 ;  /* 0x0000000c0d0e7389 */ /* 0x0002a400000c000b */
[----:B0123--:R-:W-:Y:S01]  /*18140*/  ENDCOLLECTIVE ;  /* 0x000000000000791b */ /* 0x00ffe20003800000 */
.L_x_1540:
[----:B------:R-:W-:Y:S05]  /*18150*/  BSYNC B0 ;  /* 0x0000000000007941 */ /* 0x000fea0003800000 */
.L_x_1539:
[----:B------:R-:W-:Y:S05]  /*18160*/  BRA `(.L_x_1541) ;  /* 0xffffffd800ac7947 */ /* 0x000fea000383ffff */
.L_x_1465:
[----:B------:R-:W-:Y:S01]  /*18170*/  BSSY B1, `(.L_x_1542) ;  /* 0x0000006000017945 */ /* 0x000fe20003800000 */
[----:B------:R-:W-:-:S07]  /*18180*/  IMAD.MOV.U32 R15, RZ, RZ, -0x1 ;  /* 0xffffffffff0f7424 */ /* 0x000fce00078e00ff */
[----:B0--3--:R-:W-:Y:S05]  /*18190*/  WARPSYNC.COLLECTIVE R15, `(.L_x_1543) ;  /* 0x000000000f0c7348 */ /* 0x009fea0003c00000 */
[----:B------:R-:W-:Y:S02]  /*181a0*/  ELECT P6, UR62, PT ;  /* 0x00000000003e782f */ /* 0x000fe400038c0000 */
[----:B------:R-:W-:Y:S01]  /*181b0*/  MOV R14, UR62 ;  /* 0x0000003e000e7c02 */ /* 0x000fe20008000f00 */
[----:B0--3--:R-:W-:Y:S10]  /*181c0*/  ENDCOLLECTIVE ;  /* 0x000000000000791b */ /* 0x009ff40003800000 */
.L_x_1543:
[----:B------:R-:W-:Y:S05]  /*181d0*/  BSYNC B1 ;  /* 0x0000000000017941 */ /* 0x000fea0003800000 */
.L_x_1542:
[----:B------:R-:W-:Y:S05]  /*181e0*/  BRA `(.L_x_1544) ;  /* 0xffffffd800a47947 */ /* 0x000fea000383ffff */
.L_x_1467:
[----:B0-----:R0:W1:Y:S02]  /*181f0*/  SYNCS.PHASECHK.TRANS64.TRYWAIT P1, [R3+URZ+0x22840], R2 ;  /* 0x02284002030075a7 */ /* 0x001064000802017f */
[----:B-1----:R-:W-:Y:S05]  /*18200*/  @!P1 NANOSLEEP.SYNCS 0x989680 ;  /* 0x009896800000995d */ /* 0x002fea0003900000 */
[----:B------:R-:W1:Y:S02]  /*18210*/  @!P1 SYNCS.PHASECHK.TRANS64 P1, [R3+URZ+0x22840], R2 ;  /* 0x02284002030095a7 */ /* 0x000e64000802007f */
[----:B-1----:R-:W-:Y:S05]  /*18220*/  @!P1 BRA `(.L_x_1467) ;  /* 0xfffffffc00f09947 */ /* 0x002fea000383ffff */
[----:B------:R-:W-:Y:S05]  /*18230*/  BRA `(.L_x_1545) ;  /* 0xffffffd800c47947 */ /* 0x000fea000383ffff */
.L_x_1469:
[----:B-1----:R1:W2:Y:S02]  /*18240*/  SYNCS.PHASECHK.TRANS64.TRYWAIT P1, [R23+URZ+0x22840], R0 ;  /* 0x02284000170075a7 */ /* 0x0022a4000802017f */
[----:B--2---:R-:W-:Y:S05]  /*18250*/  @!P1 NANOSLEEP.SYNCS 0x989680 ;  /* 0x009896800000995d */ /* 0x004fea0003900000 */
[----:B------:R-:W2:Y:S02]  /*18260*/  @!P1 SYNCS.PHASECHK.TRANS64 P1, [R23+URZ+0x22840], R0 ;  /* 0x02284000170095a7 */ /* 0x000ea4000802007f */
[----:B--2---:R-:W-:Y:S05]  /*18270*/  @!P1 BRA `(.L_x_1469) ;  /* 0xfffffffc00f09947 */ /* 0x004fea000383ffff */
[----:B------:R-:W-:Y:S05]  /*18280*/  BRA `(.L_x_1546) ;  /* 0xffffffd800d07947 */ /* 0x000fea000383ffff */
.L_x_1471:
[----:B--2---:R2:W4:Y:S02]  /*18290*/  SYNCS.PHASECHK.TRANS64.TRYWAIT P1, [R3+URZ+0x22860], R2 ;  /* 0x02286002030075a7 */ /* 0x004524000802017f */
[----:B----4-:R-:W-:Y:S05]  /*182a0*/  @!P1 NANOSLEEP.SYNCS 0x989680 ;  /* 0x009896800000995d */ /* 0x010fea0003900000 */
[----:B------:R-:W4:Y:S02]  /*182b0*/  @!P1 SYNCS.PHASECHK.TRANS64 P1, [R3+URZ+0x22860], R2 ;  /* 0x02286002030095a7 */ /* 0x000f24000802007f */
[----:B----4-:R-:W-:Y:S05]  /*182c0*/  @!P1 BRA `(.L_x_1471) ;  /* 0xfffffffc00f09947 */ /* 0x010fea000383ffff */
[----:B------:R-:W-:Y:S05]  /*182d0*/  BRA `(.L_x_1547) ;  /* 0xffffffd800cc7947 */ /* 0x000fea000383ffff */
.L_x_1473:
[----:B----4-:R4:W0:Y:S02]  /*182e0*/  SYNCS.PHASECHK.TRANS64.TRYWAIT P1, [R23+URZ+0x22860], R0 ;  /* 0x02286000170075a7 */ /* 0x010824000802017f */
[----:B0-----:R-:W-:Y:S05]  /*182f0*/  @!P1 NANOSLEEP.SYNCS 0x989680 ;  /* 0x009896800000995d */ /* 0x001fea0003900000 */
[----:B------:R-:W0:Y:S02]  /*18300*/  @!P1 SYNCS.PHASECHK.TRANS64 P1, [R23+URZ+0x22860], R0 ;  /* 0x02286000170095a7 */ /* 0x000e24000802007f */
[----:B0-----:R-:W-:Y:S05]  /*18310*/  @!P1 BRA `(.L_x_1473) ;  /* 0xfffffffc00f09947 */ /* 0x001fea000383ffff */
[----:B------:R-:W-:Y:S05]  /*18320*/  BRA `(.L_x_1548) ;  /* 0xffffffd800c87947 */ /* 0x000fea000383ffff */
.L_x_1475:
[----:B------:R0:W0:Y:S02]  /*18330*/  SYNCS.PHASECHK.TRANS64.TRYWAIT P1, [R3+URZ+0x22880], R2 ;  /* 0x02288002030075a7 */ /* 0x000024000802017f */
[----:B0-----:R-:W-:Y:S05]  /*18340*/  @!P1 NANOSLEEP.SYNCS 0x989680 ;  /* 0x009896800000995d */ /* 0x001fea0003900000 */
[----:B------:R-:W0:Y:S02]  /*18350*/  @!P1 SYNCS.PHASECHK.TRANS64 P1, [R3+URZ+0x22880], R2 ;  /* 0x02288002030095a7 */ /* 0x000e24000802007f */
[----:B0-----:R-:W-:Y:S05]  /*18360*/  @!P1 BRA `(.L_x_1475) ;  /* 0xfffffffc00f09947 */ /* 0x001fea000383ffff */
[----:B------:R-:W-:Y:S05]  /*18370*/  BRA `(.L_x_1549) ;  /* 0xffffffd800c47947 */ /* 0x000fea000383ffff */
.L_x_1550:
        /* <DEDUP_REMOVED lines=16> */
.L_x_3194:


//--------------------- .text._ZN7cutlass13device_kernelIN5flash11enable_sm90INS1_16FlashAttnFwdSm90INS1_25CollectiveMainloopFwdSm90ILi2EN4cute5tupleIJNS5_1CILi1EEES8_S8_EEENS6_IJNS7_ILi128EEESA_NS7_ILi192EEEEEELi128ENS_12float_e4m3_tEfNS_4arch4Sm90ELb0ELb1ELb0ELb1ELb1ELb1ELb0ELb1ELb1ELb1ELb0ELb0EEENS1_21CollectiveEpilogueFwdINS6_IJSA_SA_SA_EEES9_NS_10bfloat16_tESF_Li256ELb1ELb1ELb0ELb1EEENS1_36VarlenDynamicPersistentTileSchedulerILi128ELi128ELi256ELi128ELb0ELb1ELb1ELb1ELb0ELb1EEEEEEEEEvNT_6ParamsE --------------------------
	.section	.text._ZN7cutlass13device_kernelIN5flash11enable_sm90INS1_16FlashAttnFwdSm90INS1_25CollectiveMainloopFwdSm90ILi2EN4cute5tupleIJNS5_1CILi1EEES8_S8_EEENS6_IJNS7_ILi128EEESA_NS7_ILi192EEEEEELi128ENS_12float_e4m3_tEfNS_4arch4Sm90ELb0ELb1ELb0ELb1ELb1ELb1ELb0ELb1ELb1ELb1ELb0ELb0EEENS1_21CollectiveEpilogueFwdINS6_IJSA_SA_SA_EEES9_NS_10bfloat16_tESF_Li256ELb1ELb1ELb0ELb1EEENS1_36VarlenDynamicPersistentTileSchedulerILi128ELi128ELi256ELi128ELb0ELb1ELb1ELb1ELb0ELb1EEEEEEEEEvNT_6ParamsE,"ax",@progbits
	.align	128
.text._ZN7cutlass13device_kernelIN5flash11enable_sm90INS1_16FlashAttnFwdSm90INS1_25CollectiveMainloopFwdSm90ILi2EN4cute5tupleIJNS5_1CILi1EEES8_S8_EEENS6_IJNS7_ILi128EEESA_NS7_ILi192EEEEEELi128ENS_12float_e4m3_tEfNS_4arch4Sm90ELb0ELb1ELb0ELb1ELb1ELb1ELb0ELb1ELb1ELb1ELb0ELb0EEENS1_21CollectiveEpilogueFwdINS6_IJSA_SA_SA_EEES9_NS_10bfloat16_tESF_Li256ELb1ELb1ELb0ELb1EEENS1_36VarlenDynamicPersistentTileSchedulerILi128ELi128ELi256ELi128ELb0ELb1ELb1ELb1ELb0ELb1EEEEEEEEEvNT_6ParamsE:
        .type           _ZN7cutlass13device_kernelIN5flash11enable_sm90INS1_16FlashAttnFwdSm90INS1_25CollectiveMainloopFwdSm90ILi2EN4cute5tupleIJNS5_1CILi1EEES8_S8_EEENS6_IJNS7_ILi128EEESA_NS7_ILi192EEEEEELi128ENS_12float_e4m3_tEfNS_4arch4Sm90ELb0ELb1ELb0ELb1ELb1ELb1ELb0ELb1ELb1ELb1ELb0ELb0EEENS1_21CollectiveEpilogueFwdINS6_IJSA_SA_SA_EEES9_NS_10bfloat16_tESF_Li256ELb1ELb1ELb0ELb1EEENS1_36VarlenDynamicPersistentTileSchedulerILi128ELi128ELi256ELi128ELb0ELb1ELb1ELb1ELb0ELb1EEEEEEEEEvNT_6ParamsE,@function
        .size           _ZN7cutlass13device_kernelIN5flash11enable_sm90INS1_16FlashAttnFwdSm90INS1_25CollectiveMainloopFwdSm90ILi2EN4cute5tupleIJNS5_1CILi1EEES8_S8_EEENS6_IJNS7_ILi128EEESA_NS7_ILi192EEEEEELi128ENS_12float_e4m3_tEfNS_4arch4Sm90ELb0ELb1ELb0ELb1ELb1ELb1ELb0ELb1ELb1ELb1ELb0ELb0EEENS1_21CollectiveEpilogueFwdINS6_IJSA_SA_SA_EEES9_NS_10bfloat16_tESF_Li256ELb1ELb1ELb0ELb1EEENS1_36VarlenDynamicPersistentTileSchedulerILi128ELi128ELi256ELi128ELb0ELb1ELb1ELb1ELb0ELb1EEEEEEEEEvNT_6ParamsE,(.L_x_3195 - _ZN7cutlass13device_kernelIN5flash11enable_sm90INS1_16FlashAttnFwdSm90INS1_25CollectiveMainloopFwdSm90ILi2EN4cute5tupleIJNS5_1CILi1EEES8_S8_EEENS6_IJNS7_ILi128EEESA_NS7_ILi192EEEEEELi128ENS_12float_e4m3_tEfNS_4arch4Sm90ELb0ELb1ELb0ELb1ELb1ELb1ELb0ELb1ELb1ELb1ELb0ELb0EEENS1_21CollectiveEpilogueFwdINS6_IJSA_SA_SA_EEES9_NS_10bfloat16_tESF_Li256ELb1ELb1ELb0ELb1EEENS1_36VarlenDynamicPersistentTileSchedulerILi128ELi128ELi256ELi128ELb0ELb1ELb1ELb1ELb0ELb1EEEEEEEEEvNT_6ParamsE)
        .other          _ZN7cutlass13device_kernelIN5flash11enable_sm90INS1_16FlashAttnFwdSm90INS1_25CollectiveMainloopFwdSm90ILi2EN4cute5tupleIJNS5_1CILi1EEES8_S8_EEENS6_IJNS7_ILi128EEESA_NS7_ILi192EEEEEELi128ENS_12float_e4m3_tEfNS_4arch4Sm90ELb0ELb1ELb0ELb1ELb1ELb1ELb0ELb1ELb1ELb1ELb0ELb0EEENS1_21CollectiveEpilogueFwdINS6_IJSA_SA_SA_EEES9_NS_10bfloat16_tESF_Li256ELb1ELb1ELb0ELb1EEENS1_36VarlenDynamicPersistentTileSchedulerILi128ELi128ELi256ELi128ELb0ELb1ELb1ELb1ELb0ELb1EEEEEEEEEvNT_6ParamsE,@"STO_CUDA_ENTRY STV_DEFAULT"
_ZN7cutlass13device_kernelIN5flash11enable_sm90INS1_16FlashAttnFwdSm90INS1_25CollectiveMainloopFwdSm90ILi2EN4cute5tupleIJNS5_1CILi1EEES8_S8_EEENS6_IJNS7_ILi128EEESA_NS7_ILi192EEEEEELi128ENS_12float_e4m3_tEfNS_4arch4Sm90ELb0ELb1ELb0ELb1ELb1ELb1ELb0ELb1ELb1ELb1ELb0ELb0EEENS1_21CollectiveEpilogueFwdINS6_IJSA_SA_SA_EEES9_NS_10bfloat16_tESF_Li256ELb1ELb1ELb0ELb1EEENS1_36VarlenDynamicPersistentTileSchedulerILi128ELi128ELi256ELi128ELb0ELb1ELb1ELb1ELb0ELb1EEEEEEEEEvNT_6ParamsE:
        /* <DEDUP_REMOVED lines=18> */
.L_x_1552:
[----:B------:R-:W-:Y:S05]  /*0120*/  BSYNC B0 ;  /* 0x0000000000007941 */ /* 0x000fea0003800000 */
.L_x_1551:
        /* <DEDUP_REMOVED lines=41> */
.L_x_1553:
        /* <DEDUP_REMOVED lines=22> */
.L_x_1554:
        /* <DEDUP_REMOVED lines=18> */
.L_x_1555:
        /* <DEDUP_REMOVED lines=22> */
.L_x_1556:
        /* <DEDUP_REMOVED lines=23> */
.L_x_1557:
        /* <DEDUP_REMOVED lines=8> */
.L_x_1560:
        /* <DEDUP_REMOVED lines=8> */
[----:B-1----:R-:W-:-:S06]  /*0a10*/  ULEA UR4, UR40, UR4, 0x18 ;  /* 0x0000000428047291 */ /* 0x002fcc000f8ec03f */
[----:B------:R-:W-:Y:S01]  /*0a20*/  IMAD.U32 R16, RZ, RZ, UR4 ;  /* 0x00000004ff107e24 */ /* 0x000fe2000f8e00ff */
[----:B0-----:R-:W-:Y:S01]  /*0a30*/  SHF.R.U32.HI R0, RZ, 0x7, R0 ;  /* 0x00000007ff007819 */ /* 0x001fe20000011600 */
[----:B------:R-:W-:-:S03]  /*0a40*/  ULDC UR4, c[0x0][0xc3c] ;  /* 0x00030f0000047ab9 */ /* 0x000fc60000000800 */
[----:B------:R-:W-:-:S13]  /*0a50*/  ISETP.NE.AND P0, PT, R0, 0x1, PT ;  /* 0x000000010000780c */ /* 0x000fda0003f05270 */
[----:B------:R-:W-:Y:S08]  /*0a60*/  @!P0 BAR.ARV 0x9, 0x100 ;  /* 0x0244000000008b1d */ /* 0x000ff00000002000 */
[----:B------:R-:W-:Y:S06]  /*0a70*/  BAR.SYNC.DEFER_BLOCKING 0x5, 0x180 ;  /* 0x0146000000007b1d */ /* 0x000fec0000010000 */
[----:B------:R-:W0:Y:S02]  /*0a80*/  LDS.128 R20, [R16+0x228d0] ;  /* 0x0228d00010147984 */ /* 0x000e240000000c00 */
[----:B------:R-:W-:Y:S06]  /*0a90*/  BAR.ARV 0x4, 0x180 ;  /* 0x0106000000007b1d */ /* 0x000fec0000002000 */
[----:B0-----:R-:W-:-:S13]  /*0aa0*/  ISETP.GE.AND P0, PT, R23, UR4, PT ;  /* 0x0000000417007c0c */ /* 0x001fda000bf06270 */
[----:B------:R-:W-:Y:S05]  /*0ab0*/  @P0 BRA `(.L_x_1561) ;  /* 0x0000026800800947 */ /* 0x000fea0003800000 */
[----:B------:R-:W0:Y:S01]  /*0ac0*/  S2R R0, SR_TID.X ;  /* 0x0000000000007919 */ /* 0x000e220000002100 */
[----:B------:R-:W-:Y:S01]  /*0ad0*/  R2UR UR42, R16 ;  /* 0x00000000102a72ca */ /* 0x000fe200000e0000 */
[----:B------:R-:W-:Y:S01]  /*0ae0*/  IMAD.MOV.U32 R206, RZ, RZ, 0x20 ;  /* 0x00000020ffce7424 */ /* 0x000fe200078e00ff */
[----:B------:R-:W-:Y:S01]  /*0af0*/  CS2R R168, SRZ ;  /* 0x0000000000a87805 */ /* 0x000fe2000001ff00 */
[----:B------:R-:W-:Y:S01]  /*0b00*/  IMAD.MOV.U32 R17, RZ, RZ, RZ ;  /* 0x000000ffff117224 */ /* 0x000fe200078e00ff */
[----:B------:R-:W-:Y:S01]  /*0b10*/  ULOP3.LUT UR41, UR36, 0x1, URZ, 0xfc, !UPT ;  /* 0x0000000124297892 */ /* 0x000fe2000f8efc3f */
[----:B------:R-:W-:Y:S01]  /*0b20*/  IMAD.MOV.U32 R173, RZ, RZ, RZ ;  /* 0x000000ffffad7224 */ /* 0x000fe200078e00ff */
[----:B------:R-:W-:-:S07]  /*0b30*/  UMOV UR37, URZ ;  /* 0x0000003f00257c82 */ /* 0x000fce0008000000 */
        /* <DEDUP_REMOVED lines=11> */
[----:B------:R-:W-:Y:S01]  /*0bf0*/  SHF.R.S32.HI R3, RZ, 0x2, R2 ;  /* 0x00000002ff037819 */ /* 0x000fe20000011402 */
[----:B------:R-:W-:Y:S01]  /*0c00*/  IMAD.IADD R8, R223, 0x1, -R8 ;  /* 0x00000001df087824 */ /* 0x000fe200078e0a08 */
[----:B------:R-:W-:Y:S02]  /*0c10*/  SHF.R.S32.HI R4, RZ, 0x1f, R2 ;  /* 0x0000001fff047819 */ /* 0x000fe40000011402 */
[----:B------:R-:W-:Y:S02]  /*0c20*/  LOP3.LUT R7, R7, 0xfffffc00, RZ, 0xc0, !PT ;  /* 0xfffffc0007077812 */ /* 0x000fe400078ec0ff */
[----:B------:R-:W-:Y:S02]  /*0c30*/  LOP3.LUT R6, R6, 0x1ffffffe, RZ, 0xc0, !PT ;  /* 0x1ffffffe06067812 */ /* 0x000fe400078ec0ff */
[----:B------:R-:W-:Y:S01]  /*0c40*/  LEA.HI R4, R4, R3, RZ, 0x2 ;  /* 0x0000000304047211 */ /* 0x000fe200078f10ff */
[----:B------:R-:W-:Y:S01]  /*0c50*/  IMAD R7, R8, 0x40, R7 ;  /* 0x0000004008077824 */ /* 0x000fe200078e0207 */
[----:B------:R-:W-:Y:S01]  /*0c60*/  LOP3.LUT R2, R2, 0xfffffffc, RZ, 0xc0, !PT ;  /* 0xfffffffc02027812 */ /* 0x000fe200078ec0ff */
[----:B------:R-:W-:Y:S01]  /*0c70*/  IMAD.IADD R6, R201, 0x1, -R6 ;  /* 0x00000001c9067824 */ /* 0x000fe200078e0a06 */
[----:B------:R-:W-:-:S02]  /*0c80*/  LOP3.LUT R4, R4, 0xfffffffc, RZ, 0xc0, !PT ;  /* 0xfffffffc04047812 */ /* 0x000fc400078ec0ff */
[----:B------:R-:W-:Y:S01]  /*0c90*/  LOP3.LUT R208, R5, 0xfffffffe, RZ, 0xc0, !PT ;  /* 0xfffffffe05d07812 */ /* 0x000fe200078ec0ff */
[----:B------:R-:W-:Y:S01]  /*0ca0*/  IMAD R220, R6, 0x8, R7 ;  /* 0x0000000806dc7824 */ /* 0x000fe200078e0207 */
[--C-:B------:R-:W-:Y:S01]  /*0cb0*/  SHF.R.S32.HI R176, RZ, 0x1, R5.reuse ;  /* 0x00000001ffb07819 */ /* 0x100fe20000011405 */
[----:B------:R-:W-:Y:S01]  /*0cc0*/  IMAD.IADD R4, R3, 0x1, -R4 ;  /* 0x0000000103047824 */ /* 0x000fe200078e0a04 */
[----:B------:R-:W-:Y:S01]  /*0cd0*/  LEA.HI R3, R0, R223, RZ, 0x7 ;  /* 0x000000df00037211 */ /* 0x000fe200078f38ff */
[C---:B------:R-:W-:Y:S01]  /*0ce0*/  IMAD.IADD R6, R223.reuse, 0x1, -R2 ;  /* 0x00000001df067824 */ /* 0x040fe200078e0a02 */
[----:B------:R-:W-:Y:S01]  /*0cf0*/  SHF.R.S32.HI R7, RZ, 0x1f, R5 ;  /* 0x0000001fff077819 */ /* 0x000fe20000011405 */
[----:B------:R-:W-:Y:S01]  /*0d00*/  IMAD.IADD R208, R223, 0x1, -R208 ;  /* 0x00000001dfd07824 */ /* 0x000fe200078e0ad0 */
[----:B------:R-:W-:Y:S01]  /*0d10*/  LOP3.LUT R2, R3, 0xffffff80, RZ, 0xc0, !PT ;  /* 0xffffff8003027812 */ /* 0x000fe200078ec0ff */
[----:B------:R-:W-:Y:S01]  /*0d20*/  IMAD.SHL.U32 R181, R4, 0x80, RZ ;  /* 0x0000008004b57824 */ /* 0x000fe200078e00ff */
[----:B------:R-:W-:Y:S01]  /*0d30*/  LEA.HI R8, R6, R6, RZ, 0x1 ;  /* 0x0000000606087211 */ /* 0x000fe200078f08ff */
[----:B------:R-:W-:Y:S01]  /*0d40*/  IMAD.SHL.U32 R174, R208, 0x8, RZ ;  /* 0x00000008d0ae7824 */ /* 0x000fe200078e00ff */
[-C--:B------:R-:W-:Y:S01]  /*0d50*/  LEA.HI R7, R7, R176.reuse, RZ, 0x3 ;  /* 0x000000b007077211 */ /* 0x080fe200078f18ff */
[----:B------:R-:W-:Y:S01]  /*0d60*/  IMAD.IADD R209, R223, 0x1, -R2 ;  /* 0x00000001dfd17824 */ /* 0x000fe200078e0a02 */
[----:B------:R-:W-:Y:S01]  /*0d70*/  LOP3.LUT R9, R8, 0x1ffffffe, RZ, 0xc0, !PT ;  /* 0x1ffffffe08097812 */ /* 0x000fe200078ec0ff */
[C---:B------:R-:W-:Y:S01]  /*0d80*/  VIADD R189, R174.reuse, 0x20 ;  /* 0x00000020aebd7836 */ /* 0x040fe20000000000 */
[----:B------:R-:W-:Y:S01]  /*0d90*/  LOP3.LUT R7, R7, 0xfffffff8, RZ, 0xc0, !PT ;  /* 0xfffffff807077812 */ /* 0x000fe200078ec0ff */
[C---:B------:R-:W-:Y:S01]  /*0da0*/  VIADD R191, R174.reuse, 0x40 ;  /* 0x00000040aebf7836 */ /* 0x040fe20000000000 */
[----:B------:R-:W-:Y:S01]  /*0db0*/  LEA.HI R5, R5, R176, RZ, 0x1 ;  /* 0x000000b005057211 */ /* 0x000fe200078f08ff */
[----:B------:R-:W-:Y:S01]  /*0dc0*/  IMAD.IADD R10, R174, 0x1, R189 ;  /* 0x00000001ae0a7824 */ /* 0x000fe200078e02bd */
[----:B------:R-:W-:Y:S01]  /*0dd0*/  SHF.R.S32.HI R218, RZ, 0x7, R3 ;  /* 0x00000007ffda7819 */ /* 0x000fe20000011403 */
[----:B------:R-:W-:Y:S01]  /*0de0*/  IMAD.IADD R194, R6, 0x1, -R9 ;  /* 0x0000000106c27824 */ /* 0x000fe200078e0a09 */
[----:B------:R-:W-:Y:S01]  /*0df0*/  SHF.R.S32.HI R6, RZ, 0x1f, R209 ;  /* 0x0000001fff067819 */ /* 0x000fe200000114d1 */
[----:B------:R-:W-:Y:S01]  /*0e00*/  IMAD.IADD R187, R176, 0x1, -R7 ;  /* 0x00000001b0bb7824 */ /* 0x000fe200078e0a07 */
[----:B------:R-:W-:Y:S01]  /*0e10*/  SHF.R.S32.HI R11, RZ, 0x1f, R10 ;  /* 0x0000001fff0b7819 */ /* 0x000fe2000001140a */
[----:B------:R-:W-:Y:S01]  /*0e20*/  IMAD.SHL.U32 R18, R208, 0x10, RZ ;  /* 0x00000010d0127824 */ /* 0x000fe200078e00ff */
[----:B------:R-:W-:Y:S01]  /*0e30*/  LEA.HI R8, R6, R209, RZ, 0x2 ;  /* 0x000000d106087211 */ /* 0x000fe200078f10ff */
[----:B------:R-:W-:Y:S01]  /*0e40*/  IMAD.SHL.U32 R2, R187, 0x80, RZ ;  /* 0x00000080bb027824 */ /* 0x000fe200078e00ff */
[CC--:B------:R-:W-:Y:S01]  /*0e50*/  LEA.HI R12, R11.reuse, R10.reuse, RZ, 0x4 ;  /* 0x0000000a0b0c7211 */ /* 0x0c0fe200078f20ff */
[----:B------:R-:W-:Y:S01]  /*0e60*/  VIADD R177, R18, 0x60 ;  /* 0x0000006012b17836 */ /* 0x000fe20000000000 */
[----:B------:R-:W-:Y:S01]  /*0e70*/  LEA.HI R13, R11, R10, RZ, 0x6 ;  /* 0x0000000a0b0d7211 */ /* 0x000fe200078f30ff */
[----:B------:R-:W-:Y:S01]  /*0e80*/  IMAD.IADD R11, R174, 0x1, R191 ;  /* 0x00000001ae0b7824 */ /* 0x000fe200078e02bf */
[--C-:B------:R-:W-:Y:S01]  /*0e90*/  SHF.R.S32.HI R9, RZ, 0x2, R8.reuse ;  /* 0x00000002ff097819 */ /* 0x100fe20000011408 */
[----:B------:R-:W-:Y:S01]  /*0ea0*/  VIADD R185, R18, 0x80 ;  /* 0x0000008012b97836 */ /* 0x000fe20000000000 */
[----:B------:R-:W-:Y:S01]  /*0eb0*/  SHF.R.S32.HI R10, RZ, 0x1f, R8 ;  /* 0x0000001fff0a7819 */ /* 0x000fe20000011408 */
[----:B------:R-:W-:Y:S01]  /*0ec0*/  IMAD.SHL.U32 R13, R13, 0x80, RZ ;  /* 0x000000800d0d7824 */ /* 0x000fe200078e00ff */
[----:B------:R-:W-:Y:S01]  /*0ed0*/  LOP3.LUT R7, R2, 0x380, RZ, 0xc0, !PT ;  /* 0x0000038002077812 */ /* 0x000fe200078ec0ff */
[----:B------:R-:W-:Y:S01]  /*0ee0*/  VIADD R186, R18, 0xa0 ;  /* 0x000000a012ba7836 */ /* 0x000fe20000000000 */
[----:B------:R-:W-:Y:S01]  /*0ef0*/  LEA.HI R10, R10, R9, RZ, 0x3 ;  /* 0x000000090a0a7211 */ /* 0x000fe200078f18ff */
[C---:B------:R-:W-:Y:S01]  /*0f00*/  VIADD R190, R174.reuse, 0x10 ;  /* 0x00000010aebe7836 */ /* 0x040fe20000000000 */
[----:B------:R-:W-:Y:S01]  /*0f10*/  LOP3.LUT R5, R5, 0x3fffffe, RZ, 0xc0, !PT ;  /* 0x03fffffe05057812 */ /* 0x000fe200078ec0ff */
[C---:B------:R-:W-:Y:S01]  /*0f20*/  VIADD R192, R174.reuse, 0x30 ;  /* 0x00000030aec07836 */ /* 0x040fe20000000000 */
[----:B------:R-:W-:Y:S01]  /*0f30*/  SHF.R.U32.HI R2, RZ, 0x3, R7 ;  /* 0x00000003ff027819 */ /* 0x000fe20000011607 */
[----:B------:R-:W-:Y:S01]  /*0f40*/  VIADD R193, R174, 0x50 ;  /* 0x00000050aec17836 */ /* 0x000fe20000000000 */
[----:B------:R-:W-:Y:S01]  /*0f50*/  LOP3.LUT R7, R7, 0x10, R18, 0xf8, !PT ;  /* 0x0000001007077812 */ /* 0x000fe200078ef812 */
[----:B------:R-:W-:Y:S01]  /*0f60*/  IMAD.IADD R5, R176, 0x1, -R5 ;  /* 0x00000001b0057824 */ /* 0x000fe200078e0a05 */
[----:B------:R-:W-:-:S02]  /*0f70*/  LOP3.LUT R10, R10, 0xfffffff8, RZ, 0xc0, !PT ;  /* 0xfffffff80a0a7812 */ /* 0x000fc400078ec0ff */
[----:B------:R-:W-:Y:S01]  /*0f80*/  LEA.HI R6, R6, R209, RZ, 0x5 ;  /* 0x000000d106067211 */ /* 0x000fe200078f28ff */
[----:B------:R-:W-:Y:S01]  /*0f90*/  IMAD R5, R201, 0x8, R5 ;  /* 0x00000008c9057824 */ /* 0x000fe200078e0205 */
[----:B------:R-:W-:Y:S01]  /*0fa0*/  LEA.HI R3, R3, R218, RZ, 0x1 ;  /* 0x000000da03037211 */ /* 0x000fe200078f08ff */
[----:B------:R-:W-:Y:S01]  /*0fb0*/  IMAD.IADD R9, R9, 0x1, -R10 ;  /* 0x0000000109097824 */ /* 0x000fe200078e0a0a */
[----:B------:R-:W-:Y:S01]  /*0fc0*/  SHF.R.S32.HI R14, RZ, 0x1f, R11 ;  /* 0x0000001fff0e7819 */ /* 0x000fe2000001140b */
[----:B------:R-:W-:Y:S01]  /*0fd0*/  IMAD.SHL.U32 R183, R5, 0x40, RZ ;  /* 0x0000004005b77824 */ /* 0x000fe200078e00ff */
[----:B------:R-:W-:Y:S02]  /*0fe0*/  LOP3.LUT R2, R7, R2, RZ, 0x3c, !PT ;  /* 0x0000000207027212 */ /* 0x000fe400078e3cff */
[----:B------:R-:W-:Y:S02]  /*0ff0*/  SHF.R.S32.HI R6, RZ, 0x5, R6 ;  /* 0x00000005ff067819 */ /* 0x000fe40000011406 */
[----:B------:R-:W-:Y:S01]  /*1000*/  LOP3.LUT R3, R3, 0x3fffffe, RZ, 0xc0, !PT ;  /* 0x03fffffe03037812 */ /* 0x000fe200078ec0ff */
[----:B------:R-:W-:Y:S01]  /*1010*/  IMAD R201, R201, 0x400, R2 ;  /* 0x00000400c9c97824 */ /* 0x000fe200078e0202 */
[----:B------:R-:W-:Y:S01]  /*1020*/  LEA.HI R0, R0, R223, RZ, 0x3 ;  /* 0x000000df00007211 */ /* 0x000fe200078f18ff */
[----:B------:R-:W-:Y:S01]  /*1030*/  IMAD R6, R6, 0x10, R9 ;  /* 0x0000001006067824 */ /* 0x000fe200078e0209 */
[----:B------:R-:W-:Y:S01]  /*1040*/  LOP3.LUT R181, R181, 0x180, RZ, 0xc0, !PT ;  /* 0x00000180b5b57812 */ /* 0x000fe200078ec0ff */
[----:B------:R-:W-:Y:S01]  /*1050*/  IMAD.IADD R3, R218, 0x1, -R3 ;  /* 0x00000001da037824 */ /* 0x000fe200078e0a03 */
[----:B------:R-:W-:-:S02]  /*1060*/  LEA.HI R180, R14, R11, RZ, 0x4 ;  /* 0x0000000b0eb47211 */ /* 0x000fc400078f20ff */
[----:B------:R-:W-:Y:S01]  /*1070*/  LEA.HI R11, R14, R11, RZ, 0x6 ;  /* 0x0000000b0e0b7211 */ /* 0x000fe200078f30ff */
[----:B------:R-:W-:Y:S01]  /*1080*/  IMAD R219, R3, 0x40, R6 ;  /* 0x0000004003db7824 */ /* 0x000fe200078e0206 */
[----:B------:R-:W-:Y:S02]  /*1090*/  LOP3.LUT R2, R0, 0xfffffff8, RZ, 0xc0, !PT ;  /* 0xfffffff800027812 */ /* 0x000fe400078ec0ff */
[----:B------:R-:W-:Y:S01]  /*10a0*/  LOP3.LUT R5, R181, 0x30, R12, 0xf8, !PT ;  /* 0x00000030b5057812 */ /* 0x000fe200078ef80c */
[----:B------:R-:W-:Y:S01]  /*10b0*/  IMAD.SHL.U32 R11, R11, 0x80, RZ ;  /* 0x000000800b0b7824 */ /* 0x000fe200078e00ff */
[----:B------:R-:W-:Y:S01]  /*10c0*/  SHF.R.U32.HI R182, RZ, 0x3, R181 ;  /* 0x00000003ffb67819 */ /* 0x000fe200000116b5 */
[----:B------:R-:W-:Y:S01]  /*10d0*/  IMAD.IADD R203, R223, 0x1, -R2 ;  /* 0x00000001dfcb7824 */ /* 0x000fe200078e0a02 */
[----:B------:R-:W-:Y:S01]  /*10e0*/  LOP3.LUT P0, RZ, R4, 0x2, RZ, 0xc0, !PT ;  /* 0x0000000204ff7812 */ /* 0x000fe2000780c0ff */
[----:B------:R-:W-:Y:S01]  /*10f0*/  IMAD R194, R194, 0x8, R219 ;  /* 0x00000008c2c27824 */ /* 0x000fe200078e02db */
[----:B------:R-:W-:Y:S01]  /*1100*/  LOP3.LUT R7, R181, 0x30, R180, 0xf8, !PT ;  /* 0x00000030b5077812 */ /* 0x000fe200078ef8b4 */
[----:B------:R-:W-:Y:S01]  /*1110*/  IMAD.SHL.U32 R197, R203, 0x8, RZ ;  /* 0x00000008cbc57824 */ /* 0x000fe200078e00ff */
[----:B------:R-:W-:-:S02]  /*1120*/  LOP3.LUT R3, R181, 0x10, R18, 0xf8, !PT ;  /* 0x00000010b5037812 */ /* 0x000fc400078ef812 */
[----:B------:R-:W-:Y:S01]  /*1130*/  LOP3.LUT R4, R13, 0xffffe000, RZ, 0xc0, !PT ;  /* 0xffffe0000d047812 */ /* 0x000fe200078ec0ff */
[----:B------:R-:W-:Y:S01]  /*1140*/  VIADD R202, R197, 0x40 ;  /* 0x00000040c5ca7836 */ /* 0x000fe20000000000 */
[-C--:B------:R-:W-:Y:S02]  /*1150*/  LOP3.LUT R5, R5, R182.reuse, RZ, 0x3c, !PT ;  /* 0x000000b605057212 */ /* 0x080fe400078e3cff */
[----:B------:R-:W-:Y:S02]  /*1160*/  SHF.R.S32.HI R207, RZ, 0x3, R0 ;  /* 0x00000003ffcf7819 */ /* 0x000fe40000011400 */
[-C--:B------:R-:W-:Y:S02]  /*1170*/  LOP3.LUT R9, R7, R182.reuse, RZ, 0x3c, !PT ;  /* 0x000000b607097212 */ /* 0x080fe400078e3cff */
[----:B------:R-:W-:Y:S02]  /*1180*/  LOP3.LUT R0, R3, R182, RZ, 0x3c, !PT ;  /* 0x000000b603007212 */ /* 0x000fe400078e3cff */
[----:B------:R-:W-:-:S02]  /*1190*/  LOP3.LUT R10, R11, 0xffffe000, RZ, 0xc0, !PT ;  /* 0xffffe0000b0a7812 */ /* 0x000fc400078ec0ff */
[-C--:B------:R-:W-:Y:S01]  /*11a0*/  IADD3 R7, R5, R183.reuse, R4 ;  /* 0x000000b705077210 */ /* 0x080fe20007ffe004 */
[----:B------:R-:W-:Y:S01]  /*11b0*/  IMAD.IADD R199, R183, 0x1, R0 ;  /* 0x00000001b7c77824 */ /* 0x000fe200078e0200 */
[----:B------:R-:W-:Y:S02]  /*11c0*/  LOP3.LUT R5, R181, 0x30, R18, 0xf8, !PT ;  /* 0x00000030b5057812 */ /* 0x000fe400078ef812 */
[----:B------:R-:W-:Y:S01]  /*11d0*/  SEL R206, R206, 0xffffffe0, !P0 ;  /* 0xffffffe0cece7807 */ /* 0x000fe20004000000 */
[----:B------:R-:W-:Y:S01]  /*11e0*/  IMAD.IADD R216, R16, 0x1, R7 ;  /* 0x0000000110d87824 */ /* 0x000fe200078e0207 */
[----:B------:R-:W-:Y:S02]  /*11f0*/  IADD3 R9, R9, R183, R10 ;  /* 0x000000b709097210 */ /* 0x000fe40007ffe00a */
[----:B------:R-:W-:Y:S01]  /*1200*/  LOP3.LUT R172, R8, 0x7ffffffc, RZ, 0xc0, !PT ;  /* 0x7ffffffc08ac7812 */ /* 0x000fe200078ec0ff */
[----:B------:R-:W-:Y:S01]  /*1210*/  IMAD.IADD R200, R206, 0x1, R199 ;  /* 0x00000001cec87824 */ /* 0x000fe200078e02c7 */
[----:B------:R-:W-:Y:S01]  /*1220*/  LOP3.LUT R5, R5, R182, RZ, 0x3c, !PT ;  /* 0x000000b605057212 */ /* 0x000fe200078e3cff */
[----:B------:R-:W-:Y:S01]  /*1230*/  IMAD.IADD R215, R16, 0x1, R9 ;  /* 0x0000000110d77824 */ /* 0x000fe200078e0209 */
[----:B------:R-:W-:Y:S01]  /*1240*/  SHF.R.S32.HI R188, RZ, 0x1f, R177 ;  /* 0x0000001fffbc7819 */ /* 0x000fe200000114b1 */
[----:B------:R-:W-:Y:S01]  /*1250*/  IMAD.IADD R172, R209, 0x1, -R172 ;  /* 0x00000001d1ac7824 */ /* 0x000fe200078e0aac */
[----:B------:R-:W-:-:S02]  /*1260*/  SHF.R.S32.HI R196, RZ, 0x1f, R185 ;  /* 0x0000001fffc47819 */ /* 0x000fc400000114b9 */
[----:B------:R-:W-:Y:S02]  /*1270*/  SHF.R.S32.HI R195, RZ, 0x1f, R186 ;  /* 0x0000001fffc37819 */ /* 0x000fe400000114ba */
[----:B------:R-:W-:Y:S02]  /*1280*/  SHF.R.S32.HI R222, RZ, 0x1f, R197 ;  /* 0x0000001fffde7819 */ /* 0x000fe400000114c5 */
[----:B------:R-:W-:Y:S02]  /*1290*/  SHF.R.S32.HI R214, RZ, 0x1f, R190 ;  /* 0x0000001fffd67819 */ /* 0x000fe400000114be */
[----:B------:R-:W-:Y:S02]  /*12a0*/  SHF.R.S32.HI R213, RZ, 0x1f, R189 ;  /* 0x0000001fffd57819 */ /* 0x000fe400000114bd */
[----:B------:R-:W-:Y:S02]  /*12b0*/  SHF.R.S32.HI R212, RZ, 0x1f, R192 ;  /* 0x0000001fffd47819 */ /* 0x000fe400000114c0 */
[----:B------:R-:W-:-:S02]  /*12c0*/  SHF.R.S32.HI R211, RZ, 0x1f, R191 ;  /* 0x0000001fffd37819 */ /* 0x000fc400000114bf */
[----:B------:R-:W-:Y:S02]  /*12d0*/  SHF.R.S32.HI R210, RZ, 0x1f, R193 ;  /* 0x0000001fffd27819 */ /* 0x000fe400000114c1 */
[----:B------:R-:W-:Y:S02]  /*12e0*/  SHF.R.S32.HI R221, RZ, 0x1f, R202 ;  /* 0x0000001fffdd7819 */ /* 0x000fe400000114ca */
[----:B------:R-:W-:Y:S02]  /*12f0*/  SHF.R.S32.HI R179, RZ, 0x4, R12 ;  /* 0x00000004ffb37819 */ /* 0x000fe4000001140c */
[----:B------:R-:W-:Y:S02]  /*1300*/  SHF.R.S32.HI R180, RZ, 0x4, R180 ;  /* 0x00000004ffb47819 */ /* 0x000fe400000114b4 */
[----:B------:R-:W-:Y:S02]  /*1310*/  IADD3 R217, R16, R183, R5 ;  /* 0x000000b710d97210 */ /* 0x000fe40007ffe005 */
[----:B------:R-:W-:-:S07]  /*1320*/  IADD3 R206, R206, UR42, R199 ;  /* 0x0000002acece7c10 */ /* 0x000fce000fffe0c7 */
.L_x_1791:
[----:B------:R-:W-:Y:S05]  /*1330*/  YIELD ;  /* 0x0000000000007946 */ /* 0x000fea0003800000 */
[----:B------:R-:W-:Y:S01]  /*1340*/  ULDC.64 UR4, c[0x0][0xa28] ;  /* 0x00028a0000047ab9 */ /* 0x000fe20000000a00 */
[----:B0--3--:R-:W0:Y:S01]  /*1350*/  LDC.64 R4, c[0x0][0xa08] ;  /* 0x00028200ff047b82 */ /* 0x009e220000000a00 */
[----:B------:R-:W-:Y:S01]  /*1360*/  ISETP.NE.U32.AND P1, PT, RZ, UR4, PT ;  /* 0x00000004ff007c0c */ /* 0x000fe2000bf25070 */
[----:B------:R-:W-:Y:S02]  /*1370*/  IMAD.MOV.U32 R29, RZ, RZ, RZ ;  /* 0x000000ffff1d7224 */ /* 0x000fe400078e00ff */
[----:B------:R-:W-:Y:S01]  /*1380*/  IMAD.MOV.U32 R11, RZ, RZ, RZ ;  /* 0x000000ffff0b7224 */ /* 0x000fe200078e00ff */
[----:B------:R-:W-:Y:S01]  /*1390*/  ISETP.NE.AND.EX P1, PT, RZ, UR5, PT, P1 ;  /* 0x00000005ff007c0c */ /* 0x000fe2000bf25310 */
[----:B------:R-:W-:-:S02]  /*13a0*/  ULDC.64 UR4, c[0x0][0xa18] ;  /* 0x0002860000047ab9 */ /* 0x000fc40000000a00 */
[----:B------:R-:W-:-:S04]  /*13b0*/  ISETP.NE.U32.AND P2, PT, RZ, UR4, PT ;  /* 0x00000004ff007c0c */ /* 0x000fc8000bf45070 */
[----:B------:R-:W-:Y:S01]  /*13c0*/  ISETP.NE.AND.EX P2, PT, RZ, UR5, PT, P2 ;  /* 0x00000005ff007c0c */ /* 0x000fe2000bf45320 */
[----:B------:R-:W-:Y:S02]  /*13d0*/  ULDC.64 UR4, c[0x0][0xa08] ;  /* 0x0002820000047ab9 */ /* 0x000fe40000000a00 */
[----:B------:R-:W-:-:S03]  /*13e0*/  ISETP.NE.U32.AND P0, PT, RZ, UR4, PT ;  /* 0x00000004ff007c0c */ /* 0x000fc6000bf05070 */
[----:B------:R-:W1:Y:S01]  /*13f0*/  @P1 LDC.64 R2, c[0x0][0xa28] ;  /* 0x00028a00ff021b82 */ /* 0x000e620000000a00 */
[----:B------:R-:W-:Y:S01]  /*1400*/  ISETP.NE.AND.EX P0, PT, RZ, UR5, PT, P0 ;  /* 0x00000005ff007c0c */ /* 0x000fe2000bf05300 */
[----:B0-----:R-:W-:-:S06]  /*1410*/  IMAD.WIDE R8, R23, 0x4, R4 ;  /* 0x0000000417087825 */ /* 0x001fcc00078e0204 */
[----:B------:R-:W0:Y:S01]  /*1420*/  @P2 LDC.64 R6, c[0x0][0xa18] ;  /* 0x00028600ff062b82 */ /* 0x000e220000000a00 */
[----:B------:R-:W-:Y:S02]  /*1430*/  ULDC UR4, c[0x0][0x288] ;  /* 0x0000a20000047ab9 */ /* 0x000fe40000000800 */
[----:B------:R-:W-:Y:S01]  /*1440*/  IMAD.U32 R170, RZ, RZ, UR4 ;  /* 0x00000004ffaa7e24 */ /* 0x000fe2000f8e00ff */
[----:B------:R-:W-:Y:S02]  /*1450*/  ULDC.64 UR4, c[0x0][0x418] ;  /* 0x0001060000047ab9 */ /* 0x000fe40000000a00 */
[----:B------:R-:W5:Y:S01]  /*1460*/  @P0 LDG.E R29, desc[UR38][R8.64] ;  /* 0x00000026081d0981 */ /* 0x000f62000c1e1900 */
[----:B-1----:R-:W-:-:S04]  /*1470*/  @P1 IMAD.WIDE R2, R23, 0x4, R2 ;  /* 0x0000000417021825 */ /* 0x002fc800078e0202 */
[----:B0-----:R-:W-:Y:S01]  /*1480*/  @P2 IMAD.WIDE R4, R23, 0x4, R6 ;  /* 0x0000000417042825 */ /* 0x001fe200078e0206 */
[----:B------:R-:W-:Y:S01]  /*1490*/  UISETP.NE.U32.AND UP0, UPT, UR4, URZ, UPT ;  /* 0x0000003f0400728c */ /* 0x000fe2000bf05070 */
[----:B------:R0:W5:Y:S02]  /*14a0*/  @P1 LDG.E R11, desc[UR38][R2.64] ;  /* 0x00000026020b1981 */ /* 0x000164000c1e1900 */
[----:B------:R-:W-:Y:S02]  /*14b0*/  ULDC UR4, c[0x0][0x424] ;  /* 0x0001090000047ab9 */ /* 0x000fe40000000800 */
[----:B------:R1:W5:Y:S01]  /*14c0*/  @P2 LDG.E R170, desc[UR38][R4.64] ;  /* 0x0000002604aa2981 */ /* 0x000362000c1e1900 */
[----:B------:R-:W-:-:S03]  /*14d0*/  UISETP.NE.AND.EX UP0, UPT, UR5, URZ, UPT, UP0 ;  /* 0x0000003f0500728c */ /* 0x000fc6000bf05300 */
[----:B------:R-:W-:Y:S01]  /*14e0*/  ULDC UR5, c[0x0][0x2f0] ;  /* 0x0000bc0000057ab9 */ /* 0x000fe20000000800 */
[----:B------:R-:W-:-:S04]  /*14f0*/  USEL UR4, UR4, 0x1, UP0 ;  /* 0x0000000104047887 */ /* 0x000fc80008000000 */
[----:B------:R-:W-:-:S03]  /*1500*/  UIMAD UR4, UR4, UR5, URZ ;  /* 0x00000005040472a4 */ /* 0x000fc6000f8e023f */
[----:B------:R-:W-:Y:S02]  /*1510*/  ULDC UR5, c[0x0][0x348] ;  /* 0x0000d20000057ab9 */ /* 0x000fe40000000800 */
[----:B0-----:R-:W-:Y:S02]  /*1520*/  IMAD.U32 R2, RZ, RZ, UR5 ;  /* 0x00000005ff027e24 */ /* 0x001fe4000f8e00ff */
[----:B------:R-:W-:Y:S01]  /*1530*/  IMAD.U32 R28, RZ, RZ, UR4 ;  /* 0x00000004ff1c7e24 */ /* 0x000fe2000f8e00ff */
[----:B-12-4-:R-:W-:Y:S06]  /*1540*/  @P2 BRA `(.L_x_1562) ;  /* 0x0000000000242947 */ /* 0x016fec0003800000 */
[----:B------:R-:W-:Y:S02]  /*1550*/  ULDC.64 UR4, c[0x0][0xa00] ;  /* 0x0002800000047ab9 */ /* 0x000fe40000000a00 */
[----:B------:R-:W-:-:S04]  /*1560*/  ISETP.NE.U32.AND P1, PT, RZ, UR4, PT ;  /* 0x00000004ff007c0c */ /* 0x000fc8000bf25070 */
[----:B------:R-:W-:-:S13]  /*1570*/  ISETP.NE.AND.EX P1, PT, RZ, UR5, PT, P1 ;  /* 0x00000005ff007c0c */ /* 0x000fda000bf25310 */
[----:B------:R-:W-:Y:S05]  /*1580*/  @!P1 BRA `(.L_x_1562) ;  /* 0x0000000000149947 */ /* 0x000fea0003800000 */
[----:B------:R-:W0:Y:S02]  /*1590*/  LDC.64 R4, c[0x0][0xa00] ;  /* 0x00028000ff047b82 */ /* 0x000e240000000a00 */
[----:B0-----:R-:W-:-:S05]  /*15a0*/  IMAD.WIDE R4, R23, 0x4, R4 ;  /* 0x0000000417047825 */ /* 0x001fca00078e0204 */
[----:B-----5:R-:W2:Y:S04]  /*15b0*/  LDG.E R170, desc[UR38][R4.64] ;  /* 0x0000002604aa7981 */ /* 0x020ea8000c1e1900 */
[----:B------:R-:W2:Y:S02]  /*15c0*/  LDG.E R3, desc[UR38][R4.64+0x4] ;  /* 0x0000042604037981 */ /* 0x000ea4000c1e1900 */
[----:B--2---:R-:W-:-:S07]  /*15d0*/  IMAD.IADD R170, R3, 0x1, -R170 ;  /* 0x0000000103aa7824 */ /* 0x004fce00078e0aaa */
.L_x_1562:
[----:B------:R-:W-:Y:S01]  /*15e0*/  ULDC.64 UR4, c[0x0][0xa20] ;  /* 0x0002880000047ab9 */ /* 0x000fe20000000a00 */
[----:B------:R-:W-:Y:S01]  /*15f0*/  IMAD.MOV.U32 R204, RZ, RZ, R22 ;  /* 0x000000ffffcc7224 */ /* 0x000fe200078e0016 */
[----:B------:R-:W-:Y:S01]  /*1600*/  ISETP.NE.U32.AND P1, PT, RZ, UR4, PT ;  /* 0x00000004ff007c0c */ /* 0x000fe2000bf25070 */
[----:B------:R-:W-:-:S03]  /*1610*/  IMAD.MOV.U32 R205, RZ, RZ, R23 ;  /* 0x000000ffffcd7224 */ /* 0x000fc600078e0017 */
[----:B------:R-:W-:-:S13]  /*1620*/  ISETP.NE.AND.EX P1, PT, RZ, UR5, PT, P1 ;  /* 0x00000005ff007c0c */ /* 0x000fda000bf25310 */
[----:B------:R-:W-:Y:S05]  /*1630*/  @!P1 BRA `(.L_x_1563) ;  /* 0x0000000000109947 */ /* 0x000fea0003800000 */
[----:B------:R-:W0:Y:S02]  /*1640*/  LDC.64 R4, c[0x0][0xa20] ;  /* 0x00028800ff047b82 */ /* 0x000e240000000a00 */
[----:B0-----:R-:W-:-:S05]  /*1650*/  IMAD.WIDE R4, R23, 0x4, R4 ;  /* 0x0000000417047825 */ /* 0x001fca00078e0204 */
[----:B------:R0:W5:Y:S01]  /*1660*/  LDG.E R28, desc[UR38][R4.64] ;  /* 0x00000026041c7981 */ /* 0x000162000c1e1900 */
[----:B------:R-:W-:Y:S05]  /*1670*/  BRA `(.L_x_1564) ;  /* 0x0000000000107947 */ /* 0x000fea0003800000 */
.L_x_1563:
[----:B------:R-:W-:Y:S05]  /*1680*/  @!P0 BRA `(.L_x_1564) ;  /* 0x00000000000c8947 */ /* 0x000fea0003800000 */
[----:B------:R-:W2:Y:S04]  /*1690*/  LDG.E R3, desc[UR38][R8.64] ;  /* 0x0000002608037981 */ /* 0x000ea8000c1e1900 */
[----:B------:R-:W2:Y:S02]  /*16a0*/  LDG.E R28, desc[UR38][R8.64+0x4] ;  /* 0x00000426081c7981 */ /* 0x000ea4000c1e1900 */
[----:B--2---:R-:W-:-:S07]  /*16b0*/  IMAD.IADD R28, R28, 0x1, -R3 ;  /* 0x000000011c1c7824 */ /* 0x004fce00078e0a03 */
.L_x_1564:
[----:B------:R-:W-:Y:S01]  /*16c0*/  ULDC.64 UR4, c[0x0][0xa10] ;  /* 0x0002840000047ab9 */ /* 0x000fe20000000a00 */
[----:B------:R-:W1:Y:S01]  /*16d0*/  LDC R8, c[0x0][0x448] ;  /* 0x00011200ff087b82 */ /* 0x000e620000000800 */
[----:B------:R-:W-:-:S04]  /*16e0*/  ISETP.NE.U32.AND P0, PT, RZ, UR4, PT ;  /* 0x00000004ff007c0c */ /* 0x000fc8000bf05070 */
[----:B------:R-:W-:Y:S01]  /*16f0*/  ISETP.NE.AND.EX P0, PT, RZ, UR5, PT, P0 ;  /* 0x00000005ff007c0c */ /* 0x000fe2000bf05300 */
[----:B------:R-:W-:Y:S02]  /*1700*/  ULDC.64 UR4, c[0x0][0xa30] ;  /* 0x00028c0000047ab9 */ /* 0x000fe40000000a00 */
[----:B------:R-:W-:Y:S01]  /*1710*/  ISETP.NE.U32.AND P1, PT, RZ, UR4, PT ;  /* 0x00000004ff007c0c */ /* 0x000fe2000bf25070 */
[----:B-----5:R-:W-:Y:S01]  /*1720*/  IMAD.MOV.U32 R24, RZ, RZ, R28 ;  /* 0x000000ffff187224 */ /* 0x020fe200078e001c */
[----:B------:R-:W2:Y:S02]  /*1730*/  LDC.64 R12, c[0x0][0x9e0] ;  /* 0x00027800ff0c7b82 */ /* 0x000ea40000000a00 */
[----:B------:R-:W-:-:S06]  /*1740*/  ISETP.NE.AND.EX P1, PT, RZ, UR5, PT, P1 ;  /* 0x00000005ff007c0c */ /* 0x000fcc000bf25310 */
[----:B0-----:R-:W0:Y:S08]  /*1750*/  @P0 LDC.64 R4, c[0x0][0xa10] ;  /* 0x00028400ff040b82 */ /* 0x001e300000000a00 */
[----:B------:R-:W3:Y:S01]  /*1760*/  @P1 LDC.64 R6, c[0x0][0xa30] ;  /* 0x00028c00ff061b82 */ /* 0x000ee20000000a00 */
[----:B0-----:R-:W-:-:S05]  /*1770*/  @P0 IMAD.WIDE R4, R23, 0x4, R4 ;  /* 0x0000000417040825 */ /* 0x001fca00078e0204 */
[----:B------:R-:W4:Y:S04]  /*1780*/  @P0 LDG.E R0, desc[UR38][R4.64] ;  /* 0x0000002604000981 */ /* 0x000f28000c1e1900 */
[----:B------:R-:W4:Y:S01]  /*1790*/  @P0 LDG.E R3, desc[UR38][R4.64+0x4] ;  /* 0x0000042604030981 */ /* 0x000f22000c1e1900 */
[----:B---3--:R-:W-:-:S05]  /*17a0*/  @P1 IMAD.WIDE R6, R23, 0x4, R6 ;  /* 0x0000000417061825 */ /* 0x008fca00078e0206 */
[----:B------:R0:W5:Y:S01]  /*17b0*/  @P1 LDG.E R24, desc[UR38][R6.64] ;  /* 0x0000002606181981 */ /* 0x000162000c1e1900 */
[----:B-1----:R-:W-:Y:S01]  /*17c0*/  ISETP.NE.AND P1, PT, R8, 0x1, PT ;  /* 0x000000010800780c */ /* 0x002fe20003f25270 */
[----:B------:R-:W-:Y:S01]  /*17d0*/  IMAD.SHL.U32 R178, R21, 0x80, RZ ;  /* 0x0000008015b27824 */ /* 0x000fe200078e00ff */
[----:B--2---:R-:W-:Y:S01]  /*17e0*/  ISETP.GE.AND P2, PT, R13, 0x1, PT ;  /* 0x000000010d00780c */ /* 0x004fe20003f46270 */
[----:B------:R-:W-:-:S10]  /*17f0*/  IMAD.IADD R11, R28, 0x1, -R11 ;  /* 0x000000011c0b7824 */ /* 0x000fd400078e0a0b */
[----:B------:R-:W1:Y:S08]  /*1800*/  @P1 LDC R9, c[0x0][0x44c] ;  /* 0x00011300ff091b82 */ /* 0x000e700000000800 */
[----:B------:R-:W2:Y:S01]  /*1810*/  @P1 LDC R8, c[0x0][0x450] ;  /* 0x00011400ff081b82 */ /* 0x000ea20000000800 */
[----:B----4-:R-:W-:Y:S02]  /*1820*/  @P0 IMAD.IADD R2, R3, 0x1, -R0 ;  /* 0x0000000103020824 */ /* 0x010fe400078e0a00 */
[----:B------:R-:W-:-:S02]  /*1830*/  VIADD R0, R178, 0x7f ;  /* 0x0000007fb2007836 */ /* 0x000fc40000000000 */
[----:B------:R-:W-:Y:S02]  /*1840*/  IMAD.IADD R171, R11, 0x1, R2 ;  /* 0x000000010bab7824 */ /* 0x000fe400078e0202 */
[----:B-1----:R-:W-:-:S03]  /*1850*/  @P1 IMAD.HI.U32 R3, R0, R9, RZ ;  /* 0x0000000900031227 */ /* 0x002fc600078e00ff */
[C---:B------:R-:W-:Y:S01]  /*1860*/  IADD3 R5, R171.reuse, 0x1, -R170 ;  /* 0x00000001ab057810 */ /* 0x040fe20007ffe8aa */
[----:B------:R-:W-:Y:S01]  /*1870*/  IMAD.MOV.U32 R4, RZ, RZ, R0 ;  /* 0x000000ffff047224 */ /* 0x000fe200078e0000 */
[----:B--2---:R-:W-:Y:S01]  /*1880*/  @P1 SHF.R.U32.HI R4, RZ, R8, R3 ;  /* 0x00000008ff041219 */ /* 0x004fe20000011603 */
[----:B------:R-:W-:-:S04]  /*1890*/  VIADD R0, R171, 0x7f ;  /* 0x0000007fab007836 */ /* 0x000fc80000000000 */
[----:B0-----:R-:W-:Y:S01]  /*18a0*/  IMAD.IADD R7, R5, 0x1, R4 ;  /* 0x0000000105077824 */ /* 0x001fe200078e0204 */
[----:B------:R-:W-:-:S04]  /*18b0*/  SHF.R.S32.HI R3, RZ, 0x1f, R0 ;  /* 0x0000001fff037819 */ /* 0x000fc80000011400 */
[----:B------:R-:W-:Y:S01]  /*18c0*/  LEA.HI R3, R3, R0, RZ, 0x7 ;  /* 0x0000000003037211 */ /* 0x000fe200078f38ff */
[----:B------:R-:W-:-:S03]  /*18d0*/  IMAD.IADD R0, R7, 0x1, R12 ;  /* 0x0000000107007824 */ /* 0x000fc600078e020c */
[----:B------:R-:W-:Y:S01]  /*18e0*/  SHF.R.S32.HI R25, RZ, 0x7, R3 ;  /* 0x00000007ff197819 */ /* 0x000fe20000011403 */
[----:B------:R-:W-:Y:S06]  /*18f0*/  @!P2 BRA `(.L_x_1565) ;  /* 0x000000000048a947 */ /* 0x000fec0003800000 */
[C---:B------:R-:W-:Y:S01]  /*1900*/  ISETP.GT.AND P0, PT, R7.reuse, RZ, PT ;  /* 0x000000ff0700720c */ /* 0x040fe20003f04270 */
[----:B------:R-:W-:Y:S01]  /*1910*/  BSSY B0, `(.L_x_1566) ;  /* 0x000000e000007945 */ /* 0x000fe20003800000 */
[----:B------:R-:W-:-:S11]  /*1920*/  VIADD R3, R7, 0xffffffff ;  /* 0xffffffff07037836 */ /* 0x000fd60000000000 */
        /* <DEDUP_REMOVED lines=8> */
.L_x_1567:
[----:B------:R-:W-:-:S13]  /*19b0*/  ISETP.NE.AND P0, PT, R13, 0x1, PT ;  /* 0x000000010d00780c */ /* 0x000fda0003f05270 */
[----:B------:R-:W0:Y:S02]  /*19c0*/  @P0 LDC.64 R4, c[0x0][0x9e8] ;  /* 0x00027a00ff040b82 */ /* 0x000e240000000a00 */
[----:B0-----:R-:W-:-:S05]  /*19d0*/  @P0 IMAD.HI.U32 R4, R3, R4, RZ ;  /* 0x0000000403040227 */ /* 0x001fca00078e00ff */
[----:B------:R-:W-:-:S07]  /*19e0*/  @P0 SHF.R.U32.HI R3, RZ, R5, R4 ;  /* 0x00000005ff030219 */ /* 0x000fce0000011604 */
.L_x_1568:
[----:B------:R-:W-:Y:S05]  /*19f0*/  BSYNC B0 ;  /* 0x0000000000007941 */ /* 0x000fea0003800000 */
.L_x_1566:
[----:B------:R-:W-:-:S05]  /*1a00*/  IMAD R3, R3, R13, R13 ;  /* 0x0000000d03037224 */ /* 0x000fca00078e020d */
[----:B------:R-:W-:-:S07]  /*1a10*/  VIMNMX R0, R0, R3, PT ;  /* 0x0000000300007248 */ /* 0x000fce0003fe0100 */
.L_x_1565:
[----:B------:R-:W0:Y:S01]  /*1a20*/  @P1 LDC R3, c[0x0][0x44c] ;  /* 0x00011300ff031b82 */ /* 0x000e220000000800 */
[----:B------:R-:W-:Y:S01]  /*1a30*/  IMAD.IADD R88, R171, 0x1, -R170 ;  /* 0x00000001ab587824 */ /* 0x000fe200078e0aaa */
[----:B------:R-:W-:-:S06]  /*1a40*/  ULDC UR4, c[0x0][0x9dc] ;  /* 0x0002770000047ab9 */ /* 0x000fcc0000000800 */
[----:B------:R-:W1:Y:S01]  /*1a50*/  @P1 LDC R5, c[0x0][0x450] ;  /* 0x00011400ff051b82 */ /* 0x000e620000000800 */
[----:B0-----:R-:W-:-:S04]  /*1a60*/  @P1 IMAD.HI.U32 R4, R178, R3, RZ ;  /* 0x00000003b2041227 */ /* 0x001fc800078e00ff */
[----:B------:R-:W-:Y:S01]  /*1a70*/  IMAD.MOV.U32 R3, RZ, RZ, R178 ;  /* 0x000000ffff037224 */ /* 0x000fe200078e00b2 */
[----:B-1----:R-:W-:-:S05]  /*1a80*/  @P1 SHF.R.U32.HI R3, RZ, R5, R4 ;  /* 0x00000005ff031219 */ /* 0x002fca0000011604 */
[----:B------:R-:W-:-:S04]  /*1a90*/  IMAD.IADD R3, R88, 0x1, R3 ;  /* 0x0000000158037824 */ /* 0x000fc800078e0203 */
[----:B------:R-:W-:Y:S01]  /*1aa0*/  VIADD R4, R3, -UR4 ;  /* 0x8000000403047c36 */ /* 0x000fe20008000000 */
[----:B------:R-:W-:Y:S06]  /*1ab0*/  @!P2 BRA `(.L_x_1569) ;  /* 0x000000000044a947 */ /* 0x000fec0003800000 */
[----:B------:R-:W-:Y:S01]  /*1ac0*/  ISETP.GT.AND P0, PT, R3, -0x1, PT ;  /* 0xffffffff0300780c */ /* 0x000fe20003f04270 */
[----:B------:R-:W-:-:S12]  /*1ad0*/  BSSY B0, `(.L_x_1570) ;  /* 0x000000d000007945 */ /* 0x000fd80003800000 */
        /* <DEDUP_REMOVED lines=8> */
.L_x_1571:
[----:B------:R-:W-:-:S13]  /*1b60*/  ISETP.NE.AND P0, PT, R13, 0x1, PT ;  /* 0x000000010d00780c */ /* 0x000fda0003f05270 */
[----:B------:R-:W0:Y:S02]  /*1b70*/  @P0 LDC.64 R6, c[0x0][0x9e8] ;  /* 0x00027a00ff060b82 */ /* 0x000e240000000a00 */
[----:B0-----:R-:W-:-:S05]  /*1b80*/  @P0 IMAD.HI.U32 R6, R3, R6, RZ ;  /* 0x0000000603060227 */ /* 0x001fca00078e00ff */
[----:B------:R-:W-:-:S07]  /*1b90*/  @P0 SHF.R.U32.HI R3, RZ, R7, R6 ;  /* 0x00000007ff030219 */ /* 0x000fce0000011606 */
.L_x_1572:
[----:B------:R-:W-:Y:S05]  /*1ba0*/  BSYNC B0 ;  /* 0x0000000000007941 */ /* 0x000fea0003800000 */
.L_x_1570:
[----:B------:R-:W-:-:S05]  /*1bb0*/  IMAD R3, R3, R13, RZ ;  /* 0x0000000d03037224 */ /* 0x000fca00078e02ff */
[----:B------:R-:W-:-:S07]  /*1bc0*/  VIMNMX R4, R4, R3, !PT ;  /* 0x0000000304047248 */ /* 0x000fce0007fe0100 */
.L_x_1569:
[----:B------:R-:W-:Y:S01]  /*1bd0*/  VIADD R0, R0, 0x7f ;  /* 0x0000007f00007836 */ /* 0x000fe20000000000 */
[----:B------:R-:W-:-:S04]  /*1be0*/  SHF.R.S32.HI R5, RZ, 0x1f, R4 ;  /* 0x0000001fff057819 */ /* 0x000fc80000011404 */
[----:B------:R-:W-:Y:S02]  /*1bf0*/  SHF.R.S32.HI R3, RZ, 0x1f, R0 ;  /* 0x0000001fff037819 */ /* 0x000fe40000011400 */
[----:B------:R-:W-:Y:S02]  /*1c00*/  LEA.HI R5, R5, R4, RZ, 0x7 ;  /* 0x0000000405057211 */ /* 0x000fe400078f38ff */
[----:B------:R-:W-:Y:S02]  /*1c10*/  LEA.HI R3, R3, R0, RZ, 0x7 ;  /* 0x0000000003037211 */ /* 0x000fe400078f38ff */
[----:B------:R-:W-:Y:S02]  /*1c20*/  SHF.R.S32.HI R5, RZ, 0x7, R5 ;  /* 0x00000007ff057819 */ /* 0x000fe40000011405 */
[----:B------:R-:W-:Y:S02]  /*1c30*/  SHF.R.S32.HI R0, RZ, 0x7, R3 ;  /* 0x00000007ff007819 */ /* 0x000fe40000011403 */
[----:B------:R-:W-:-:S02]  /*1c40*/  VIMNMX R5, RZ, R5, !PT ;  /* 0x00000005ff057248 */ /* 0x000fc40007fe0100 */
[----:B------:R-:W-:-:S03]  /*1c50*/  VIMNMX R0, R25, R0, PT ;  /* 0x0000000019007248 */ /* 0x000fc60003fe0100 */
[--C-:B------:R-:W-:Y:S02]  /*1c60*/  IMAD R5, R5, 0x80, -R11.reuse ;  /* 0x0000008005057824 */ /* 0x100fe400078e0a0b */
[----:B------:R-:W-:-:S03]  /*1c70*/  IMAD R3, R0, 0x80, -R11 ;  /* 0x0000008000037824 */ /* 0x000fc600078e0a0b */
[----:B------:R-:W-:Y:S02]  /*1c80*/  VIMNMX R5, RZ, R5, !PT ;  /* 0x00000005ff057248 */ /* 0x000fe40007fe0100 */
[----:B------:R-:W-:Y:S02]  /*1c90*/  VIMNMX R0, R3, R2, PT ;  /* 0x0000000203007248 */ /* 0x000fe40003fe0100 */
[----:B------:R-:W-:Y:S02]  /*1ca0*/  SHF.R.U32.HI R27, RZ, 0x7, R5 ;  /* 0x00000007ff1b7819 */ /* 0x000fe40000011605 */
[----:B------:R-:W-:-:S03]  /*1cb0*/  ISETP.GT.AND P0, PT, R0, R5, PT ;  /* 0x000000050000720c */ /* 0x000fc60003f04270 */
[----:B------:R-:W-:-:S10]  /*1cc0*/  IMAD.MOV.U32 R26, RZ, RZ, R27 ;  /* 0x000000ffff1a7224 */ /* 0x000fd400078e001b */
[----:B------:R-:W-:-:S05]  /*1cd0*/  @P0 VIADD R0, R0, 0x7f ;  /* 0x0000007f00000836 */ /* 0x000fca0000000000 */
[----:B------:R-:W-:-:S04]  /*1ce0*/  @P0 SHF.R.S32.HI R3, RZ, 0x1f, R0 ;  /* 0x0000001fff030819 */ /* 0x000fc80000011400 */
[----:B------:R-:W-:-:S04]  /*1cf0*/  @P0 LEA.HI R3, R3, R0, RZ, 0x7 ;  /* 0x0000000003030211 */ /* 0x000fc800078f38ff */
[----:B------:R-:W-:Y:S02]  /*1d00*/  @P0 SHF.R.S32.HI R26, RZ, 0x7, R3 ;  /* 0x00000007ff1a0819 */ /* 0x000fe40000011403 */
[----:B------:R-:W-:Y:S02]  /*1d10*/  PLOP3.LUT P0, PT, PT, PT, PT, 0x80, 0x0 ;  /* 0x000000000000781c */ /* 0x000fe40003f0f070 */
[----:B------:R-:W-:-:S13]  /*1d20*/  ISETP.GT.AND P1, PT, R26, R27, PT ;  /* 0x0000001b1a00720c */ /* 0x000fda0003f24270 */
[----:B------:R-:W-:Y:S05]  /*1d30*/  @!P1 BRA `(.L_x_1573) ;  /* 0x0000007c004c9947 */ /* 0x000fea0003800000 */
        /* <DEDUP_REMOVED lines=19> */
[----:B-1---5:R-:W-:Y:S05]  /*1e70*/  CALL.ABS.NOINC R14 ;  /* 0x000000000e007343 */ /* 0x022fea0003c00000 */
.L_x_1575:
[----:B------:R-:W-:Y:S05]  /*1e80*/  BSYNC B6 ;  /* 0x0000000000067941 */ /* 0x000fea0003800000 */
.L_x_1574:
        /* <DEDUP_REMOVED lines=20> */
.L_x_1577:
[----:B------:R-:W-:Y:S05]  /*1fd0*/  BSYNC B6 ;  /* 0x0000000000067941 */ /* 0x000fea0003800000 */
.L_x_1576:
[----:B------:R-:W-:Y:S01]  /*1fe0*/  ULDC.64 UR4, c[0x0][0x9f8] ;  /* 0x00027e0000047ab9 */ /* 0x000fe20000000a00 */
[----:B------:R-:W-:Y:S01]  /*1ff0*/  IMAD.MOV.U32 R83, RZ, RZ, R23 ;  /* 0x000000ffff537224 */ /* 0x000fe200078e0017 */
[----:B------:R-:W-:Y:S01]  /*2000*/  ISETP.NE.U32.AND P0, PT, RZ, UR4, PT ;  /* 0x00000004ff007c0c */ /* 0x000fe2000bf05070 */
[----:B------:R-:W0:Y:S01]  /*2010*/  S2R R20, SR_TID.X ;  /* 0x0000000000147919 */ /* 0x000e220000002100 */
[----:B------:R-:W-:Y:S01]  /*2020*/  VIADD R82, R18, 0x20 ;  /* 0x0000002012527836 */ /* 0x000fe20000000000 */
[----:B------:R-:W1:Y:S01]  /*2030*/  LDC R65, c[0x0][0x3f4] ;  /* 0x0000fd00ff417b82 */ /* 0x000e620000000800 */
[----:B------:R-:W-:-:S07]  /*2040*/  ISETP.NE.AND.EX P0, PT, RZ, UR5, PT, P0 ;  /* 0x00000005ff007c0c */ /* 0x000fce000bf05300 */
[----:B------:R-:W2:Y:S08]  /*2050*/  LDC.64 R6, c[0x0][0x408] ;  /* 0x00010200ff067b82 */ /* 0x000eb00000000a00 */
[----:B------:R-:W3:Y:S01]  /*2060*/  @P0 LDC.64 R4, c[0x0][0x9f8] ;  /* 0x00027e00ff040b82 */ /* 0x000ee20000000a00 */
[----:B0-----:R-:W-:-:S04]  /*2070*/  SHF.R.U32.HI R30, RZ, 0x7, R20 ;  /* 0x00000007ff1e7819 */ /* 0x001fc80000011614 */
[----:B------:R-:W-:Y:S01]  /*2080*/  ISETP.NE.AND P6, PT, R30, 0x1, PT ;  /* 0x000000011e00780c */ /* 0x000fe20003fc5270 */
[----:B---3--:R-:W-:-:S05]  /*2090*/  @P0 IMAD.WIDE R4, R23, 0x4, R4 ;  /* 0x0000000417040825 */ /* 0x008fca00078e0204 */
[----:B------:R0:W3:Y:S01]  /*20a0*/  @P0 LDG.E R83, desc[UR38][R4.64] ;  /* 0x0000002604530981 */ /* 0x0000e2000c1e1900 */
[----:B------:R-:W-:-:S06]  /*20b0*/  VIADD R81, R18, 0x40 ;  /* 0x0000004012517836 */ /* 0x000fcc0000000000 */
[----:B------:R-:W-:Y:S05]  /*20c0*/  @!P6 WARPSYNC.ALL ;  /* 0x000000000000e948 */ /* 0x000fea0003800000 */
[----:B------:R-:W-:Y:S01]  /*20d0*/  ULDC UR5, c[0x0][0x2f4] ;  /* 0x0000bd0000057ab9 */ /* 0x000fe20000000800 */
[----:B------:R-:W-:Y:S01]  /*20e0*/  ULDC UR4, c[0x0][0x320] ;  /* 0x0000c80000047ab9 */ /* 0x000fe20000000800 */
[----:B------:R-:W-:Y:S01]  /*20f0*/  ISETP.GE.AND P1, PT, R82, UR5, PT ;  /* 0x0000000552007c0c */ /* 0x000fe2000bf26270 */
[----:B0-----:R-:W0:Y:S01]  /*2100*/  LDC.64 R4, c[0x0][0x3f8] ;  /* 0x0000fe00ff047b82 */ /* 0x001e220000000a00 */
[----:B------:R-:W-:Y:S01]  /*2110*/  ISETP.GE.AND P0, PT, R18, UR5, PT ;  /* 0x0000000512007c0c */ /* 0x000fe2000bf06270 */
[----:B------:R-:W-:Y:S01]  /*2120*/  IMAD.IADD R80, R29, 0x1, R28 ;  /* 0x000000011d507824 */ /* 0x000fe200078e021c */
[----:B------:R-:W-:Y:S01]  /*2130*/  SEL R3, RZ, 0xffffffff, P1 ;  /* 0xffffffffff037807 */ /* 0x000fe20000800000 */
[----:B--2---:R-:W-:Y:S01]  /*2140*/  IMAD.SHL.U32 R71, R6, 0x80, RZ ;  /* 0x0000008006477824 */ /* 0x004fe200078e00ff */
[----:B------:R-:W-:Y:S01]  /*2150*/  SEL R0, RZ, 0x1, P0 ;  /* 0x00000001ff007807 */ /* 0x000fe20000000000 */
[----:B------:R-:W-:Y:S01]  /*2160*/  IMAD R67, R208, 0x80, R176 ;  /* 0x00000080d0437824 */ /* 0x000fe200078e02b0 */
[----:B------:R-:W-:Y:S01]  /*2170*/  ISETP.GE.AND P0, PT, R82, UR4, PT ;  /* 0x0000000452007c0c */ /* 0x000fe2000bf06270 */
[----:B------:R-:W-:Y:S01]  /*2180*/  IMAD.SHL.U32 R3, R3, 0x2, RZ ;  /* 0x0000000203037824 */ /* 0x000fe200078e00ff */
[----:B------:R-:W-:Y:S01]  /*2190*/  ISETP.GE.AND P1, PT, R18, UR4, PT ;  /* 0x0000000412007c0c */ /* 0x000fe2000bf26270 */
[----:B------:R-:W-:Y:S01]  /*21a0*/  VIADD R66, R30, 0x8 ;  /* 0x000000081e427836 */ /* 0x000fe20000000000 */
[----:B------:R-:W-:-:S02]  /*21b0*/  ISETP.GE.AND P2, PT, R177, UR5, PT ;  /* 0x00000005b1007c0c */ /* 0x000fc4000bf46270 */
[----:B------:R-:W-:Y:S02]  /*21c0*/  LOP3.LUT R0, R3, 0x2, R0, 0xe2, !PT ;  /* 0x0000000203007812 */ /* 0x000fe400078ee200 */
[----:B------:R-:W-:Y:S02]  /*21d0*/  SEL R3, RZ, 0xffffffff, P0 ;  /* 0xffffffffff037807 */ /* 0x000fe40000000000 */
[----:B------:R-:W-:Y:S02]  /*21e0*/  ISETP.GE.AND P0, PT, R81, UR5, PT ;  /* 0x0000000551007c0c */ /* 0x000fe4000bf06270 */
[----:B------:R-:W-:Y:S01]  /*21f0*/  SEL R9, RZ, 0x1, P1 ;  /* 0x00000001ff097807 */ /* 0x000fe20000800000 */
[----:B------:R-:W-:Y:S01]  /*2200*/  IMAD.SHL.U32 R10, R3, 0x2, RZ ;  /* 0x00000002030a7824 */ /* 0x000fe200078e00ff */
[----:B------:R-:W-:Y:S02]  /*2210*/  SEL R8, RZ, 0x8, P2 ;  /* 0x00000008ff087807 */ /* 0x000fe40001000000 */
[----:B------:R-:W-:Y:S01]  /*2220*/  SEL R3, RZ, 0x4, P0 ;  /* 0x00000004ff037807 */ /* 0x000fe20000000000 */
[----:B0-----:R-:W-:Y:S01]  /*2230*/  IMAD.SHL.U32 R69, R4, 0x80, RZ ;  /* 0x0000008004457824 */ /* 0x001fe200078e00ff */
[----:B------:R-:W-:-:S02]  /*2240*/  ISETP.GE.AND P0, PT, R81, UR4, PT ;  /* 0x0000000451007c0c */ /* 0x000fc4000bf06270 */
[----:B------:R-:W-:Y:S02]  /*2250*/  ISETP.GE.AND P1, PT, R185, UR5, PT ;  /* 0x00000005b9007c0c */ /* 0x000fe4000bf26270 */
[----:B------:R-:W-:Y:S02]  /*2260*/  LOP3.LUT R0, R8, R0, R3, 0xfe, !PT ;  /* 0x0000000008007212 */ /* 0x000fe400078efe03 */
[----:B------:R-:W-:Y:S02]  /*2270*/  SEL R8, RZ, 0x4, P0 ;  /* 0x00000004ff087807 */ /* 0x000fe40000000000 */
[----:B------:R-:W-:Y:S02]  /*2280*/  SEL R3, RZ, 0x10, P1 ;  /* 0x00000010ff037807 */ /* 0x000fe40000800000 */
[----:B-1----:R-:W-:Y:S02]  /*2290*/  ISETP.GE.AND P0, PT, R18, R65, PT ;  /* 0x000000411200720c */ /* 0x002fe40003f06270 */
[----:B------:R-:W-:-:S02]  /*22a0*/  SHF.R.S32.HI R11, RZ, 0x1f, R176 ;  /* 0x0000001fff0b7819 */ /* 0x000fc400000114b0 */
[----:B------:R-:W-:Y:S02]  /*22b0*/  LOP3.LUT R54, R0, R3, RZ, 0xfc, !PT ;  /* 0x0000000300367212 */ /* 0x000fe400078efcff */
[-C--:B------:R-:W-:Y:S02]  /*22c0*/  ISETP.GE.AND P3, PT, R81, R65.reuse, PT ;  /* 0x000000415100720c */ /* 0x080fe40003f66270 */
[----:B------:R-:W-:Y:S02]  /*22d0*/  SEL R3, R65, RZ, P0 ;  /* 0x000000ff41037207 */ /* 0x000fe40000000000 */
[----:B------:R-:W-:Y:S01]  /*22e0*/  LOP3.LUT R9, R10, 0x2, R9, 0xe2, !PT ;  /* 0x000000020a097812 */ /* 0x000fe200078ee209 */
[----:B------:R-:W-:Y:S01]  /*22f0*/  IMAD R10, R11, R6, RZ ;  /* 0x000000060b0a7224 */ /* 0x000fe200078e02ff */
[----:B------:R-:W-:Y:S01]  /*2300*/  ISETP.GE.AND P4, PT, R82, R65, PT ;  /* 0x000000415200720c */ /* 0x000fe20003f86270 */
[----:B------:R-:W-:Y:S01]  /*2310*/  IMAD.IADD R3, R18, 0x1, R3 ;  /* 0x0000000112037824 */ /* 0x000fe200078e0203 */
[----:B------:R-:W-:Y:S01]  /*2320*/  SEL R0, R65, RZ, P3 ;  /* 0x000000ff41007207 */ /* 0x000fe20001800000 */
[----:B------:R-:W-:Y:S01]  /*2330*/  IMAD R11, R11, R4, RZ ;  /* 0x000000040b0b7224 */ /* 0x000fe200078e02ff */
[----:B------:R-:W-:Y:S01]  /*2340*/  LOP3.LUT R79, R9, R8, RZ, 0xfc, !PT ;  /* 0x00000008094f7212 */ /* 0x000fe200078efcff */
[C---:B------:R-:W-:Y:S01]  /*2350*/  IMAD R13, R176.reuse, R7, R10 ;  /* 0x00000007b00d7224 */ /* 0x040fe200078e020a */
[----:B------:R-:W-:Y:S01]  /*2360*/  SHF.R.S32.HI R19, RZ, 0x1f, R18 ;  /* 0x0000001fff137819 */ /* 0x000fe20000011412 */
[----:B------:R-:W-:Y:S01]  /*2370*/  IMAD.IADD R10, R81, 0x1, R0 ;  /* 0x00000001510a7824 */ /* 0x000fe200078e0200 */
[----:B------:R-:W-:Y:S01]  /*2380*/  SHF.R.S32.HI R175, RZ, 0x1f, R174 ;  /* 0x0000001fffaf7819 */ /* 0x000fe200000114ae */
[C---:B------:R-:W-:Y:S01]  /*2390*/  IMAD R11, R176.reuse, R5, R11 ;  /* 0x00000005b00b7224 */ /* 0x040fe200078e020b */
[----:B------:R-:W-:Y:S01]  /*23a0*/  SEL R9, R65, RZ, P4 ;  /* 0x000000ff41097207 */ /* 0x000fe20002000000 */
[----:B------:R-:W-:Y:S01]  /*23b0*/  IMAD.WIDE.U32 R50, R176, R4, R18 ;  /* 0x00000004b0327225 */ /* 0x000fe200078e0012 */
[----:B------:R-:W-:-:S02]  /*23c0*/  SHF.R.S32.HI R0, RZ, 0x1f, R3 ;  /* 0x0000001fff007819 */ /* 0x000fc40000011403 */
[----:B------:R-:W-:Y:S01]  /*23d0*/  ISETP.GE.AND P2, PT, R186, UR5, PT ;  /* 0x00000005ba007c0c */ /* 0x000fe2000bf46270 */
[----:B------:R-:W-:Y:S01]  /*23e0*/  IMAD.WIDE.U32 R52, R176, R4, R174 ;  /* 0x00000004b0347225 */ /* 0x000fe200078e00ae */
[CC--:B------:R-:W-:Y:S02]  /*23f0*/  LEA.HI R78, R0.reuse, R3.reuse, RZ, 0x4 ;  /* 0x00000003004e7211 */ /* 0x0c0fe400078f20ff */
[----:B------:R-:W-:Y:S01]  /*2400*/  LEA.HI R0, R0, R3, RZ, 0x6 ;  /* 0x0000000300007211 */ /* 0x000fe200078f30ff */
[----:B------:R-:W-:Y:S01]  /*2410*/  IMAD.IADD R9, R82, 0x1, R9 ;  /* 0x0000000152097824 */ /* 0x000fe200078e0209 */
[----:B------:R-:W-:Y:S01]  /*2420*/  LOP3.LUT R3, R181, 0x30, R78, 0xf8, !PT ;  /* 0x00000030b5037812 */ /* 0x000fe200078ef84e */
[----:B------:R-:W-:Y:S01]  /*2430*/  IMAD.IADD R51, R51, 0x1, R11 ;  /* 0x0000000133337824 */ /* 0x000fe200078e020b */
[----:B------:R-:W-:Y:S01]  /*2440*/  ISETP.GE.AND P1, PT, R177, UR4, PT ;  /* 0x00000004b1007c0c */ /* 0x000fe2000bf26270 */
[----:B------:R-:W-:Y:S01]  /*2450*/  IMAD.IADD R53, R11, 0x1, R53 ;  /* 0x000000010b357824 */ /* 0x000fe200078e0235 */
[----:B------:R-:W-:Y:S01]  /*2460*/  SHF.R.S32.HI R8, RZ, 0x1f, R9 ;  /* 0x0000001fff087819 */ /* 0x000fe20000011409 */
[----:B------:R-:W-:Y:S01]  /*2470*/  IMAD.WIDE.U32 R20, R176, R6, R18 ;  /* 0x00000006b0147225 */ /* 0x000fe200078e0012 */
[----:B------:R-:W-:-:S02]  /*2480*/  SHF.R.S32.HI R11, RZ, 0x1f, R10 ;  /* 0x0000001fff0b7819 */ /* 0x000fc4000001140a */
[-C--:B------:R-:W-:Y:S01]  /*2490*/  LEA.HI R77, R8, R9.reuse, RZ, 0x4 ;  /* 0x00000009084d7211 */ /* 0x080fe200078f20ff */
[----:B------:R-:W-:Y:S01]  /*24a0*/  IMAD.WIDE.U32 R48, R176, R6, R174 ;  /* 0x00000006b0307225 */ /* 0x000fe200078e00ae */
[-C--:B------:R-:W-:Y:S02]  /*24b0*/  LEA.HI R76, R11, R10.reuse, RZ, 0x4 ;  /* 0x0000000a0b4c7211 */ /* 0x080fe400078f20ff */
[----:B------:R-:W-:Y:S01]  /*24c0*/  LEA.HI R8, R8, R9, RZ, 0x6 ;  /* 0x0000000908087211 */ /* 0x000fe200078f30ff */
[----:B------:R-:W-:Y:S01]  /*24d0*/  IMAD.IADD R21, R21, 0x1, R13 ;  /* 0x0000000115157824 */ /* 0x000fe200078e020d */
[----:B------:R-:W-:Y:S01]  /*24e0*/  LEA.HI R10, R11, R10, RZ, 0x6 ;  /* 0x0000000a0b0a7211 */ /* 0x000fe200078f30ff */
[----:B------:R-:W-:Y:S01]  /*24f0*/  IMAD.IADD R49, R13, 0x1, R49 ;  /* 0x000000010d317824 */ /* 0x000fe200078e0231 */
[----:B-----5:R-:W-:Y:S01]  /*2500*/  SHF.R.S32.HI R13, RZ, 0x1f, R24 ;  /* 0x0000001fff0d7819 */ /* 0x020fe20000011418 */
[----:B------:R-:W-:Y:S01]  /*2510*/  IMAD.SHL.U32 R0, R0, 0x80, RZ ;  /* 0x0000008000007824 */ /* 0x000fe200078e00ff */
[----:B------:R-:W-:Y:S01]  /*2520*/  LOP3.LUT R3, R3, R182, RZ, 0x3c, !PT ;  /* 0x000000b603037212 */ /* 0x000fe200078e3cff */
[----:B------:R-:W-:Y:S01]  /*2530*/  IMAD.SHL.U32 R8, R8, 0x80, RZ ;  /* 0x0000008008087824 */ /* 0x000fe200078e00ff */
[----:B------:R-:W-:Y:S01]  /*2540*/  LOP3.LUT R9, R181, 0x30, R77, 0xf8, !PT ;  /* 0x00000030b5097812 */ /* 0x000fe200078ef84d */
[----:B------:R-:W-:Y:S01]  /*2550*/  IMAD.SHL.U32 R10, R10, 0x80, RZ ;  /* 0x000000800a0a7824 */ /* 0x000fe200078e00ff */
[----:B------:R-:W-:Y:S01]  /*2560*/  LOP3.LUT R0, R0, 0xffffe000, RZ, 0xc0, !PT ;  /* 0xffffe00000007812 */ /* 0x000fe200078ec0ff */
[----:B------:R-:W-:Y:S01]  /*2570*/  IMAD R12, R13, R6, RZ ;  /* 0x000000060d0c7224 */ /* 0x000fe200078e02ff */
[----:B------:R-:W-:Y:S01]  /*2580*/  LOP3.LUT R11, R181, 0x30, R76, 0xf8, !PT ;  /* 0x00000030b50b7812 */ /* 0x000fe200078ef84c */
[----:B------:R-:W-:Y:S01]  /*2590*/  IMAD R13, R13, R4, RZ ;  /* 0x000000040d0d7224 */ /* 0x000fe200078e02ff */
[----:B------:R-:W-:Y:S01]  /*25a0*/  SEL R57, RZ, 0x20, P2 ;  /* 0x00000020ff397807 */ /* 0x000fe20001000000 */
[----:B------:R-:W-:Y:S01]  /*25b0*/  IMAD.WIDE.U32 R20, R24, R6, R20 ;  /* 0x0000000618147225 */ /* 0x000fe200078e0014 */
[----:B------:R-:W-:-:S02]  /*25c0*/  IADD3 R75, R3, R0, R183 ;  /* 0x00000000034b7210 */ /* 0x000fc40007ffe0b7 */
[----:B------:R-:W-:Y:S01]  /*25d0*/  SEL R0, RZ, 0x8, P1 ;  /* 0x00000008ff007807 */ /* 0x000fe20000800000 */
[----:B------:R-:W-:Y:S01]  /*25e0*/  IMAD R3, R24, R7, R12 ;  /* 0x0000000718037224 */ /* 0x000fe200078e020c */
[----:B------:R-:W-:Y:S01]  /*25f0*/  LOP3.LUT R8, R8, 0xffffe000, RZ, 0xc0, !PT ;  /* 0xffffe00008087812 */ /* 0x000fe200078ec0ff */
[----:B------:R-:W-:Y:S01]  /*2600*/  IMAD.WIDE.U32 R48, R24, R6, R48 ;  /* 0x0000000618307225 */ /* 0x000fe200078e0030 */
[-C--:B------:R-:W-:Y:S02]  /*2610*/  LOP3.LUT R9, R9, R182.reuse, RZ, 0x3c, !PT ;  /* 0x000000b609097212 */ /* 0x080fe400078e3cff */
[----:B------:R-:W-:Y:S01]  /*2620*/  LOP3.LUT R10, R10, 0xffffe000, RZ, 0xc0, !PT ;  /* 0xffffe0000a0a7812 */ /* 0x000fe200078ec0ff */
[C---:B------:R-:W-:Y:S01]  /*2630*/  IMAD R13, R24.reuse, R5, R13 ;  /* 0x00000005180d7224 */ /* 0x040fe200078e020d */
[----:B------:R-:W-:Y:S01]  /*2640*/  LOP3.LUT R11, R11, R182, RZ, 0x3c, !PT ;  /* 0x000000b60b0b7212 */ /* 0x000fe200078e3cff */
[----:B------:R-:W-:Y:S01]  /*2650*/  IMAD.WIDE.U32 R50, R24, R4, R50 ;  /* 0x0000000418327225 */ /* 0x000fe200078e0032 */
[----:B------:R-:W-:-:S02]  /*2660*/  LOP3.LUT R57, R54, R57, RZ, 0xfc, !PT ;  /* 0x0000003936397212 */ /* 0x000fc400078efcff */
[----:B------:R-:W-:Y:S01]  /*2670*/  LOP3.LUT R55, R79, R0, RZ, 0xfc, !PT ;  /* 0x000000004f377212 */ /* 0x000fe200078efcff */
[----:B------:R-:W-:Y:S01]  /*2680*/  IMAD.WIDE.U32 R52, R24, R4, R52 ;  /* 0x0000000418347225 */ /* 0x000fe200078e0034 */
[----:B------:R-:W-:Y:S02]  /*2690*/  P2R R85, PR, RZ, 0x10 ;  /* 0x00000010ff557803 */ /* 0x000fe40000000000 */
[----:B------:R-:W-:Y:S01]  /*26a0*/  P2R R86, PR, RZ, 0x8 ;  /* 0x00000008ff567803 */ /* 0x000fe20000000000 */
[----:B------:R-:W-:Y:S01]  /*26b0*/  IMAD.IADD R63, R21, 0x1, R3 ;  /* 0x00000001153f7824 */ /* 0x000fe200078e0203 */
[----:B------:R-:W-:Y:S01]  /*26c0*/  IADD3 R74, R9, R8, R183 ;  /* 0x00000008094a7210 */ /* 0x000fe20007ffe0b7 */
[----:B------:R-:W-:Y:S01]  /*26d0*/  IMAD.IADD R62, R3, 0x1, R49 ;  /* 0x00000001033e7824 */ /* 0x000fe200078e0231 */
[----:B------:R-:W-:Y:S01]  /*26e0*/  IADD3 R73, R11, R10, R183 ;  /* 0x0000000a0b497210 */ /* 0x000fe20007ffe0b7 */
[----:B------:R-:W-:Y:S01]  /*26f0*/  IMAD.SHL.U32 R65, R65, 0x2, RZ ;  /* 0x0000000241417824 */ /* 0x000fe200078e00ff */
[----:B------:R-:W-:Y:S01]  /*2700*/  SHF.L.U64.HI R72, R6, 0x7, R7 ;  /* 0x0000000706487819 */ /* 0x000fe20000010207 */
[----:B------:R-:W-:Y:S01]  /*2710*/  IMAD.IADD R61, R51, 0x1, R13 ;  /* 0x00000001333d7824 */ /* 0x000fe200078e020d */
[----:B------:R-:W-:Y:S01]  /*2720*/  SHF.L.U64.HI R70, R4, 0x7, R5 ;  /* 0x0000000704467819 */ /* 0x000fe20000010205 */
[----:B------:R-:W-:Y:S01]  /*2730*/  IMAD.IADD R60, R13, 0x1, R53 ;  /* 0x000000010d3c7824 */ /* 0x000fe200078e0235 */
[----:B------:R-:W-:-:S02]  /*2740*/  SHF.R.S32.HI R68, RZ, 0x1f, R22 ;  /* 0x0000001fff447819 */ /* 0x000fc40000011416 */
[----:B------:R-:W-:Y:S02]  /*2750*/  LOP3.LUT R59, R78, 0xfffffff0, RZ, 0xc0, !PT ;  /* 0xfffffff04e3b7812 */ /* 0x000fe400078ec0ff */
[----:B------:R-:W-:Y:S02]  /*2760*/  LOP3.LUT R58, R77, 0xfffffff0, RZ, 0xc0, !PT ;  /* 0xfffffff04d3a7812 */ /* 0x000fe400078ec0ff */
[----:B------:R-:W-:Y:S02]  /*2770*/  LOP3.LUT R56, R76, 0xfffffff0, RZ, 0xc0, !PT ;  /* 0xfffffff04c387812 */ /* 0x000fe400078ec0ff */
[----:B------:R-:W-:Y:S02]  /*2780*/  LOP3.LUT R54, R54, 0x1, RZ, 0xc0, !PT ;  /* 0x0000000136367812 */ /* 0x000fe400078ec0ff */
[C---:B------:R-:W-:Y:S02]  /*2790*/  LOP3.LUT R3, R57.reuse, 0x2, RZ, 0xc0, !PT ;  /* 0x0000000239037812 */ /* 0x040fe400078ec0ff */
[----:B------:R-:W-:-:S02]  /*27a0*/  LOP3.LUT R0, R57, 0x4, RZ, 0xc0, !PT ;  /* 0x0000000439007812 */ /* 0x000fc400078ec0ff */
[----:B---3--:R-:W-:Y:S01]  /*27b0*/  SHF.R.S32.HI R64, RZ, 0x1f, R83 ;  /* 0x0000001fff407819 */ /* 0x008fe20000011453 */
[----:B------:R-:W-:Y:S06]  /*27c0*/  @!P6 BAR.SYNC.DEFER_BLOCKING 0x9, 0x100 ;  /* 0x024400000000eb1d */ /* 0x000fec0000010000 */
.L_x_1640:
[----:B0-----:R-:W0:Y:S01]  /*27d0*/  LDC R89, c[0x0][0x430] ;  /* 0x00010c00ff597b82 */ /* 0x001e220000000800 */
[----:B------:R-:W-:Y:S02]  /*27e0*/  VIADD R26, R26, 0xffffffff ;  /* 0xffffffff1a1a7836 */ /* 0x000fe40000000000 */
[----:B------:R-:W-:Y:S02]  /*27f0*/  IMAD.MOV.U32 R87, RZ, RZ, RZ ;  /* 0x000000ffff577224 */ /* 0x000fe400078e00ff */
[----:B------:R-:W-:-:S03]  /*2800*/  IMAD R5, R26, 0x80, R67 ;  /* 0x000000801a057824 */ /* 0x000fc600078e0243 */
[----:B------:R-:W1:Y:S01]  /*2810*/  LDC R98, c[0x0][0x3f4] ;  /* 0x0000fd00ff627b82 */ /* 0x000e620000000800 */
[----:B------:R-:W-:Y:S01]  /*2820*/  IMAD.IADD R12, R80, 0x1, R5 ;  /* 0x00000001500c7824 */ /* 0x000fe200078e0205 */
[----:B------:R-:W-:-:S03]  /*2830*/  ISETP.GE.AND P1, PT, R5, R2, PT ;  /* 0x000000020500720c */ /* 0x000fc60003f26270 */
[----:B------:R-:W-:Y:S01]  /*2840*/  IMAD.MOV.U32 R8, RZ, RZ, R12 ;  /* 0x000000ffff087224 */ /* 0x000fe200078e000c */
[----:B------:R-:W-:Y:S02]  /*2850*/  ISETP.GT.OR P1, PT, R67, 0x7f, P1 ;  /* 0x0000007f4300780c */ /* 0x000fe40000f24670 */
[----:B0-----:R-:W-:-:S11]  /*2860*/  ISETP.NE.AND P2, PT, R89, 0x1, PT ;  /* 0x000000015900780c */ /* 0x001fd60003f45270 */
[----:B------:R-:W0:Y:S08]  /*2870*/  @!P1 LDC.64 R6, c[0x0][0x428] ;  /* 0x00010a00ff069b82 */ /* 0x000e300000000a00 */
[----:B--2---:R-:W2:Y:S08]  /*2880*/  @!P1 LDC.64 R4, c[0x0][0x418] ;  /* 0x00010600ff049b82 */ /* 0x004eb00000000a00 */
[----:B------:R-:W3:Y:S08]  /*2890*/  @P2 LDC R9, c[0x0][0x434] ;  /* 0x00010d00ff092b82 */ /* 0x000ef00000000800 */
[----:B------:R-:W4:Y:S01]  /*28a0*/  @P2 LDC R10, c[0x0][0x438] ;  /* 0x00010e00ff0a2b82 */ /* 0x000f220000000800 */
[----:B---3--:R-:W-:-:S05]  /*28b0*/  @P2 IMAD.HI.U32 R9, R12, R9, RZ ;  /* 0x000000090c092227 */ /* 0x008fca00078e00ff */
[----:B----4-:R-:W-:Y:S01]  /*28c0*/  @P2 SHF.R.U32.HI R8, RZ, R10, R9 ;  /* 0x0000000aff082219 */ /* 0x010fe20000011609 */
[----:B0-----:R-:W-:-:S03]  /*28d0*/  @!P1 IMAD R10, R64, R6, RZ ;  /* 0x00000006400a9224 */ /* 0x001fc600078e02ff */
[----:B------:R-:W-:Y:S01]  /*28e0*/  @!P1 SHF.R.S32.HI R9, RZ, 0x1f, R8 ;  /* 0x0000001fff099819 */ /* 0x000fe20000011408 */
[C---:B------:R-:W-:Y:S02]  /*28f0*/  @!P1 IMAD R11, R83.reuse, R7, R10 ;  /* 0x00000007530b9224 */ /* 0x040fe400078e020a */
[----:B------:R-:W-:-:S04]  /*2900*/  @!P1 IMAD.WIDE.U32 R6, R83, R6, R8 ;  /* 0x0000000653069225 */ /* 0x000fc800078e0008 */
[----:B------:R-:W-:Y:S01]  /*2910*/  @!P1 IMAD.IADD R7, R7, 0x1, R11 ;  /* 0x0000000107079824 */ /* 0x000fe200078e020b */
[----:B--2---:R-:W-:-:S04]  /*2920*/  @!P1 LEA R4, P2, R6, R4, 0x2 ;  /* 0x0000000406049211 */ /* 0x004fc800078410ff */
[----:B------:R-:W-:-:S05]  /*2930*/  @!P1 LEA.HI.X R5, R6, R5, R7, 0x2, P2 ;  /* 0x0000000506059211 */ /* 0x000fca00010f1407 */
[----:B------:R0:W5:Y:S01]  /*2940*/  @!P1 LDG.E R87, desc[UR38][R4.64] ;  /* 0x0000002604579981 */ /* 0x000162000c1e1900 */
[----:B-1----:R-:W-:Y:S01]  /*2950*/  ISETP.GE.AND P1, PT, R98, 0x1, PT ;  /* 0x000000016200780c */ /* 0x002fe20003f26270 */
[----:B------:R-:W-:Y:S01]  /*2960*/  IMAD.MOV R6, RZ, RZ, -R8 ;  /* 0x000000ffff067224 */ /* 0x000fe200078e0a08 */
[----:B------:R-:W-:Y:S05]  /*2970*/  YIELD ;  /* 0x0000000000007946 */ /* 0x000fea0003800000 */
[C---:B------:R-:W-:Y:S01]  /*2980*/  IMAD R99, R17.reuse, 0x6000, R199 ;  /* 0x0000600011637824 */ /* 0x040fe200078e02c7 */
[----:B------:R-:W-:Y:S01]  /*2990*/  BSSY B0, `(.L_x_1578) ;  /* 0x000069d000007945 */ /* 0x000fe20003800000 */
[----:B------:R-:W-:Y:S01]  /*29a0*/  IMAD R7, R17, 0x6000, R200 ;  /* 0x0000600011077824 */ /* 0x000fe200078e02c8 */
[----:B------:R-:W-:Y:S01]  /*29b0*/  ISETP.GT.AND P3, PT, R26, R27, PT ;  /* 0x0000001b1a00720c */ /* 0x000fe20003f64270 */
[----:B------:R-:W-:-:S02]  /*29c0*/  IMAD R89, R89, R6, R12 ;  /* 0x0000000659597224 */ /* 0x000fc400078e020c */
[C---:B------:R-:W-:Y:S02]  /*29d0*/  IMAD.IADD R99, R16.reuse, 0x1, R99 ;  /* 0x0000000110637824 */ /* 0x040fe400078e0263 */
[----:B------:R-:W-:Y:S01]  /*29e0*/  IMAD.IADD R96, R16, 0x1, R7 ;  /* 0x0000000110607824 */ /* 0x000fe200078e0207 */
[----:B0-----:R-:W-:Y:S07]  /*29f0*/  @!P1 BRA `(.L_x_1579) ;  /* 0x0000006400409947 */ /* 0x001fee0003800000 */
[----:B------:R-:W-:Y:S01]  /*2a00*/  SHF.R.S32.HI R90, RZ, 0x1f, R89 ;  /* 0x0000001fff5a7819 */ /* 0x000fe20000011459 */
[----:B------:R-:W-:Y:S01]  /*2a10*/  ULDC.64 UR4, c[0x0][0x300] ;  /* 0x0000c00000047ab9 */ /* 0x000fe20000000a00 */
[----:B-----5:R-:W-:Y:S01]  /*2a20*/  SHF.R.S32.HI R91, RZ, 0x1f, R87 ;  /* 0x0000001fff5b7819 */ /* 0x020fe20000011457 */
[C---:B------:R-:W-:Y:S01]  /*2a30*/  IMAD.WIDE.U32 R4, R89.reuse, UR4, RZ ;  /* 0x0000000459047c25 */ /* 0x040fe2000f8e00ff */
        /* <DEDUP_REMOVED lines=8> */
[----:B------:R-:W-:Y:S02]  /*2ac0*/  IMAD.IADD R5, R5, 0x1, R7 ;  /* 0x0000000105057824 */ /* 0x000fe400078e0207 */
[C---:B------:R-:W-:Y:S01]  /*2ad0*/  IMAD R7, R87.reuse, UR5, R6 ;  /* 0x0000000557077c24 */ /* 0x040fe2000f8e0206 */
[----:B------:R-:W-:Y:S01]  /*2ae0*/  SHF.R.S32.HI R6, RZ, 0x1f, R26 ;  /* 0x0000001fff067819 */ /* 0x000fe2000001141a */
[----:B------:R-:W-:Y:S01]  /*2af0*/  IMAD.WIDE.U32 R4, R87, UR4, R4 ;  /* 0x0000000457047c25 */ /* 0x000fe2000f8e0004 */
[----:B------:R-:W-:-:S03]  /*2b00*/  ULDC.64 UR4, c[0x0][0x308] ;  /* 0x0000c20000047ab9 */ /* 0x000fc60000000a00 */
[----:B------:R-:W-:Y:S02]  /*2b10*/  IMAD.IADD R5, R5, 0x1, R7 ;  /* 0x0000000105057824 */ /* 0x000fe400078e0207 */
[----:B------:R-:W-:Y:S02]  /*2b20*/  IMAD R7, R68, UR4, RZ ;  /* 0x0000000444077c24 */ /* 0x000fe4000f8e02ff */
[----:B------:R-:W-:-:S04]  /*2b30*/  IMAD.WIDE.U32 R4, R22, UR4, R4 ;  /* 0x0000000416047c25 */ /* 0x000fc8000f8e0004 */
[----:B------:R-:W-:Y:S01]  /*2b40*/  IMAD R7, R22, UR5, R7 ;  /* 0x0000000516077c24 */ /* 0x000fe2000f8e0207 */
[----:B------:R-:W-:Y:S01]  /*2b50*/  ULDC.64 UR4, c[0x0][0x2e8] ;  /* 0x0000ba0000047ab9 */ /* 0x000fe20000000a00 */
[----:B------:R-:W-:Y:S01]  /*2b60*/  IMAD R15, R6, R71, R10 ;  /* 0x00000047060f7224 */ /* 0x000fe200078e020a */
[----:B------:R-:W-:Y:S01]  /*2b70*/  IADD3 R101, P2, R4, UR4, RZ ;  /* 0x0000000404657c10 */ /* 0x000fe2000ff5e0ff */
[----:B------:R-:W-:Y:S02]  /*2b80*/  IMAD R92, R26, -0x80, R2 ;  /* 0xffffff801a5c7824 */ /* 0x000fe400078e0202 */
[----:B------:R-:W-:Y:S01]  /*2b90*/  IMAD R9, R6, R69, R8 ;  /* 0x0000004506097224 */ /* 0x000fe200078e0208 */
[----:B------:R-:W-:Y:S01]  /*2ba0*/  IADD3.X R97, R5, UR5, R7, P2, !PT ;  /* 0x0000000505617c10 */ /* 0x000fe200097fe407 */
[----:B------:R-:W-:Y:S01]  /*2bb0*/  IMAD.WIDE.U32 R12, R69, R26, RZ ;  /* 0x0000001a450c7225 */ /* 0x000fe200078e00ff */
[----:B------:R-:W-:-:S03]  /*2bc0*/  VIMNMX R92, R92, 0x80, PT ;  /* 0x000000805c5c7848 */ /* 0x000fc60003fe0100 */
[----:B------:R-:W-:-:S04]  /*2bd0*/  IMAD.WIDE.U32 R10, R71, R26, RZ ;  /* 0x0000001a470a7225 */ /* 0x000fc800078e00ff */
        /* <DEDUP_REMOVED lines=54> */
.L_x_1582:
[----:B------:R-:W-:Y:S05]  /*2f40*/  BSYNC B1 ;  /* 0x0000000000017941 */ /* 0x000fea0003800000 */
.L_x_1581:
[----:B------:R-:W-:Y:S01]  /*2f50*/  UISETP.NE.AND UP0, UPT, UR41, 0x3, UPT ;  /* 0x000000032900788c */ /* 0x000fe2000bf05270 */
[----:B-----5:R-:W-:Y:S02]  /*2f60*/  IMAD.MOV.U32 R100, RZ, RZ, R8 ;  /* 0x000000ffff647224 */ /* 0x020fe400078e0008 */
[----:B------:R-:W-:Y:S02]  /*2f70*/  IMAD.MOV.U32 R103, RZ, RZ, R30 ;  /* 0x000000ffff677224 */ /* 0x000fe400078e001e */
[----:B------:R-:W-:Y:S01]  /*2f80*/  IMAD.MOV.U32 R105, RZ, RZ, R34 ;  /* 0x000000ffff697224 */ /* 0x000fe200078e0022 */
[----:B------:R-:W-:Y:S01]  /*2f90*/  PLOP3.LUT P1, PT, PT, PT, UP0, 0x80, 0x0 ;  /* 0x000000000000781c */ /* 0x000fe20003f2f008 */
        /* <DEDUP_REMOVED lines=11> */
.L_x_1583:
[----:B------:R-:W-:Y:S01]  /*3050*/  IMAD R84, R17, 0x8, R16 ;  /* 0x0000000811547824 */ /* 0x000fe200078e0210 */
[----:B------:R-:W-:Y:S01]  /*3060*/  SHF.L.U32 R93, R173, 0x1f, RZ ;  /* 0x0000001fad5d7819 */ /* 0x000fe200000006ff */
[----:B------:R-:W-:Y:S03]  /*3070*/  BSSY B1, `(.L_x_1584) ;  /* 0x0000003000017945 */ /* 0x000fe60003800000 */
[----:B------:R-:W1:Y:S02]  /*3080*/  SYNCS.PHASECHK.TRANS64.TRYWAIT P4, [R84+URZ+0x22890], R93 ;  /* 0x0228905d540075a7 */ /* 0x000e64000808017f */
[----:B-1----:R-:W-:Y:S05]  /*3090*/  @!P4 BRA `(.L_x_1585) ;  /* 0x000002440010c947 */ /* 0x002fea0003800000 */
.L_x_1946:
[----:B------:R-:W-:Y:S05]  /*30a0*/  BSYNC B1 ;  /* 0x0000000000017941 */ /* 0x000fea0003800000 */
.L_x_1584:
[----:B------:R-:W-:-:S03]  /*30b0*/  UMOV UR4, 0xffffffff ;  /* 0xffffffff00047882 */ /* 0x000fc60000000000 */
[----:B------:R-:W-:Y:S05]  /*30c0*/  BRA.DIV UR4, `(.L_x_1586) ;  /* 0x0000024604187947 */ /* 0x000fea000b800000 */
[----:B------:R-:W2:Y:S04]  /*30d0*/  SHFL.IDX PT, R97, R97, RZ, 0x1e1f ;  /* 0x001e1fff61617589 */ /* 0x000ea800000e0000 */
[----:B------:R3:W4:Y:S02]  /*30e0*/  SHFL.IDX PT, R14, R101, RZ, 0x1e1f ;  /* 0x001e1fff650e7589 */ /* 0x00072400000e0000 */
.L_x_1950:
[----:B------:R-:W-:Y:S05]  /*30f0*/  @P2 BRA `(.L_x_1587) ;  /* 0x0000006000982947 */ /* 0x000fea0003800000 */
[----:B------:R-:W-:Y:S01]  /*3100*/  ISETP.NE.AND P2, PT, R54, RZ, PT ;  /* 0x000000ff3600720c */ /* 0x000fe20003f45270 */
[----:B------:R-:W-:-:S12]  /*3110*/  BSSY B1, `(.L_x_1588) ;  /* 0x0000071000017945 */ /* 0x000fd80003800000 */
[----:B------:R-:W-:Y:S05]  /*3120*/  @!P2 BRA `(.L_x_1589) ;  /* 0x0000000400bca947 */ /* 0x000fea0003800000 */
[----:B------:R1:W1:Y:S01]  /*3130*/  LDS.128 R4, [R99+0x16400] ;  /* 0x0164000063047984 */ /* 0x0002620000000c00 */
[----:B0---4-:R-:W-:Y:S01]  /*3140*/  IADD3 R10, P2, R18, R14, RZ ;  /* 0x0000000e120a7210 */ /* 0x011fe20007f5e0ff */
[----:B------:R-:W-:Y:S04]  /*3150*/  BSSY B2, `(.L_x_1590) ;  /* 0x000006b000027945 */ /* 0x000fe80003800000 */
[----:B--2---:R-:W-:Y:S01]  /*3160*/  IMAD.X R11, R97, 0x1, R19, P2 ;  /* 0x00000001610b7824 */ /* 0x004fe200010e0613 */
[----:B------:R-:W-:-:S13]  /*3170*/  ISETP.GE.AND P2, PT, R174, R98, PT ;  /* 0x00000062ae00720c */ /* 0x000fda0003f46270 */
[----:B------:R-:W-:Y:S05]  /*3180*/  @P2 BRA `(.L_x_1591) ;  /* 0x00000004009c2947 */ /* 0x000fea0003800000 */
[----:B------:R-:W-:Y:S01]  /*3190*/  SHF.R.U32.HI R13, RZ, 0x8, R47 ;  /* 0x00000008ff0d7819 */ /* 0x000fe2000001162f */
[----:B-1----:R-:W-:Y:S01]  /*31a0*/  IMAD.MOV.U32 R12, RZ, RZ, R4 ;  /* 0x000000ffff0c7224 */ /* 0x002fe200078e0004 */
[----:B------:R-:W-:Y:S02]  /*31b0*/  SHF.R.U32.HI R15, RZ, 0x8, R95 ;  /* 0x00000008ff0f7819 */ /* 0x000fe4000001165f */
[----:B---3--:R-:W-:Y:S01]  /*31c0*/  SHF.R.U32.HI R101, RZ, 0x10, R47 ;  /* 0x00000010ff657819 */ /* 0x008fe2000001162f */
[----:B------:R-:W-:Y:S01]  /*31d0*/  IMAD.SHL.U32 R13, R13, 0x100, RZ ;  /* 0x000001000d0d7824 */ /* 0x000fe200078e00ff */
[----:B------:R-:W-:Y:S01]  /*31e0*/  LOP3.LUT R46, R47, 0xff0000ff, RZ, 0xc0, !PT ;  /* 0xff0000ff2f2e7812 */ /* 0x000fe200078ec0ff */
[----:B------:R-:W-:Y:S01]  /*31f0*/  IMAD.SHL.U32 R15, R15, 0x100, RZ ;  /* 0x000001000f0f7824 */ /* 0x000fe200078e00ff */
[----:B------:R-:W-:Y:S02]  /*3200*/  SHF.R.U32.HI R47, RZ, 0x10, R95 ;  /* 0x00000010ff2f7819 */ /* 0x000fe4000001165f */
[----:B------:R-:W-:-:S02]  /*3210*/  LOP3.LUT R94, R95, 0xff0000ff, RZ, 0xc0, !PT ;  /* 0xff0000ff5f5e7812 */ /* 0x000fc400078ec0ff */
[----:B------:R-:W-:Y:S01]  /*3220*/  LOP3.LUT R46, R46, 0xff00, R13, 0xf8, !PT ;  /* 0x0000ff002e2e7812 */ /* 0x000fe200078ef80d */
[----:B------:R-:W-:Y:S01]  /*3230*/  IMAD.U32 R13, R101, 0x10000, RZ ;  /* 0x00010000650d7824 */ /* 0x000fe200078e00ff */
[----:B------:R-:W-:Y:S01]  /*3240*/  LOP3.LUT R94, R94, 0xff00, R15, 0xf8, !PT ;  /* 0x0000ff005e5e7812 */ /* 0x000fe200078ef80f */
[----:B------:R-:W-:Y:S01]  /*3250*/  IMAD.U32 R47, R47, 0x10000, RZ ;  /* 0x000100002f2f7824 */ /* 0x000fe200078e00ff */
[----:B------:R-:W-:Y:S02]  /*3260*/  F2FP.F16.E4M3.UNPACK_B R4, R5 ;  /* 0x00000005ff04723e */ /* 0x000fe400020006ff */
[----:B------:R-:W-:Y:S02]  /*3270*/  F2FP.F16.E4M3.UNPACK_B R15, R117.H1 ;  /* 0x00000075ff0f723e */ /* 0x000fe400030006ff */
[----:B------:R-:W-:Y:S01]  /*3280*/  LOP3.LUT R95, R46, 0xff0000, R13, 0xf8, !PT ;  /* 0x00ff00002e5f7812 */ /* 0x000fe200078ef80d */
[--C-:B------:R-:W-:Y:S01]  /*3290*/  HADD2.F32 R13, -RZ, R4.reuse.H1_H1 ;  /* 0x30000004ff0d7230 */ /* 0x100fe20000004100 */
[----:B------:R-:W-:Y:S01]  /*32a0*/  LOP3.LUT R112, R94, 0xff0000, R47, 0xf8, !PT ;  /* 0x00ff00005e707812 */ /* 0x000fe200078ef82f */
[--C-:B------:R-:W-:Y:S01]  /*32b0*/  HADD2.F32 R101, -RZ, R15.reuse.H0_H0 ;  /* 0x2000000fff657230 */ /* 0x100fe20000004100 */
[----:B------:R-:W-:Y:S01]  /*32c0*/  F2FP.F16.E4M3.UNPACK_B R47, R115.H1 ;  /* 0x00000073ff2f723e */ /* 0x000fe200030006ff */
[----:B------:R-:W-:Y:S01]  /*32d0*/  HADD2.F32 R4, -RZ, R4.H0_H0 ;  /* 0x20000004ff047230 */ /* 0x000fe20000004100 */
[----:B------:R-:W-:Y:S01]  /*32e0*/  F2FP.F16.E4M3.UNPACK_B R5, R5.H1 ;  /* 0x00000005ff05723e */ /* 0x000fe200030006ff */
[----:B------:R-:W-:-:S02]  /*32f0*/  HADD2.F32 R111, -RZ, R15.H1_H1 ;  /* 0x3000000fff6f7230 */ /* 0x000fc40000004100 */
[CC--:B------:R-:W-:Y:S01]  /*3300*/  FMUL.FTZ R113, R13.reuse, R101.reuse ;  /* 0x000000650d717220 */ /* 0x0c0fe20000410000 */
[----:B------:R-:W-:Y:S02]  /*3310*/  HADD2.F32 R94, -RZ, R47.H0_H0 ;  /* 0x2000002fff5e7230 */ /* 0x000fe40000004100 */
[----:B------:R-:W-:Y:S01]  /*3320*/  FMUL.FTZ R114, R4, R101 ;  /* 0x0000006504727220 */ /* 0x000fe20000410000 */
[--C-:B------:R-:W-:Y:S01]  /*3330*/  HADD2.F32 R46, -RZ, R5.reuse.H1_H1 ;  /* 0x30000005ff2e7230 */ /* 0x100fe20000004100 */
[----:B------:R-:W-:Y:S01]  /*3340*/  F2FP.F16.E4M3.UNPACK_B R101, R117 ;  /* 0x00000075ff65723e */ /* 0x000fe200020006ff */
[----:B------:R-:W-:Y:S02]  /*3350*/  HADD2.F32 R15, -RZ, R5.H0_H0 ;  /* 0x20000005ff0f7230 */ /* 0x000fe40000004100 */
[----:B------:R-:W-:Y:S01]  /*3360*/  FFMA.FTZ R5, R13, R94, R114 ;  /* 0x0000005e0d057223 */ /* 0x000fe20000010072 */
[----:B------:R-:W-:Y:S02]  /*3370*/  HADD2.F32 R47, -RZ, R47.H1_H1 ;  /* 0x3000002fff2f7230 */ /* 0x000fe40000004100 */
[-C--:B------:R-:W-:Y:S01]  /*3380*/  FMUL.FTZ R116, R46, R111.reuse ;  /* 0x0000006f2e747220 */ /* 0x080fe20000410000 */
[-C--:B------:R-:W-:Y:S01]  /*3390*/  F2FP.F16.E4M3.UNPACK_B R13, R12.reuse.H1 ;  /* 0x0000000cff0d723e */ /* 0x080fe200030006ff */
[C---:B------:R-:W-:Y:S01]  /*33a0*/  FMUL.FTZ R111, R15.reuse, R111 ;  /* 0x0000006f0f6f7220 */ /* 0x040fe20000410000 */
[----:B------:R-:W-:Y:S01]  /*33b0*/  F2FP.F16.E4M3.UNPACK_B R12, R12 ;  /* 0x0000000cff0c723e */ /* 0x000fe200020006ff */
[----:B------:R-:W-:Y:S01]  /*33c0*/  FFMA.FTZ R4, R4, R94, -R113 ;  /* 0x0000005e04047223 */ /* 0x000fe20000010871 */
[-C--:B------:R-:W-:Y:S01]  /*33d0*/  FFMA.FTZ R113, R15, R47.reuse, -R116 ;  /* 0x0000002f0f717223 */ /* 0x080fe20000010874 */
[----:B------:R-:W-:Y:S01]  /*33e0*/  FFMA.FTZ R118, R46, R47, R111 ;  /* 0x0000002f2e767223 */ /* 0x000fe2000001006f */
[--C-:B------:R-:W-:Y:S01]  /*33f0*/  HADD2.F32 R15, -RZ, R13.reuse.H0_H0 ;  /* 0x2000000dff0f7230 */ /* 0x100fe20000004100 */
[----:B------:R-:W-:Y:S01]  /*3400*/  F2FP.F16.E4M3.UNPACK_B R47, R115 ;  /* 0x00000073ff2f723e */ /* 0x000fe200020006ff */
[----:B------:R-:W-:-:S02]  /*3410*/  HADD2.F32 R46, -RZ, R13.H1_H1 ;  /* 0x3000000dff2e7230 */ /* 0x000fc40000004100 */
[--C-:B------:R-:W-:Y:S01]  /*3420*/  HADD2.F32 R111, -RZ, R101.reuse.H1_H1 ;  /* 0x30000065ff6f7230 */ /* 0x100fe20000004100 */
[----:B------:R-:W-:Y:S01]  /*3430*/  F2FP.SATFINITE.E4M3.F32.PACK_AB_MERGE_C R121, R118, R113, RZ ;  /* 0x000000717679723e */ /* 0x000fe200048070ff */
[--C-:B------:R-:W-:Y:S02]  /*3440*/  HADD2.F32 R13, -RZ, R12.reuse.H0_H0 ;  /* 0x2000000cff0d7230 */ /* 0x100fe40000004100 */
[----:B------:R-:W-:Y:S02]  /*3450*/  HADD2.F32 R101, -RZ, R101.H0_H0 ;  /* 0x20000065ff657230 */ /* 0x000fe40000004100 */
        /* <DEDUP_REMOVED lines=10> */
[-C--:B------:R-:W-:Y:S01]  /*3500*/  FFMA.FTZ R114, R13, R47.reuse, -R114 ;  /* 0x0000002f0d727223 */ /* 0x080fe20000010872 */
[----:B------:R-:W-:Y:S01]  /*3510*/  FFMA.FTZ R115, R12, R47, R101 ;  /* 0x0000002f0c737223 */ /* 0x000fe20000010065 */
[----:B------:R-:W-:Y:S02]  /*3520*/  F2FP.F16.E4M3.UNPACK_B R13, R7.H1 ;  /* 0x00000007ff0d723e */ /* 0x000fe400030006ff */
[----:B------:R-:W-:Y:S02]  /*3530*/  F2FP.F16.E4M3.UNPACK_B R101, R112.H1 ;  /* 0x00000070ff65723e */ /* 0x000fe400030006ff */
[-C--:B------:R-:W-:Y:S01]  /*3540*/  F2FP.F16.E4M3.UNPACK_B R47, R95.reuse.H1 ;  /* 0x0000005fff2f723e */ /* 0x080fe200030006ff */
[----:B------:R-:W-:Y:S01]  /*3550*/  HADD2.F32 R46, -RZ, R13.H1_H1 ;  /* 0x3000000dff2e7230 */ /* 0x000fe20000004100 */
[----:B------:R-:W-:Y:S01]  /*3560*/  F2FP.F16.E4M3.UNPACK_B R12, R6.H1 ;  /* 0x00000006ff0c723e */ /* 0x000fe200030006ff */
[----:B------:R-:W-:Y:S01]  /*3570*/  HADD2.F32 R113, -RZ, R101.H1_H1 ;  /* 0x30000065ff717230 */ /* 0x000fe20000004100 */
[----:B------:R-:W-:Y:S01]  /*3580*/  F2FP.F16.E4M3.UNPACK_B R112, R112 ;  /* 0x00000070ff70723e */ /* 0x000fe200020006ff */
[----:B------:R-:W-:Y:S01]  /*3590*/  HADD2.F32 R15, -RZ, R13.H0_H0 ;  /* 0x2000000dff0f7230 */ /* 0x000fe20000004100 */
[----:B------:R-:W-:Y:S01]  /*35a0*/  F2FP.SATFINITE.E4M3.F32.PACK_AB_MERGE_C R120, R111, R116, RZ ;  /* 0x000000746f78723e */ /* 0x000fe200048070ff */
        /* <DEDUP_REMOVED lines=18> */
[----:B------:R-:W-:Y:S01]  /*36d0*/  HADD2.F32 R13, -RZ, R7.H1_H1 ;  /* 0x30000007ff0d7230 */ /* 0x000fe20000004100 */
[----:B------:R-:W-:Y:S01]  /*36e0*/  F2FP.SATFINITE.E4M3.F32.PACK_AB_MERGE_C R4, R115, R114, R120 ;  /* 0x000000727304723e */ /* 0x000fe20004807078 */
[--C-:B------:R-:W-:Y:S02]  /*36f0*/  HADD2.F32 R7, -RZ, R6.reuse.H0_H0 ;  /* 0x20000006ff077230 */ /* 0x100fe40000004100 */
[-C--:B------:R-:W-:Y:S01]  /*3700*/  FMUL.FTZ R94, R12, R101.reuse ;  /* 0x000000650c5e7220 */ /* 0x080fe20000410000 */
[----:B------:R-:W-:Y:S02]  /*3710*/  HADD2.F32 R6, -RZ, R6.H1_H1 ;  /* 0x30000006ff067230 */ /* 0x000fe40000004100 */
[----:B------:R-:W-:Y:S01]  /*3720*/  FMUL.FTZ R111, R13, R101 ;  /* 0x000000650d6f7220 */ /* 0x000fe20000410000 */
[----:B------:R-:W-:Y:S01]  /*3730*/  HADD2.F32 R112, -RZ, R112.H0_H0 ;  /* 0x20000070ff707230 */ /* 0x000fe20000004100 */
[----:B------:R-:W-:Y:S01]  /*3740*/  F2FP.SATFINITE.E4M3.F32.PACK_AB_MERGE_C R113, R116, R113, RZ ;  /* 0x000000717471723e */ /* 0x000fe200048070ff */
[----:B------:R-:W-:Y:S01]  /*3750*/  HADD2.F32 R47, -RZ, R47.H0_H0 ;  /* 0x2000002fff2f7230 */ /* 0x000fe20000004100 */
[----:B------:R-:W-:Y:S01]  /*3760*/  F2FP.SATFINITE.E4M3.F32.PACK_AB_MERGE_C R117, R118, R117, RZ ;  /* 0x000000757675723e */ /* 0x000fe200048070ff */
[----:B------:R-:W-:-:S02]  /*3770*/  HADD2.F32 R95, -RZ, R95.H0_H0 ;  /* 0x2000005fff5f7230 */ /* 0x000fc40000004100 */
[-C--:B------:R-:W-:Y:S01]  /*3780*/  FMUL.FTZ R46, R6, R112.reuse ;  /* 0x00000070062e7220 */ /* 0x080fe20000410000 */
[----:B------:R-:W-:Y:S01]  /*3790*/  FMUL.FTZ R15, R7, R112 ;  /* 0x00000070070f7220 */ /* 0x000fe20000410000 */
[-C--:B------:R-:W-:Y:S01]  /*37a0*/  FFMA.FTZ R111, R12, R47.reuse, -R111 ;  /* 0x0000002f0c6f7223 */ /* 0x080fe2000001086f */
[----:B------:R-:W-:Y:S01]  /*37b0*/  FFMA.FTZ R94, R13, R47, R94 ;  /* 0x0000002f0d5e7223 */ /* 0x000fe2000001005e */
[-C--:B------:R-:W-:Y:S01]  /*37c0*/  FFMA.FTZ R46, R7, R95.reuse, -R46 ;  /* 0x0000005f072e7223 */ /* 0x080fe2000001082e */
[----:B------:R-:W-:-:S03]  /*37d0*/  FFMA.FTZ R15, R6, R95, R15 ;  /* 0x0000005f060f7223 */ /* 0x000fc6000001000f */
[----:B------:R-:W-:Y:S02]  /*37e0*/  F2FP.SATFINITE.E4M3.F32.PACK_AB_MERGE_C R7, R94, R111, R117 ;  /* 0x0000006f5e07723e */ /* 0x000fe40004807075 */
[----:B------:R-:W-:-:S07]  /*37f0*/  F2FP.SATFINITE.E4M3.F32.PACK_AB_MERGE_C R6, R15, R46, R113 ;  /* 0x0000002e0f06723e */ /* 0x000fce0004807071 */
.L_x_1591:
[----:B------:R-:W-:Y:S05]  /*3800*/  BSYNC B2 ;  /* 0x0000000000027941 */ /* 0x000fea0003800000 */
.L_x_1590:
[----:B-1----:R0:W-:Y:S02]  /*3810*/  ST.E.128 desc[UR38][R10.64], R4 ;  /* 0x000000040a007985 */ /* 0x0021e4000c101d26 */
.L_x_1589:
[----:B------:R-:W-:Y:S05]  /*3820*/  BSYNC B1 ;  /* 0x0000000000017941 */ /* 0x000fea0003800000 */
.L_x_1588:
[----:B------:R-:W-:Y:S01]  /*3830*/  ISETP.NE.AND P2, PT, R3, RZ, PT ;  /* 0x000000ff0300720c */ /* 0x000fe20003f45270 */
[----:B------:R-:W-:-:S12]  /*3840*/  BSSY B1, `(.L_x_1592) ;  /* 0x0000072000017945 */ /* 0x000fd80003800000 */
[----:B------:R-:W-:Y:S05]  /*3850*/  @!P2 BRA `(.L_x_1593) ;  /* 0x0000000400c0a947 */ /* 0x000fea0003800000 */
[----:B0-----:R-:W-:Y:S01]  /*3860*/  IMAD.SHL.U32 R4, R179, 0x10, RZ ;  /* 0x00000010b3047824 */ /* 0x001fe200078e00ff */
[----:B------:R-:W-:Y:S04]  /*3870*/  BSSY B2, `(.L_x_1594) ;  /* 0x000006d000027945 */ /* 0x000fe80003800000 */
[----:B----4-:R-:W-:-:S04]  /*3880*/  IADD3 R10, P2, R14, R4, RZ ;  /* 0x000000040e0a7210 */ /* 0x010fc80007f5e0ff */
[----:B--2---:R-:W-:Y:S02]  /*3890*/  LEA.HI.X.SX32 R11, R4, R97, 0x1, P2 ;  /* 0x00000061040b7211 */ /* 0x004fe400010f0eff */
[----:B------:R0:W2:Y:S01]  /*38a0*/  LDS.128 R4, [R96+0x16400] ;  /* 0x0164000060047984 */ /* 0x0000a20000000c00 */
[----:B------:R-:W-:-:S13]  /*38b0*/  ISETP.GE.AND P2, PT, R190, R98, PT ;  /* 0x00000062be00720c */ /* 0x000fda0003f46270 */
[----:B0-----:R-:W-:Y:S05]  /*38c0*/  @P2 BRA `(.L_x_1595) ;  /* 0x00000004009c2947 */ /* 0x001fea0003800000 */
[----:B------:R-:W-:Y:S01]  /*38d0*/  SHF.R.U32.HI R42, RZ, 0x8, R43 ;  /* 0x00000008ff2a7819 */ /* 0x000fe2000001162b */
[----:B--2---:R-:W-:Y:S01]  /*38e0*/  IMAD.MOV.U32 R12, RZ, RZ, R4 ;  /* 0x000000ffff0c7224 */ /* 0x004fe200078e0004 */
[----:B------:R-:W-:Y:S02]  /*38f0*/  SHF.R.U32.HI R44, RZ, 0x8, R45 ;  /* 0x00000008ff2c7819 */ /* 0x000fe4000001162d */
[----:B------:R-:W-:Y:S01]  /*3900*/  LOP3.LUT R13, R43, 0xff0000ff, RZ, 0xc0, !PT ;  /* 0xff0000ff2b0d7812 */ /* 0x000fe200078ec0ff */
[----:B------:R-:W-:Y:S01]  /*3910*/  IMAD.SHL.U32 R42, R42, 0x100, RZ ;  /* 0x000001002a2a7824 */ /* 0x000fe200078e00ff */
[----:B------:R-:W-:Y:S01]  /*3920*/  SHF.R.U32.HI R47, RZ, 0x10, R43 ;  /* 0x00000010ff2f7819 */ /* 0x000fe2000001162b */
[----:B------:R-:W-:Y:S01]  /*3930*/  IMAD.SHL.U32 R44, R44, 0x100, RZ ;  /* 0x000001002c2c7824 */ /* 0x000fe200078e00ff */
[----:B------:R-:W-:Y:S02]  /*3940*/  SHF.R.U32.HI R46, RZ, 0x10, R45 ;  /* 0x00000010ff2e7819 */ /* 0x000fe4000001162d */
[----:B------:R-:W-:-:S02]  /*3950*/  LOP3.LUT R15, R45, 0xff0000ff, RZ, 0xc0, !PT ;  /* 0xff0000ff2d0f7812 */ /* 0x000fc400078ec0ff */
[----:B------:R-:W-:Y:S01]  /*3960*/  LOP3.LUT R13, R13, 0xff00, R42, 0xf8, !PT ;  /* 0x0000ff000d0d7812 */ /* 0x000fe200078ef82a */
[----:B------:R-:W-:Y:S01]  /*3970*/  IMAD.U32 R42, R47, 0x10000, RZ ;  /* 0x000100002f2a7824 */ /* 0x000fe200078e00ff */
[----:B------:R-:W-:Y:S01]  /*3980*/  LOP3.LUT R43, R15, 0xff00, R44, 0xf8, !PT ;  /* 0x0000ff000f2b7812 */ /* 0x000fe200078ef82c */
[----:B------:R-:W-:Y:S01]  /*3990*/  IMAD.U32 R46, R46, 0x10000, RZ ;  /* 0x000100002e2e7824 */ /* 0x000fe200078e00ff */
[----:B------:R-:W-:Y:S02]  /*39a0*/  F2FP.F16.E4M3.UNPACK_B R15, R110.H1 ;  /* 0x0000006eff0f723e */ /* 0x000fe400030006ff */
[-C--:B------:R-:W-:Y:S02]  /*39b0*/  F2FP.F16.E4M3.UNPACK_B R4, R5.reuse ;  /* 0x00000005ff04723e */ /* 0x080fe400020006ff */
[----:B------:R-:W-:Y:S01]  /*39c0*/  F2FP.F16.E4M3.UNPACK_B R5, R5.H1 ;  /* 0x00000005ff05723e */ /* 0x000fe200030006ff */
[--C-:B------:R-:W-:Y:S01]  /*39d0*/  HADD2.F32 R45, -RZ, R15.reuse.H0_H0 ;  /* 0x2000000fff2d7230 */ /* 0x100fe20000004100 */
[----:B------:R-:W-:Y:S01]  /*39e0*/  LOP3.LUT R44, R13, 0xff0000, R42, 0xf8, !PT ;  /* 0x00ff00000d2c7812 */ /* 0x000fe200078ef82a */
[----:B------:R-:W-:Y:S01]  /*39f0*/  HADD2.F32 R13, -RZ, R4.H1_H1 ;  /* 0x30000004ff0d7230 */ /* 0x000fe20000004100 */
[----:B------:R-:W-:Y:S01]  /*3a00*/  LOP3.LUT R47, R43, 0xff0000, R46, 0xf8, !PT ;  /* 0x00ff00002b2f7812 */ /* 0x000fe200078ef82e */
[----:B------:R-:W-:Y:S01]  /*3a10*/  HADD2.F32 R46, -RZ, R15.H1_H1 ;  /* 0x3000000fff2e7230 */ /* 0x000fe20000004100 */
[----:B------:R-:W-:Y:S01]  /*3a20*/  F2FP.F16.E4M3.UNPACK_B R42, R109.H1 ;  /* 0x0000006dff2a723e */ /* 0x000fe200030006ff */
[----:B------:R-:W-:-:S02]  /*3a30*/  HADD2.F32 R15, -RZ, R5.H1_H1 ;  /* 0x30000005ff0f7230 */ /* 0x000fc40000004100 */
[-C--:B------:R-:W-:Y:S01]  /*3a40*/  FMUL.FTZ R95, R13, R45.reuse ;  /* 0x0000002d0d5f7220 */ /* 0x080fe20000410000 */
[----:B------:R-:W-:Y:S01]  /*3a50*/  HADD2.F32 R4, -RZ, R4.H0_H0 ;  /* 0x20000004ff047230 */ /* 0x000fe20000004100 */
[----:B------:R-:W-:Y:S01]  /*3a60*/  F2FP.F16.E4M3.UNPACK_B R110, R110 ;  /* 0x0000006eff6e723e */ /* 0x000fe200020006ff */
[--C-:B------:R-:W-:Y:S02]  /*3a70*/  HADD2.F32 R43, -RZ, R42.reuse.H0_H0 ;  /* 0x2000002aff2b7230 */ /* 0x100fe40000004100 */
[-C--:B------:R-:W-:Y:S01]  /*3a80*/  FMUL.FTZ R112, R15, R46.reuse ;  /* 0x0000002e0f707220 */ /* 0x080fe20000410000 */
[----:B------:R-:W-:Y:S02]  /*3a90*/  HADD2.F32 R5, -RZ, R5.H0_H0 ;  /* 0x20000005ff057230 */ /* 0x000fe40000004100 */
[C---:B------:R-:W-:Y:S01]  /*3aa0*/  FMUL.FTZ R94, R4.reuse, R45 ;  /* 0x0000002d045e7220 */ /* 0x040fe20000410000 */
[----:B------:R-:W-:Y:S01]  /*3ab0*/  HADD2.F32 R42, -RZ, R42.H1_H1 ;  /* 0x3000002aff2a7230 */ /* 0x000fe20000004100 */
[----:B------:R-:W-:Y:S01]  /*3ac0*/  F2FP.F16.E4M3.UNPACK_B R109, R109 ;  /* 0x0000006dff6d723e */ /* 0x000fe200020006ff */
[-C--:B------:R-:W-:Y:S01]  /*3ad0*/  FFMA.FTZ R4, R4, R43.reuse, -R95 ;  /* 0x0000002b04047223 */ /* 0x080fe2000001085f */
[----:B------:R-:W-:Y:S01]  /*3ae0*/  FMUL.FTZ R46, R5, R46 ;  /* 0x0000002e052e7220 */ /* 0x000fe20000410000 */
[----:B---3--:R-:W-:Y:S01]  /*3af0*/  FFMA.FTZ R101, R13, R43, R94 ;  /* 0x0000002b0d657223 */ /* 0x008fe2000001005e */
        /* <DEDUP_REMOVED lines=10> */
[--C-:B------:R-:W-:Y:S02]  /*3ba0*/  HADD2.F32 R5, -RZ, R12.reuse.H0_H0 ;  /* 0x2000000cff057230 */ /* 0x100fe40000004100 */
[----:B------:R-:W-:Y:S01]  /*3bb0*/  FMUL.FTZ R94, R15, R46 ;  /* 0x0000002e0f5e7220 */ /* 0x000fe20000410000 */
[----:B------:R-:W-:-:S02]  /*3bc0*/  HADD2.F32 R12, -RZ, R12.H1_H1 ;  /* 0x3000000cff0c7230 */ /* 0x000fc40000004100 */
[--C-:B------:R-:W-:Y:S02]  /*3bd0*/  HADD2.F32 R42, -RZ, R109.reuse.H1_H1 ;  /* 0x3000006dff2a7230 */ /* 0x100fe40000004100 */
[-C--:B------:R-:W-:Y:S01]  /*3be0*/  FMUL.FTZ R43, R5, R110.reuse ;  /* 0x0000006e052b7220 */ /* 0x080fe20000410000 */
[----:B------:R-:W-:Y:S02]  /*3bf0*/  HADD2.F32 R109, -RZ, R109.H0_H0 ;  /* 0x2000006dff6d7230 */ /* 0x000fe40000004100 */
[C---:B------:R-:W-:Y:S01]  /*3c00*/  FMUL.FTZ R46, R12.reuse, R110 ;  /* 0x0000006e0c2e7220 */ /* 0x040fe20000410000 */
[-C--:B------:R-:W-:Y:S01]  /*3c10*/  FFMA.FTZ R94, R13, R42.reuse, -R94 ;  /* 0x0000002a0d5e7223 */ /* 0x080fe2000001085e */
[----:B------:R-:W-:Y:S01]  /*3c20*/  FFMA.FTZ R15, R15, R42, R112 ;  /* 0x0000002a0f0f7223 */ /* 0x000fe20000010070 */
[----:B------:R-:W-:Y:S01]  /*3c30*/  FFMA.FTZ R110, R12, R109, R43 ;  /* 0x0000006d0c6e7223 */ /* 0x000fe2000001002b */
[----:B------:R-:W-:Y:S01]  /*3c40*/  F2FP.F16.E4M3.UNPACK_B R12, R7.H1 ;  /* 0x00000007ff0c723e */ /* 0x000fe200030006ff */
[----:B------:R-:W-:Y:S01]  /*3c50*/  FFMA.FTZ R95, R5, R109, -R46 ;  /* 0x0000006d055f7223 */ /* 0x000fe2000001082e */
[----:B------:R-:W-:-:S02]  /*3c60*/  F2FP.F16.E4M3.UNPACK_B R43, R47.H1 ;  /* 0x0000002fff2b723e */ /* 0x000fc400030006ff */
[----:B------:R-:W-:Y:S01]  /*3c70*/  F2FP.SATFINITE.E4M3.F32.PACK_AB_MERGE_C R111, R15, R94, RZ ;  /* 0x0000005e0f6f723e */ /* 0x000fe200048070ff */
[--C-:B------:R-:W-:Y:S01]  /*3c80*/  HADD2.F32 R15, -RZ, R12.reuse.H1_H1 ;  /* 0x3000000cff0f7230 */ /* 0x100fe20000004100 */
[----:B------:R-:W-:Y:S01]  /*3c90*/  F2FP.F16.E4M3.UNPACK_B R42, R44.H1 ;  /* 0x0000002cff2a723e */ /* 0x000fe200030006ff */
[----:B------:R-:W-:Y:S01]  /*3ca0*/  HADD2.F32 R94, -RZ, R43.H1_H1 ;  /* 0x3000002bff5e7230 */ /* 0x000fe20000004100 */
[----:B------:R-:W-:Y:S01]  /*3cb0*/  F2FP.F16.E4M3.UNPACK_B R5, R6.H1 ;  /* 0x00000006ff05723e */ /* 0x000fe200030006ff */
[----:B------:R-:W-:Y:S01]  /*3cc0*/  HADD2.F32 R13, -RZ, R12.H0_H0 ;  /* 0x2000000cff0d7230 */ /* 0x000fe20000004100 */
[----:B------:R-:W-:Y:S01]  /*3cd0*/  F2FP.F16.E4M3.UNPACK_B R47, R47 ;  /* 0x0000002fff2f723e */ /* 0x000fe200020006ff */
[----:B------:R-:W-:Y:S01]  /*3ce0*/  HADD2.F32 R46, -RZ, R42.H1_H1 ;  /* 0x3000002aff2e7230 */ /* 0x000fe20000004100 */
[----:B------:R-:W-:Y:S01]  /*3cf0*/  F2FP.F16.E4M3.UNPACK_B R44, R44 ;  /* 0x0000002cff2c723e */ /* 0x000fe200020006ff */
[----:B------:R-:W-:Y:S01]  /*3d00*/  FMUL.FTZ R112, R15, R94 ;  /* 0x0000005e0f707220 */ /* 0x000fe20000410000 */
[----:B------:R-:W-:-:S02]  /*3d10*/  HADD2.F32 R12, -RZ, R5.H1_H1 ;  /* 0x30000005ff0c7230 */ /* 0x000fc40000004100 */
[C---:B------:R-:W-:Y:S01]  /*3d20*/  FMUL.FTZ R114, R13.reuse, R94 ;  /* 0x0000005e0d727220 */ /* 0x040fe20000410000 */
[----:B------:R-:W-:Y:S02]  /*3d30*/  HADD2.F32 R45, -RZ, R47.H1_H1 ;  /* 0x3000002fff2d7230 */ /* 0x000fe40000004100 */
[----:B------:R-:W-:Y:S01]  /*3d40*/  FFMA.FTZ R109, R13, R46, -R112 ;  /* 0x0000002e0d6d7223 */ /* 0x000fe20000010870 */
[----:B------:R-:W-:Y:S01]  /*3d50*/  HADD2.F32 R5, -RZ, R5.H0_H0 ;  /* 0x20000005ff057230 */ /* 0x000fe20000004100 */
[----:B------:R-:W-:Y:S01]  /*3d60*/  F2FP.F16.E4M3.UNPACK_B R6, R6 ;  /* 0x00000006ff06723e */ /* 0x000fe200020006ff */
        /* <DEDUP_REMOVED lines=10> */
[----:B------:R-:W-:Y:S02]  /*3e10*/  HADD2.F32 R6, -RZ, R6.H1_H1 ;  /* 0x30000006ff067230 */ /* 0x000fe40000004100 */
[----:B------:R-:W-:Y:S01]  /*3e20*/  HADD2.F32 R7, -RZ, R7.H1_H1 ;  /* 0x30000007ff077230 */ /* 0x000fe20000004100 */
[----:B------:R-:W-:Y:S01]  /*3e30*/  F2FP.SATFINITE.E4M3.F32.PACK_AB_MERGE_C R45, R45, R94, RZ ;  /* 0x0000005e2d2d723e */ /* 0x000fe200048070ff */
[----:B------:R-:W-:-:S02]  /*3e40*/  HADD2.F32 R43, -RZ, R43.H0_H0 ;  /* 0x2000002bff2b7230 */ /* 0x000fc40000004100 */
[-C--:B------:R-:W-:Y:S01]  /*3e50*/  FMUL.FTZ R46, R6, R47.reuse ;  /* 0x0000002f062e7220 */ /* 0x080fe20000410000 */
[----:B------:R-:W-:Y:S02]  /*3e60*/  HADD2.F32 R42, -RZ, R42.H0_H0 ;  /* 0x2000002aff2a7230 */ /* 0x000fe40000004100 */
[----:B------:R-:W-:Y:S01]  /*3e70*/  FMUL.FTZ R47, R5, R47 ;  /* 0x0000002f052f7220 */ /* 0x000fe20000410000 */
[----:B------:R-:W-:Y:S02]  /*3e80*/  HADD2.F32 R44, -RZ, R44.H0_H0 ;  /* 0x2000002cff2c7230 */ /* 0x000fe40000004100 */
[CC--:B------:R-:W-:Y:S01]  /*3e90*/  FMUL.FTZ R13, R7.reuse, R43.reuse ;  /* 0x0000002b070d7220 */ /* 0x0c0fe20000410000 */
[----:B------:R-:W-:Y:S01]  /*3ea0*/  FMUL.FTZ R112, R12, R43 ;  /* 0x0000002b0c707220 */ /* 0x000fe20000410000 */
[----:B------:R-:W-:Y:S02]  /*3eb0*/  F2FP.SATFINITE.E4M3.F32.PACK_AB_MERGE_C R109, R114, R109, RZ ;  /* 0x0000006d726d723e */ /* 0x000fe400048070ff */
        /* <DEDUP_REMOVED lines=8> */
.L_x_1595:
[----:B------:R-:W-:Y:S05]  /*3f40*/  BSYNC B2 ;  /* 0x0000000000027941 */ /* 0x000fea0003800000 */
.L_x_1594:
[----:B--2---:R0:W-:Y:S02]  /*3f50*/  ST.E.128 desc[UR38][R10.64], R4 ;  /* 0x000000040a007985 */ /* 0x0041e4000c101d26 */
.L_x_1593:
[----:B------:R-:W-:Y:S05]  /*3f60*/  BSYNC B1 ;  /* 0x0000000000017941 */ /* 0x000fea0003800000 */
.L_x_1592:
        /* <DEDUP_REMOVED lines=12> */
[----:B------:R-:W-:Y:S01]  /*4030*/  SHF.R.U32.HI R42, RZ, 0x8, R39 ;  /* 0x00000008ff2a7819 */ /* 0x000fe20000011627 */
[----:B------:R-:W-:Y:S01]  /*4040*/  IMAD.MOV.U32 R13, RZ, RZ, R6 ;  /* 0x000000ffff0d7224 */ /* 0x000fe200078e0006 */
[----:B------:R-:W-:Y:S01]  /*4050*/  SHF.R.U32.HI R40, RZ, 0x10, R41 ;  /* 0x00000010ff287819 */ /* 0x000fe20000011629 */
        /* <DEDUP_REMOVED lines=10> */
[----:B------:R-:W-:Y:S02]  /*4100*/  F2FP.F16.E4M3.UNPACK_B R6, R5 ;  /* 0x00000005ff06723e */ /* 0x000fe400020006ff */
[----:B------:R-:W-:Y:S01]  /*4110*/  LOP3.LUT R43, R41, 0xff0000, R38, 0xf8, !PT ;  /* 0x00ff0000292b7812 */ /* 0x000fe200078ef826 */
[--C-:B------:R-:W-:Y:S01]  /*4120*/  HADD2.F32 R41, -RZ, R39.reuse.H0_H0 ;  /* 0x20000027ff297230 */ /* 0x100fe20000004100 */
[----:B------:R-:W-:Y:S01]  /*4130*/  LOP3.LUT R40, R12, 0xff0000, R7, 0xf8, !PT ;  /* 0x00ff00000c287812 */ /* 0x000fe200078ef807 */
[--C-:B------:R-:W-:Y:S01]  /*4140*/  HADD2.F32 R7, -RZ, R6.reuse.H1_H1 ;  /* 0x30000006ff077230 */ /* 0x100fe20000004100 */
        /* <DEDUP_REMOVED lines=12> */
[CC--:B------:R-:W-:Y:S01]  /*4210*/  FMUL.FTZ R6, R12.reuse, R42.reuse ;  /* 0x0000002a0c067220 */ /* 0x0c0fe20000410000 */
        /* <DEDUP_REMOVED lines=25> */
[----:B------:R-:W-:Y:S02]  /*43b0*/  F2FP.F16.E4M3.UNPACK_B R39, R43.H1 ;  /* 0x0000002bff27723e */ /* 0x000fe400030006ff */
[----:B---3--:R-:W-:Y:S01]  /*43c0*/  F2FP.SATFINITE.E4M3.F32.PACK_AB_MERGE_C R101, R42, R41, RZ ;  /* 0x000000292a65723e */ /* 0x008fe200048070ff */
[----:B------:R-:W-:Y:S01]  /*43d0*/  HADD2.F32 R7, -RZ, R5.H1_H1 ;  /* 0x30000005ff077230 */ /* 0x000fe20000004100 */
[-C--:B------:R-:W-:Y:S01]  /*43e0*/  F2FP.F16.E4M3.UNPACK_B R12, R40.reuse.H1 ;  /* 0x00000028ff0c723e */ /* 0x080fe200030006ff */
        /* <DEDUP_REMOVED lines=8> */
[--C-:B------:R-:W-:Y:S02]  /*4470*/  HADD2.F32 R41, -RZ, R43.reuse.H1_H1 ;  /* 0x3000002bff297230 */ /* 0x100fe40000004100 */
[C---:B------:R-:W-:Y:S01]  /*4480*/  FMUL.FTZ R94, R6.reuse, R42 ;  /* 0x0000002a065e7220 */ /* 0x040fe20000410000 */
[----:B------:R-:W-:Y:S02]  /*4490*/  HADD2.F32 R4, -RZ, R4.H0_H0 ;  /* 0x20000004ff047230 */ /* 0x000fe40000004100 */
[----:B------:R-:W-:Y:S01]  /*44a0*/  FFMA.FTZ R95, R6, R38, -R47 ;  /* 0x00000026065f7223 */ /* 0x000fe2000001082f */
[----:B------:R-:W-:Y:S01]  /*44b0*/  HADD2.F32 R6, -RZ, R40.H1_H1 ;  /* 0x30000028ff067230 */ /* 0x000fe20000004100 */
[----:B------:R-:W-:Y:S01]  /*44c0*/  F2FP.F16.E4M3.UNPACK_B R15, R15 ;  /* 0x0000000fff0f723e */ /* 0x000fe200020006ff */
        /* <DEDUP_REMOVED lines=8> */
[----:B------:R-:W-:Y:S02]  /*4550*/  HADD2.F32 R15, -RZ, R15.H1_H1 ;  /* 0x3000000fff0f7230 */ /* 0x000fe40000004100 */
[----:B------:R-:W-:Y:S01]  /*4560*/  HADD2.F32 R6, -RZ, R39.H0_H0 ;  /* 0x20000027ff067230 */ /* 0x000fe20000004100 */
[----:B------:R-:W-:Y:S01]  /*4570*/  F2FP.SATFINITE.E4M3.F32.PACK_AB_MERGE_C R42, R42, R47, RZ ;  /* 0x0000002f2a2a723e */ /* 0x000fe200048070ff */
[--C-:B------:R-:W-:Y:S01]  /*4580*/  HADD2.F32 R4, -RZ, R13.reuse.H0_H0 ;  /* 0x2000000dff047230 */ /* 0x100fe20000004100 */
[----:B------:R-:W-:Y:S01]  /*4590*/  F2FP.SATFINITE.E4M3.F32.PACK_AB_MERGE_C R95, R108, R95, RZ ;  /* 0x0000005f6c5f723e */ /* 0x000fe200048070ff */
[----:B------:R-:W-:-:S02]  /*45a0*/  HADD2.F32 R13, -RZ, R13.H1_H1 ;  /* 0x3000000dff0d7230 */ /* 0x000fc40000004100 */
[-C--:B------:R-:W-:Y:S01]  /*45b0*/  FMUL.FTZ R38, R15, R6.reuse ;  /* 0x000000060f267220 */ /* 0x080fe20000410000 */
[----:B------:R-:W-:Y:S02]  /*45c0*/  HADD2.F32 R40, -RZ, R40.H0_H0 ;  /* 0x20000028ff287230 */ /* 0x000fe40000004100 */
[----:B------:R-:W-:Y:S01]  /*45d0*/  FMUL.FTZ R94, R5, R6 ;  /* 0x00000006055e7220 */ /* 0x000fe20000410000 */
[----:B------:R-:W-:Y:S02]  /*45e0*/  HADD2.F32 R12, -RZ, R12.H0_H0 ;  /* 0x2000000cff0c7230 */ /* 0x000fe40000004100 */
[-C--:B------:R-:W-:Y:S01]  /*45f0*/  FMUL.FTZ R7, R13, R43.reuse ;  /* 0x0000002b0d077220 */ /* 0x080fe20000410000 */
[----:B------:R-:W-:-:S03]  /*4600*/  FMUL.FTZ R6, R4, R43 ;  /* 0x0000002b04067220 */ /* 0x000fc60000410000 */
[-C--:B------:R-:W-:Y:S01]  /*4610*/  FFMA.FTZ R7, R4, R40.reuse, -R7 ;  /* 0x0000002804077223 */ /* 0x080fe20000010807 */
[----:B------:R-:W-:Y:S01]  /*4620*/  FFMA.FTZ R6, R13, R40, R6 ;  /* 0x000000280d067223 */ /* 0x000fe20000010006 */
[-C--:B------:R-:W-:Y:S01]  /*4630*/  FFMA.FTZ R38, R5, R12.reuse, -R38 ;  /* 0x0000000c05267223 */ /* 0x080fe20000010826 */
[----:B------:R-:W-:Y:S01]  /*4640*/  FFMA.FTZ R15, R15, R12, R94 ;  /* 0x0000000c0f0f7223 */ /* 0x000fe2000001005e */
[----:B------:R-:W-:Y:S02]  /*4650*/  F2FP.SATFINITE.E4M3.F32.PACK_AB_MERGE_C R5, R46, R45, R109 ;  /* 0x0000002d2e05723e */ /* 0x000fe4000480706d */
[----:B------:R-:W-:Y:S02]  /*4660*/  F2FP.SATFINITE.E4M3.F32.PACK_AB_MERGE_C R6, R6, R7, R42 ;  /* 0x000000070606723e */ /* 0x000fe4000480702a */
[----:B------:R-:W-:Y:S02]  /*4670*/  F2FP.SATFINITE.E4M3.F32.PACK_AB_MERGE_C R4, R107, R44, R101 ;  /* 0x0000002c6b04723e */ /* 0x000fe40004807065 */
[----:B------:R-:W-:-:S07]  /*4680*/  F2FP.SATFINITE.E4M3.F32.PACK_AB_MERGE_C R7, R15, R38, R95 ;  /* 0x000000260f07723e */ /* 0x000fce000480705f */
.L_x_1599:
[----:B------:R-:W-:Y:S05]  /*4690*/  BSYNC B2 ;  /* 0x0000000000027941 */ /* 0x000fea0003800000 */
.L_x_1598:
[----:B--2---:R0:W-:Y:S02]  /*46a0*/  ST.E.128 desc[UR38][R10.64], R4 ;  /* 0x000000040a007985 */ /* 0x0041e4000c101d26 */
.L_x_1597:
[----:B------:R-:W-:Y:S05]  /*46b0*/  BSYNC B1 ;  /* 0x0000000000017941 */ /* 0x000fea0003800000 */
.L_x_1596:
[----:B------:R-:W-:Y:S01]  /*46c0*/  LOP3.LUT P2, RZ, R57, 0x8, RZ, 0xc0, !PT ;  /* 0x0000000839ff7812 */ /* 0x000fe2000784c0ff */
[----:B------:R-:W-:-:S12]  /*46d0*/  BSSY B1, `(.L_x_1600) ;  /* 0x0000072000017945 */ /* 0x000fd80003800000 */
[----:B------:R-:W-:Y:S05]  /*46e0*/  @!P2 BRA `(.L_x_1601) ;  /* 0x0000000400c0a947 */ /* 0x000fea0003800000 */
[----:B0-----:R0:W0:Y:S01]  /*46f0*/  LDS.128 R4, [R96+0x18400] ;  /* 0x0184000060047984 */ /* 0x0010220000000c00 */
[----:B----4-:R-:W-:Y:S01]  /*4700*/  IADD3 R10, P2, R177, R14, RZ ;  /* 0x0000000eb10a7210 */ /* 0x010fe20007f5e0ff */
[----:B------:R-:W-:Y:S04]  /*4710*/  BSSY B2, `(.L_x_1602) ;  /* 0x000006c000027945 */ /* 0x000fe80003800000 */
[----:B--2---:R-:W-:Y:S01]  /*4720*/  IMAD.X R11, R97, 0x1, R188, P2 ;  /* 0x00000001610b7824 */ /* 0x004fe200010e06bc */
[----:B------:R-:W-:-:S13]  /*4730*/  ISETP.GE.AND P2, PT, R192, R98, PT ;  /* 0x00000062c000720c */ /* 0x000fda0003f46270 */
[----:B------:R-:W-:Y:S05]  /*4740*/  @P2 BRA `(.L_x_1603) ;  /* 0x0000000400a02947 */ /* 0x000fea0003800000 */
[----:B------:R-:W-:Y:S01]  /*4750*/  SHF.R.U32.HI R38, RZ, 0x8, R35 ;  /* 0x00000008ff267819 */ /* 0x000fe20000011623 */
[----:B0-----:R-:W-:Y:S01]  /*4760*/  IMAD.MOV.U32 R15, RZ, RZ, R7 ;  /* 0x000000ffff0f7224 */ /* 0x001fe200078e0007 */
[----:B------:R-:W-:Y:S01]  /*4770*/  LOP3.LUT R12, R35, 0xff0000ff, RZ, 0xc0, !PT ;  /* 0xff0000ff230c7812 */ /* 0x000fe200078ec0ff */
[----:B------:R-:W-:Y:S01]  /*4780*/  IMAD.MOV.U32 R13, RZ, RZ, R6 ;  /* 0x000000ffff0d7224 */ /* 0x000fe200078e0006 */
[----:B------:R-:W-:Y:S01]  /*4790*/  SHF.R.U32.HI R36, RZ, 0x10, R35 ;  /* 0x00000010ff247819 */ /* 0x000fe20000011623 */
[----:B------:R-:W-:Y:S01]  /*47a0*/  IMAD.SHL.U32 R7, R38, 0x100, RZ ;  /* 0x0000010026077824 */ /* 0x000fe200078e00ff */
[--C-:B------:R-:W-:Y:S02]  /*47b0*/  SHF.R.U32.HI R35, RZ, 0x8, R37.reuse ;  /* 0x00000008ff237819 */ /* 0x100fe40000011625 */
[----:B------:R-:W-:Y:S02]  /*47c0*/  LOP3.LUT R34, R37, 0xff0000ff, RZ, 0xc0, !PT ;  /* 0xff0000ff25227812 */ /* 0x000fe400078ec0ff */
[----:B------:R-:W-:Y:S01]  /*47d0*/  SHF.R.U32.HI R37, RZ, 0x10, R37 ;  /* 0x00000010ff257819 */ /* 0x000fe20000011625 */
[----:B------:R-:W-:Y:S01]  /*47e0*/  IMAD.SHL.U32 R35, R35, 0x100, RZ ;  /* 0x0000010023237824 */ /* 0x000fe200078e00ff */
[----:B------:R-:W-:Y:S01]  /*47f0*/  LOP3.LUT R7, R12, 0xff00, R7, 0xf8, !PT ;  /* 0x0000ff000c077812 */ /* 0x000fe200078ef807 */
[----:B------:R-:W-:Y:S01]  /*4800*/  IMAD.U32 R12, R36, 0x10000, RZ ;  /* 0x00010000240c7824 */ /* 0x000fe200078e00ff */
[----:B------:R-:W-:Y:S01]  /*4810*/  F2FP.F16.E4M3.UNPACK_B R6, R5 ;  /* 0x00000005ff06723e */ /* 0x000fe200020006ff */
[----:B------:R-:W-:Y:S01]  /*4820*/  IMAD.U32 R37, R37, 0x10000, RZ ;  /* 0x0001000025257824 */ /* 0x000fe200078e00ff */
[----:B------:R-:W-:-:S02]  /*4830*/  LOP3.LUT R34, R34, 0xff00, R35, 0xf8, !PT ;  /* 0x0000ff0022227812 */ /* 0x000fc400078ef823 */
[-C--:B------:R-:W-:Y:S02]  /*4840*/  F2FP.F16.E4M3.UNPACK_B R35, R106.reuse.H1 ;  /* 0x0000006aff23723e */ /* 0x080fe400030006ff */
[----:B------:R-:W-:Y:S02]  /*4850*/  LOP3.LUT R39, R34, 0xff0000, R37, 0xf8, !PT ;  /* 0x00ff000022277812 */ /* 0x000fe400078ef825 */
[----:B------:R-:W-:Y:S01]  /*4860*/  LOP3.LUT R36, R7, 0xff0000, R12, 0xf8, !PT ;  /* 0x00ff000007247812 */ /* 0x000fe200078ef80c */
[--C-:B------:R-:W-:Y:S01]  /*4870*/  HADD2.F32 R37, -RZ, R35.reuse.H0_H0 ;  /* 0x20000023ff257230 */ /* 0x100fe20000004100 */
[----:B------:R-:W-:Y:S01]  /*4880*/  F2FP.F16.E4M3.UNPACK_B R34, R105.H1 ;  /* 0x00000069ff22723e */ /* 0x000fe200030006ff */
[--C-:B------:R-:W-:Y:S01]  /*4890*/  HADD2.F32 R7, -RZ, R6.reuse.H1_H1 ;  /* 0x30000006ff077230 */ /* 0x100fe20000004100 */
[----:B------:R-:W-:Y:S01]  /*48a0*/  F2FP.F16.E4M3.UNPACK_B R5, R5.H1 ;  /* 0x00000005ff05723e */ /* 0x000fe200030006ff */
[----:B------:R-:W-:Y:S01]  /*48b0*/  HADD2.F32 R38, -RZ, R35.H1_H1 ;  /* 0x30000023ff267230 */ /* 0x000fe20000004100 */
[----:B------:R-:W-:Y:S01]  /*48c0*/  F2FP.F16.E4M3.UNPACK_B R106, R106 ;  /* 0x0000006aff6a723e */ /* 0x000fe200020006ff */
        /* <DEDUP_REMOVED lines=11> */
[----:B------:R-:W-:-:S02]  /*4980*/  FMUL.FTZ R37, R5, R38 ;  /* 0x0000002605257220 */ /* 0x000fc40000410000 */
[----:B------:R-:W-:Y:S01]  /*4990*/  FFMA.FTZ R43, R5, R34, -R6 ;  /* 0x00000022052b7223 */ /* 0x000fe20000010806 */
[----:B------:R-:W-:Y:S01]  /*49a0*/  F2FP.F16.E4M3.UNPACK_B R5, R4.H1 ;  /* 0x00000004ff05723e */ /* 0x000fe200030006ff */
[----:B------:R-:W-:Y:S01]  /*49b0*/  FFMA.FTZ R44, R12, R34, R37 ;  /* 0x000000220c2c7223 */ /* 0x000fe20000010025 */
[----:B------:R-:W-:Y:S01]  /*49c0*/  F2FP.F16.E4M3.UNPACK_B R4, R4 ;  /* 0x00000004ff04723e */ /* 0x000fe200020006ff */
[----:B------:R-:W-:Y:S02]  /*49d0*/  HADD2.F32 R34, -RZ, R106.H1_H1 ;  /* 0x3000006aff227230 */ /* 0x000fe40000004100 */
[--C-:B------:R-:W-:Y:S01]  /*49e0*/  HADD2.F32 R6, -RZ, R5.reuse.H0_H0 ;  /* 0x20000005ff067230 */ /* 0x100fe20000004100 */
[----:B------:R-:W-:Y:S01]  /*49f0*/  F2FP.SATFINITE.E4M3.F32.PACK_AB_MERGE_C R94, R44, R43, RZ ;  /* 0x0000002b2c5e723e */ /* 0x000fe200048070ff */
[----:B------:R-:W-:Y:S02]  /*4a00*/  HADD2.F32 R7, -RZ, R5.H1_H1 ;  /* 0x30000005ff077230 */ /* 0x000fe40000004100 */
[----:B------:R-:W-:-:S02]  /*4a10*/  HADD2.F32 R5, -RZ, R4.H0_H0 ;  /* 0x20000004ff057230 */ /* 0x000fc40000004100 */
[-C--:B------:R-:W-:Y:S01]  /*4a20*/  FMUL.FTZ R38, R6, R34.reuse ;  /* 0x0000002206267220 */ /* 0x080fe20000410000 */
[----:B------:R-:W-:Y:S02]  /*4a30*/  HADD2.F32 R106, -RZ, R106.H0_H0 ;  /* 0x2000006aff6a7230 */ /* 0x000fe40000004100 */
[----:B------:R-:W-:Y:S01]  /*4a40*/  FMUL.FTZ R37, R7, R34 ;  /* 0x0000002207257220 */ /* 0x000fe20000410000 */
[----:B------:R-:W-:Y:S02]  /*4a50*/  HADD2.F32 R4, -RZ, R4.H1_H1 ;  /* 0x30000004ff047230 */ /* 0x000fe40000004100 */
[--C-:B------:R-:W-:Y:S02]  /*4a60*/  HADD2.F32 R12, -RZ, R105.reuse.H1_H1 ;  /* 0x30000069ff0c7230 */ /* 0x100fe40000004100 */
[-C--:B------:R-:W-:Y:S01]  /*4a70*/  FMUL.FTZ R35, R5, R106.reuse ;  /* 0x0000006a05237220 */ /* 0x080fe20000410000 */
[----:B------:R-:W-:Y:S02]  /*4a80*/  HADD2.F32 R105, -RZ, R105.H0_H0 ;  /* 0x20000069ff697230 */ /* 0x000fe40000004100 */
[----:B------:R-:W-:Y:S01]  /*4a90*/  FMUL.FTZ R34, R4, R106 ;  /* 0x0000006a04227220 */ /* 0x000fe20000410000 */
[-C--:B------:R-:W-:Y:S01]  /*4aa0*/  FFMA.FTZ R37, R6, R12.reuse, -R37 ;  /* 0x0000000c06257223 */ /* 0x080fe20000010825 */
[----:B------:R-:W-:-:S02]  /*4ab0*/  FFMA.FTZ R38, R7, R12, R38 ;  /* 0x0000000c07267223 */ /* 0x000fc40000010026 */
[-C--:B------:R-:W-:Y:S01]  /*4ac0*/  FFMA.FTZ R40, R5, R105.reuse, -R34 ;  /* 0x0000006905287223 */ /* 0x080fe20000010822 */
[----:B------:R-:W-:Y:S01]  /*4ad0*/  FFMA.FTZ R105, R4, R105, R35 ;  /* 0x0000006904697223 */ /* 0x000fe20000010023 */
[----:B------:R-:W-:Y:S02]  /*4ae0*/  F2FP.F16.E4M3.UNPACK_B R5, R15.H1 ;  /* 0x0000000fff05723e */ /* 0x000fe400030006ff */
[----:B------:R-:W-:Y:S02]  /*4af0*/  F2FP.F16.E4M3.UNPACK_B R35, R39.H1 ;  /* 0x00000027ff23723e */ /* 0x000fe400030006ff */
[----:B------:R-:W-:Y:S01]  /*4b00*/  F2FP.SATFINITE.E4M3.F32.PACK_AB_MERGE_C R47, R38, R37, RZ ;  /* 0x00000025262f723e */ /* 0x000fe200048070ff */
        /* <DEDUP_REMOVED lines=44> */
.L_x_1603:
[----:B------:R-:W-:Y:S05]  /*4dd0*/  BSYNC B2 ;  /* 0x0000000000027941 */ /* 0x000fea0003800000 */
.L_x_1602:
[----:B0-----:R0:W-:Y:S02]  /*4de0*/  ST.E.128 desc[UR38][R10.64], R4 ;  /* 0x000000040a007985 */ /* 0x0011e4000c101d26 */
.L_x_1601:
[----:B------:R-:W-:Y:S05]  /*4df0*/  BSYNC B1 ;  /* 0x0000000000017941 */ /* 0x000fea0003800000 */
.L_x_1600:
        /* <DEDUP_REMOVED lines=113> */
.L_x_1607:
[----:B------:R-:W-:Y:S05]  /*5510*/  BSYNC B2 ;  /* 0x0000000000027941 */ /* 0x000fea0003800000 */
.L_x_1606:
[----:B0-----:R0:W-:Y:S02]  /*5520*/  ST.E.128 desc[UR38][R10.64], R4 ;  /* 0x000000040a007985 */ /* 0x0011e4000c101d26 */
.L_x_1605:
[----:B------:R-:W-:Y:S05]  /*5530*/  BSYNC B1 ;  /* 0x0000000000017941 */ /* 0x000fea0003800000 */
.L_x_1604:
[----:B------:R-:W-:-:S13]  /*5540*/  LOP3.LUT P2, RZ, R57, 0x20, RZ, 0xc0, !PT ;  /* 0x0000002039ff7812 */ /* 0x000fda000784c0ff */
        /* <DEDUP_REMOVED lines=9> */
[----:B------:R-:W-:Y:S02]  /*55e0*/  SHF.R.U32.HI R14, RZ, 0x8, R29 ;  /* 0x00000008ff0e7819 */ /* 0x000fe4000001161d */
[----:B------:R-:W-:Y:S01]  /*55f0*/  LOP3.LUT R8, R9, 0xff0000ff, RZ, 0xc0, !PT ;  /* 0xff0000ff09087812 */ /* 0x000fe200078ec0ff */
[----:B------:R-:W-:Y:S01]  /*5600*/  IMAD.SHL.U32 R7, R30, 0x100, RZ ;  /* 0x000001001e077824 */ /* 0x000fe200078e00ff */
[----:B------:R-:W-:Y:S01]  /*5610*/  SHF.R.U32.HI R15, RZ, 0x10, R9 ;  /* 0x00000010ff0f7819 */ /* 0x000fe20000011609 */
[----:B------:R-:W-:Y:S01]  /*5620*/  IMAD.MOV.U32 R9, RZ, RZ, R6 ;  /* 0x000000ffff097224 */ /* 0x000fe200078e0006 */
[----:B------:R-:W-:Y:S01]  /*5630*/  SHF.R.U32.HI R28, RZ, 0x10, R29 ;  /* 0x00000010ff1c7819 */ /* 0x000fe2000001161d */
[----:B------:R-:W-:Y:S01]  /*5640*/  IMAD.SHL.U32 R6, R14, 0x100, RZ ;  /* 0x000001000e067824 */ /* 0x000fe200078e00ff */
[----:B------:R-:W-:-:S02]  /*5650*/  LOP3.LUT R13, R29, 0xff0000ff, RZ, 0xc0, !PT ;  /* 0xff0000ff1d0d7812 */ /* 0x000fc400078ec0ff */
        /* <DEDUP_REMOVED lines=15> */
[----:B------:R-:W-:Y:S01]  /*5750*/  HADD2.F32 R14, -RZ, R13.H0_H0 ;  /* 0x2000000dff0e7230 */ /* 0x000fe20000004100 */
        /* <DEDUP_REMOVED lines=10> */
[-C--:B------:R-:W-:Y:S01]  /*5800*/  FFMA.FTZ R34, R5, R13.reuse, -R6 ;  /* 0x0000000d05227223 */ /* 0x080fe20000010806 */
[-C--:B------:R-:W-:Y:S01]  /*5810*/  F2FP.F16.E4M3.UNPACK_B R5, R4.reuse.H1 ;  /* 0x00000004ff05723e */ /* 0x080fe200030006ff */
        /* <DEDUP_REMOVED lines=17> */
[----:B------:R-:W-:Y:S01]  /*5930*/  FFMA.FTZ R31, R5, R100, -R14 ;  /* 0x00000064051f7223 */ /* 0x000fe2000001080e */
[----:B------:R-:W-:Y:S01]  /*5940*/  F2FP.F16.E4M3.UNPACK_B R5, R12.H1 ;  /* 0x0000000cff05723e */ /* 0x000fe200030006ff */
[----:B------:R-:W-:Y:S01]  /*5950*/  FFMA.FTZ R100, R4, R100, R13 ;  /* 0x0000006404647223 */ /* 0x000fe2000001000d */
        /* <DEDUP_REMOVED lines=25> */
[----:B------:R-:W-:Y:S02]  /*5af0*/  HADD2.F32 R9, -RZ, R9.H1_H1 ;  /* 0x30000009ff097230 */ /* 0x000fe40000004100 */
[----:B------:R-:W-:Y:S01]  /*5b00*/  FFMA.FTZ R34, R7, R13, R34 ;  /* 0x0000000d07227223 */ /* 0x000fe20000010022 */
[--C-:B------:R-:W-:Y:S02]  /*5b10*/  HADD2.F32 R5, -RZ, R12.reuse.H0_H0 ;  /* 0x2000000cff057230 */ /* 0x100fe40000004100 */
[----:B------:R-:W-:Y:S02]  /*5b20*/  HADD2.F32 R12, -RZ, R12.H1_H1 ;  /* 0x3000000cff0c7230 */ /* 0x000fe40000004100 */
[----:B------:R-:W-:Y:S01]  /*5b30*/  FMUL.FTZ R7, R9, R30 ;  /* 0x0000001e09077220 */ /* 0x000fe20000410000 */
        /* <DEDUP_REMOVED lines=11> */
[----:B------:R-:W-:-:S02]  /*5bf0*/  F2FP.SATFINITE.E4M3.F32.PACK_AB_MERGE_C R34, R34, R35, RZ ;  /* 0x000000232222723e */ /* 0x000fc400048070ff */
[----:B------:R-:W-:Y:S02]  /*5c00*/  F2FP.SATFINITE.E4M3.F32.PACK_AB_MERGE_C R28, R30, R7, R28 ;  /* 0x000000071e1c723e */ /* 0x000fe4000480701c */
[----:B------:R-:W-:Y:S02]  /*5c10*/  F2FP.SATFINITE.E4M3.F32.PACK_AB_MERGE_C R7, R13, R6, R34 ;  /* 0x000000060d07723e */ /* 0x000fe40004807022 */
[----:B------:R-:W-:Y:S01]  /*5c20*/  F2FP.SATFINITE.E4M3.F32.PACK_AB_MERGE_C R5, R33, R32, R37 ;  /* 0x000000202105723e */ /* 0x000fe20004807025 */
[----:B------:R-:W-:Y:S01]  /*5c30*/  IMAD.MOV.U32 R6, RZ, RZ, R28 ;  /* 0x000000ffff067224 */ /* 0x000fe200078e001c */
[----:B------:R-:W-:-:S07]  /*5c40*/  F2FP.SATFINITE.E4M3.F32.PACK_AB_MERGE_C R4, R100, R31, R36 ;  /* 0x0000001f6404723e */ /* 0x000fce0004807024 */
.L_x_1609:
[----:B------:R-:W-:Y:S05]  /*5c50*/  BSYNC B1 ;  /* 0x0000000000017941 */ /* 0x000fea0003800000 */
.L_x_1608:
[----:B0-----:R0:W-:Y:S01]  /*5c60*/  ST.E.128 desc[UR38][R10.64], R4 ;  /* 0x000000040a007985 */ /* 0x0011e2000c101d26 */
[----:B------:R-:W-:Y:S05]  /*5c70*/  BRA `(.L_x_1587) ;  /* 0x0000003400b87947 */ /* 0x000fea0003800000 */
.L_x_1580:
        /* <DEDUP_REMOVED lines=42> */
.L_x_1611:
[----:B------:R-:W-:Y:S05]  /*5f20*/  BSYNC B1 ;  /* 0x0000000000017941 */ /* 0x000fea0003800000 */
.L_x_1610:
        /* <DEDUP_REMOVED lines=16> */
.L_x_1612:
[----:B------:R-:W-:Y:S01]  /*6030*/  IMAD R84, R17, 0x8, R16 ;  /* 0x0000000811547824 */ /* 0x000fe200078e0210 */
[----:B------:R-:W-:Y:S01]  /*6040*/  SHF.L.U32 R93, R173, 0x1f, RZ ;  /* 0x0000001fad5d7819 */ /* 0x000fe200000006ff */
[----:B------:R-:W-:Y:S03]  /*6050*/  BSSY B1, `(.L_x_1613) ;  /* 0x0000003000017945 */ /* 0x000fe60003800000 */
[----:B------:R-:W1:Y:S02]  /*6060*/  SYNCS.PHASECHK.TRANS64.TRYWAIT P4, [R84+URZ+0x22890], R93 ;  /* 0x0228905d540075a7 */ /* 0x000e64000808017f */
[----:B-1----:R-:W-:Y:S05]  /*6070*/  @!P4 BRA `(.L_x_1614) ;  /* 0x000002140074c947 */ /* 0x002fea0003800000 */
.L_x_1951:
[----:B------:R-:W-:Y:S05]  /*6080*/  BSYNC B1 ;  /* 0x0000000000017941 */ /* 0x000fea0003800000 */
.L_x_1613:
[----:B------:R-:W-:-:S03]  /*6090*/  UMOV UR4, 0xffffffff ;  /* 0xffffffff00047882 */ /* 0x000fc60000000000 */
[----:B------:R-:W-:Y:S05]  /*60a0*/  BRA.DIV UR4, `(.L_x_1615) ;  /* 0x00000216047c7947 */ /* 0x000fea000b800000 */
[----:B------:R2:W3:Y:S04]  /*60b0*/  SHFL.IDX PT, R99, R97, RZ, 0x1e1f ;  /* 0x001e1fff61637589 */ /* 0x0004e800000e0000 */
[----:B------:R-:W4:Y:S02]  /*60c0*/  SHFL.IDX PT, R101, R101, RZ, 0x1e1f ;  /* 0x001e1fff65657589 */ /* 0x000f2400000e0000 */
.L_x_1955:
[----:B------:R-:W-:Y:S05]  /*60d0*/  @P2 BRA `(.L_x_1587) ;  /* 0x0000003000a02947 */ /* 0x000fea0003800000 */
[----:B------:R-:W5:Y:S01]  /*60e0*/  LDC R106, c[0x0][0x2f4] ;  /* 0x0000bd00ff6a7b82 */ /* 0x000f620000000800 */
[----:B------:R-:W-:Y:S01]  /*60f0*/  ISETP.NE.AND P2, PT, R54, RZ, PT ;  /* 0x000000ff3600720c */ /* 0x000fe20003f45270 */
[----:B------:R-:W-:Y:S01]  /*6100*/  BSSY B1, `(.L_x_1616) ;  /* 0x00000f4000017945 */ /* 0x000fe20003800000 */
[----:B-----5:R-:W-:-:S11]  /*6110*/  IMAD.IADD R110, R106, 0x1, -R65 ;  /* 0x000000016a6e7824 */ /* 0x020fd600078e0a41 */
[----:B------:R-:W-:Y:S05]  /*6120*/  @!P2 BRA `(.L_x_1617) ;  /* 0x0000000c00c4a947 */ /* 0x000fea0003800000 */
[----:B------:R-:W-:Y:S01]  /*6130*/  SEL R8, R65, R110, !P0 ;  /* 0x0000006e41087207 */ /* 0x000fe20004000000 */
[----:B------:R-:W-:Y:S01]  /*6140*/  BSSY B2, `(.L_x_1618) ;  /* 0x00000ed000027945 */ /* 0x000fe20003800000 */
[C---:B----4-:R-:W-:Y:S02]  /*6150*/  IADD3 R94, P2, R59.reuse, R101, RZ ;  /* 0x000000653b5e7210 */ /* 0x050fe40007f5e0ff */
[----:B------:R-:W-:Y:S02]  /*6160*/  SHF.R.S32.HI R9, RZ, 0x1f, R8 ;  /* 0x0000001fff097819 */ /* 0x000fe40000011408 */
[----:B---3--:R-:W-:Y:S02]  /*6170*/  LEA.HI.X.SX32 R95, R59, R99, 0x1, P2 ;  /* 0x000000633b5f7211 */ /* 0x008fe400010f0eff */
[----:B------:R-:W-:-:S04]  /*6180*/  LEA.HI R9, R9, R8, RZ, 0x5 ;  /* 0x0000000809097211 */ /* 0x000fc800078f28ff */
[----:B------:R-:W-:-:S04]  /*6190*/  SHF.R.S32.HI R9, RZ, 0x5, R9 ;  /* 0x00000005ff097819 */ /* 0x000fc80000011409 */
[----:B------:R-:W-:-:S04]  /*61a0*/  LEA.HI.SX32 R9, R78, R9, 0x1c ;  /* 0x000000094e097211 */ /* 0x000fc800078fe2ff */
[----:B0-----:R-:W-:Y:S01]  /*61b0*/  SHF.R.S32.HI R10, RZ, 0x1f, R9 ;  /* 0x0000001fff0a7819 */ /* 0x001fe20000011409 */
[----:B------:R-:W-:-:S03]  /*61c0*/  IMAD.SHL.U32 R8, R9, 0x10, RZ ;  /* 0x0000001009087824 */ /* 0x000fc600078e00ff */
[----:B------:R-:W-:Y:S02]  /*61d0*/  LEA.HI R10, R10, R9, RZ, 0x2 ;  /* 0x000000090a0a7211 */ /* 0x000fe400078f10ff */
[----:B------:R-:W-:Y:S02]  /*61e0*/  LOP3.LUT R9, R181, 0x30, R8, 0xf8, !PT ;  /* 0x00000030b5097812 */ /* 0x000fe400078ef808 */
[----:B------:R-:W-:Y:S01]  /*61f0*/  ISETP.GE.AND P2, PT, R8, R106, PT ;  /* 0x0000006a0800720c */ /* 0x000fe20003f46270 */
[----:B------:R-:W-:Y:S01]  /*6200*/  IMAD.SHL.U32 R10, R10, 0x800, RZ ;  /* 0x000008000a0a7824 */ /* 0x000fe200078e00ff */
[----:B------:R-:W-:-:S04]  /*6210*/  LOP3.LUT R9, R9, R182, RZ, 0x3c, !PT ;  /* 0x000000b609097212 */ /* 0x000fc800078e3cff */
[----:B------:R-:W-:-:S04]  /*6220*/  LOP3.LUT R10, R10, 0xffffe000, RZ, 0xc0, !PT ;  /* 0xffffe0000a0a7812 */ /* 0x000fc800078ec0ff */
[----:B------:R-:W-:Y:S01]  /*6230*/  IADD3 R10, R9, R10, R183 ;  /* 0x0000000a090a7210 */ /* 0x000fe20007ffe0b7 */
[----:B------:R-:W-:Y:S02]  /*6240*/  IMAD R9, R17, 0x6000, R75 ;  /* 0x0000600011097824 */ /* 0x000fe400078e024b */
[----:B------:R-:W-:Y:S02]  /*6250*/  @!P2 IADD3 R96, P4, R101, R8, RZ ;  /* 0x000000086560a210 */ /* 0x000fe40007f9e0ff */
[----:B------:R-:W-:Y:S02]  /*6260*/  IMAD R11, R17, 0x6000, R10 ;  /* 0x00006000110b7824 */ /* 0x000fe400078e020a */
[----:B------:R-:W-:Y:S01]  /*6270*/  IMAD.IADD R9, R16, 0x1, R9 ;  /* 0x0000000110097824 */ /* 0x000fe200078e0209 */
[----:B--2---:R-:W-:Y:S01]  /*6280*/  @!P2 LEA.HI.X.SX32 R97, R8, R99, 0x1, P4 ;  /* 0x000000630861a211 */ /* 0x004fe200020f0eff */
[----:B------:R-:W-:Y:S01]  /*6290*/  IMAD.IADD R12, R16, 0x1, R11 ;  /* 0x00000001100c7824 */ /* 0x000fe200078e020b */
[----:B------:R-:W-:-:S03]  /*62a0*/  ISETP.GE.AND P4, PT, R18, R98, PT ;  /* 0x000000621200720c */ /* 0x000fc60003f86270 */
[----:B------:R-:W0:Y:S04]  /*62b0*/  LDS.128 R8, [R9+0x16400] ;  /* 0x0164000009087984 */ /* 0x000e280000000c00 */
[----:B------:R-:W2:Y:S06]  /*62c0*/  LDS.128 R12, [R12+0x16400] ;  /* 0x016400000c0c7984 */ /* 0x000eac0000000c00 */
[----:B------:R-:W-:Y:S05]  /*62d0*/  @P4 BRA `(.L_x_1619) ;  /* 0x0000000c004c4947 */ /* 0x000fea0003800000 */
[----:B------:R-:W-:Y:S01]  /*62e0*/  SHF.R.U32.HI R119, RZ, 0x8, R33 ;  /* 0x00000008ff777819 */ /* 0x000fe20000011621 */
[----:B0-----:R-:W-:Y:S01]  /*62f0*/  IMAD.MOV.U32 R44, RZ, RZ, R8 ;  /* 0x000000ffff2c7224 */ /* 0x001fe200078e0008 */
[----:B------:R-:W-:Y:S01]  /*6300*/  LOP3.LUT R115, R33, 0xff0000ff, RZ, 0xc0, !PT ;  /* 0xff0000ff21737812 */ /* 0x000fe200078ec0ff */
[----:B------:R-:W-:Y:S01]  /*6310*/  IMAD.MOV.U32 R32, RZ, RZ, R9 ;  /* 0x000000ffff207224 */ /* 0x000fe200078e0009 */
[----:B------:R-:W-:Y:S01]  /*6320*/  SHF.R.U32.HI R117, RZ, 0x8, R35 ;  /* 0x00000008ff757819 */ /* 0x000fe20000011623 */
[----:B------:R-:W-:Y:S01]  /*6330*/  IMAD.SHL.U32 R8, R119, 0x100, RZ ;  /* 0x0000010077087824 */ /* 0x000fe200078e00ff */
[----:B------:R-:W-:Y:S01]  /*6340*/  SHF.R.U32.HI R121, RZ, 0x10, R33 ;  /* 0x00000010ff797819 */ /* 0x000fe20000011621 */
[----:B------:R-:W-:Y:S01]  /*6350*/  IMAD.MOV.U32 R33, RZ, RZ, R10 ;  /* 0x000000ffff217224 */ /* 0x000fe200078e000a */
[----:B------:R-:W-:Y:S02]  /*6360*/  SHF.R.U32.HI R46, RZ, 0x8, R47 ;  /* 0x00000008ff2e7819 */ /* 0x000fe4000001162f */
[--C-:B------:R-:W-:Y:S01]  /*6370*/  SHF.R.U32.HI R120, RZ, 0x10, R45.reuse ;  /* 0x00000010ff787819 */ /* 0x100fe2000001162d */
[----:B------:R-:W-:Y:S01]  /*6380*/  IMAD.U32 R10, R121, 0x10000, RZ ;  /* 0x00010000790a7824 */ /* 0x000fe200078e00ff */
[----:B------:R-:W-:-:S02]  /*6390*/  SHF.R.U32.HI R116, RZ, 0x8, R45 ;  /* 0x00000008ff747819 */ /* 0x000fc4000001162d */
[----:B------:R-:W-:Y:S02]  /*63a0*/  LOP3.LUT R34, R45, 0xff0000ff, RZ, 0xc0, !PT ;  /* 0xff0000ff2d227812 */ /* 0x000fe400078ec0ff */
[----:B------:R-:W-:Y:S01]  /*63b0*/  SHF.R.U32.HI R118, RZ, 0x10, R47 ;  /* 0x00000010ff767819 */ /* 0x000fe2000001162f */
[----:B------:R-:W-:Y:S01]  /*63c0*/  IMAD.SHL.U32 R9, R116, 0x100, RZ ;  /* 0x0000010074097824 */ /* 0x000fe200078e00ff */
[----:B------:R-:W-:Y:S01]  /*63d0*/  LOP3.LUT R45, R47, 0xff0000ff, RZ, 0xc0, !PT ;  /* 0xff0000ff2f2d7812 */ /* 0x000fe200078ec0ff */
[----:B--2---:R-:W-:Y:S01]  /*63e0*/  IMAD.MOV.U32 R47, RZ, RZ, R12 ;  /* 0x000000ffff2f7224 */ /* 0x004fe200078e000c */
[----:B------:R-:W-:Y:S01]  /*63f0*/  LOP3.LUT R115, R115, 0xff00, R8, 0xf8, !PT ;  /* 0x0000ff0073737812 */ /* 0x000fe200078ef808 */
[----:B------:R-:W-:Y:S01]  /*6400*/  IMAD.SHL.U32 R8, R117, 0x100, RZ ;  /* 0x0000010075087824 */ /* 0x000fe200078e00ff */
[----:B------:R-:W-:Y:S01]  /*6410*/  SHF.R.U32.HI R122, RZ, 0x10, R35 ;  /* 0x00000010ff7a7819 */ /* 0x000fe20000011623 */
[----:B------:R-:W-:Y:S01]  /*6420*/  IMAD.SHL.U32 R12, R46, 0x100, RZ ;  /* 0x000001002e0c7824 */ /* 0x000fe200078e00ff */
[----:B------:R-:W-:Y:S01]  /*6430*/  LOP3.LUT R35, R35, 0xff0000ff, RZ, 0xc0, !PT ;  /* 0xff0000ff23237812 */ /* 0x000fe200078ec0ff */
[----:B------:R-:W-:Y:S01]  /*6440*/  IMAD.U32 R118, R118, 0x10000, RZ ;  /* 0x0001000076767824 */ /* 0x000fe200078e00ff */
[----:B------:R-:W-:-:S02]  /*6450*/  LOP3.LUT R10, R115, 0xff0000, R10, 0xf8, !PT ;  /* 0x00ff0000730a7812 */ /* 0x000fc400078ef80a */
[----:B------:R-:W-:Y:S01]  /*6460*/  LOP3.LUT R35, R35, 0xff00, R8, 0xf8, !PT ;  /* 0x0000ff0023237812 */ /* 0x000fe200078ef808 */
[----:B------:R-:W-:Y:S01]  /*6470*/  IMAD.U32 R8, R122, 0x10000, RZ ;  /* 0x000100007a087824 */ /* 0x000fe200078e00ff */
[----:B------:R-:W-:Y:S01]  /*6480*/  LOP3.LUT R121, R45, 0xff00, R12, 0xf8, !PT ;  /* 0x0000ff002d797812 */ /* 0x000fe200078ef80c */
[----:B------:R-:W-:Y:S01]  /*6490*/  IMAD.U32 R12, R120, 0x10000, RZ ;  /* 0x00010000780c7824 */ /* 0x000fe200078e00ff */
[----:B------:R-:W-:Y:S02]  /*64a0*/  F2FP.F16.E4M3.UNPACK_B R117, R114.H1 ;  /* 0x00000072ff75723e */ /* 0x000fe400030006ff */
[----:B------:R-:W-:Y:S02]  /*64b0*/  F2FP.F16.E4M3.UNPACK_B R115, R47.H1 ;  /* 0x0000002fff73723e */ /* 0x000fe400030006ff */
[----:B------:R-:W-:Y:S02]  /*64c0*/  F2FP.F16.E4M3.UNPACK_B R45, R44.H1 ;  /* 0x0000002cff2d723e */ /* 0x000fe400030006ff */
[----:B------:R-:W-:Y:S01]  /*64d0*/  LOP3.LUT R119, R34, 0xff00, R9, 0xf8, !PT ;  /* 0x0000ff0022777812 */ /* 0x000fe200078ef809 */
[----:B------:R-:W-:Y:S01]  /*64e0*/  HADD2.F32 R9, -RZ, R117.H0_H0 ;  /* 0x20000075ff097230 */ /* 0x000fe20000004100 */
[----:B------:R-:W-:Y:S01]  /*64f0*/  LOP3.LUT R8, R35, 0xff0000, R8, 0xf8, !PT ;  /* 0x00ff000023087812 */ /* 0x000fe200078ef808 */
[----:B------:R-:W-:Y:S01]  /*6500*/  HADD2.F32 R35, -RZ, R115.H0_H0 ;  /* 0x20000073ff237230 */ /* 0x000fe20000004100 */
[----:B------:R-:W-:Y:S01]  /*6510*/  F2FP.F16.E4M3.UNPACK_B R46, R113.H1 ;  /* 0x00000071ff2e723e */ /* 0x000fe200030006ff */
[----:B------:R-:W-:Y:S01]  /*6520*/  HADD2.F32 R34, -RZ, R45.H0_H0 ;  /* 0x2000002dff227230 */ /* 0x000fe20000004100 */
[----:B------:R-:W-:Y:S01]  /*6530*/  LOP3.LUT R12, R119, 0xff0000, R12, 0xf8, !PT ;  /* 0x00ff0000770c7812 */ /* 0x000fe200078ef80c */
[----:B------:R-:W-:-:S02]  /*6540*/  HADD2.F32 R119, -RZ, R117.H1_H1 ;  /* 0x30000075ff777230 */ /* 0x000fc40000004100 */
[CC--:B------:R-:W-:Y:S01]  /*6550*/  FMUL.FTZ R123, R35.reuse, R9.reuse ;  /* 0x00000009237b7220 */ /* 0x0c0fe20000410000 */
[--C-:B------:R-:W-:Y:S02]  /*6560*/  HADD2.F32 R116, -RZ, R46.reuse.H0_H0 ;  /* 0x2000002eff747230 */ /* 0x100fe40000004100 */
[C---:B------:R-:W-:Y:S01]  /*6570*/  FMUL.FTZ R120, R34.reuse, R9 ;  /* 0x0000000922787220 */ /* 0x040fe20000410000 */
[----:B------:R-:W-:Y:S01]  /*6580*/  HADD2.F32 R115, -RZ, R115.H1_H1 ;  /* 0x30000073ff737230 */ /* 0x000fe20000004100 */
[----:B------:R-:W-:Y:S01]  /*6590*/  F2FP.F16.E4M3.UNPACK_B R117, R114 ;  /* 0x00000072ff75723e */ /* 0x000fe200020006ff */
[-C--:B------:R-:W-:Y:S01]  /*65a0*/  FFMA.FTZ R34, R34, R116.reuse, -R123 ;  /* 0x0000007422227223 */ /* 0x080fe2000001087b */
[----:B------:R-:W-:Y:S01]  /*65b0*/  FFMA.FTZ R35, R35, R116, R120 ;  /* 0x0000007423237223 */ /* 0x000fe20000010078 */
[----:B------:R-:W-:Y:S01]  /*65c0*/  HADD2.F32 R116, -RZ, R46.H1_H1 ;  /* 0x3000002eff747230 */ /* 0x000fe20000004100 */
[----:B------:R-:W-:Y:S01]  /*65d0*/  F2FP.F16.E4M3.UNPACK_B R44, R44 ;  /* 0x0000002cff2c723e */ /* 0x000fe200020006ff */
[----:B------:R-:W-:Y:S01]  /*65e0*/  HADD2.F32 R46, -RZ, R45.H1_H1 ;  /* 0x3000002dff2e7230 */ /* 0x000fe20000004100 */
[----:B------:R-:W-:-:S02]  /*65f0*/  F2FP.F16.E4M3.UNPACK_B R47, R47 ;  /* 0x0000002fff2f723e */ /* 0x000fc400020006ff */
[----:B------:R-:W-:Y:S01]  /*6600*/  LOP3.LUT R9, R121, 0xff0000, R118, 0xf8, !PT ;  /* 0x00ff000079097812 */ /* 0x000fe200078ef876 */
[C---:B------:R-:W-:Y:S01]  /*6610*/  FMUL.FTZ R121, R115.reuse, R119 ;  /* 0x0000007773797220 */ /* 0x040fe20000410000 */
[----:B------:R-:W-:Y:S01]  /*6620*/  F2FP.F16.E4M3.UNPACK_B R114, R113 ;  /* 0x00000071ff72723e */ /* 0x000fe200020006ff */
[----:B------:R-:W-:Y:S02]  /*6630*/  HADD2.F32 R118, -RZ, R117.H0_H0 ;  /* 0x20000075ff767230 */ /* 0x000fe40000004100 */
[C---:B------:R-:W-:Y:S01]  /*6640*/  FMUL.FTZ R120, R46.reuse, R119 ;  /* 0x000000772e787220 */ /* 0x040fe20000410000 */
[----:B------:R-:W-:Y:S02]  /*6650*/  HADD2.F32 R45, -RZ, R44.H0_H0 ;  /* 0x2000002cff2d7230 */ /* 0x000fe40000004100 */
[-C--:B------:R-:W-:Y:S01]  /*6660*/  FFMA.FTZ R121, R46, R116.reuse, -R121 ;  /* 0x000000742e797223 */ /* 0x080fe20000010879 */
[----:B------:R-:W-:Y:S02]  /*6670*/  HADD2.F32 R113, -RZ, R47.H0_H0 ;  /* 0x2000002fff717230 */ /* 0x000fe40000004100 */
[----:B------:R-:W-:Y:S01]  /*6680*/  FFMA.FTZ R124, R115, R116, R120 ;  /* 0x00000074737c7223 */ /* 0x000fe20000010078 */
[----:B------:R-:W-:-:S02]  /*6690*/  HADD2.F32 R46, -RZ, R114.H0_H0 ;  /* 0x20000072ff2e7230 */ /* 0x000fc40000004100 */
[-C--:B------:R-:W-:Y:S01]  /*66a0*/  FMUL.FTZ R120, R45, R118.reuse ;  /* 0x000000762d787220 */ /* 0x080fe20000410000 */
[----:B------:R-:W-:Y:S02]  /*66b0*/  HADD2.F32 R117, -RZ, R117.H1_H1 ;  /* 0x30000075ff757230 */ /* 0x000fe40000004100 */
[C---:B------:R-:W-:Y:S01]  /*66c0*/  FMUL.FTZ R116, R113.reuse, R118 ;  /* 0x0000007671747220 */ /* 0x040fe20000410000 */
[----:B------:R-:W-:Y:S02]  /*66d0*/  HADD2.F32 R47, -RZ, R47.H1_H1 ;  /* 0x3000002fff2f7230 */ /* 0x000fe40000004100 */
[-C--:B------:R-:W-:Y:S01]  /*66e0*/  FFMA.FTZ R120, R113, R46.reuse, R120 ;  /* 0x0000002e71787223 */ /* 0x080fe20000010078 */
[----:B------:R-:W-:Y:S02]  /*66f0*/  HADD2.F32 R44, -RZ, R44.H1_H1 ;  /* 0x3000002cff2c7230 */ /* 0x000fe40000004100 */
[----:B------:R-:W-:Y:S01]  /*6700*/  FFMA.FTZ R118, R45, R46, -R116 ;  /* 0x0000002e2d767223 */ /* 0x000fe20000010874 */
[----:B------:R-:W-:-:S02]  /*6710*/  HADD2.F32 R114, -RZ, R114.H1_H1 ;  /* 0x30000072ff727230 */ /* 0x000fc40000004100 */
[CC--:B------:R-:W-:Y:S01]  /*6720*/  FMUL.FTZ R113, R47.reuse, R117.reuse ;  /* 0x000000752f717220 */ /* 0x0c0fe20000410000 */
[----:B------:R-:W-:Y:S01]  /*6730*/  F2FP.F16.E4M3.UNPACK_B R45, R112.H1 ;  /* 0x00000070ff2d723e */ /* 0x000fe200030006ff */
[C---:B------:R-:W-:Y:S01]  /*6740*/  FMUL.FTZ R122, R44.reuse, R117 ;  /* 0x000000752c7a7220 */ /* 0x040fe20000410000 */
[----:B------:R-:W-:Y:S01]  /*6750*/  F2FP.F16.E4M3.UNPACK_B R46, R14.H1 ;  /* 0x0000000eff2e723e */ /* 0x000fe200030006ff */
[-C--:B------:R-:W-:Y:S01]  /*6760*/  FFMA.FTZ R117, R44, R114.reuse, -R113 ;  /* 0x000000722c757223 */ /* 0x080fe20000010871 */
[----:B------:R-:W-:Y:S01]  /*6770*/  F2FP.F16.E4M3.UNPACK_B R115, R111.H1 ;  /* 0x0000006fff73723e */ /* 0x000fe200030006ff */
[--C-:B------:R-:W-:Y:S01]  /*6780*/  HADD2.F32 R116, -RZ, R45.reuse.H0_H0 ;  /* 0x2000002dff747230 */ /* 0x100fe20000004100 */
[----:B------:R-:W-:Y:S01]  /*6790*/  F2FP.F16.E4M3.UNPACK_B R44, R33.H1 ;  /* 0x00000021ff2c723e */ /* 0x000fe200030006ff */
[----:B------:R-:W-:Y:S02]  /*67a0*/  HADD2.F32 R113, -RZ, R46.H0_H0 ;  /* 0x2000002eff717230 */ /* 0x000fe40000004100 */
[----:B------:R-:W-:Y:S01]  /*67b0*/  FFMA.FTZ R119, R47, R114, R122 ;  /* 0x000000722f777223 */ /* 0x000fe2000001007a */
[----:B------:R-:W-:Y:S01]  /*67c0*/  HADD2.F32 R47, -RZ, R45.H1_H1 ;  /* 0x3000002dff2f7230 */ /* 0x000fe20000004100 */
[----:B------:R-:W-:Y:S01]  /*67d0*/  F2FP.F16.E4M3.UNPACK_B R112, R112 ;  /* 0x00000070ff70723e */ /* 0x000fe200020006ff */
[----:B------:R-:W-:-:S02]  /*67e0*/  HADD2.F32 R45, -RZ, R44.H0_H0 ;  /* 0x2000002cff2d7230 */ /* 0x000fc40000004100 */
[-C--:B------:R-:W-:Y:S01]  /*67f0*/  FMUL.FTZ R122, R113, R116.reuse ;  /* 0x00000074717a7220 */ /* 0x080fe20000410000 */
[--C-:B------:R-:W-:Y:S01]  /*6800*/  HADD2.F32 R114, -RZ, R115.reuse.H0_H0 ;  /* 0x20000073ff727230 */ /* 0x100fe20000004100 */
[----:B------:R-:W-:Y:S01]  /*6810*/  F2FP.F16.E4M3.UNPACK_B R33, R33 ;  /* 0x00000021ff21723e */ /* 0x000fe200020006ff */
[----:B------:R-:W-:Y:S02]  /*6820*/  HADD2.F32 R46, -RZ, R46.H1_H1 ;  /* 0x3000002eff2e7230 */ /* 0x000fe40000004100 */
[C---:B------:R-:W-:Y:S01]  /*6830*/  FMUL.FTZ R116, R45.reuse, R116 ;  /* 0x000000742d747220 */ /* 0x040fe20000410000 */
[----:B------:R-:W-:Y:S02]  /*6840*/  HADD2.F32 R44, -RZ, R44.H1_H1 ;  /* 0x3000002cff2c7230 */ /* 0x000fe40000004100 */
[-C--:B------:R-:W-:Y:S01]  /*6850*/  FFMA.FTZ R122, R45, R114.reuse, -R122 ;  /* 0x000000722d7a7223 */ /* 0x080fe2000001087a */
[----:B------:R-:W-:Y:S02]  /*6860*/  HADD2.F32 R115, -RZ, R115.H1_H1 ;  /* 0x30000073ff737230 */ /* 0x000fe40000004100 */
[----:B------:R-:W-:Y:S01]  /*6870*/  FMUL.FTZ R45, R46, R47 ;  /* 0x0000002f2e2d7220 */ /* 0x000fe20000410000 */
[----:B------:R-:W-:Y:S01]  /*6880*/  F2FP.F16.E4M3.UNPACK_B R111, R111 ;  /* 0x0000006fff6f723e */ /* 0x000fe200020006ff */
[C---:B------:R-:W-:Y:S01]  /*6890*/  FMUL.FTZ R47, R44.reuse, R47 ;  /* 0x0000002f2c2f7220 */ /* 0x040fe20000410000 */
[----:B------:R-:W-:Y:S01]  /*68a0*/  FFMA.FTZ R123, R113, R114, R116 ;  /* 0x00000072717b7223 */ /* 0x000fe20000010074 */
[-C--:B------:R-:W-:Y:S01]  /*68b0*/  FFMA.FTZ R125, R44, R115.reuse, -R45 ;  /* 0x000000732c7d7223 */ /* 0x080fe2000001082d */
[----:B------:R-:W-:Y:S01]  /*68c0*/  F2FP.F16.E4M3.UNPACK_B R44, R14 ;  /* 0x0000000eff2c723e */ /* 0x000fe200020006ff */
[----:B------:R-:W-:Y:S01]  /*68d0*/  FFMA.FTZ R126, R46, R115, R47 ;  /* 0x000000732e7e7223 */ /* 0x000fe2000001002f */
[----:B------:R-:W-:Y:S01]  /*68e0*/  HADD2.F32 R47, -RZ, R112.H0_H0 ;  /* 0x20000070ff2f7230 */ /* 0x000fe20000004100 */
[----:B------:R-:W-:Y:S01]  /*68f0*/  F2FP.SATFINITE.E4M3.F32.PACK_AB_MERGE_C R34, R121, R34, RZ ;  /* 0x000000227922723e */ /* 0x000fe200048070ff */
[----:B------:R-:W-:Y:S01]  /*6900*/  HADD2.F32 R14, -RZ, R33.H0_H0 ;  /* 0x20000021ff0e7230 */ /* 0x000fe20000004100 */
[----:B------:R-:W-:Y:S01]  /*6910*/  F2FP.SATFINITE.E4M3.F32.PACK_AB_MERGE_C R35, R124, R35, RZ ;  /* 0x000000237c23723e */ /* 0x000fe200048070ff */
[----:B------:R-:W-:Y:S01]  /*6920*/  HADD2.F32 R45, -RZ, R44.H0_H0 ;  /* 0x2000002cff2d7230 */ /* 0x000fe20000004100 */
[----:B------:R-:W-:Y:S01]  /*6930*/  F2FP.SATFINITE.E4M3.F32.PACK_AB_MERGE_C R123, R126, R123, RZ ;  /* 0x0000007b7e7b723e */ /* 0x000fe200048070ff */
[----:B------:R-:W-:-:S02]  /*6940*/  HADD2.F32 R46, -RZ, R111.H0_H0 ;  /* 0x2000006fff2e7230 */ /* 0x000fc40000004100 */
[CC--:B------:R-:W-:Y:S01]  /*6950*/  FMUL.FTZ R114, R14.reuse, R47.reuse ;  /* 0x0000002f0e727220 */ /* 0x0c0fe20000410000 */
[----:B------:R-:W-:Y:S02]  /*6960*/  HADD2.F32 R112, -RZ, R112.H1_H1 ;  /* 0x30000070ff707230 */ /* 0x000fe40000004100 */
[----:B------:R-:W-:Y:S01]  /*6970*/  FMUL.FTZ R113, R45, R47 ;  /* 0x0000002f2d717220 */ /* 0x000fe20000410000 */
[----:B------:R-:W-:Y:S01]  /*6980*/  HADD2.F32 R44, -RZ, R44.H1_H1 ;  /* 0x3000002cff2c7230 */ /* 0x000fe20000004100 */
[----:B------:R-:W-:Y:S01]  /*6990*/  F2FP.SATFINITE.E4M3.F32.PACK_AB_MERGE_C R34, R117, R118, R34 ;  /* 0x000000767522723e */ /* 0x000fe20004807022 */
[----:B------:R-:W-:Y:S02]  /*69a0*/  HADD2.F32 R33, -RZ, R33.H1_H1 ;  /* 0x30000021ff217230 */ /* 0x000fe40000004100 */
[----:B------:R-:W-:Y:S01]  /*69b0*/  FFMA.FTZ R113, R14, R46, -R113 ;  /* 0x0000002e0e717223 */ /* 0x000fe20000010871 */
[----:B------:R-:W-:Y:S02]  /*69c0*/  HADD2.F32 R111, -RZ, R111.H1_H1 ;  /* 0x3000006fff6f7230 */ /* 0x000fe40000004100 */
[C---:B------:R-:W-:Y:S01]  /*69d0*/  FMUL.FTZ R116, R44.reuse, R112 ;  /* 0x000000702c747220 */ /* 0x040fe20000410000 */
[----:B------:R-:W-:Y:S01]  /*69e0*/  FFMA.FTZ R14, R45, R46, R114 ;  /* 0x0000002e2d0e7223 */ /* 0x000fe20000010072 */
[C---:B------:R-:W-:Y:S01]  /*69f0*/  FMUL.FTZ R47, R33.reuse, R112 ;  /* 0x00000070212f7220 */ /* 0x040fe20000410000 */
[----:B------:R-:W-:Y:S01]  /*6a00*/  F2FP.F16.E4M3.UNPACK_B R46, R13 ;  /* 0x0000000dff2e723e */ /* 0x000fe200020006ff */
[-C--:B------:R-:W-:Y:S01]  /*6a10*/  FFMA.FTZ R116, R33, R111.reuse, -R116 ;  /* 0x0000006f21747223 */ /* 0x080fe20000010874 */
[----:B------:R-:W-:Y:S01]  /*6a20*/  F2FP.F16.E4M3.UNPACK_B R114, R12 ;  /* 0x0000000cff72723e */ /* 0x000fe200020006ff */
[----:B------:R-:W-:Y:S01]  /*6a30*/  FFMA.FTZ R111, R44, R111, R47 ;  /* 0x0000006f2c6f7223 */ /* 0x000fe2000001002f */
[----:B------:R-:W-:Y:S01]  /*6a40*/  F2FP.F16.E4M3.UNPACK_B R45, R32 ;  /* 0x00000020ff2d723e */ /* 0x000fe200020006ff */
[----:B------:R-:W-:Y:S01]  /*6a50*/  HADD2.F32 R47, -RZ, R46.H0_H0 ;  /* 0x2000002eff2f7230 */ /* 0x000fe20000004100 */
[----:B------:R-:W-:Y:S01]  /*6a60*/  F2FP.SATFINITE.E4M3.F32.PACK_AB_MERGE_C R33, R125, R122, RZ ;  /* 0x0000007a7d21723e */ /* 0x000fe200048070ff */
[--C-:B------:R-:W-:Y:S01]  /*6a70*/  HADD2.F32 R115, -RZ, R114.reuse.H0_H0 ;  /* 0x20000072ff737230 */ /* 0x100fe20000004100 */
[----:B------:R-:W-:Y:S01]  /*6a80*/  F2FP.F16.E4M3.UNPACK_B R112, R10 ;  /* 0x0000000aff70723e */ /* 0x000fe200020006ff */
[----:B------:R-:W-:Y:S01]  /*6a90*/  HADD2.F32 R44, -RZ, R45.H0_H0 ;  /* 0x2000002dff2c7230 */ /* 0x000fe20000004100 */
[----:B------:R-:W-:Y:S01]  /*6aa0*/  F2FP.SATFINITE.E4M3.F32.PACK_AB_MERGE_C R33, R116, R113, R33 ;  /* 0x000000717421723e */ /* 0x000fe20004807021 */
[----:B------:R-:W-:Y:S01]  /*6ab0*/  HADD2.F32 R114, -RZ, R114.H1_H1 ;  /* 0x30000072ff727230 */ /* 0x000fe20000004100 */
[----:B------:R-:W-:Y:S01]  /*6ac0*/  F2FP.SATFINITE.E4M3.F32.PACK_AB_MERGE_C R14, R111, R14, R123 ;  /* 0x0000000e6f0e723e */ /* 0x000fe2000480707b */
[----:B------:R-:W-:-:S02]  /*6ad0*/  HADD2.F32 R113, -RZ, R112.H0_H0 ;  /* 0x20000070ff717230 */ /* 0x000fc40000004100 */
[CC--:B------:R-:W-:Y:S01]  /*6ae0*/  FMUL.FTZ R117, R47.reuse, R115.reuse ;  /* 0x000000732f757220 */ /* 0x0c0fe20000410000 */
[----:B------:R-:W-:Y:S02]  /*6af0*/  HADD2.F32 R111, -RZ, R46.H1_H1 ;  /* 0x3000002eff6f7230 */ /* 0x000fe40000004100 */
[C---:B------:R-:W-:Y:S01]  /*6b00*/  FMUL.FTZ R116, R44.reuse, R115 ;  /* 0x000000732c747220 */ /* 0x040fe20000410000 */
[----:B------:R-:W-:Y:S02]  /*6b10*/  HADD2.F32 R46, -RZ, R45.H1_H1 ;  /* 0x3000002dff2e7230 */ /* 0x000fe40000004100 */
        /* <DEDUP_REMOVED lines=13> */
[----:B------:R-:W-:Y:S01]  /*6bf0*/  HADD2.F32 R115, -RZ, R113.H0_H0 ;  /* 0x20000071ff737230 */ /* 0x000fe20000004100 */
[----:B------:R-:W-:Y:S01]  /*6c00*/  F2FP.SATFINITE.E4M3.F32.PACK_AB_MERGE_C R35, R119, R120, R35 ;  /* 0x000000787723723e */ /* 0x000fe20004807023 */
[----:B------:R-:W-:Y:S01]  /*6c10*/  HADD2.F32 R47, -RZ, R47.H1_H1 ;  /* 0x3000002fff2f7230 */ /* 0x000fe20000004100 */
[----:B------:R-:W-:Y:S01]  /*6c20*/  F2FP.F16.E4M3.UNPACK_B R114, R9 ;  /* 0x00000009ff72723e */ /* 0x000fe200020006ff */
[----:B------:R-:W-:Y:S02]  /*6c30*/  HADD2.F32 R113, -RZ, R113.H1_H1 ;  /* 0x30000071ff717230 */ /* 0x000fe40000004100 */
[-C--:B------:R-:W-:Y:S01]  /*6c40*/  FMUL.FTZ R117, R46, R115.reuse ;  /* 0x000000732e757220 */ /* 0x080fe20000410000 */
[----:B------:R-:W-:Y:S02]  /*6c50*/  HADD2.F32 R111, -RZ, R10.H0_H0 ;  /* 0x2000000aff6f7230 */ /* 0x000fe40000004100 */
[----:B------:R-:W-:Y:S01]  /*6c60*/  FMUL.FTZ R115, R12, R115 ;  /* 0x000000730c737220 */ /* 0x000fe20000410000 */
[----:B------:R-:W-:-:S02]  /*6c70*/  HADD2.F32 R32, -RZ, R32.H1_H1 ;  /* 0x30000020ff207230 */ /* 0x000fc40000004100 */
[C---:B------:R-:W-:Y:S01]  /*6c80*/  FMUL.FTZ R121, R47.reuse, R113 ;  /* 0x000000712f797220 */ /* 0x040fe20000410000 */
[----:B------:R-:W-:Y:S02]  /*6c90*/  HADD2.F32 R112, -RZ, R10.H1_H1 ;  /* 0x3000000aff707230 */ /* 0x000fe40000004100 */
[----:B------:R-:W-:Y:S01]  /*6ca0*/  FFMA.FTZ R120, R46, R111, R115 ;  /* 0x0000006f2e787223 */ /* 0x000fe20000010073 */
[----:B------:R-:W-:Y:S01]  /*6cb0*/  F2FP.F16.E4M3.UNPACK_B R10, R11 ;  /* 0x0000000bff0a723e */ /* 0x000fe200020006ff */
[----:B------:R-:W-:Y:S01]  /*6cc0*/  FFMA.FTZ R119, R12, R111, -R117 ;  /* 0x0000006f0c777223 */ /* 0x000fe20000010875 */
[----:B------:R-:W-:Y:S01]  /*6cd0*/  F2FP.F16.E4M3.UNPACK_B R46, R15.H1 ;  /* 0x0000000fff2e723e */ /* 0x000fe200030006ff */
[C---:B------:R-:W-:Y:S01]  /*6ce0*/  FMUL.FTZ R12, R32.reuse, R113 ;  /* 0x00000071200c7220 */ /* 0x040fe20000410000 */
[----:B------:R-:W-:Y:S01]  /*6cf0*/  F2FP.F16.E4M3.UNPACK_B R115, R9.H1 ;  /* 0x00000009ff73723e */ /* 0x000fe200030006ff */
[-C--:B------:R-:W-:Y:S01]  /*6d00*/  FFMA.FTZ R122, R32, R112.reuse, -R121 ;  /* 0x00000070207a7223 */ /* 0x080fe20000010879 */
[----:B------:R-:W-:Y:S01]  /*6d10*/  F2FP.F16.E4M3.UNPACK_B R11, R11.H1 ;  /* 0x0000000bff0b723e */ /* 0x000fe200030006ff */
[----:B------:R-:W-:Y:S01]  /*6d20*/  FFMA.FTZ R121, R47, R112, R12 ;  /* 0x000000702f797223 */ /* 0x000fe2000001000c */
[----:B------:R-:W-:Y:S01]  /*6d30*/  F2FP.F16.E4M3.UNPACK_B R32, R15 ;  /* 0x0000000fff20723e */ /* 0x000fe200020006ff */
[----:B------:R-:W-:Y:S01]  /*6d40*/  HADD2.F32 R117, -RZ, R115.H0_H0 ;  /* 0x20000073ff757230 */ /* 0x000fe20000004100 */
[-C--:B------:R-:W-:Y:S01]  /*6d50*/  F2FP.F16.E4M3.UNPACK_B R9, R8.reuse ;  /* 0x00000008ff09723e */ /* 0x080fe200020006ff */
[----:B------:R-:W-:Y:S01]  /*6d60*/  HADD2.F32 R15, -RZ, R11.H0_H0 ;  /* 0x2000000bff0f7230 */ /* 0x000fe20000004100 */
[----:B------:R-:W-:Y:S01]  /*6d70*/  F2FP.F16.E4M3.UNPACK_B R111, R8.H1 ;  /* 0x00000008ff6f723e */ /* 0x000fe200030006ff */
[----:B------:R-:W-:Y:S01]  /*6d80*/  HADD2.F32 R8, -RZ, R46.H0_H0 ;  /* 0x2000002eff087230 */ /* 0x000fe20000004100 */
[----:B------:R-:W-:Y:S01]  /*6d90*/  F2FP.SATFINITE.E4M3.F32.PACK_AB_MERGE_C R119, R122, R119, RZ ;  /* 0x000000777a77723e */ /* 0x000fe200048070ff */
[----:B------:R-:W-:Y:S01]  /*6da0*/  HADD2.F32 R47, -RZ, R32.H0_H0 ;  /* 0x20000020ff2f7230 */ /* 0x000fe20000004100 */
[----:B------:R-:W-:Y:S01]  /*6db0*/  F2FP.SATFINITE.E4M3.F32.PACK_AB_MERGE_C R120, R121, R120, RZ ;  /* 0x000000787978723e */ /* 0x000fe200048070ff */
        /* <DEDUP_REMOVED lines=9> */
[----:B------:R-:W-:Y:S01]  /*6e50*/  FMUL.FTZ R116, R12, R116 ;  /* 0x000000740c747220 */ /* 0x000fe20000410000 */
[----:B------:R-:W-:Y:S02]  /*6e60*/  HADD2.F32 R11, -RZ, R11.H1_H1 ;  /* 0x3000000bff0b7230 */ /* 0x000fe40000004100 */
[----:B------:R-:W-:Y:S01]  /*6e70*/  FFMA.FTZ R117, R8, R113, R117 ;  /* 0x0000007108757223 */ /* 0x000fe20000010075 */
[----:B------:R-:W-:Y:S02]  /*6e80*/  HADD2.F32 R112, -RZ, R9.H0_H0 ;  /* 0x20000009ff707230 */ /* 0x000fe40000004100 */
[-C--:B------:R-:W-:Y:S01]  /*6e90*/  FMUL.FTZ R8, R46, R115.reuse ;  /* 0x000000732e087220 */ /* 0x080fe20000410000 */
[----:B------:R-:W-:Y:S02]  /*6ea0*/  HADD2.F32 R32, -RZ, R32.H1_H1 ;  /* 0x30000020ff207230 */ /* 0x000fe40000004100 */
[----:B------:R-:W-:Y:S01]  /*6eb0*/  FMUL.FTZ R115, R11, R115 ;  /* 0x000000730b737220 */ /* 0x000fe20000410000 */
[----:B------:R-:W-:-:S02]  /*6ec0*/  HADD2.F32 R15, -RZ, R114.H1_H1 ;  /* 0x30000072ff0f7230 */ /* 0x000fc40000004100 */
[-C--:B------:R-:W-:Y:S01]  /*6ed0*/  FFMA.FTZ R116, R47, R112.reuse, R116 ;  /* 0x000000702f747223 */ /* 0x080fe20000010074 */
[----:B------:R-:W-:Y:S02]  /*6ee0*/  HADD2.F32 R111, -RZ, R111.H1_H1 ;  /* 0x3000006fff6f7230 */ /* 0x000fe40000004100 */
[----:B------:R-:W-:Y:S01]  /*6ef0*/  FFMA.FTZ R123, R12, R112, -R123 ;  /* 0x000000700c7b7223 */ /* 0x000fe2000001087b */
[----:B------:R-:W-:Y:S02]  /*6f00*/  HADD2.F32 R10, -RZ, R10.H1_H1 ;  /* 0x3000000aff0a7230 */ /* 0x000fe40000004100 */
[----:B------:R-:W-:Y:S01]  /*6f10*/  FMUL.FTZ R47, R32, R15 ;  /* 0x0000000f202f7220 */ /* 0x000fe20000410000 */
[----:B------:R-:W-:Y:S02]  /*6f20*/  HADD2.F32 R9, -RZ, R9.H1_H1 ;  /* 0x30000009ff097230 */ /* 0x000fe40000004100 */
[-C--:B------:R-:W-:Y:S01]  /*6f30*/  FFMA.FTZ R11, R11, R111.reuse, -R8 ;  /* 0x0000006f0b0b7223 */ /* 0x080fe20000010808 */
[----:B------:R-:W-:Y:S01]  /*6f40*/  FFMA.FTZ R46, R46, R111, R115 ;  /* 0x0000006f2e2e7223 */ /* 0x000fe20000010073 */
[----:B------:R-:W-:Y:S01]  /*6f50*/  FMUL.FTZ R15, R10, R15 ;  /* 0x0000000f0a0f7220 */ /* 0x000fe20000410000 */
[----:B------:R-:W-:-:S02]  /*6f60*/  IMAD.MOV.U32 R8, RZ, RZ, R34 ;  /* 0x000000ffff087224 */ /* 0x000fc400078e0022 */
[-C--:B------:R-:W-:Y:S01]  /*6f70*/  FFMA.FTZ R10, R10, R9.reuse, -R47 ;  /* 0x000000090a0a7223 */ /* 0x080fe2000001082f */
[----:B------:R-:W-:Y:S01]  /*6f80*/  F2FP.SATFINITE.E4M3.F32.PACK_AB_MERGE_C R11, R11, R124, RZ ;  /* 0x0000007c0b0b723e */ /* 0x000fe200048070ff */
[----:B------:R-:W-:Y:S01]  /*6f90*/  FFMA.FTZ R15, R32, R9, R15 ;  /* 0x00000009200f7223 */ /* 0x000fe2000001000f */
[----:B------:R-:W-:Y:S01]  /*6fa0*/  F2FP.SATFINITE.E4M3.F32.PACK_AB_MERGE_C R46, R46, R117, RZ ;  /* 0x000000752e2e723e */ /* 0x000fe200048070ff */
[----:B------:R-:W-:Y:S01]  /*6fb0*/  IMAD.MOV.U32 R12, RZ, RZ, R35 ;  /* 0x000000ffff0c7224 */ /* 0x000fe200078e0023 */
[----:B------:R-:W-:Y:S02]  /*6fc0*/  F2FP.SATFINITE.E4M3.F32.PACK_AB_MERGE_C R9, R13, R44, R119 ;  /* 0x0000002c0d09723e */ /* 0x000fe40004807077 */
[----:B------:R-:W-:Y:S01]  /*6fd0*/  F2FP.SATFINITE.E4M3.F32.PACK_AB_MERGE_C R11, R10, R123, R11 ;  /* 0x0000007b0a0b723e */ /* 0x000fe2000480700b */
[----:B------:R-:W-:Y:S01]  /*6fe0*/  IMAD.MOV.U32 R10, RZ, RZ, R33 ;  /* 0x000000ffff0a7224 */ /* 0x000fe200078e0021 */
[----:B------:R-:W-:Y:S02]  /*6ff0*/  F2FP.SATFINITE.E4M3.F32.PACK_AB_MERGE_C R13, R118, R45, R120 ;  /* 0x0000002d760d723e */ /* 0x000fe40004807078 */
[----:B------:R-:W-:-:S07]  /*7000*/  F2FP.SATFINITE.E4M3.F32.PACK_AB_MERGE_C R15, R15, R116, R46 ;  /* 0x000000740f0f723e */ /* 0x000fce000480702e */
.L_x_1619:
[----:B------:R-:W-:Y:S05]  /*7010*/  BSYNC B2 ;  /* 0x0000000000027941 */ /* 0x000fea0003800000 */
.L_x_1618:
[----:B0-----:R0:W-:Y:S04]  /*7020*/  ST.E.128 desc[UR38][R94.64], R8 ;  /* 0x000000085e007985 */ /* 0x0011e8000c101d26 */
[----:B--2---:R0:W-:Y:S02]  /*7030*/  @!P2 ST.E.128 desc[UR38][R96.64], R12 ;  /* 0x0000000c6000a985 */ /* 0x0041e4000c101d26 */
.L_x_1617:
[----:B------:R-:W-:Y:S05]  /*7040*/  BSYNC B1 ;  /* 0x0000000000017941 */ /* 0x000fea0003800000 */
.L_x_1616:
[----:B------:R-:W-:Y:S01]  /*7050*/  ISETP.NE.AND P2, PT, R3, RZ, PT ;  /* 0x000000ff0300720c */ /* 0x000fe20003f45270 */
[----:B------:R-:W-:-:S12]  /*7060*/  BSSY B1, `(.L_x_1620) ;  /* 0x00000f5000017945 */ /* 0x000fd80003800000 */
[----:B------:R-:W-:Y:S05]  /*7070*/  @!P2 BRA `(.L_x_1621) ;  /* 0x0000000c00cca947 */ /* 0x000fea0003800000 */
[----:B------:R-:W-:Y:S01]  /*7080*/  ISETP.NE.AND P4, PT, R85, RZ, PT ;  /* 0x000000ff5500720c */ /* 0x000fe20003f85270 */
[----:B------:R-:W-:Y:S01]  /*7090*/  BSSY B2, `(.L_x_1622) ;  /* 0x00000ef000027945 */ /* 0x000fe20003800000 */
[C---:B----4-:R-:W-:Y:S02]  /*70a0*/  IADD3 R32, P2, R58.reuse, R101, RZ ;  /* 0x000000653a207210 */ /* 0x050fe40007f5e0ff */
[----:B0-----:R-:W-:Y:S02]  /*70b0*/  SEL R8, R65, R110, !P4 ;  /* 0x0000006e41087207 */ /* 0x001fe40006000000 */
[----:B---3--:R-:W-:Y:S02]  /*70c0*/  LEA.HI.X.SX32 R33, R58, R99, 0x1, P2 ;  /* 0x000000633a217211 */ /* 0x008fe400010f0eff */
[----:B------:R-:W-:-:S04]  /*70d0*/  SHF.R.S32.HI R9, RZ, 0x1f, R8 ;  /* 0x0000001fff097819 */ /* 0x000fc80000011408 */
[----:B------:R-:W-:-:S04]  /*70e0*/  LEA.HI R9, R9, R8, RZ, 0x5 ;  /* 0x0000000809097211 */ /* 0x000fc800078f28ff */
[----:B------:R-:W-:-:S04]  /*70f0*/  SHF.R.S32.HI R8, RZ, 0x5, R9 ;  /* 0x00000005ff087819 */ /* 0x000fc80000011409 */
[----:B------:R-:W-:-:S04]  /*7100*/  LEA.HI.SX32 R8, R77, R8, 0x1c ;  /* 0x000000084d087211 */ /* 0x000fc800078fe2ff */
[----:B------:R-:W-:Y:S01]  /*7110*/  SHF.R.S32.HI R9, RZ, 0x1f, R8 ;  /* 0x0000001fff097819 */ /* 0x000fe20000011408 */
        /* <DEDUP_REMOVED lines=12> */
[----:B------:R-:W-:Y:S01]  /*71e0*/  @!P2 LEA.HI.X.SX32 R35, R10, R99, 0x1, P4 ;  /* 0x000000630a23a211 */ /* 0x000fe200020f0eff */
[----:B------:R-:W-:Y:S01]  /*71f0*/  IMAD.IADD R12, R16, 0x1, R11 ;  /* 0x00000001100c7824 */ /* 0x000fe200078e020b */
[----:B------:R-:W-:-:S03]  /*7200*/  ISETP.GE.AND P4, PT, R82, R98, PT ;  /* 0x000000625200720c */ /* 0x000fc60003f86270 */
[----:B------:R-:W0:Y:S04]  /*7210*/  LDS.128 R8, [R9+0x16400] ;  /* 0x0164000009087984 */ /* 0x000e280000000c00 */
[----:B------:R-:W3:Y:S06]  /*7220*/  LDS.128 R12, [R12+0x16400] ;  /* 0x016400000c0c7984 */ /* 0x000eec0000000c00 */
[----:B------:R-:W-:Y:S05]  /*7230*/  @P4 BRA `(.L_x_1623) ;  /* 0x0000000c00504947 */ /* 0x000fea0003800000 */
[----:B------:R-:W-:Y:S01]  /*7240*/  SHF.R.U32.HI R28, RZ, 0x8, R29 ;  /* 0x00000008ff1c7819 */ /* 0x000fe2000001161d */
[----:B---3--:R-:W-:Y:S01]  /*7250*/  IMAD.MOV.U32 R42, RZ, RZ, R12 ;  /* 0x000000ffff2a7224 */ /* 0x008fe200078e000c */
[--C-:B------:R-:W-:Y:S02]  /*7260*/  SHF.R.U32.HI R45, RZ, 0x8, R41.reuse ;  /* 0x00000008ff2d7819 */ /* 0x100fe40000011629 */
[----:B------:R-:W-:Y:S02]  /*7270*/  LOP3.LUT R44, R41, 0xff0000ff, RZ, 0xc0, !PT ;  /* 0xff0000ff292c7812 */ /* 0x000fe400078ec0ff */
[----:B------:R-:W-:Y:S01]  /*7280*/  SHF.R.U32.HI R96, RZ, 0x10, R41 ;  /* 0x00000010ff607819 */ /* 0x000fe20000011629 */
[----:B------:R-:W-:Y:S01]  /*7290*/  IMAD.SHL.U32 R41, R28, 0x100, RZ ;  /* 0x000001001c297824 */ /* 0x000fe200078e00ff */
[----:B------:R-:W-:Y:S01]  /*72a0*/  LOP3.LUT R30, R29, 0xff0000ff, RZ, 0xc0, !PT ;  /* 0xff0000ff1d1e7812 */ /* 0x000fe200078ec0ff */
[----:B------:R-:W-:Y:S01]  /*72b0*/  IMAD.SHL.U32 R45, R45, 0x100, RZ ;  /* 0x000001002d2d7824 */ /* 0x000fe200078e00ff */
[----:B------:R-:W-:Y:S01]  /*72c0*/  SHF.R.U32.HI R111, RZ, 0x10, R29 ;  /* 0x00000010ff6f7819 */ /* 0x000fe2000001161d */
[----:B------:R-:W-:Y:S01]  /*72d0*/  IMAD.MOV.U32 R29, RZ, RZ, R14 ;  /* 0x000000ffff1d7224 */ /* 0x000fe200078e000e */
[----:B------:R-:W-:Y:S01]  /*72e0*/  SHF.R.U32.HI R94, RZ, 0x8, R31 ;  /* 0x00000008ff5e7819 */ /* 0x000fe2000001161f */
[----:B0-----:R-:W-:Y:S01]  /*72f0*/  IMAD.MOV.U32 R28, RZ, RZ, R10 ;  /* 0x000000ffff1c7224 */ /* 0x001fe200078e000a */
[----:B------:R-:W-:-:S02]  /*7300*/  SHF.R.U32.HI R47, RZ, 0x8, R43 ;  /* 0x00000008ff2f7819 */ /* 0x000fc4000001162b */
[----:B------:R-:W-:Y:S01]  /*7310*/  LOP3.LUT R12, R30, 0xff00, R41, 0xf8, !PT ;  /* 0x0000ff001e0c7812 */ /* 0x000fe200078ef829 */
[----:B------:R-:W-:Y:S01]  /*7320*/  IMAD.U32 R41, R111, 0x10000, RZ ;  /* 0x000100006f297824 */ /* 0x000fe200078e00ff */
[----:B------:R-:W-:Y:S01]  /*7330*/  LOP3.LUT R46, R43, 0xff0000ff, RZ, 0xc0, !PT ;  /* 0xff0000ff2b2e7812 */ /* 0x000fe200078ec0ff */
[----:B------:R-:W-:Y:S01]  /*7340*/  IMAD.SHL.U32 R47, R47, 0x100, RZ ;  /* 0x000001002f2f7824 */ /* 0x000fe200078e00ff */
[----:B------:R-:W-:Y:S01]  /*7350*/  SHF.R.U32.HI R95, RZ, 0x10, R43 ;  /* 0x00000010ff5f7819 */ /* 0x000fe2000001162b */
[----:B------:R-:W-:Y:S01]  /*7360*/  IMAD.SHL.U32 R43, R94, 0x100, RZ ;  /* 0x000001005e2b7824 */ /* 0x000fe200078e00ff */
[----:B------:R-:W-:Y:S02]  /*7370*/  LOP3.LUT R40, R31, 0xff0000ff, RZ, 0xc0, !PT ;  /* 0xff0000ff1f287812 */ /* 0x000fe400078ec0ff */
[----:B--2---:R-:W-:Y:S01]  /*7380*/  SHF.R.U32.HI R97, RZ, 0x10, R31 ;  /* 0x00000010ff617819 */ /* 0x004fe2000001161f */
[----:B------:R-:W-:Y:S01]  /*7390*/  IMAD.MOV.U32 R31, RZ, RZ, R8 ;  /* 0x000000ffff1f7224 */ /* 0x000fe200078e0008 */
[----:B------:R-:W-:Y:S01]  /*73a0*/  LOP3.LUT R12, R12, 0xff0000, R41, 0xf8, !PT ;  /* 0x00ff00000c0c7812 */ /* 0x000fe200078ef829 */
[----:B------:R-:W-:Y:S01]  /*73b0*/  IMAD.U32 R95, R95, 0x10000, RZ ;  /* 0x000100005f5f7824 */ /* 0x000fe200078e00ff */
[----:B------:R-:W-:Y:S01]  /*73c0*/  LOP3.LUT R8, R40, 0xff00, R43, 0xf8, !PT ;  /* 0x0000ff0028087812 */ /* 0x000fe200078ef82b */
[----:B------:R-:W-:Y:S01]  /*73d0*/  IMAD.U32 R41, R97, 0x10000, RZ ;  /* 0x0001000061297824 */ /* 0x000fe200078e00ff */
[----:B------:R-:W-:Y:S01]  /*73e0*/  LOP3.LUT R94, R46, 0xff00, R47, 0xf8, !PT ;  /* 0x0000ff002e5e7812 */ /* 0x000fe200078ef82f */
[----:B------:R-:W-:Y:S01]  /*73f0*/  IMAD.U32 R47, R96, 0x10000, RZ ;  /* 0x00010000602f7824 */ /* 0x000fe200078e00ff */
[----:B------:R-:W-:-:S02]  /*7400*/  F2FP.F16.E4M3.UNPACK_B R46, R109.H1 ;  /* 0x0000006dff2e723e */ /* 0x000fc400030006ff */
[----:B------:R-:W-:Y:S02]  /*7410*/  F2FP.F16.E4M3.UNPACK_B R43, R42.H1 ;  /* 0x0000002aff2b723e */ /* 0x000fe400030006ff */
[----:B------:R-:W-:Y:S01]  /*7420*/  F2FP.F16.E4M3.UNPACK_B R40, R31.H1 ;  /* 0x0000001fff28723e */ /* 0x000fe200030006ff */
[----:B------:R-:W-:Y:S01]  /*7430*/  HADD2.F32 R10, -RZ, R46.H0_H0 ;  /* 0x2000002eff0a7230 */ /* 0x000fe20000004100 */
[----:B------:R-:W-:Y:S02]  /*7440*/  LOP3.LUT R14, R44, 0xff00, R45, 0xf8, !PT ;  /* 0x0000ff002c0e7812 */ /* 0x000fe400078ef82d */
        /* <DEDUP_REMOVED lines=8> */
[----:B------:R-:W-:Y:S01]  /*74d0*/  FMUL.FTZ R96, R30, R10 ;  /* 0x0000000a1e607220 */ /* 0x000fe20000410000 */
[----:B------:R-:W-:Y:S02]  /*74e0*/  LOP3.LUT R10, R94, 0xff0000, R95, 0xf8, !PT ;  /* 0x00ff00005e0a7812 */ /* 0x000fe400078ef85f */
[----:B------:R-:W-:Y:S01]  /*74f0*/  F2FP.F16.E4M3.UNPACK_B R109, R109 ;  /* 0x0000006dff6d723e */ /* 0x000fe200020006ff */
        /* <DEDUP_REMOVED lines=8> */
[----:B------:R-:W-:-:S02]  /*7580*/  HADD2.F32 R46, -RZ, R109.H0_H0 ;  /* 0x2000006dff2e7230 */ /* 0x000fc40000004100 */
[CC--:B------:R-:W-:Y:S01]  /*7590*/  FMUL.FTZ R94, R44.reuse, R47.reuse ;  /* 0x0000002f2c5e7220 */ /* 0x0c0fe20000410000 */
[----:B------:R-:W-:Y:S02]  /*75a0*/  HADD2.F32 R43, -RZ, R42.H0_H0 ;  /* 0x2000002aff2b7230 */ /* 0x000fe40000004100 */
[C---:B------:R-:W-:Y:S01]  /*75b0*/  FMUL.FTZ R47, R41.reuse, R47 ;  /* 0x0000002f292f7220 */ /* 0x040fe20000410000 */
[----:B------:R-:W-:Y:S02]  /*75c0*/  HADD2.F32 R40, -RZ, R31.H0_H0 ;  /* 0x2000001fff287230 */ /* 0x000fe40000004100 */
[-C--:B------:R-:W-:Y:S01]  /*75d0*/  FFMA.FTZ R97, R41, R45.reuse, -R94 ;  /* 0x0000002d29617223 */ /* 0x080fe2000001085e */
[----:B------:R-:W-:Y:S02]  /*75e0*/  HADD2.F32 R41, -RZ, R107.H0_H0 ;  /* 0x2000006bff297230 */ /* 0x000fe40000004100 */
[----:B------:R-:W-:Y:S01]  /*75f0*/  FFMA.FTZ R112, R44, R45, R47 ;  /* 0x0000002d2c707223 */ /* 0x000fe2000001002f */
        /* <DEDUP_REMOVED lines=21> */
[-C--:B------:R-:W-:Y:S01]  /*7750*/  FMUL.FTZ R107, R43, R45.reuse ;  /* 0x0000002d2b6b7220 */ /* 0x080fe20000410000 */
        /* <DEDUP_REMOVED lines=8> */
[----:B------:R-:W-:Y:S01]  /*77e0*/  FFMA.FTZ R114, R43, R42, R114 ;  /* 0x0000002a2b727223 */ /* 0x000fe20000010072 */
[C---:B------:R-:W-:Y:S01]  /*77f0*/  FMUL.FTZ R46, R31.reuse, R46 ;  /* 0x0000002e1f2e7220 */ /* 0x040fe20000410000 */
[----:B------:R-:W-:Y:S01]  /*7800*/  F2FP.F16.E4M3.UNPACK_B R105, R105 ;  /* 0x00000069ff69723e */ /* 0x000fe200020006ff */
[-C--:B------:R-:W-:Y:S01]  /*7810*/  FFMA.FTZ R116, R31, R44.reuse, -R40 ;  /* 0x0000002c1f747223 */ /* 0x080fe20000010828 */
[----:B------:R-:W-:Y:S01]  /*7820*/  F2FP.F16.E4M3.UNPACK_B R31, R29 ;  /* 0x0000001dff1f723e */ /* 0x000fe200020006ff */
[--C-:B------:R-:W-:Y:S02]  /*7830*/  HADD2.F32 R42, -RZ, R108.reuse.H0_H0 ;  /* 0x2000006cff2a7230 */ /* 0x100fe40000004100 */
[----:B------:R-:W-:Y:S01]  /*7840*/  FFMA.FTZ R111, R41, R44, R46 ;  /* 0x0000002c296f7223 */ /* 0x000fe2000001002e */
[----:B------:R-:W-:Y:S01]  /*7850*/  HADD2.F32 R108, -RZ, R108.H1_H1 ;  /* 0x3000006cff6c7230 */ /* 0x000fe20000004100 */
[----:B------:R-:W-:Y:S01]  /*7860*/  F2FP.SATFINITE.E4M3.F32.PACK_AB_MERGE_C R30, R97, R30, RZ ;  /* 0x0000001e611e723e */ /* 0x000fe200048070ff */
[--C-:B------:R-:W-:Y:S01]  /*7870*/  HADD2.F32 R40, -RZ, R31.reuse.H0_H0 ;  /* 0x2000001fff287230 */ /* 0x100fe20000004100 */
[----:B------:R-:W-:Y:S01]  /*7880*/  F2FP.SATFINITE.E4M3.F32.PACK_AB_MERGE_C R95, R112, R95, RZ ;  /* 0x0000005f705f723e */ /* 0x000fe200048070ff */
[----:B------:R-:W-:Y:S01]  /*7890*/  HADD2.F32 R31, -RZ, R31.H1_H1 ;  /* 0x3000001fff1f7230 */ /* 0x000fe20000004100 */
[----:B------:R-:W-:Y:S01]  /*78a0*/  F2FP.SATFINITE.E4M3.F32.PACK_AB_MERGE_C R107, R116, R107, RZ ;  /* 0x0000006b746b723e */ /* 0x000fe200048070ff */
[----:B------:R-:W-:-:S02]  /*78b0*/  HADD2.F32 R29, -RZ, R28.H0_H0 ;  /* 0x2000001cff1d7230 */ /* 0x000fc40000004100 */
[----:B------:R-:W-:Y:S01]  /*78c0*/  FMUL.FTZ R44, R40, R42 ;  /* 0x0000002a282c7220 */ /* 0x000fe20000410000 */
[----:B------:R-:W-:Y:S02]  /*78d0*/  HADD2.F32 R28, -RZ, R28.H1_H1 ;  /* 0x3000001cff1c7230 */ /* 0x000fe40000004100 */
[----:B------:R-:W-:Y:S01]  /*78e0*/  FMUL.FTZ R45, R31, R108 ;  /* 0x0000006c1f2d7220 */ /* 0x000fe20000410000 */
[--C-:B------:R-:W-:Y:S02]  /*78f0*/  HADD2.F32 R41, -RZ, R105.reuse.H0_H0 ;  /* 0x20000069ff297230 */ /* 0x100fe40000004100 */
[----:B------:R-:W-:Y:S01]  /*7900*/  FMUL.FTZ R43, R29, R42 ;  /* 0x0000002a1d2b7220 */ /* 0x000fe20000410000 */
[----:B------:R-:W-:Y:S02]  /*7910*/  HADD2.F32 R105, -RZ, R105.H1_H1 ;  /* 0x30000069ff697230 */ /* 0x000fe40000004100 */
[----:B------:R-:W-:Y:S01]  /*7920*/  FMUL.FTZ R108, R28, R108 ;  /* 0x0000006c1c6c7220 */ /* 0x000fe20000410000 */
[----:B------:R-:W-:Y:S01]  /*7930*/  F2FP.F16.E4M3.UNPACK_B R42, R13 ;  /* 0x0000000dff2a723e */ /* 0x000fe200020006ff */
[----:B------:R-:W-:Y:S01]  /*7940*/  FFMA.FTZ R46, R40, R41, R43 ;  /* 0x00000029282e7223 */ /* 0x000fe2000001002b */
[----:B------:R-:W-:Y:S01]  /*7950*/  F2FP.F16.E4M3.UNPACK_B R40, R9 ;  /* 0x00000009ff28723e */ /* 0x000fe200020006ff */
[-C--:B------:R-:W-:Y:S01]  /*7960*/  FFMA.FTZ R28, R28, R105.reuse, -R45 ;  /* 0x000000691c1c7223 */ /* 0x080fe2000001082d */
[----:B------:R-:W-:Y:S01]  /*7970*/  F2FP.F16.E4M3.UNPACK_B R45, R14 ;  /* 0x0000000eff2d723e */ /* 0x000fe200020006ff */
[----:B------:R-:W-:Y:S01]  /*7980*/  FFMA.FTZ R105, R31, R105, R108 ;  /* 0x000000691f697223 */ /* 0x000fe2000001006c */
[----:B------:R-:W-:Y:S01]  /*7990*/  FFMA.FTZ R29, R29, R41, -R44 ;  /* 0x000000291d1d7223 */ /* 0x000fe2000001082c */
[----:B------:R-:W-:Y:S01]  /*79a0*/  F2FP.SATFINITE.E4M3.F32.PACK_AB_MERGE_C R31, R96, R47, R30 ;  /* 0x0000002f601f723e */ /* 0x000fe2000480701e */
[----:B------:R-:W-:Y:S01]  /*79b0*/  HADD2.F32 R43, -RZ, R42.H0_H0 ;  /* 0x2000002aff2b7230 */ /* 0x000fe20000004100 */
[----:B------:R-:W-:Y:S01]  /*79c0*/  F2FP.SATFINITE.E4M3.F32.PACK_AB_MERGE_C R30, R109, R94, R95 ;  /* 0x0000005e6d1e723e */ /* 0x000fe2000480705f */
[----:B------:R-:W-:Y:S01]  /*79d0*/  HADD2.F32 R94, -RZ, R45.H0_H0 ;  /* 0x2000002dff5e7230 */ /* 0x000fe20000004100 */
[----:B------:R-:W-:Y:S01]  /*79e0*/  F2FP.SATFINITE.E4M3.F32.PACK_AB_MERGE_C R111, R111, R114, RZ ;  /* 0x000000726f6f723e */ /* 0x000fe200048070ff */
[----:B------:R-:W-:Y:S01]  /*79f0*/  HADD2.F32 R41, -RZ, R40.H0_H0 ;  /* 0x20000028ff297230 */ /* 0x000fe20000004100 */
[----:B------:R-:W-:Y:S01]  /*7a00*/  F2FP.F16.E4M3.UNPACK_B R44, R12 ;  /* 0x0000000cff2c723e */ /* 0x000fe200020006ff */
[----:B------:R-:W-:Y:S01]  /*7a10*/  HADD2.F32 R42, -RZ, R42.H1_H1 ;  /* 0x3000002aff2a7230 */ /* 0x000fe20000004100 */
[----:B------:R-:W-:Y:S01]  /*7a20*/  F2FP.SATFINITE.E4M3.F32.PACK_AB_MERGE_C R29, R28, R29, R107 ;  /* 0x0000001d1c1d723e */ /* 0x000fe2000480706b */
[----:B------:R-:W-:Y:S01]  /*7a30*/  FMUL.FTZ R96, R43, R94 ;  /* 0x0000005e2b607220 */ /* 0x000fe20000410000 */
[----:B------:R-:W-:Y:S01]  /*7a40*/  F2FP.SATFINITE.E4M3.F32.PACK_AB_MERGE_C R28, R105, R46, R111 ;  /* 0x0000002e691c723e */ /* 0x000fe2000480706f */
[----:B------:R-:W-:-:S02]  /*7a50*/  HADD2.F32 R46, -RZ, R44.H0_H0 ;  /* 0x2000002cff2e7230 */ /* 0x000fc40000004100 */
[----:B------:R-:W-:Y:S01]  /*7a60*/  FMUL.FTZ R94, R41, R94 ;  /* 0x0000005e295e7220 */ /* 0x000fe20000410000 */
[----:B------:R-:W-:Y:S01]  /*7a70*/  HADD2.F32 R45, -RZ, R45.H1_H1 ;  /* 0x3000002dff2d7230 */ /* 0x000fe20000004100 */
[----:B------:R-:W-:Y:S01]  /*7a80*/  F2FP.F16.E4M3.UNPACK_B R9, R9.H1 ;  /* 0x00000009ff09723e */ /* 0x000fe200030006ff */
[----:B------:R-:W-:Y:S02]  /*7a90*/  HADD2.F32 R40, -RZ, R40.H1_H1 ;  /* 0x30000028ff287230 */ /* 0x000fe40000004100 */
[-C--:B------:R-:W-:Y:S01]  /*7aa0*/  FFMA.FTZ R94, R43, R46.reuse, R94 ;  /* 0x0000002e2b5e7223 */ /* 0x080fe2000001005e */
[----:B------:R-:W-:Y:S02]  /*7ab0*/  HADD2.F32 R43, -RZ, R44.H1_H1 ;  /* 0x3000002cff2b7230 */ /* 0x000fe40000004100 */
[-C--:B------:R-:W-:Y:S01]  /*7ac0*/  FMUL.FTZ R47, R42, R45.reuse ;  /* 0x0000002d2a2f7220 */ /* 0x080fe20000410000 */
[----:B------:R-:W-:Y:S01]  /*7ad0*/  FFMA.FTZ R96, R41, R46, -R96 ;  /* 0x0000002e29607223 */ /* 0x000fe20000010860 */
[C---:B------:R-:W-:Y:S01]  /*7ae0*/  FMUL.FTZ R45, R40.reuse, R45 ;  /* 0x0000002d282d7220 */ /* 0x040fe20000410000 */
[----:B------:R-:W-:Y:S01]  /*7af0*/  F2FP.F16.E4M3.UNPACK_B R41, R13.H1 ;  /* 0x0000000dff29723e */ /* 0x000fe200030006ff */
[-C--:B------:R-:W-:Y:S01]  /*7b00*/  FFMA.FTZ R95, R40, R43.reuse, -R47 ;  /* 0x0000002b285f7223 */ /* 0x080fe2000001082f */
[----:B------:R-:W-:Y:S01]  /*7b10*/  F2FP.F16.E4M3.UNPACK_B R40, R14.H1 ;  /* 0x0000000eff28723e */ /* 0x000fe200030006ff */
[----:B------:R-:W-:Y:S01]  /*7b20*/  FFMA.FTZ R97, R42, R43, R45 ;  /* 0x0000002b2a617223 */ /* 0x000fe2000001002d */
[----:B------:R-:W-:Y:S01]  /*7b30*/  HADD2.F32 R13, -RZ, R9.H0_H0 ;  /* 0x20000009ff0d7230 */ /* 0x000fe20000004100 */
[----:B------:R-:W-:Y:S01]  /*7b40*/  F2FP.F16.E4M3.UNPACK_B R12, R12.H1 ;  /* 0x0000000cff0c723e */ /* 0x000fe200030006ff */
[----:B------:R-:W-:Y:S01]  /*7b50*/  HADD2.F32 R14, -RZ, R41.H0_H0 ;  /* 0x20000029ff0e7230 */ /* 0x000fe20000004100 */
[----:B------:R-:W-:Y:S01]  /*7b60*/  F2FP.F16.E4M3.UNPACK_B R45, R10.H1 ;  /* 0x0000000aff2d723e */ /* 0x000fe200030006ff */
[----:B------:R-:W-:-:S02]  /*7b70*/  HADD2.F32 R42, -RZ, R40.H0_H0 ;  /* 0x20000028ff2a7230 */ /* 0x000fc40000004100 */
[----:B------:R-:W-:Y:S02]  /*7b80*/  HADD2.F32 R41, -RZ, R41.H1_H1 ;  /* 0x30000029ff297230 */ /* 0x000fe40000004100 */
[----:B------:R-:W-:Y:S02]  /*7b90*/  HADD2.F32 R44, -RZ, R40.H1_H1 ;  /* 0x30000028ff2c7230 */ /* 0x000fe40000004100 */
[-C--:B------:R-:W-:Y:S01]  /*7ba0*/  FMUL.FTZ R46, R14, R42.reuse ;  /* 0x0000002a0e2e7220 */ /* 0x080fe20000410000 */
[----:B------:R-:W-:Y:S02]  /*7bb0*/  HADD2.F32 R9, -RZ, R9.H1_H1 ;  /* 0x30000009ff097230 */ /* 0x000fe40000004100 */
[----:B------:R-:W-:Y:S01]  /*7bc0*/  FMUL.FTZ R43, R13, R42 ;  /* 0x0000002a0d2b7220 */ /* 0x000fe20000410000 */
[--C-:B------:R-:W-:Y:S02]  /*7bd0*/  HADD2.F32 R40, -RZ, R12.reuse.H0_H0 ;  /* 0x2000000cff287230 */ /* 0x100fe40000004100 */
[----:B------:R-:W-:Y:S01]  /*7be0*/  FMUL.FTZ R42, R41, R44 ;  /* 0x0000002c292a7220 */ /* 0x000fe20000410000 */
[----:B------:R-:W-:-:S02]  /*7bf0*/  HADD2.F32 R12, -RZ, R12.H1_H1 ;  /* 0x3000000cff0c7230 */ /* 0x000fc40000004100 */
[----:B------:R-:W-:Y:S01]  /*7c00*/  FMUL.FTZ R44, R9, R44 ;  /* 0x0000002c092c7220 */ /* 0x000fe20000410000 */
[----:B------:R-:W-:Y:S01]  /*7c10*/  FFMA.FTZ R107, R14, R40, R43 ;  /* 0x000000280e6b7223 */ /* 0x000fe2000001002b */
[----:B------:R-:W-:Y:S02]  /*7c20*/  F2FP.F16.E4M3.UNPACK_B R14, R15 ;  /* 0x0000000fff0e723e */ /* 0x000fe400020006ff */
[----:B------:R-:W-:Y:S01]  /*7c30*/  FFMA.FTZ R112, R41, R12, R44 ;  /* 0x0000000c29707223 */ /* 0x000fe2000001002c */
[----:B------:R-:W-:Y:S01]  /*7c40*/  F2FP.F16.E4M3.UNPACK_B R44, R10 ;  /* 0x0000000aff2c723e */ /* 0x000fe200020006ff */
[----:B------:R-:W-:Y:S01]  /*7c50*/  FFMA.FTZ R108, R9, R12, -R42 ;  /* 0x0000000c096c7223 */ /* 0x000fe2000001082a */
[-C--:B------:R-:W-:Y:S01]  /*7c60*/  F2FP.F16.E4M3.UNPACK_B R9, R11.reuse ;  /* 0x0000000bff09723e */ /* 0x080fe200020006ff */
[----:B------:R-:W-:Y:S01]  /*7c70*/  FFMA.FTZ R105, R13, R40, -R46 ;  /* 0x000000280d697223 */ /* 0x000fe2000001082e */
[----:B------:R-:W-:Y:S01]  /*7c80*/  F2FP.F16.E4M3.UNPACK_B R11, R11.H1 ;  /* 0x0000000bff0b723e */ /* 0x000fe200030006ff */
[----:B------:R-:W-:Y:S01]  /*7c90*/  HADD2.F32 R40, -RZ, R14.H0_H0 ;  /* 0x2000000eff287230 */ /* 0x000fe20000004100 */
[-C--:B------:R-:W-:Y:S01]  /*7ca0*/  F2FP.F16.E4M3.UNPACK_B R10, R8.reuse ;  /* 0x00000008ff0a723e */ /* 0x080fe200020006ff */
        /* <DEDUP_REMOVED lines=11> */
[----:B------:R-:W-:Y:S01]  /*7d60*/  FMUL.FTZ R111, R13, R46 ;  /* 0x0000002e0d6f7220 */ /* 0x000fe20000410000 */
[----:B------:R-:W-:Y:S02]  /*7d70*/  HADD2.F32 R42, -RZ, R41.H0_H0 ;  /* 0x20000029ff2a7230 */ /* 0x000fe40000004100 */
[----:B------:R-:W-:Y:S01]  /*7d80*/  FFMA.FTZ R109, R12, R43, -R109 ;  /* 0x0000002b0c6d7223 */ /* 0x000fe2000001086d */
[----:B------:R-:W-:-:S02]  /*7d90*/  HADD2.F32 R15, -RZ, R15.H1_H1 ;  /* 0x3000000fff0f7230 */ /* 0x000fc40000004100 */
[C---:B------:R-:W-:Y:S01]  /*7da0*/  FMUL.FTZ R114, R8.reuse, R46 ;  /* 0x0000002e08727220 */ /* 0x040fe20000410000 */
[----:B------:R-:W-:Y:S02]  /*7db0*/  HADD2.F32 R12, -RZ, R45.H1_H1 ;  /* 0x3000002dff0c7230 */ /* 0x000fe40000004100 */
[-C--:B------:R-:W-:Y:S01]  /*7dc0*/  FFMA.FTZ R111, R8, R42.reuse, R111 ;  /* 0x0000002a086f7223 */ /* 0x080fe2000001006f */
[----:B------:R-:W-:Y:S02]  /*7dd0*/  HADD2.F32 R11, -RZ, R11.H1_H1 ;  /* 0x3000000bff0b7230 */ /* 0x000fe40000004100 */
[----:B------:R-:W-:Y:S01]  /*7de0*/  FFMA.FTZ R47, R40, R43, R47 ;  /* 0x0000002b282f7223 */ /* 0x000fe2000001002f */
[----:B------:R-:W-:Y:S02]  /*7df0*/  HADD2.F32 R14, -RZ, R14.H1_H1 ;  /* 0x3000000eff0e7230 */ /* 0x000fe40000004100 */
[----:B------:R-:W-:Y:S01]  /*7e00*/  FFMA.FTZ R114, R13, R42, -R114 ;  /* 0x0000002a0d727223 */ /* 0x000fe20000010872 */
[----:B------:R-:W-:-:S02]  /*7e10*/  HADD2.F32 R44, -RZ, R44.H1_H1 ;  /* 0x3000002cff2c7230 */ /* 0x000fc40000004100 */
[-C--:B------:R-:W-:Y:S01]  /*7e20*/  FMUL.FTZ R40, R15, R12.reuse ;  /* 0x0000000c0f287220 */ /* 0x080fe20000410000 */
[----:B------:R-:W-:Y:S02]  /*7e30*/  HADD2.F32 R9, -RZ, R9.H1_H1 ;  /* 0x30000009ff097230 */ /* 0x000fe40000004100 */
[----:B------:R-:W-:Y:S01]  /*7e40*/  FMUL.FTZ R42, R11, R12 ;  /* 0x0000000c0b2a7220 */ /* 0x000fe20000410000 */
        /* <DEDUP_REMOVED lines=9> */
[----:B------:R-:W-:Y:S01]  /*7ee0*/  F2FP.SATFINITE.E4M3.F32.PACK_AB_MERGE_C R9, R95, R96, R105 ;  /* 0x000000605f09723e */ /* 0x000fe20004807069 */
[----:B------:R-:W-:Y:S01]  /*7ef0*/  IMAD.MOV.U32 R8, RZ, RZ, R31 ;  /* 0x000000ffff087224 */ /* 0x000fe200078e001f */
[----:B------:R-:W-:Y:S01]  /*7f00*/  F2FP.SATFINITE.E4M3.F32.PACK_AB_MERGE_C R11, R11, R114, RZ ;  /* 0x000000720b0b723e */ /* 0x000fe200048070ff */
[----:B------:R-:W-:Y:S01]  /*7f10*/  IMAD.MOV.U32 R14, RZ, RZ, R28 ;  /* 0x000000ffff0e7224 */ /* 0x000fe200078e001c */
[----:B------:R-:W-:-:S02]  /*7f20*/  F2FP.SATFINITE.E4M3.F32.PACK_AB_MERGE_C R42, R42, R111, RZ ;  /* 0x0000006f2a2a723e */ /* 0x000fc400048070ff */
[----:B------:R-:W-:Y:S01]  /*7f30*/  F2FP.SATFINITE.E4M3.F32.PACK_AB_MERGE_C R11, R12, R109, R11 ;  /* 0x0000006d0c0b723e */ /* 0x000fe2000480700b */
[----:B------:R-:W-:Y:S01]  /*7f40*/  IMAD.MOV.U32 R12, RZ, RZ, R30 ;  /* 0x000000ffff0c7224 */ /* 0x000fe200078e001e */
[----:B------:R-:W-:Y:S01]  /*7f50*/  F2FP.SATFINITE.E4M3.F32.PACK_AB_MERGE_C R15, R10, R47, R42 ;  /* 0x0000002f0a0f723e */ /* 0x000fe2000480702a */
[----:B------:R-:W-:Y:S01]  /*7f60*/  IMAD.MOV.U32 R10, RZ, RZ, R29 ;  /* 0x000000ffff0a7224 */ /* 0x000fe200078e001d */
[----:B------:R-:W-:-:S07]  /*7f70*/  F2FP.SATFINITE.E4M3.F32.PACK_AB_MERGE_C R13, R97, R94, R107 ;  /* 0x0000005e610d723e */ /* 0x000fce000480706b */
.L_x_1623:
[----:B------:R-:W-:Y:S05]  /*7f80*/  BSYNC B2 ;  /* 0x0000000000027941 */ /* 0x000fea0003800000 */
.L_x_1622:
[----:B0-----:R0:W-:Y:S04]  /*7f90*/  ST.E.128 desc[UR38][R32.64], R8 ;  /* 0x0000000820007985 */ /* 0x0011e8000c101d26 */
[----:B---3--:R0:W-:Y:S02]  /*7fa0*/  @!P2 ST.E.128 desc[UR38][R34.64], R12 ;  /* 0x0000000c2200a985 */ /* 0x0081e4000c101d26 */
.L_x_1621:
[----:B------:R-:W-:Y:S05]  /*7fb0*/  BSYNC B1 ;  /* 0x0000000000017941 */ /* 0x000fea0003800000 */
.L_x_1620:
[----:B------:R-:W-:-:S13]  /*7fc0*/  ISETP.NE.AND P2, PT, R0, RZ, PT ;  /* 0x000000ff0000720c */ /* 0x000fda0003f45270 */
[----:B------:R-:W-:Y:S05]  /*7fd0*/  @!P2 BRA `(.L_x_1587) ;  /* 0x0000001000e0a947 */ /* 0x000fea0003800000 */
[----:B------:R-:W-:Y:S01]  /*7fe0*/  ISETP.NE.AND P4, PT, R86, RZ, PT ;  /* 0x000000ff5600720c */ /* 0x000fe20003f85270 */
[----:B------:R-:W-:Y:S01]  /*7ff0*/  BSSY B1, `(.L_x_1624) ;  /* 0x00000e9000017945 */ /* 0x000fe20003800000 */
[C---:B----4-:R-:W-:Y:S02]  /*8000*/  IADD3 R28, P2, R56.reuse, R101, RZ ;  /* 0x00000065381c7210 */ /* 0x050fe40007f5e0ff */
[----:B------:R-:W-:Y:S02]  /*8010*/  SEL R110, R65, R110, !P4 ;  /* 0x0000006e416e7207 */ /* 0x000fe40006000000 */
[----:B---3--:R-:W-:Y:S02]  /*8020*/  LEA.HI.X.SX32 R29, R56, R99, 0x1, P2 ;  /* 0x00000063381d7211 */ /* 0x008fe400010f0eff */
[----:B0-----:R-:W-:Y:S02]  /*8030*/  SHF.R.S32.HI R9, RZ, 0x1f, R110 ;  /* 0x0000001fff097819 */ /* 0x001fe4000001146e */
[----:B------:R-:W-:-:S02]  /*8040*/  ISETP.GE.AND P2, PT, R81, R98, PT ;  /* 0x000000625100720c */ /* 0x000fc40003f46270 */
[----:B------:R-:W-:-:S04]  /*8050*/  LEA.HI R9, R9, R110, RZ, 0x5 ;  /* 0x0000006e09097211 */ /* 0x000fc800078f28ff */
[----:B------:R-:W-:-:S04]  /*8060*/  SHF.R.S32.HI R9, RZ, 0x5, R9 ;  /* 0x00000005ff097819 */ /* 0x000fc80000011409 */
[----:B------:R-:W-:-:S04]  /*8070*/  LEA.HI.SX32 R9, R76, R9, 0x1c ;  /* 0x000000094c097211 */ /* 0x000fc800078fe2ff */
[----:B------:R-:W-:Y:S01]  /*8080*/  SHF.R.S32.HI R8, RZ, 0x1f, R9 ;  /* 0x0000001fff087819 */ /* 0x000fe20000011409 */
[----:B------:R-:W-:-:S03]  /*8090*/  IMAD.SHL.U32 R30, R9, 0x10, RZ ;  /* 0x00000010091e7824 */ /* 0x000fc600078e00ff */
[----:B------:R-:W-:Y:S02]  /*80a0*/  LEA.HI R8, R8, R9, RZ, 0x2 ;  /* 0x0000000908087211 */ /* 0x000fe400078f10ff */
[----:B------:R-:W-:-:S03]  /*80b0*/  LOP3.LUT R9, R181, 0x30, R30, 0xf8, !PT ;  /* 0x00000030b5097812 */ /* 0x000fc600078ef81e */
[----:B------:R-:W-:Y:S01]  /*80c0*/  IMAD.SHL.U32 R8, R8, 0x800, RZ ;  /* 0x0000080008087824 */ /* 0x000fe200078e00ff */
[----:B------:R-:W-:-:S04]  /*80d0*/  LOP3.LUT R9, R9, R182, RZ, 0x3c, !PT ;  /* 0x000000b609097212 */ /* 0x000fc800078e3cff */
[----:B------:R-:W-:-:S04]  /*80e0*/  LOP3.LUT R8, R8, 0xffffe000, RZ, 0xc0, !PT ;  /* 0xffffe00008087812 */ /* 0x000fc800078ec0ff */
[----:B------:R-:W-:Y:S01]  /*80f0*/  IADD3 R8, R9, R8, R183 ;  /* 0x0000000809087210 */ /* 0x000fe20007ffe0b7 */
[----:B------:R-:W-:-:S04]  /*8100*/  IMAD R9, R17, 0x6000, R73 ;  /* 0x0000600011097824 */ /* 0x000fc800078e0249 */
[----:B------:R-:W-:Y:S02]  /*8110*/  IMAD R11, R17, 0x6000, R8 ;  /* 0x00006000110b7824 */ /* 0x000fe400078e0208 */
[C---:B------:R-:W-:Y:S02]  /*8120*/  IMAD.IADD R9, R16.reuse, 0x1, R9 ;  /* 0x0000000110097824 */ /* 0x040fe400078e0209 */
[----:B------:R-:W-:-:S04]  /*8130*/  IMAD.IADD R12, R16, 0x1, R11 ;  /* 0x00000001100c7824 */ /* 0x000fc800078e020b */
[----:B------:R-:W0:Y:S04]  /*8140*/  LDS.128 R8, [R9+0x16400] ;  /* 0x0164000009087984 */ /* 0x000e280000000c00 */
[----:B------:R-:W3:Y:S01]  /*8150*/  LDS.128 R12, [R12+0x16400] ;  /* 0x016400000c0c7984 */ /* 0x000ee20000000c00 */
[----:B------:R-:W-:Y:S05]  /*8160*/  @P2 BRA `(.L_x_1625) ;  /* 0x0000000c00442947 */ /* 0x000fea0003800000 */
[----:B------:R-:W-:Y:S01]  /*8170*/  SHF.R.U32.HI R4, RZ, 0x8, R5 ;  /* 0x00000008ff047819 */ /* 0x000fe20000011605 */
[----:B0-----:R-:W-:Y:S01]  /*8180*/  IMAD.MOV.U32 R31, RZ, RZ, R10 ;  /* 0x000000ffff1f7224 */ /* 0x001fe200078e000a */
[----:B------:R-:W-:Y:S01]  /*8190*/  SHF.R.U32.HI R38, RZ, 0x8, R37 ;  /* 0x00000008ff267819 */ /* 0x000fe20000011625 */
[----:B---3--:R-:W-:Y:S01]  /*81a0*/  IMAD.MOV.U32 R32, RZ, RZ, R12 ;  /* 0x000000ffff207224 */ /* 0x008fe200078e000c */
[----:B------:R-:W-:Y:S01]  /*81b0*/  SHF.R.U32.HI R43, RZ, 0x10, R5 ;  /* 0x00000010ff2b7819 */ /* 0x000fe20000011605 */
[----:B------:R-:W-:Y:S01]  /*81c0*/  IMAD.SHL.U32 R4, R4, 0x100, RZ ;  /* 0x0000010004047824 */ /* 0x000fe200078e00ff */
[----:B------:R-:W-:Y:S01]  /*81d0*/  LOP3.LUT R5, R5, 0xff0000ff, RZ, 0xc0, !PT ;  /* 0xff0000ff05057812 */ /* 0x000fe200078ec0ff */
[----:B------:R-:W-:Y:S01]  /*81e0*/  IMAD.SHL.U32 R10, R38, 0x100, RZ ;  /* 0x00000100260a7824 */ /* 0x000fe200078e00ff */
[----:B------:R-:W-:Y:S01]  /*81f0*/  SHF.R.U32.HI R40, RZ, 0x8, R7 ;  /* 0x00000008ff287819 */ /* 0x000fe20000011607 */
[----:B------:R-:W-:Y:S01]  /*8200*/  IMAD.MOV.U32 R34, RZ, RZ, R14 ;  /* 0x000000ffff227224 */ /* 0x000fe200078e000e */
[----:B------:R-:W-:-:S02]  /*8210*/  SHF.R.U32.HI R6, RZ, 0x8, R39 ;  /* 0x00000008ff067819 */ /* 0x000fc40000011627 */
[----:B------:R-:W-:Y:S02]  /*8220*/  LOP3.LUT R33, R37, 0xff0000ff, RZ, 0xc0, !PT ;  /* 0xff0000ff25217812 */ /* 0x000fe400078ec0ff */
[----:B------:R-:W-:Y:S01]  /*8230*/  LOP3.LUT R5, R5, 0xff00, R4, 0xf8, !PT ;  /* 0x0000ff0005057812 */ /* 0x000fe200078ef804 */
[----:B------:R-:W-:Y:S01]  /*8240*/  IMAD.SHL.U32 R4, R40, 0x100, RZ ;  /* 0x0000010028047824 */ /* 0x000fe200078e00ff */
[----:B------:R-:W-:Y:S01]  /*8250*/  SHF.R.U32.HI R42, RZ, 0x10, R7 ;  /* 0x00000010ff2a7819 */ /* 0x000fe20000011607 */
[----:B------:R-:W-:Y:S01]  /*8260*/  IMAD.SHL.U32 R12, R6, 0x100, RZ ;  /* 0x00000100060c7824 */ /* 0x000fe200078e00ff */
[----:B------:R-:W-:Y:S01]  /*8270*/  LOP3.LUT R7, R7, 0xff0000ff, RZ, 0xc0, !PT ;  /* 0xff0000ff07077812 */ /* 0x000fe200078ec0ff */
[----:B------:R-:W-:Y:S01]  /*8280*/  IMAD.U32 R6, R43, 0x10000, RZ ;  /* 0x000100002b067824 */ /* 0x000fe200078e00ff */
[----:B------:R-:W-:Y:S02]  /*8290*/  SHF.R.U32.HI R41, RZ, 0x10, R37 ;  /* 0x00000010ff297819 */ /* 0x000fe40000011625 */
[----:B------:R-:W-:-:S02]  /*82a0*/  LOP3.LUT R35, R39, 0xff0000ff, RZ, 0xc0, !PT ;  /* 0xff0000ff27237812 */ /* 0x000fc400078ec0ff */
[----:B------:R-:W-:Y:S02]  /*82b0*/  LOP3.LUT R38, R33, 0xff00, R10, 0xf8, !PT ;  /* 0x0000ff0021267812 */ /* 0x000fe400078ef80a */
[----:B------:R-:W-:Y:S02]  /*82c0*/  F2FP.F16.E4M3.UNPACK_B R37, R104.H1 ;  /* 0x00000068ff25723e */ /* 0x000fe400030006ff */
[----:B------:R-:W-:Y:S02]  /*82d0*/  F2FP.F16.E4M3.UNPACK_B R14, R32.H1 ;  /* 0x00000020ff0e723e */ /* 0x000fe400030006ff */
[----:B------:R-:W-:Y:S02]  /*82e0*/  F2FP.F16.E4M3.UNPACK_B R10, R8.H1 ;  /* 0x00000008ff0a723e */ /* 0x000fe400030006ff */
[----:B------:R-:W-:Y:S01]  /*82f0*/  LOP3.LUT R7, R7, 0xff00, R4, 0xf8, !PT ;  /* 0x0000ff0007077812 */ /* 0x000fe200078ef804 */
[----:B------:R-:W-:Y:S01]  /*8300*/  IMAD.U32 R4, R42, 0x10000, RZ ;  /* 0x000100002a047824 */ /* 0x000fe200078e00ff */
[----:B------:R-:W-:Y:S01]  /*8310*/  SHF.R.U32.HI R36, RZ, 0x10, R39 ;  /* 0x00000010ff247819 */ /* 0x000fe20000011627 */
[----:B------:R-:W-:Y:S01]  /*8320*/  HADD2.F32 R33, -RZ, R14.H0_H0 ;  /* 0x2000000eff217230 */ /* 0x000fe20000004100 */
[----:B------:R-:W-:Y:S01]  /*8330*/  LOP3.LUT R40, R35, 0xff00, R12, 0xf8, !PT ;  /* 0x0000ff0023287812 */ /* 0x000fe200078ef80c */
[----:B------:R-:W-:Y:S01]  /*8340*/  HADD2.F32 R12, -RZ, R10.H0_H0 ;  /* 0x2000000aff0c7230 */ /* 0x000fe20000004100 */
[----:B------:R-:W-:Y:S01]  /*8350*/  LOP3.LUT R6, R5, 0xff0000, R6, 0xf8, !PT ;  /* 0x00ff000005067812 */ /* 0x000fe200078ef806 */
[----:B------:R-:W-:Y:S01]  /*8360*/  HADD2.F32 R5, -RZ, R37.H0_H0 ;  /* 0x20000025ff057230 */ /* 0x000fe20000004100 */
[----:B------:R-:W-:Y:S01]  /*8370*/  F2FP.F16.E4M3.UNPACK_B R35, R102.H1 ;  /* 0x00000066ff23723e */ /* 0x000fe200030006ff */
[----:B------:R-:W-:Y:S01]  /*8380*/  IMAD.U32 R39, R36, 0x10000, RZ ;  /* 0x0001000024277824 */ /* 0x000fe200078e00ff */
[----:B------:R-:W-:Y:S01]  /*8390*/  LOP3.LUT R4, R7, 0xff0000, R4, 0xf8, !PT ;  /* 0x00ff000007047812 */ /* 0x000fe200078ef804 */
[----:B------:R-:W-:-:S02]  /*83a0*/  IMAD.U32 R7, R41, 0x10000, RZ ;  /* 0x0001000029077824 */ /* 0x000fc400078e00ff */
[CC--:B------:R-:W-:Y:S01]  /*83b0*/  FMUL.FTZ R41, R33.reuse, R5.reuse ;  /* 0x0000000521297220 */ /* 0x0c0fe20000410000 */
[--C-:B------:R-:W-:Y:S02]  /*83c0*/  HADD2.F32 R36, -RZ, R35.reuse.H0_H0 ;  /* 0x20000023ff247230 */ /* 0x100fe40000004100 */
[----:B------:R-:W-:Y:S01]  /*83d0*/  FMUL.FTZ R42, R12, R5 ;  /* 0x000000050c2a7220 */ /* 0x000fe20000410000 */
[----:B------:R-:W-:Y:S01]  /*83e0*/  LOP3.LUT R5, R40, 0xff0000, R39, 0xf8, !PT ;  /* 0x00ff000028057812 */ /* 0x000fe200078ef827 */
[----:B------:R-:W-:Y:S01]  /*83f0*/  HADD2.F32 R35, -RZ, R35.H1_H1 ;  /* 0x30000023ff237230 */ /* 0x000fe20000004100 */
        /* <DEDUP_REMOVED lines=15> */
[----:B------:R-:W-:Y:S02]  /*84f0*/  HADD2.F32 R32, -RZ, R32.H1_H1 ;  /* 0x30000020ff207230 */ /* 0x000fe40000004100 */
[----:B------:R-:W-:Y:S01]  /*8500*/  FFMA.FTZ R47, R33, R35, R36 ;  /* 0x00000023212f7223 */ /* 0x000fe20000010024 */
[----:B------:R-:W-:-:S02]  /*8510*/  HADD2.F32 R33, -RZ, R102.H0_H0 ;  /* 0x20000066ff217230 */ /* 0x000fc40000004100 */
[-C--:B------:R-:W-:Y:S01]  /*8520*/  FMUL.FTZ R39, R14, R37.reuse ;  /* 0x000000250e277220 */ /* 0x080fe20000410000 */
[----:B------:R-:W-:Y:S01]  /*8530*/  FMUL.FTZ R37, R10, R37 ;  /* 0x000000250a257220 */ /* 0x000fe20000410000 */
[----:B------:R-:W-:Y:S01]  /*8540*/  HADD2.F32 R35, -RZ, R104.H1_H1 ;  /* 0x30000068ff237230 */ /* 0x000fe20000004100 */
[----:B------:R-:W-:Y:S01]  /*8550*/  LOP3.LUT R7, R38, 0xff0000, R7, 0xf8, !PT ;  /* 0x00ff000026077812 */ /* 0x000fe200078ef807 */
[-C--:B------:R-:W-:Y:S01]  /*8560*/  FFMA.FTZ R36, R10, R33.reuse, -R39 ;  /* 0x000000210a247223 */ /* 0x080fe20000010827 */
[----:B------:R-:W-:Y:S01]  /*8570*/  FFMA.FTZ R38, R14, R33, R37 ;  /* 0x000000210e267223 */ /* 0x000fe20000010025 */
[----:B------:R-:W-:Y:S02]  /*8580*/  HADD2.F32 R8, -RZ, R8.H1_H1 ;  /* 0x30000008ff087230 */ /* 0x000fe40000004100 */
[----:B------:R-:W-:Y:S01]  /*8590*/  FMUL.FTZ R37, R32, R35 ;  /* 0x0000002320257220 */ /* 0x000fe20000410000 */
[----:B------:R-:W-:Y:S01]  /*85a0*/  HADD2.F32 R33, -RZ, R102.H1_H1 ;  /* 0x30000066ff217230 */ /* 0x000fe20000004100 */
[----:B------:R-:W-:-:S02]  /*85b0*/  F2FP.F16.E4M3.UNPACK_B R10, R103.H1 ;  /* 0x00000067ff0a723e */ /* 0x000fc400030006ff */
[----:B------:R-:W-:Y:S01]  /*85c0*/  F2FP.F16.E4M3.UNPACK_B R12, R34.H1 ;  /* 0x00000022ff0c723e */ /* 0x000fe200030006ff */
[C---:B------:R-:W-:Y:S01]  /*85d0*/  FMUL.FTZ R39, R8.reuse, R35 ;  /* 0x0000002308277220 */ /* 0x040fe20000410000 */
[----:B------:R-:W-:Y:S01]  /*85e0*/  FFMA.FTZ R41, R8, R33, -R37 ;  /* 0x0000002108297223 */ /* 0x000fe20000010825 */
[----:B------:R-:W-:Y:S01]  /*85f0*/  F2FP.F16.E4M3.UNPACK_B R8, R31.H1 ;  /* 0x0000001fff08723e */ /* 0x000fe200030006ff */
[----:B------:R-:W-:Y:S01]  /*8600*/  HADD2.F32 R37, -RZ, R10.H0_H0 ;  /* 0x2000000aff257230 */ /* 0x000fe20000004100 */
[----:B------:R-:W-:Y:S01]  /*8610*/  F2FP.F16.E4M3.UNPACK_B R35, R100.H1 ;  /* 0x00000064ff23723e */ /* 0x000fe200030006ff */
[----:B------:R-:W-:Y:S01]  /*8620*/  FFMA.FTZ R43, R32, R33, R39 ;  /* 0x00000021202b7223 */ /* 0x000fe20000010027 */
[----:B------:R-:W-:Y:S01]  /*8630*/  HADD2.F32 R14, -RZ, R12.H0_H0 ;  /* 0x2000000cff0e7230 */ /* 0x000fe20000004100 */
[----:B------:R-:W-:Y:S01]  /*8640*/  F2FP.F16.E4M3.UNPACK_B R103, R103 ;  /* 0x00000067ff67723e */ /* 0x000fe200020006ff */
[----:B------:R-:W-:Y:S01]  /*8650*/  HADD2.F32 R39, -RZ, R10.H1_H1 ;  /* 0x3000000aff277230 */ /* 0x000fe20000004100 */
[----:B------:R-:W-:Y:S01]  /*8660*/  F2FP.F16.E4M3.UNPACK_B R34, R34 ;  /* 0x00000022ff22723e */ /* 0x000fe200020006ff */
[----:B------:R-:W-:-:S02]  /*8670*/  HADD2.F32 R10, -RZ, R8.H0_H0 ;  /* 0x20000008ff0a7230 */ /* 0x000fc40000004100 */
[----:B------:R-:W-:Y:S01]  /*8680*/  FMUL.FTZ R95, R14, R37 ;  /* 0x000000250e5f7220 */ /* 0x000fe20000410000 */
[----:B------:R-:W-:Y:S01]  /*8690*/  HADD2.F32 R12, -RZ, R12.H1_H1 ;  /* 0x3000000cff0c7230 */ /* 0x000fe20000004100 */
[----:B------:R-:W-:Y:S01]  /*86a0*/  F2FP.F16.E4M3.UNPACK_B R31, R31 ;  /* 0x0000001fff1f723e */ /* 0x000fe200020006ff */
[----:B------:R-:W-:Y:S02]  /*86b0*/  HADD2.F32 R8, -RZ, R8.H1_H1 ;  /* 0x30000008ff087230 */ /* 0x000fe40000004100 */
[----:B------:R-:W-:Y:S01]  /*86c0*/  FMUL.FTZ R37, R10, R37 ;  /* 0x000000250a257220 */ /* 0x000fe20000410000 */
[--C-:B------:R-:W-:Y:S02]  /*86d0*/  HADD2.F32 R33, -RZ, R35.reuse.H0_H0 ;  /* 0x20000023ff217230 */ /* 0x100fe40000004100 */
[-C--:B--2---:R-:W-:Y:S01]  /*86e0*/  FMUL.FTZ R97, R12, R39.reuse ;  /* 0x000000270c617220 */ /* 0x084fe20000410000 */
[----:B------:R-:W-:Y:S02]  /*86f0*/  HADD2.F32 R35, -RZ, R35.H1_H1 ;  /* 0x30000023ff237230 */ /* 0x000fe40000004100 */
[----:B------:R-:W-:Y:S01]  /*8700*/  FMUL.FTZ R39, R8, R39 ;  /* 0x0000002708277220 */ /* 0x000fe20000410000 */
[----:B------:R-:W-:Y:S01]  /*8710*/  F2FP.F16.E4M3.UNPACK_B R100, R100 ;  /* 0x00000064ff64723e */ /* 0x000fe200020006ff */
[----:B------:R-:W-:Y:S01]  /*8720*/  FFMA.FTZ R95, R10, R33, -R95 ;  /* 0x000000210a5f7223 */ /* 0x000fe2000001085f */
[----:B------:R-:W-:-:S02]  /*8730*/  HADD2.F32 R10, -RZ, R34.H0_H0 ;  /* 0x20000022ff0a7230 */ /* 0x000fc40000004100 */
[-C--:B------:R-:W-:Y:S01]  /*8740*/  FFMA.FTZ R32, R8, R35.reuse, -R97 ;  /* 0x0000002308207223 */ /* 0x080fe20000010861 */
[----:B------:R-:W-:Y:S01]  /*8750*/  FFMA.FTZ R97, R12, R35, R39 ;  /* 0x000000230c617223 */ /* 0x000fe20000010027 */
[----:B------:R-:W-:Y:S02]  /*8760*/  HADD2.F32 R35, -RZ, R103.H0_H0 ;  /* 0x20000067ff237230 */ /* 0x000fe40000004100 */
[----:B------:R-:W-:Y:S01]  /*8770*/  FFMA.FTZ R14, R14, R33, R37 ;  /* 0x000000210e0e7223 */ /* 0x000fe20000010025 */
[----:B------:R-:W-:Y:S01]  /*8780*/  HADD2.F32 R8, -RZ, R31.H0_H0 ;  /* 0x2000001fff087230 */ /* 0x000fe20000004100 */
[----:B------:R-:W-:Y:S01]  /*8790*/  F2FP.SATFINITE.E4M3.F32.PACK_AB_MERGE_C R95, R32, R95, RZ ;  /* 0x0000005f205f723e */ /* 0x000fe200048070ff */
[----:B------:R-:W-:Y:S02]  /*87a0*/  HADD2.F32 R103, -RZ, R103.H1_H1 ;  /* 0x30000067ff677230 */ /* 0x000fe40000004100 */
[----:B------:R-:W-:Y:S01]  /*87b0*/  FMUL.FTZ R37, R10, R35 ;  /* 0x000000230a257220 */ /* 0x000fe20000410000 */
[----:B------:R-:W-:-:S02]  /*87c0*/  HADD2.F32 R34, -RZ, R34.H1_H1 ;  /* 0x30000022ff227230 */ /* 0x000fc40000004100 */
[----:B------:R-:W-:Y:S01]  /*87d0*/  FMUL.FTZ R35, R8, R35 ;  /* 0x0000002308237220 */ /* 0x000fe20000410000 */
[--C-:B------:R-:W-:Y:S01]  /*87e0*/  HADD2.F32 R33, -RZ, R100.reuse.H0_H0 ;  /* 0x20000064ff217230 */ /* 0x100fe20000004100 */
[----:B------:R-:W-:Y:S01]  /*87f0*/  F2FP.SATFINITE.E4M3.F32.PACK_AB_MERGE_C R97, R97, R14, RZ ;  /* 0x0000000e6161723e */ /* 0x000fe200048070ff */
[----:B------:R-:W-:Y:S02]  /*8800*/  HADD2.F32 R31, -RZ, R31.H1_H1 ;  /* 0x3000001fff1f7230 */ /* 0x000fe40000004100 */
[----:B------:R-:W-:Y:S01]  /*8810*/  FMUL.FTZ R12, R34, R103 ;  /* 0x00000067220c7220 */ /* 0x000fe20000410000 */
[----:B------:R-:W-:Y:S02]  /*8820*/  HADD2.F32 R100, -RZ, R100.H1_H1 ;  /* 0x30000064ff647230 */ /* 0x000fe40000004100 */
[----:B------:R-:W-:Y:S01]  /*8830*/  FFMA.FTZ R39, R10, R33, R35 ;  /* 0x000000210a277223 */ /* 0x000fe20000010023 */
[----:B------:R-:W-:Y:S01]  /*8840*/  F2FP.F16.E4M3.UNPACK_B R32, R13 ;  /* 0x0000000dff20723e */ /* 0x000fe200020006ff */
[C---:B------:R-:W-:Y:S01]  /*8850*/  FMUL.FTZ R103, R31.reuse, R103 ;  /* 0x000000671f677220 */ /* 0x040fe20000410000 */
[----:B------:R-:W-:Y:S01]  /*8860*/  F2FP.F16.E4M3.UNPACK_B R35, R7 ;  /* 0x00000007ff23723e */ /* 0x000fe200020006ff */
[----:B------:R-:W-:Y:S01]  /*8870*/  FFMA.FTZ R10, R31, R100, -R12 ;  /* 0x000000641f0a7223 */ /* 0x000fe2000001080c */
[----:B------:R-:W-:Y:S01]  /*8880*/  F2FP.SATFINITE.E4M3.F32.PACK_AB_MERGE_C R12, R47, R42, RZ ;  /* 0x0000002a2f0c723e */ /* 0x000fe200048070ff */
[----:B------:R-:W-:Y:S01]  /*8890*/  FFMA.FTZ R37, R8, R33, -R37 ;  /* 0x0000002108257223 */ /* 0x000fe20000010825 */
[----:B------:R-:W-:Y:S01]  /*88a0*/  F2FP.F16.E4M3.UNPACK_B R14, R9 ;  /* 0x00000009ff0e723e */ /* 0x000fe200020006ff */
[----:B------:R-:W-:Y:S01]  /*88b0*/  FFMA.FTZ R100, R34, R100, R103 ;  /* 0x0000006422647223 */ /* 0x000fe20000010067 */
[----:B------:R-:W-:Y:S01]  /*88c0*/  F2FP.SATFINITE.E4M3.F32.PACK_AB_MERGE_C R8, R45, R40, RZ ;  /* 0x000000282d08723e */ /* 0x000fe200048070ff */
[----:B------:R-:W-:Y:S01]  /*88d0*/  HADD2.F32 R33, -RZ, R32.H0_H0 ;  /* 0x20000020ff217230 */ /* 0x000fe20000004100 */
[----:B------:R-:W-:Y:S01]  /*88e0*/  F2FP.SATFINITE.E4M3.F32.PACK_AB_MERGE_C R12, R43, R38, R12 ;  /* 0x000000262b0c723e */ /* 0x000fe2000480700c */
[----:B------:R-:W-:Y:S01]  /*88f0*/  HADD2.F32 R38, -RZ, R35.H0_H0 ;  /* 0x20000023ff267230 */ /* 0x000fe20000004100 */
[----:B------:R-:W-:Y:S01]  /*8900*/  F2FP.F16.E4M3.UNPACK_B R34, R6 ;  /* 0x00000006ff22723e */ /* 0x000fe200020006ff */
[----:B------:R-:W-:Y:S01]  /*8910*/  HADD2.F32 R31, -RZ, R14.H0_H0 ;  /* 0x2000000eff1f7230 */ /* 0x000fe20000004100 */
[----:B------:R-:W-:Y:S01]  /*8920*/  F2FP.SATFINITE.E4M3.F32.PACK_AB_MERGE_C R8, R41, R36, R8 ;  /* 0x000000242908723e */ /* 0x000fe20004807008 */
[----:B------:R-:W-:-:S02]  /*8930*/  HADD2.F32 R32, -RZ, R32.H1_H1 ;  /* 0x30000020ff207230 */ /* 0x000fc40000004100 */
[-C--:B------:R-:W-:Y:S01]  /*8940*/  FMUL.FTZ R40, R33, R38.reuse ;  /* 0x0000002621287220 */ /* 0x080fe20000410000 */
[----:B------:R-:W-:Y:S02]  /*8950*/  HADD2.F32 R36, -RZ, R34.H0_H0 ;  /* 0x20000022ff247230 */ /* 0x000fe40000004100 */
[C---:B------:R-:W-:Y:S01]  /*8960*/  FMUL.FTZ R38, R31.reuse, R38 ;  /* 0x000000261f267220 */ /* 0x040fe20000410000 */
[----:B------:R-:W-:Y:S01]  /*8970*/  HADD2.F32 R35, -RZ, R35.H1_H1 ;  /* 0x30000023ff237230 */ /* 0x000fe20000004100 */
[----:B------:R-:W-:Y:S01]  /*8980*/  F2FP.SATFINITE.E4M3.F32.PACK_AB_MERGE_C R97, R100, R39, R97 ;  /* 0x000000276461723e */ /* 0x000fe20004807061 */
[----:B------:R-:W-:Y:S02]  /*8990*/  HADD2.F32 R14, -RZ, R14.H1_H1 ;  /* 0x3000000eff0e7230 */ /* 0x000fe40000004100 */
[-C--:B------:R-:W-:Y:S01]  /*89a0*/  FFMA.FTZ R40, R31, R36.reuse, -R40 ;  /* 0x000000241f287223 */ /* 0x080fe20000010828 */
[----:B------:R-:W-:Y:S01]  /*89b0*/  FFMA.FTZ R38, R33, R36, R38 ;  /* 0x0000002421267223 */ /* 0x000fe20000010026 */
[----:B------:R-:W-:-:S02]  /*89c0*/  HADD2.F32 R31, -RZ, R34.H1_H1 ;  /* 0x30000022ff1f7230 */ /* 0x000fc40000004100 */
[----:B------:R-:W-:Y:S01]  /*89d0*/  FMUL.FTZ R33, R32, R35 ;  /* 0x0000002320217220 */ /* 0x000fe20000410000 */
[----:B------:R-:W-:Y:S01]  /*89e0*/  F2FP.F16.E4M3.UNPACK_B R9, R9.H1 ;  /* 0x00000009ff09723e */ /* 0x000fe200030006ff */
[C---:B------:R-:W-:Y:S01]  /*89f0*/  FMUL.FTZ R35, R14.reuse, R35 ;  /* 0x000000230e237220 */ /* 0x040fe20000410000 */
[----:B------:R-:W-:Y:S01]  /*8a00*/  F2FP.F16.E4M3.UNPACK_B R13, R13.H1 ;  /* 0x0000000dff0d723e */ /* 0x000fe200030006ff */
[----:B------:R-:W-:Y:S01]  /*8a10*/  FFMA.FTZ R39, R14, R31, -R33 ;  /* 0x0000001f0e277223 */ /* 0x000fe20000010821 */
[----:B------:R-:W-:Y:S01]  /*8a20*/  F2FP.F16.E4M3.UNPACK_B R33, R7.H1 ;  /* 0x00000007ff21723e */ /* 0x000fe200030006ff */
[----:B------:R-:W-:Y:S01]  /*8a30*/  FFMA.FTZ R41, R32, R31, R35 ;  /* 0x0000001f20297223 */ /* 0x000fe20000010023 */
[----:B------:R-:W-:Y:S01]  /*8a40*/  HADD2.F32 R7, -RZ, R9.H0_H0 ;  /* 0x20000009ff077230 */ /* 0x000fe20000004100 */
[----:B------:R-:W-:Y:S01]  /*8a50*/  F2FP.F16.E4M3.UNPACK_B R6, R6.H1 ;  /* 0x00000006ff06723e */ /* 0x000fe200030006ff */
[----:B------:R-:W-:Y:S01]  /*8a60*/  HADD2.F32 R14, -RZ, R13.H0_H0 ;  /* 0x2000000dff0e7230 */ /* 0x000fe20000004100 */
[----:B------:R-:W-:Y:S01]  /*8a70*/  F2FP.F16.E4M3.UNPACK_B R35, R5.H1 ;  /* 0x00000005ff23723e */ /* 0x000fe200030006ff */
[----:B------:R-:W-:Y:S01]  /*8a80*/  HADD2.F32 R32, -RZ, R33.H0_H0 ;  /* 0x20000021ff207230 */ /* 0x000fe20000004100 */
[----:B------:R-:W-:Y:S01]  /*8a90*/  F2FP.SATFINITE.E4M3.F32.PACK_AB_MERGE_C R10, R10, R37, R95 ;  /* 0x000000250a0a723e */ /* 0x000fe2000480705f */
[----:B------:R-:W-:-:S02]  /*8aa0*/  HADD2.F32 R13, -RZ, R13.H1_H1 ;  /* 0x3000000dff0d7230 */ /* 0x000fc40000004100 */
[----:B------:R-:W-:Y:S02]  /*8ab0*/  HADD2.F32 R34, -RZ, R33.H1_H1 ;  /* 0x30000021ff227230 */ /* 0x000fe40000004100 */
[CC--:B------:R-:W-:Y:S01]  /*8ac0*/  FMUL.FTZ R36, R14.reuse, R32.reuse ;  /* 0x000000200e247220 */ /* 0x0c0fe20000410000 */
[----:B------:R-:W-:Y:S02]  /*8ad0*/  HADD2.F32 R9, -RZ, R9.H1_H1 ;  /* 0x30000009ff097230 */ /* 0x000fe40000004100 */
[----:B------:R-:W-:Y:S01]  /*8ae0*/  FMUL.FTZ R33, R7, R32 ;  /* 0x0000002007217220 */ /* 0x000fe20000410000 */
[--C-:B------:R-:W-:Y:S02]  /*8af0*/  HADD2.F32 R31, -RZ, R6.reuse.H0_H0 ;  /* 0x20000006ff1f7230 */ /* 0x100fe40000004100 */
[----:B------:R-:W-:Y:S02]  /*8b00*/  HADD2.F32 R32, -RZ, R6.H1_H1 ;  /* 0x30000006ff207230 */ /* 0x000fe40000004100 */
[-C--:B------:R-:W-:Y:S01]  /*8b10*/  FMUL.FTZ R6, R13, R34.reuse ;  /* 0x000000220d067220 */ /* 0x080fe20000410000 */
[C---:B------:R-:W-:Y:S01]  /*8b20*/  FMUL.FTZ R34, R9.reuse, R34 ;  /* 0x0000002209227220 */ /* 0x040fe20000410000 */
[----:B------:R-:W-:Y:S01]  /*8b30*/  FFMA.FTZ R43, R14, R31, R33 ;  /* 0x0000001f0e2b7223 */ /* 0x000fe20000010021 */
[----:B------:R-:W-:Y:S01]  /*8b40*/  F2FP.F16.E4M3.UNPACK_B R14, R15 ;  /* 0x0000000fff0e723e */ /* 0x000fe200020006ff */
[-C--:B------:R-:W-:Y:S01]  /*8b50*/  FFMA.FTZ R45, R9, R32.reuse, -R6 ;  /* 0x00000020092d7223 */ /* 0x080fe20000010806 */
[----:B------:R-:W-:Y:S01]  /*8b60*/  FFMA.FTZ R44, R13, R32, R34 ;  /* 0x000000200d2c7223 */ /* 0x000fe20000010022 */
[----:B------:R-:W-:Y:S01]  /*8b70*/  F2FP.F16.E4M3.UNPACK_B R34, R5 ;  /* 0x00000005ff22723e */ /* 0x000fe200020006ff */
[----:B------:R-:W-:Y:S01]  /*8b80*/  FFMA.FTZ R42, R7, R31, -R36 ;  /* 0x0000001f072a7223 */ /* 0x000fe20000010824 */
[----:B------:R-:W-:Y:S01]  /*8b90*/  F2FP.F16.E4M3.UNPACK_B R6, R11 ;  /* 0x0000000bff06723e */ /* 0x000fe200020006ff */
[----:B------:R-:W-:Y:S01]  /*8ba0*/  HADD2.F32 R13, -RZ, R14.H0_H0 ;  /* 0x2000000eff0d7230 */ /* 0x000fe20000004100 */
        /* <DEDUP_REMOVED lines=16> */
[-C--:B------:R-:W-:Y:S01]  /*8cb0*/  FFMA.FTZ R46, R7, R32.reuse, -R46 ;  /* 0x00000020072e7223 */ /* 0x080fe2000001082e */
[----:B------:R-:W-:Y:S01]  /*8cc0*/  FFMA.FTZ R36, R13, R32, R36 ;  /* 0x000000200d247223 */ /* 0x000fe20000010024 */
[----:B------:R-:W-:Y:S02]  /*8cd0*/  HADD2.F32 R32, -RZ, R35.H1_H1 ;  /* 0x30000023ff207230 */ /* 0x000fe40000004100 */
[-C--:B------:R-:W-:Y:S01]  /*8ce0*/  FFMA.FTZ R37, R4, R33.reuse, R37 ;  /* 0x0000002104257223 */ /* 0x080fe20000010025 */
[----:B------:R-:W-:Y:S02]  /*8cf0*/  HADD2.F32 R11, -RZ, R11.H1_H1 ;  /* 0x3000000bff0b7230 */ /* 0x000fe40000004100 */
[----:B------:R-:W-:Y:S01]  /*8d00*/  FFMA.FTZ R94, R9, R33, -R94 ;  /* 0x00000021095e7223 */ /* 0x000fe2000001085e */
[----:B------:R-:W-:Y:S01]  /*8d10*/  HADD2.F32 R14, -RZ, R14.H1_H1 ;  /* 0x3000000eff0e7230 */ /* 0x000fe20000004100 */
[----:B------:R-:W-:Y:S01]  /*8d20*/  F2FP.SATFINITE.E4M3.F32.PACK_AB_MERGE_C R42, R45, R42, RZ ;  /* 0x0000002a2d2a723e */ /* 0x000fe200048070ff */
[----:B------:R-:W-:-:S02]  /*8d30*/  HADD2.F32 R7, -RZ, R34.H1_H1 ;  /* 0x30000022ff077230 */ /* 0x000fc40000004100 */
[-C--:B------:R-:W-:Y:S01]  /*8d40*/  FMUL.FTZ R34, R15, R32.reuse ;  /* 0x000000200f227220 */ /* 0x080fe20000410000 */
[----:B------:R-:W-:Y:S02]  /*8d50*/  HADD2.F32 R4, -RZ, R31.H1_H1 ;  /* 0x3000001fff047230 */ /* 0x000fe40000004100 */
[C---:B------:R-:W-:Y:S01]  /*8d60*/  FMUL.FTZ R32, R11.reuse, R32 ;  /* 0x000000200b207220 */ /* 0x040fe20000410000 */
[----:B------:R-:W-:Y:S02]  /*8d70*/  HADD2.F32 R6, -RZ, R6.H1_H1 ;  /* 0x30000006ff067230 */ /* 0x000fe40000004100 */
[-C--:B------:R-:W-:Y:S01]  /*8d80*/  FMUL.FTZ R9, R14, R7.reuse ;  /* 0x000000070e097220 */ /* 0x080fe20000410000 */
[----:B------:R-:W-:Y:S02]  /*8d90*/  HADD2.F32 R5, -RZ, R5.H1_H1 ;  /* 0x30000005ff057230 */ /* 0x000fe40000004100 */
[-C--:B------:R-:W-:Y:S01]  /*8da0*/  FFMA.FTZ R11, R11, R4.reuse, -R34 ;  /* 0x000000040b0b7223 */ /* 0x080fe20000010822 */
[----:B------:R-:W-:Y:S01]  /*8db0*/  FFMA.FTZ R32, R15, R4, R32 ;  /* 0x000000040f207223 */ /* 0x000fe20000010020 */
[C---:B------:R-:W-:Y:S01]  /*8dc0*/  FMUL.FTZ R7, R6.reuse, R7 ;  /* 0x0000000706077220 */ /* 0x040fe20000410000 */
[----:B------:R-:W-:Y:S01]  /*8dd0*/  F2FP.SATFINITE.E4M3.F32.PACK_AB_MERGE_C R39, R39, R40, R42 ;  /* 0x000000282727723e */ /* 0x000fe2000480702a */
[-C--:B------:R-:W-:Y:S01]  /*8de0*/  FFMA.FTZ R9, R6, R5.reuse, -R9 ;  /* 0x0000000506097223 */ /* 0x080fe20000010809 */
[----:B------:R-:W-:Y:S01]  /*8df0*/  F2FP.SATFINITE.E4M3.F32.PACK_AB_MERGE_C R11, R11, R94, RZ ;  /* 0x0000005e0b0b723e */ /* 0x000fe200048070ff */
[----:B------:R-:W-:Y:S01]  /*8e00*/  FFMA.FTZ R7, R14, R5, R7 ;  /* 0x000000050e077223 */ /* 0x000fe20000010007 */
[----:B------:R-:W-:Y:S01]  /*8e10*/  F2FP.SATFINITE.E4M3.F32.PACK_AB_MERGE_C R43, R44, R43, RZ ;  /* 0x0000002b2c2b723e */ /* 0x000fe200048070ff */
[----:B------:R-:W-:Y:S01]  /*8e20*/  IMAD.MOV.U32 R14, RZ, RZ, R97 ;  /* 0x000000ffff0e7224 */ /* 0x000fe200078e0061 */
[----:B------:R-:W-:-:S02]  /*8e30*/  F2FP.SATFINITE.E4M3.F32.PACK_AB_MERGE_C R32, R32, R37, RZ ;  /* 0x000000252020723e */ /* 0x000fc400048070ff */
[----:B------:R-:W-:Y:S01]  /*8e40*/  F2FP.SATFINITE.E4M3.F32.PACK_AB_MERGE_C R11, R9, R46, R11 ;  /* 0x0000002e090b723e */ /* 0x000fe2000480700b */
[----:B------:R-:W-:Y:S01]  /*8e50*/  IMAD.MOV.U32 R9, RZ, RZ, R39 ;  /* 0x000000ffff097224 */ /* 0x000fe200078e0027 */
[----:B------:R-:W-:Y:S02]  /*8e60*/  F2FP.SATFINITE.E4M3.F32.PACK_AB_MERGE_C R13, R41, R38, R43 ;  /* 0x00000026290d723e */ /* 0x000fe4000480702b */
[----:B------:R-:W-:-:S07]  /*8e70*/  F2FP.SATFINITE.E4M3.F32.PACK_AB_MERGE_C R15, R7, R36, R32 ;  /* 0x00000024070f723e */ /* 0x000fce0004807020 */
.L_x_1625:
[----:B------:R-:W-:Y:S05]  /*8e80*/  BSYNC B1 ;  /* 0x0000000000017941 */ /* 0x000fea0003800000 */
.L_x_1624:
[----:B0-----:R0:W-:Y:S01]  /*8e90*/  ST.E.128 desc[UR38][R28.64], R8 ;  /* 0x000000081c007985 */ /* 0x0011e2000c101d26 */
[----:B------:R-:W-:-:S13]  /*8ea0*/  ISETP.GE.AND P2, PT, R30, R106, PT ;  /* 0x0000006a1e00720c */ /* 0x000fda0003f46270 */
[----:B------:R-:W-:Y:S05]  /*8eb0*/  @P2 BRA `(.L_x_1587) ;  /* 0x0000000400282947 */ /* 0x000fea0003800000 */
[----:B------:R-:W-:-:S04]  /*8ec0*/  IADD3 R4, P2, R101, R30, RZ ;  /* 0x0000001e65047210 */ /* 0x000fc80007f5e0ff */
[----:B------:R-:W-:-:S05]  /*8ed0*/  LEA.HI.X.SX32 R5, R30, R99, 0x1, P2 ;  /* 0x000000631e057211 */ /* 0x000fca00010f0eff */
[----:B---3--:R3:W-:Y:S01]  /*8ee0*/  ST.E.128 desc[UR38][R4.64], R12 ;  /* 0x0000000c04007985 */ /* 0x0087e2000c101d26 */
[----:B------:R-:W-:Y:S05]  /*8ef0*/  BRA `(.L_x_1587) ;  /* 0x0000000400187947 */ /* 0x000fea0003800000 */
.L_x_1579:
[----:B------:R-:W-:-:S06]  /*8f00*/  UISETP.NE.AND UP0, UPT, UR41, 0x3, UPT ;  /* 0x000000032900788c */ /* 0x000fcc000bf05270 */
[----:B------:R-:W-:-:S13]  /*8f10*/  PLOP3.LUT P1, PT, PT, PT, UP0, 0x80, 0x0 ;  /* 0x000000000000781c */ /* 0x000fda0003f2f008 */
[----:B------:R-:W-:Y:S05]  /*8f20*/  @!P1 BRA `(.L_x_1626) ;  /* 0x0000000000049947 */ /* 0x000fea0003800000 */
[----:B------:R-:W-:Y:S01]  /*8f30*/  BPT.TRAP 0x1 ;  /* 0x000000040000795c */ /* 0x000fe20000300000 */
.L_x_1626:
[----:B------:R-:W-:Y:S01]  /*8f40*/  IMAD R84, R17, 0x8, R16 ;  /* 0x0000000811547824 */ /* 0x000fe200078e0210 */
[----:B------:R-:W-:Y:S01]  /*8f50*/  SHF.L.U32 R93, R173, 0x1f, RZ ;  /* 0x0000001fad5d7819 */ /* 0x000fe200000006ff */
[----:B------:R-:W-:Y:S01]  /*8f60*/  BSSY B1, `(.L_x_1627) ;  /* 0x0000004000017945 */ /* 0x000fe20003800000 */
[----:B------:R-:W-:Y:S02]  /*8f70*/  SHF.R.S32.HI R90, RZ, 0x1f, R89 ;  /* 0x0000001fff5a7819 */ /* 0x000fe40000011459 */
[----:B------:R-:W0:Y:S02]  /*8f80*/  SYNCS.PHASECHK.TRANS64.TRYWAIT P2, [R84+URZ+0x22890], R93 ;  /* 0x0228905d540075a7 */ /* 0x000e24000804017f */
[----:B0-----:R-:W-:Y:S05]  /*8f90*/  @!P2 BRA `(.L_x_1628) ;  /* 0x000001e8000ca947 */ /* 0x001fea0003800000 */
.L_x_1956:
[----:B------:R-:W-:Y:S05]  /*8fa0*/  BSYNC B1 ;  /* 0x0000000000017941 */ /* 0x000fea0003800000 */
.L_x_1627:
[----:B------:R-:W-:Y:S01]  /*8fb0*/  ULDC.64 UR4, c[0x0][0x300] ;  /* 0x0000c00000047ab9 */ /* 0x000fe20000000a00 */
[----:B-----5:R-:W-:Y:S01]  /*8fc0*/  SHF.R.S32.HI R91, RZ, 0x1f, R87 ;  /* 0x0000001fff5b7819 */ /* 0x020fe20000011457 */
[----:B------:R-:W-:Y:S01]  /*8fd0*/  IMAD R6, R90, UR4, RZ ;  /* 0x000000045a067c24 */ /* 0x000fe2000f8e02ff */
[----:B------:R-:W-:Y:S01]  /*8fe0*/  ULDC.64 UR6, c[0x0][0x2e8] ;  /* 0x0000ba0000067ab9 */ /* 0x000fe20000000a00 */
[----:B------:R-:W-:-:S04]  /*8ff0*/  IMAD.WIDE.U32 R4, R89, UR4, RZ ;  /* 0x0000000459047c25 */ /* 0x000fc8000f8e00ff */
        /* <DEDUP_REMOVED lines=15> */
[----:B------:R-:W-:Y:S02]  /*90f0*/  IADD3.X R13, R5, UR7, R7, P2, !PT ;  /* 0x00000007050d7c10 */ /* 0x000fe400097fe407 */
[----:B------:R-:W-:Y:S01]  /*9100*/  ISETP.GT.AND P2, PT, R92, R176, PT ;  /* 0x000000b05c00720c */ /* 0x000fe20003f44270 */
[----:B------:R-:W-:-:S12]  /*9110*/  BRA.DIV UR4, `(.L_x_1629) ;  /* 0x000001e604c07947 */ /* 0x000fd8000b800000 */
[----:B------:R1:W2:Y:S04]  /*9120*/  SHFL.IDX PT, R29, R13, RZ, 0x1e1f ;  /* 0x001e1fff0d1d7589 */ /* 0x0002a800000e0000 */
[----:B------:R1:W3:Y:S02]  /*9130*/  SHFL.IDX PT, R14, R4, RZ, 0x1e1f ;  /* 0x001e1fff040e7589 */ /* 0x0002e400000e0000 */
.L_x_1960:
[----:B------:R-:W-:Y:S05]  /*9140*/  @!P2 BRA `(.L_x_1587) ;  /* 0x000000000084a947 */ /* 0x000fea0003800000 */
[----:B------:R-:W-:Y:S02]  /*9150*/  ULDC UR4, c[0x0][0x2f4] ;  /* 0x0000bd0000047ab9 */ /* 0x000fe40000000800 */
[----:B------:R-:W-:-:S13]  /*9160*/  ISETP.GE.AND P5, PT, R18, UR4, PT ;  /* 0x0000000412007c0c */ /* 0x000fda000bfa6270 */
[----:B-1----:R-:W1:Y:S01]  /*9170*/  @!P5 LDS.128 R4, [R99+0x16400] ;  /* 0x016400006304d984 */ /* 0x002e620000000c00 */
[----:B---3--:R-:W-:-:S05]  /*9180*/  @!P5 IADD3 R12, P2, R18, R14, RZ ;  /* 0x0000000e120cd210 */ /* 0x008fca0007f5e0ff */
[----:B--2---:R-:W-:Y:S01]  /*9190*/  @!P5 IMAD.X R13, R29, 0x1, R19, P2 ;  /* 0x000000011d0dd824 */ /* 0x004fe200010e0613 */
[----:B------:R-:W-:-:S13]  /*91a0*/  ISETP.GE.AND P2, PT, R177, UR4, PT ;  /* 0x00000004b1007c0c */ /* 0x000fda000bf46270 */
[----:B------:R-:W-:-:S05]  /*91b0*/  @!P2 IADD3 R10, P4, R177, R14, RZ ;  /* 0x0000000eb10aa210 */ /* 0x000fca0007f9e0ff */
[----:B------:R-:W-:Y:S01]  /*91c0*/  @!P2 IMAD.X R11, R29, 0x1, R188, P4 ;  /* 0x000000011d0ba824 */ /* 0x000fe200020e06bc */
[----:B------:R-:W-:-:S13]  /*91d0*/  ISETP.GE.AND P4, PT, R185, UR4, PT ;  /* 0x00000004b9007c0c */ /* 0x000fda000bf86270 */
[----:B------:R-:W-:Y:S01]  /*91e0*/  @!P4 IADD3 R8, P6, R185, R14, RZ ;  /* 0x0000000eb908c210 */ /* 0x000fe20007fde0ff */
[----:B-1----:R1:W-:Y:S01]  /*91f0*/  @!P5 ST.E.128 desc[UR38][R12.64], R4 ;  /* 0x000000040c00d985 */ /* 0x0023e2000c101d26 */
[----:B------:R-:W-:-:S03]  /*9200*/  ISETP.GE.AND P5, PT, R82, UR4, PT ;  /* 0x0000000452007c0c */ /* 0x000fc6000bfa6270 */
[----:B------:R-:W-:-:S10]  /*9210*/  @!P4 IMAD.X R9, R29, 0x1, R196, P6 ;  /* 0x000000011d09c824 */ /* 0x000fd400030e06c4 */
[----:B------:R-:W2:Y:S01]  /*9220*/  @!P5 LDS.128 R4, [R96+0x16400] ;  /* 0x016400006004d984 */ /* 0x000ea20000000c00 */
[----:B------:R-:W-:-:S05]  /*9230*/  @!P5 IMAD.SHL.U32 R15, R179, 0x10, RZ ;  /* 0x00000010b30fd824 */ /* 0x000fca00078e00ff */
[----:B-1----:R-:W-:-:S04]  /*9240*/  @!P5 IADD3 R12, P6, R15, R14, RZ ;  /* 0x0000000e0f0cd210 */ /* 0x002fc80007fde0ff */
[----:B------:R-:W-:-:S05]  /*9250*/  @!P5 LEA.HI.X.SX32 R13, R15, R29, 0x1, P6 ;  /* 0x0000001d0f0dd211 */ /* 0x000fca00030f0eff */
[----:B--2---:R1:W-:Y:S01]  /*9260*/  @!P5 ST.E.128 desc[UR38][R12.64], R4 ;  /* 0x000000040c00d985 */ /* 0x0043e2000c101d26 */
[----:B------:R-:W-:-:S13]  /*9270*/  ISETP.GE.AND P5, PT, R81, UR4, PT ;  /* 0x0000000451007c0c */ /* 0x000fda000bfa6270 */
[----:B------:R-:W2:Y:S01]  /*9280*/  @!P5 LDS.128 R4, [R99+0x18400] ;  /* 0x018400006304d984 */ /* 0x000ea20000000c00 */
[----:B------:R-:W-:-:S05]  /*9290*/  @!P5 IMAD.SHL.U32 R15, R180, 0x10, RZ ;  /* 0x00000010b40fd824 */ /* 0x000fca00078e00ff */
[----:B-1----:R-:W-:-:S04]  /*92a0*/  @!P5 IADD3 R12, P6, R15, R14, RZ ;  /* 0x0000000e0f0cd210 */ /* 0x002fc80007fde0ff */
[----:B------:R-:W-:-:S05]  /*92b0*/  @!P5 LEA.HI.X.SX32 R13, R15, R29, 0x1, P6 ;  /* 0x0000001d0f0dd211 */ /* 0x000fca00030f0eff */
[----:B--2---:R1:W-:Y:S01]  /*92c0*/  @!P5 ST.E.128 desc[UR38][R12.64], R4 ;  /* 0x000000040c00d985 */ /* 0x0043e2000c101d26 */
[----:B------:R-:W-:-:S03]  /*92d0*/  ISETP.GE.AND P5, PT, R186, UR4, PT ;  /* 0x00000004ba007c0c */ /* 0x000fc6000bfa6270 */
[----:B------:R-:W2:Y:S10]  /*92e0*/  @!P2 LDS.128 R4, [R96+0x18400] ;  /* 0x018400006004a984 */ /* 0x000eb40000000c00 */
[----:B-1----:R-:W-:-:S05]  /*92f0*/  @!P5 IADD3 R12, P6, R186, R14, RZ ;  /* 0x0000000eba0cd210 */ /* 0x002fca0007fde0ff */
[----:B------:R-:W-:Y:S01]  /*9300*/  @!P5 IMAD.X R13, R29, 0x1, R195, P6 ;  /* 0x000000011d0dd824 */ /* 0x000fe200030e06c3 */
[----:B--2---:R-:W-:Y:S04]  /*9310*/  @!P2 ST.E.128 desc[UR38][R10.64], R4 ;  /* 0x000000040a00a985 */ /* 0x004fe8000c101d26 */
[----:B------:R-:W1:Y:S04]  /*9320*/  @!P4 LDS.128 R4, [R99+0x1a400] ;  /* 0x01a400006304c984 */ /* 0x000e680000000c00 */
[----:B-1----:R-:W-:Y:S04]  /*9330*/  @!P4 ST.E.128 desc[UR38][R8.64], R4 ;  /* 0x000000040800c985 */ /* 0x002fe8000c101d26 */
[----:B------:R-:W1:Y:S04]  /*9340*/  @!P5 LDS.128 R4, [R96+0x1a400] ;  /* 0x01a400006004d984 */ /* 0x000e680000000c00 */
[----:B-1----:R4:W-:Y:S02]  /*9350*/  @!P5 ST.E.128 desc[UR38][R12.64], R4 ;  /* 0x000000040c00d985 */ /* 0x0029e4000c101d26 */
.L_x_1587:
[----:B------:R-:W-:Y:S05]  /*9360*/  BSYNC B0 ;  /* 0x0000000000007941 */ /* 0x000fea0003800000 */
.L_x_1578:
[----:B01-34-:R-:W0:Y:S01]  /*9370*/  S2R R4, SR_TID.X ;  /* 0x0000000000047919 */ /* 0x01be220000002100 */
[----:B------:R-:W-:Y:S01]  /*9380*/  @!PT LDS RZ, [RZ] ;  /* 0x00000000fffff984 */ /* 0x000fe20000000800 */
[----:B------:R-:W-:Y:S01]  /*9390*/  @!PT LDS RZ, [RZ] ;  /* 0x00000000fffff984 */ /* 0x000fe20000000800 */
[----:B------:R-:W-:Y:S01]  /*93a0*/  @!PT LDS RZ, [RZ] ;  /* 0x00000000fffff984 */ /* 0x000fe20000000800 */
[----:B------:R-:W-:Y:S01]  /*93b0*/  @!PT LDS RZ, [RZ] ;  /* 0x00000000fffff984 */ /* 0x000fe20000000800 */
[----:B------:R1:W-:Y:S06]  /*93c0*/  MEMBAR.ALL.CTA ;  /* 0x0000000000007992 */ /* 0x0003ec0000008000 */
[----:B-1----:R-:W1:Y:S01]  /*93d0*/  FENCE.VIEW.ASYNC.S ;  /* 0x00000000000073c6 */ /* 0x002e620000000000 */
[----:B------:R-:W-:Y:S05]  /*93e0*/  WARPSYNC.ALL ;  /* 0x0000000000007948 */ /* 0x000fea0003800000 */
[----:B------:R-:W-:Y:S01]  /*93f0*/  BSSY B0, `(.L_x_1630) ;  /* 0x0000008000007945 */ /* 0x000fe20003800000 */
[----:B-1----:R1:W-:Y:S01]  /*9400*/  BAR.SYNC.DEFER_BLOCKING R66, 0x80 ;  /* 0x000200420000751d */ /* 0x0023e20000010000 */
[----:B0-----:R-:W-:-:S13]  /*9410*/  LOP3.LUT P4, RZ, R4, 0x7f, RZ, 0xc0, !PT ;  /* 0x0000007f04ff7812 */ /* 0x001fda000788c0ff */
[----:B------:R-:W-:-:S05]  /*9420*/  @!P4 VIADD R4, R84, 0x228a0 ;  /* 0x000228a05404c836 */ /* 0x000fca0000000000 */
[----:B------:R-:W-:-:S04]  /*9430*/  @!P4 PRMT R4, RZ, 0x654, R4 ;  /* 0x00000654ff04c816 */ /* 0x000fc80000000004 */
[----:B------:R1:W-:Y:S01]  /*9440*/  @!P4 SYNCS.ARRIVE.TRANS64.RED.A1T0 RZ, [R4+URZ], RZ ;  /* 0x000000ff04ffc9a7 */ /* 0x0003e2000810043f */
[----:B------:R-:W-:Y:S05]  /*9450*/  @!P1 BRA `(.L_x_1631) ;  /* 0x0000000000049947 */ /* 0x000fea0003800000 */
[----:B------:R-:W-:Y:S01]  /*9460*/  BPT.TRAP 0x1 ;  /* 0x000000040000795c */ /* 0x000fe20000300000 */
.L_x_1631:
[----:B------:R-:W-:Y:S05]  /*9470*/  BSYNC B0 ;  /* 0x0000000000007941 */ /* 0x000fea0003800000 */
.L_x_1630:
[----:B------:R-:W0:Y:S01]  /*9480*/  SYNCS.PHASECHK.TRANS64.TRYWAIT P1, [R84+URZ+0x228b0], R93 ;  /* 0x0228b05d540075a7 */ /* 0x000e22000802017f */
[----:B------:R-:W-:Y:S04]  /*9490*/  BSSY B0, `(.L_x_1632) ;  /* 0x0000002000007945 */ /* 0x000fe80003800000 */
[----:B0-----:R-:W-:Y:S05]  /*94a0*/  @!P1 BRA `(.L_x_1633) ;  /* 0x000001e400209947 */ /* 0x001fea0003800000 */
.L_x_1961:
[----:B------:R-:W-:Y:S05]  /*94b0*/  BSYNC B0 ;  /* 0x0000000000007941 */ /* 0x000fea0003800000 */
.L_x_1632:
[----:B------:R-:W-:Y:S01]  /*94c0*/  ULDC.64 UR4, c[0x0][0x328] ;  /* 0x0000ca0000047ab9 */ /* 0x000fe20000000a00 */
[----:B------:R-:W-:Y:S01]  /*94d0*/  ULDC.64 UR6, c[0x0][0x318] ;  /* 0x0000c60000067ab9 */ /* 0x000fe20000000a00 */
[----:B------:R-:W-:Y:S01]  /*94e0*/  IMAD R90, R90, UR4, RZ ;  /* 0x000000045a5a7c24 */ /* 0x000fe2000f8e02ff */
[----:B------:R-:W-:Y:S01]  /*94f0*/  BSSY B0, `(.L_x_1634) ;  /* 0x0000042000007945 */ /* 0x000fe20003800000 */
[----:B-1----:R-:W-:-:S04]  /*9500*/  IMAD.WIDE.U32 R4, R89, UR4, RZ ;  /* 0x0000000459047c25 */ /* 0x002fc8000f8e00ff */
        /* <DEDUP_REMOVED lines=9> */
[----:B------:R-:W-:-:S04]  /*95a0*/  IMAD.WIDE.U32 R4, R22, UR4, R4 ;  /* 0x0000000416047c25 */ /* 0x000fc8000f8e0004 */
[----:B------:R-:W-:Y:S01]  /*95b0*/  IMAD R7, R22, UR5, R7 ;  /* 0x0000000516077c24 */ /* 0x000fe2000f8e0207 */
[----:B------:R-:W-:-:S04]  /*95c0*/  IADD3 R4, P1, R4, UR6, RZ ;  /* 0x0000000604047c10 */ /* 0x000fc8000ff3e0ff */
[----:B------:R-:W-:Y:S01]  /*95d0*/  IADD3.X R5, R5, UR7, R7, P1, !PT ;  /* 0x0000000705057c10 */ /* 0x000fe20008ffe407 */
[----:B------:R1:W3:Y:S01]  /*95e0*/  SHFL.IDX PT, R10, R4, RZ, 0x1e1f ;  /* 0x001e1fff040a7589 */ /* 0x0002e200000e0000 */
[----:B------:R-:W-:-:S03]  /*95f0*/  ISETP.GT.AND P1, PT, R92, R176, PT ;  /* 0x000000b05c00720c */ /* 0x000fc60003f24270 */
[----:B------:R1:W4:Y:S10]  /*9600*/  SHFL.IDX PT, R13, R5, RZ, 0x1e1f ;  /* 0x001e1fff050d7589 */ /* 0x00033400000e0000 */
[----:B-1----:R-:W-:Y:S05]  /*9610*/  @!P1 BRA `(.L_x_1635) ;  /* 0x0000000000bc9947 */ /* 0x002fea0003800000 */
[----:B------:R-:W-:Y:S01]  /*9620*/  LOP3.LUT P1, RZ, R79, 0x1, RZ, 0xc0, !PT ;  /* 0x000000014fff7812 */ /* 0x000fe2000782c0ff */
[----:B------:R-:W-:Y:S01]  /*9630*/  IMAD R11, R17, 0x4000, R201 ;  /* 0x00004000110b7824 */ /* 0x000fe200078e02c9 */
[----:B------:R-:W-:Y:S11]  /*9640*/  BSSY B1, `(.L_x_1636) ;  /* 0x0000011000017945 */ /* 0x000ff60003800000 */
[----:B------:R-:W-:Y:S01]  /*9650*/  @P1 IMAD.IADD R4, R16, 0x1, R11 ;  /* 0x0000000110041824 */ /* 0x000fe200078e020b */
[----:B---3--:R-:W-:-:S05]  /*9660*/  @P1 IADD3 R8, P2, R18, R10, RZ ;  /* 0x0000000a12081210 */ /* 0x008fca0007f5e0ff */
[----:B------:R-:W1:Y:S01]  /*9670*/  @P1 LDS.128 R4, [R4+0x8400] ;  /* 0x0084000004041984 */ /* 0x000e620000000c00 */
[----:B----4-:R-:W-:-:S05]  /*9680*/  @P1 IMAD.X R9, R13, 0x1, R19, P2 ;  /* 0x000000010d091824 */ /* 0x010fca00010e0613 */
[----:B-1----:R1:W-:Y:S01]  /*9690*/  @P1 ST.E.128 desc[UR38][R8.64], R4 ;  /* 0x0000000408001985 */ /* 0x0023e2000c101d26 */
[----:B------:R-:W-:-:S13]  /*96a0*/  LOP3.LUT P1, RZ, R55, 0x2, RZ, 0xc0, !PT ;  /* 0x0000000237ff7812 */ /* 0x000fda000782c0ff */
[----:B------:R-:W-:Y:S05]  /*96b0*/  @!P1 BRA `(.L_x_1637) ;  /* 0x0000000000249947 */ /* 0x000fea0003800000 */
[----:B------:R-:W-:Y:S01]  /*96c0*/  LOP3.LUT P1, RZ, R187, 0x2, RZ, 0xc0, !PT ;  /* 0x00000002bbff7812 */ /* 0x000fe2000782c0ff */
[----:B-1----:R-:W-:Y:S02]  /*96d0*/  VIADD R5, R11, 0x20 ;  /* 0x000000200b057836 */ /* 0x002fe40000000000 */
[----:B------:R-:W-:-:S10]  /*96e0*/  IMAD.SHL.U32 R9, R179, 0x10, RZ ;  /* 0x00000010b3097824 */ /* 0x000fd400078e00ff */
[----:B------:R-:W-:Y:S01]  /*96f0*/  @P1 VIADD R5, R11, 0xffffffe0 ;  /* 0xffffffe00b051836 */ /* 0x000fe20000000000 */
[----:B------:R-:W-:-:S03]  /*9700*/  IADD3 R8, P1, R9, R10, RZ ;  /* 0x0000000a09087210 */ /* 0x000fc60007f3e0ff */
[----:B------:R-:W-:Y:S01]  /*9710*/  IMAD.IADD R5, R16, 0x1, R5 ;  /* 0x0000000110057824 */ /* 0x000fe200078e0205 */
[----:B------:R-:W-:-:S05]  /*9720*/  LEA.HI.X.SX32 R9, R9, R13, 0x1, P1 ;  /* 0x0000000d09097211 */ /* 0x000fca00008f0eff */
[----:B------:R-:W1:Y:S04]  /*9730*/  LDS.128 R4, [R5+0x8400] ;  /* 0x0084000005047984 */ /* 0x000e680000000c00 */
[----:B-1----:R3:W-:Y:S02]  /*9740*/  ST.E.128 desc[UR38][R8.64], R4 ;  /* 0x0000000408007985 */ /* 0x0027e4000c101d26 */
.L_x_1637:
[----:B------:R-:W-:Y:S05]  /*9750*/  BSYNC B1 ;  /* 0x0000000000017941 */ /* 0x000fea0003800000 */
.L_x_1636:
[----:B------:R-:W-:Y:S01]  /*9760*/  LOP3.LUT P1, RZ, R55, 0x4, RZ, 0xc0, !PT ;  /* 0x0000000437ff7812 */ /* 0x000fe2000782c0ff */
[----:B------:R-:W-:-:S12]  /*9770*/  BSSY B1, `(.L_x_1638) ;  /* 0x000000b000017945 */ /* 0x000fd80003800000 */
[----:B------:R-:W-:Y:S05]  /*9780*/  @!P1 BRA `(.L_x_1639) ;  /* 0x0000000000249947 */ /* 0x000fea0003800000 */
[----:B------:R-:W-:Y:S01]  /*9790*/  LOP3.LUT P1, RZ, R187, 0x4, RZ, 0xc0, !PT ;  /* 0x00000004bbff7812 */ /* 0x000fe2000782c0ff */
[----:B-1-3--:R-:W-:Y:S02]  /*97a0*/  VIADD R5, R11, 0x40 ;  /* 0x000000400b057836 */ /* 0x00afe40000000000 */
[----:B------:R-:W-:-:S10]  /*97b0*/  IMAD.SHL.U32 R9, R180, 0x10, RZ ;  /* 0x00000010b4097824 */ /* 0x000fd400078e00ff */
[----:B------:R-:W-:Y:S01]  /*97c0*/  @P1 VIADD R5, R11, 0xffffffc0 ;  /* 0xffffffc00b051836 */ /* 0x000fe20000000000 */
[----:B------:R-:W-:-:S03]  /*97d0*/  IADD3 R8, P1, R9, R10, RZ ;  /* 0x0000000a09087210 */ /* 0x000fc60007f3e0ff */
[----:B------:R-:W-:Y:S01]  /*97e0*/  IMAD.IADD R5, R16, 0x1, R5 ;  /* 0x0000000110057824 */ /* 0x000fe200078e0205 */
[----:B------:R-:W-:-:S05]  /*97f0*/  LEA.HI.X.SX32 R9, R9, R13, 0x1, P1 ;  /* 0x0000000d09097211 */ /* 0x000fca00008f0eff */
[----:B------:R-:W1:Y:S04]  /*9800*/  LDS.128 R4, [R5+0x8400] ;  /* 0x0084000005047984 */ /* 0x000e680000000c00 */
[----:B-1----:R4:W-:Y:S02]  /*9810*/  ST.E.128 desc[UR38][R8.64], R4 ;  /* 0x0000000408007985 */ /* 0x0029e4000c101d26 */
.L_x_1639:
[----:B------:R-:W-:Y:S05]  /*9820*/  BSYNC B1 ;  /* 0x0000000000017941 */ /* 0x000fea0003800000 */
.L_x_1638:
[----:B------:R-:W-:-:S13]  /*9830*/  LOP3.LUT P1, RZ, R55, 0x8, RZ, 0xc0, !PT ;  /* 0x0000000837ff7812 */ /* 0x000fda000782c0ff */
[----:B------:R-:W-:Y:S05]  /*9840*/  @!P1 BRA `(.L_x_1635) ;  /* 0x0000000000309947 */ /* 0x000fea0003800000 */
[----:B------:R-:W-:Y:S01]  /*9850*/  R2P PR, R187, 0x6 ;  /* 0x00000006bb007804 */ /* 0x000fe20000000000 */
[----:B-1-34-:R-:W-:Y:S02]  /*9860*/  IMAD.MOV.U32 R4, RZ, RZ, -0x40 ;  /* 0xffffffc0ff047424 */ /* 0x01afe400078e00ff */
[----:B------:R-:W-:Y:S02]  /*9870*/  IMAD.MOV.U32 R6, RZ, RZ, 0x40 ;  /* 0x00000040ff067424 */ /* 0x000fe400078e00ff */
[----:B------:R-:W-:Y:S01]  /*9880*/  IMAD.MOV.U32 R5, RZ, RZ, 0x60 ;  /* 0x00000060ff057424 */ /* 0x000fe200078e00ff */
[----:B------:R-:W-:-:S07]  /*9890*/  SEL R4, R4, 0x40, P2 ;  /* 0x0000004004047807 */ /* 0x000fce0001000000 */
[----:B------:R-:W-:Y:S01]  /*98a0*/  @P2 IADD3 R5, -R6, 0x20, RZ ;  /* 0x0000002006052810 */ /* 0x000fe20007ffe1ff */
[----:B------:R-:W-:Y:S01]  /*98b0*/  @P1 VIADD R5, R4, 0xffffffe0 ;  /* 0xffffffe004051836 */ /* 0x000fe20000000000 */
[----:B------:R-:W-:-:S04]  /*98c0*/  IADD3 R8, P1, R177, R10, RZ ;  /* 0x0000000ab1087210 */ /* 0x000fc80007f3e0ff */
[----:B------:R-:W-:Y:S01]  /*98d0*/  IADD3 R5, R16, R11, R5 ;  /* 0x0000000b10057210 */ /* 0x000fe20007ffe005 */
[----:B------:R-:W-:-:S05]  /*98e0*/  IMAD.X R9, R13, 0x1, R188, P1 ;  /* 0x000000010d097824 */ /* 0x000fca00008e06bc */
[----:B------:R-:W1:Y:S04]  /*98f0*/  LDS.128 R4, [R5+0x8400] ;  /* 0x0084000005047984 */ /* 0x000e680000000c00 */
[----:B-1----:R1:W-:Y:S02]  /*9900*/  ST.E.128 desc[UR38][R8.64], R4 ;  /* 0x0000000408007985 */ /* 0x0023e4000c101d26 */
.L_x_1635:
[----:B------:R-:W-:Y:S05]  /*9910*/  BSYNC B0 ;  /* 0x0000000000007941 */ /* 0x000fea0003800000 */
.L_x_1634:
[----:B------:R-:W-:Y:S01]  /*9920*/  @!PT LDS RZ, [RZ] ;  /* 0x00000000fffff984 */ /* 0x000fe20000000800 */
[----:B------:R-:W-:Y:S01]  /*9930*/  @!PT LDS RZ, [RZ] ;  /* 0x00000000fffff984 */ /* 0x000fe20000000800 */
[----:B------:R-:W-:Y:S01]  /*9940*/  @!PT LDS RZ, [RZ] ;  /* 0x00000000fffff984 */ /* 0x000fe20000000800 */
[----:B------:R-:W-:Y:S01]  /*9950*/  @!PT LDS RZ, [RZ] ;  /* 0x00000000fffff984 */ /* 0x000fe20000000800 */
[----:B------:R5:W-:Y:S06]  /*9960*/  MEMBAR.ALL.CTA ;  /* 0x0000000000007992 */ /* 0x000bec0000008000 */
[----:B-----5:R-:W5:Y:S01]  /*9970*/  FENCE.VIEW.ASYNC.S ;  /* 0x00000000000073c6 */ /* 0x020f620000000000 */
[----:B------:R-:W-:Y:S02]  /*9980*/  VIADD R17, R17, 0x1 ;  /* 0x0000000111117836 */ /* 0x000fe40000000000 */
[----:B0-----:R-:W-:Y:S01]  /*9990*/  @!P4 VIADD R84, R84, 0x228c0 ;  /* 0x000228c05454c836 */ /* 0x001fe20000000000 */
[----:B-----5:R0:W-:Y:S02]  /*99a0*/  BAR.SYNC.DEFER_BLOCKING R66, 0x80 ;  /* 0x000200420000751d */ /* 0x0201e40000010000 */
[----:B------:R-:W-:-:S02]  /*99b0*/  ISETP.NE.AND P1, PT, R17, 0x2, PT ;  /* 0x000000021100780c */ /* 0x000fc40003f25270 */
[----:B------:R-:W-:Y:S02]  /*99c0*/  @!P4 PRMT R84, RZ, 0x654, R84 ;  /* 0x00000654ff54c816 */ /* 0x000fe40000000054 */
[----:B-1-34-:R-:W-:Y:S02]  /*99d0*/  SEL R4, RZ, 0x1, P1 ;  /* 0x00000001ff047807 */ /* 0x01afe40000800000 */
[----:B------:R-:W-:Y:S02]  /*99e0*/  SEL R17, R17, RZ, P1 ;  /* 0x000000ff11117207 */ /* 0x000fe40000800000 */
[----:B------:R-:W-:Y:S01]  /*99f0*/  LOP3.LUT R173, R173, R4, RZ, 0x3c, !PT ;  /* 0x00000004adad7212 */ /* 0x000fe200078e3cff */
[----:B------:R0:W-:Y:S01]  /*9a00*/  @!P4 SYNCS.ARRIVE.TRANS64.RED.A1T0 RZ, [R84+URZ], RZ ;  /* 0x000000ff54ffc9a7 */ /* 0x0001e2000810043f */
[----:B------:R-:W-:Y:S05]  /*9a10*/  @P3 BRA `(.L_x_1640) ;  /* 0xffffff8c006c3947 */ /* 0x000fea000383ffff */
[----:B------:R-:W1:Y:S01]  /*9a20*/  S2R R5, SR_TID.X ;  /* 0x0000000000057919 */ /* 0x000e620000002100 */
[----:B------:R-:W-:Y:S02]  /*9a30*/  PLOP3.LUT P0, PT, PT, PT, PT, 0x8, 0x0 ;  /* 0x000000000000781c */ /* 0x000fe40003f0e170 */
[----:B-1----:R-:W-:-:S04]  /*9a40*/  SHF.R.U32.HI R5, RZ, 0x7, R5 ;  /* 0x00000007ff057819 */ /* 0x002fc80000011605 */
[----:B------:R-:W-:-:S13]  /*9a50*/  ISETP.NE.AND P2, PT, R5, 0x1, PT ;  /* 0x000000010500780c */ /* 0x000fda0003f45270 */
[----:B------:R-:W-:Y:S06]  /*9a60*/  @!P2 BAR.ARV 0x9, 0x100 ;  /* 0x024400000000ab1d */ /* 0x000fec0000002000 */
.L_x_1573:
[----:B------:R-:W-:Y:S05]  /*9a70*/  @P0 BRA `(.L_x_1641) ;  /* 0x00000000000c0947 */ /* 0x000fea0003800000 */
[----:B------:R-:W1:Y:S01]  /*9a80*/  FENCE.VIEW.ASYNC.G ;  /* 0x00000000000073c6 */ /* 0x000e620000000100 */
[----:B------:R-:W-:Y:S05]  /*9a90*/  WARPSYNC.ALL ;  /* 0x0000000000007948 */ /* 0x000fea0003800000 */
[----:B-1----:R-:W-:Y:S06]  /*9aa0*/  BAR.ARV 0xc, 0x180 ;  /* 0x0306000000007b1d */ /* 0x002fec0000002000 */
.L_x_1641:
[----:B------:R-:W-:Y:S01]  /*9ab0*/  ULDC.64 UR6, c[0x0][0x998] ;  /* 0x0002660000067ab9 */ /* 0x000fe20000000a00 */
[----:B------:R-:W-:Y:S01]  /*9ac0*/  ULDC.64 UR4, c[0x0][0x990] ;  /* 0x0002640000047ab9 */ /* 0x000fe20000000a00 */
[----:B------:R-:W-:Y:S02]  /*9ad0*/  ISETP.NE.U32.AND P1, PT, RZ, UR6, PT ;  /* 0x00000006ff007c0c */ /* 0x000fe4000bf25070 */
[----:B------:R-:W-:Y:S02]  /*9ae0*/  ISETP.NE.U32.AND P0, PT, RZ, UR4, PT ;  /* 0x00000004ff007c0c */ /* 0x000fe4000bf05070 */
[----:B------:R-:W-:Y:S02]  /*9af0*/  ISETP.NE.AND.EX P1, PT, RZ, UR7, PT, P1 ;  /* 0x00000007ff007c0c */ /* 0x000fe4000bf25310 */
[----:B------:R-:W-:-:S11]  /*9b00*/  ISETP.NE.AND.EX P0, PT, RZ, UR5, PT, P0 ;  /* 0x00000005ff007c0c */ /* 0x000fd6000bf05300 */
[----:B------:R-:W1:Y:S01]  /*9b10*/  @P1 LDC.64 R8, c[0x0][0x9b8] ;  /* 0x00026e00ff081b82 */ /* 0x000e620000000a00 */
[--C-:B------:R-:W-:Y:S02]  /*9b20*/  @P1 SHF.R.S32.HI R5, RZ, 0x1f, R23.reuse ;  /* 0x0000001fff051819 */ /* 0x100fe40000011417 */
[----:B------:R-:W-:Y:S02]  /*9b30*/  @P0 SHF.R.S32.HI R3, RZ, 0x1f, R23 ;  /* 0x0000001fff030819 */ /* 0x000fe40000011417 */
[----:B------:R-:W-:-:S03]  /*9b40*/  @P1 SHF.R.S32.HI R15, RZ, 0x1f, R22 ;  /* 0x0000001fff0f1819 */ /* 0x000fc60000011416 */
[----:B------:R-:W3:Y:S08]  /*9b50*/  @P0 LDC.64 R6, c[0x0][0x9a8] ;  /* 0x00026a00ff060b82 */ /* 0x000ef00000000a00 */
[----:B------:R-:W4:Y:S08]  /*9b60*/  @P1 LDC.64 R10, c[0x0][0x9c0] ;  /* 0x00027000ff0a1b82 */ /* 0x000f300000000a00 */
[----:B------:R-:W0:Y:S01]  /*9b70*/  @P0 LDC.64 R12, c[0x0][0x9b0] ;  /* 0x00026c00ff0c0b82 */ /* 0x000e220000000a00 */
[----:B-1----:R-:W-:-:S02]  /*9b80*/  @P1 IMAD R2, R5, R8, RZ ;  /* 0x0000000805021224 */ /* 0x002fc400078e02ff */
[----:B------:R-:W-:-:S04]  /*9b90*/  @P1 IMAD.WIDE.U32 R4, R23, R8, RZ ;  /* 0x0000000817041225 */ /* 0x000fc800078e00ff */
[----:B------:R-:W-:Y:S02]  /*9ba0*/  @P1 IMAD R9, R23, R9, R2 ;  /* 0x0000000917091224 */ /* 0x000fe400078e0202 */
[-C--:B---3--:R-:W-:Y:S02]  /*9bb0*/  @P0 IMAD R0, R3, R6.reuse, RZ ;  /* 0x0000000603000224 */ /* 0x088fe400078e02ff */
[----:B------:R-:W-:Y:S01]  /*9bc0*/  @P1 IMAD.IADD R5, R5, 0x1, R9 ;  /* 0x0000000105051824 */ /* 0x000fe200078e0209 */
[----:B------:R-:W-:Y:S01]  /*9bd0*/  @P0 SHF.R.S32.HI R9, RZ, 0x1f, R22 ;  /* 0x0000001fff090819 */ /* 0x000fe20000011416 */
[C---:B------:R-:W-:Y:S02]  /*9be0*/  @P0 IMAD R7, R23.reuse, R7, R0 ;  /* 0x0000000717070224 */ /* 0x040fe400078e0200 */
[----:B------:R-:W-:-:S04]  /*9bf0*/  @P0 IMAD.WIDE.U32 R2, R23, R6, RZ ;  /* 0x0000000617020225 */ /* 0x000fc800078e00ff */
[----:B----4-:R-:W-:Y:S02]  /*9c00*/  @P1 IMAD R6, R15, R10, RZ ;  /* 0x0000000a0f061224 */ /* 0x010fe400078e02ff */
[----:B------:R-:W-:Y:S02]  /*9c10*/  @P0 IMAD.IADD R3, R3, 0x1, R7 ;  /* 0x0000000103030824 */ /* 0x000fe400078e0207 */
[C---:B------:R-:W-:Y:S02]  /*9c20*/  @P1 IMAD R11, R22.reuse, R11, R6 ;  /* 0x0000000b160b1224 */ /* 0x040fe400078e0206 */
[----:B0-----:R-:W-:Y:S02]  /*9c30*/  @P0 IMAD R0, R9, R12, RZ ;  /* 0x0000000c09000224 */ /* 0x001fe400078e02ff */
[----:B------:R-:W-:-:S04]  /*9c40*/  @P1 IMAD.WIDE.U32 R6, R22, R10, R4 ;  /* 0x0000000a16061225 */ /* 0x000fc800078e0004 */
[----:B------:R-:W-:Y:S01]  /*9c50*/  @P0 IMAD R9, R22, R13, R0 ;  /* 0x0000000d16090224 */ /* 0x000fe200078e0200 */
[----:B------:R-:W-:Y:S01]  /*9c60*/  @P1 LEA R8, P3, R6, UR6, 0x2 ;  /* 0x0000000606081c11 */ /* 0x000fe2000f8610ff */
[----:B------:R-:W-:-:S04]  /*9c70*/  @P0 IMAD.WIDE.U32 R2, R22, R12, R2 ;  /* 0x0000000c16020225 */ /* 0x000fc800078e0002 */
[----:B------:R-:W-:Y:S01]  /*9c80*/  @P1 IMAD.IADD R5, R7, 0x1, R11 ;  /* 0x0000000107051824 */ /* 0x000fe200078e020b */
[----:B------:R-:W-:Y:S01]  /*9c90*/  @P0 LEA R4, P2, R2, UR4, 0x2 ;  /* 0x0000000402040c11 */ /* 0x000fe2000f8410ff */
[----:B------:R-:W-:Y:S01]  /*9ca0*/  @P0 IMAD.IADD R3, R3, 0x1, R9 ;  /* 0x0000000103030824 */ /* 0x000fe200078e0209 */
[----:B------:R-:W0:Y:S01]  /*9cb0*/  LDC.64 R10, c[0x0][0x9e0] ;  /* 0x00027800ff0a7b82 */ /* 0x000e220000000a00 */
[----:B------:R-:W-:Y:S01]  /*9cc0*/  IMAD.MOV.U32 R0, RZ, RZ, 0x3f800000 ;  /* 0x3f800000ff007424 */ /* 0x000fe200078e00ff */
[----:B------:R-:W-:Y:S01]  /*9cd0*/  @P1 LEA.HI.X R9, R6, UR7, R5, 0x2, P3 ;  /* 0x0000000706091c11 */ /* 0x000fe200098f1405 */
[----:B------:R-:W-:Y:S01]  /*9ce0*/  ULDC UR4, c[0x0][0x988] ;  /* 0x0002620000047ab9 */ /* 0x000fe20000000800 */
[----:B------:R-:W-:Y:S01]  /*9cf0*/  @P0 LEA.HI.X R5, R2, UR5, R3, 0x2, P2 ;  /* 0x0000000502050c11 */ /* 0x000fe200090f1403 */
[----:B------:R-:W-:Y:S02]  /*9d00*/  IMAD.MOV.U32 R3, RZ, RZ, 0x3f800000 ;  /* 0x3f800000ff037424 */ /* 0x000fe400078e00ff */
[----:B------:R-:W3:Y:S01]  /*9d10*/  @P1 LDG.E R0, desc[UR38][R8.64] ;  /* 0x0000002608001981 */ /* 0x000ee2000c1e1900 */
[----:B------:R-:W1:Y:S03]  /*9d20*/  LDC R2, c[0x0][0x448] ;  /* 0x00011200ff027b82 */ /* 0x000e660000000800 */
[----:B------:R4:W3:Y:S01]  /*9d30*/  @P0 LDG.E R3, desc[UR38][R4.64] ;  /* 0x0000002604030981 */ /* 0x0008e2000c1e1900 */
[----:B0-----:R-:W-:-:S02]  /*9d40*/  ISETP.GE.AND P2, PT, R11, 0x1, PT ;  /* 0x000000010b00780c */ /* 0x001fc40003f46270 */
[----:B-1----:R-:W-:Y:S01]  /*9d50*/  ISETP.NE.AND P1, PT, R2, 0x1, PT ;  /* 0x000000010200780c */ /* 0x002fe20003f25270 */
[----:B------:R-:W-:-:S12]  /*9d60*/  VIADD R2, R178, 0x7f ;  /* 0x0000007fb2027836 */ /* 0x000fd80000000000 */
[----:B------:R-:W0:Y:S08]  /*9d70*/  @P1 LDC R7, c[0x0][0x44c] ;  /* 0x00011300ff071b82 */ /* 0x000e300000000800 */
[----:B------:R-:W1:Y:S01]  /*9d80*/  @P1 LDC R6, c[0x0][0x450] ;  /* 0x00011400ff061b82 */ /* 0x000e620000000800 */
[----:B0-----:R-:W-:-:S05]  /*9d90*/  @P1 IMAD.HI.U32 R7, R2, R7, RZ ;  /* 0x0000000702071227 */ /* 0x001fca00078e00ff */
[----:B-1----:R-:W-:Y:S02]  /*9da0*/  @P1 SHF.R.U32.HI R2, RZ, R6, R7 ;  /* 0x00000006ff021219 */ /* 0x002fe40000011607 */
[----:B------:R-:W-:-:S05]  /*9db0*/  IADD3 R7, R171, 0x1, -R170 ;  /* 0x00000001ab077810 */ /* 0x000fca0007ffe8aa */
[----:B----4-:R-:W-:Y:S02]  /*9dc0*/  IMAD.IADD R5, R7, 0x1, R2 ;  /* 0x0000000107057824 */ /* 0x010fe400078e0202 */
[----:B---3--:R-:W-:Y:S02]  /*9dd0*/  FMUL.FTZ R0, R3, R0 ;  /* 0x0000000003007220 */ /* 0x008fe40000410000 */
[----:B------:R-:W-:Y:S02]  /*9de0*/  IMAD.IADD R3, R5, 0x1, R10 ;  /* 0x0000000105037824 */ /* 0x000fe400078e020a */
[----:B------:R-:W-:Y:S01]  /*9df0*/  FMUL.FTZ R2, R0, UR4 ;  /* 0x0000000400027c20 */ /* 0x000fe20008410000 */
        /* <DEDUP_REMOVED lines=12> */
.L_x_1644:
[----:B------:R-:W-:-:S13]  /*9ec0*/  ISETP.NE.AND P0, PT, R11, 0x1, PT ;  /* 0x000000010b00780c */ /* 0x000fda0003f05270 */
[----:B------:R-:W0:Y:S02]  /*9ed0*/  @P0 LDC.64 R4, c[0x0][0x9e8] ;  /* 0x00027a00ff040b82 */ /* 0x000e240000000a00 */
[----:B0-----:R-:W-:-:S05]  /*9ee0*/  @P0 IMAD.HI.U32 R4, R0, R4, RZ ;  /* 0x0000000400040227 */ /* 0x001fca00078e00ff */
[----:B------:R-:W-:-:S07]  /*9ef0*/  @P0 SHF.R.U32.HI R0, RZ, R5, R4 ;  /* 0x00000005ff000219 */ /* 0x000fce0000011604 */
.L_x_1645:
[----:B------:R-:W-:Y:S05]  /*9f00*/  BSYNC B0 ;  /* 0x0000000000007941 */ /* 0x000fea0003800000 */
.L_x_1643:
[----:B------:R-:W-:-:S05]  /*9f10*/  IMAD R0, R0, R11, R11 ;  /* 0x0000000b00007224 */ /* 0x000fca00078e020b */
[----:B------:R-:W-:-:S07]  /*9f20*/  VIMNMX R3, R3, R0, PT ;  /* 0x0000000003037248 */ /* 0x000fce0003fe0100 */
.L_x_1642:
[----:B------:R-:W0:Y:S01]  /*9f30*/  @P1 LDC R5, c[0x0][0x44c] ;  /* 0x00011300ff051b82 */ /* 0x000e220000000800 */
[----:B------:R-:W-:Y:S01]  /*9f40*/  VIADD R3, R3, 0x7f ;  /* 0x0000007f03037836 */ /* 0x000fe20000000000 */
[----:B------:R-:W-:-:S04]  /*9f50*/  ULDC UR4, c[0x0][0x9dc] ;  /* 0x0002770000047ab9 */ /* 0x000fc80000000800 */
[----:B------:R-:W-:Y:S02]  /*9f60*/  SHF.R.S32.HI R0, RZ, 0x1f, R3 ;  /* 0x0000001fff007819 */ /* 0x000fe40000011403 */
[----:B------:R-:W1:Y:S02]  /*9f70*/  @P1 LDC R7, c[0x0][0x450] ;  /* 0x00011400ff071b82 */ /* 0x000e640000000800 */
[----:B------:R-:W-:-:S04]  /*9f80*/  LEA.HI R0, R0, R3, RZ, 0x7 ;  /* 0x0000000300007211 */ /* 0x000fc800078f38ff */
[----:B------:R-:W-:-:S04]  /*9f90*/  SHF.R.S32.HI R0, RZ, 0x7, R0 ;  /* 0x00000007ff007819 */ /* 0x000fc80000011400 */
[----:B------:R-:W-:Y:S01]  /*9fa0*/  VIMNMX R89, R25, R0, PT ;  /* 0x0000000019597248 */ /* 0x000fe20003fe0100 */
        /* <DEDUP_REMOVED lines=16> */
.L_x_1648:
[----:B------:R-:W-:-:S13]  /*a0b0*/  ISETP.NE.AND P0, PT, R11, 0x1, PT ;  /* 0x000000010b00780c */ /* 0x000fda0003f05270 */
[----:B------:R-:W0:Y:S02]  /*a0c0*/  @P0 LDC.64 R4, c[0x0][0x9e8] ;  /* 0x00027a00ff040b82 */ /* 0x000e240000000a00 */
[----:B0-----:R-:W-:-:S05]  /*a0d0*/  @P0 IMAD.HI.U32 R4, R3, R4, RZ ;  /* 0x0000000403040227 */ /* 0x001fca00078e00ff */
[----:B------:R-:W-:-:S07]  /*a0e0*/  @P0 SHF.R.U32.HI R3, RZ, R5, R4 ;  /* 0x00000005ff030219 */ /* 0x000fce0000011604 */
.L_x_1649:
[----:B------:R-:W-:Y:S05]  /*a0f0*/  BSYNC B0 ;  /* 0x0000000000007941 */ /* 0x000fea0003800000 */
.L_x_1647:
[----:B------:R-:W-:-:S05]  /*a100*/  IMAD R3, R3, R11, RZ ;  /* 0x0000000b03037224 */ /* 0x000fca00078e02ff */
[----:B------:R-:W-:-:S07]  /*a110*/  VIMNMX R0, R0, R3, !PT ;  /* 0x0000000300007248 */ /* 0x000fce0007fe0100 */
.L_x_1646:
[----:B------:R-:W-:Y:S01]  /*a120*/  SHF.R.S32.HI R3, RZ, 0x1f, R0 ;  /* 0x0000001fff037819 */ /* 0x000fe20000011400 */
[----:B------:R-:W-:Y:S01]  /*a130*/  IMAD.MOV.U32 R56, RZ, RZ, RZ ;  /* 0x000000ffff387224 */ /* 0x000fe200078e00ff */
[----:B------:R-:W-:Y:S01]  /*a140*/  PLOP3.LUT P0, PT, PT, PT, PT, 0x80, 0x0 ;  /* 0x000000000000781c */ /* 0x000fe20003f0f070 */
[----:B------:R-:W-:Y:S01]  /*a150*/  IMAD.MOV.U32 R54, RZ, RZ, RZ ;  /* 0x000000ffff367224 */ /* 0x000fe200078e00ff */
[----:B------:R-:W-:Y:S02]  /*a160*/  LEA.HI R3, R3, R0, RZ, 0x7 ;  /* 0x0000000003037211 */ /* 0x000fe400078f38ff */
[----:B------:R-:W-:Y:S02]  /*a170*/  CS2R R150, SRZ ;  /* 0x0000000000967805 */ /* 0x000fe4000001ff00 */
        /* <DEDUP_REMOVED lines=17> */
[----:B--2---:R-:W-:Y:S01]  /*a290*/  CS2R R28, SRZ ;  /* 0x00000000001c7805 */ /* 0x004fe2000001ff00 */
[----:B------:R-:W-:Y:S01]  /*a2a0*/  IMAD.MOV.U32 R25, RZ, RZ, RZ ;  /* 0x000000ffff197224 */ /* 0x000fe200078e00ff */
        /* <DEDUP_REMOVED lines=11> */
[----:B------:R-:W-:Y:S01]  /*a360*/  CS2R R40, SRZ ;  /* 0x0000000000287805 */ /* 0x000fe2000001ff00 */
[----:B------:R-:W-:Y:S01]  /*a370*/  IMAD.MOV.U32 R95, RZ, RZ, RZ ;  /* 0x000000ffff5f7224 */ /* 0x000fe200078e00ff */
[----:B------:R-:W-:Y:S01]  /*a380*/  CS2R R92, SRZ ;  /* 0x00000000005c7805 */ /* 0x000fe2000001ff00 */
[----:B------:R-:W-:Y:S02]  /*a390*/  IMAD.MOV.U32 R42, RZ, RZ, RZ ;  /* 0x000000ffff2a7224 */ /* 0x000fe400078e00ff */
[----:B------:R-:W-:-:S02]  /*a3a0*/  IMAD.MOV.U32 R44, RZ, RZ, RZ ;  /* 0x000000ffff2c7224 */ /* 0x000fc400078e00ff */
[----:B------:R-:W-:Y:S02]  /*a3b0*/  IMAD.MOV.U32 R51, RZ, RZ, RZ ;  /* 0x000000ffff337224 */ /* 0x000fe400078e00ff */
[----:B------:R-:W-:Y:S01]  /*a3c0*/  IMAD.MOV.U32 R90, RZ, RZ, RZ ;  /* 0x000000ffff5a7224 */ /* 0x000fe200078e00ff */
[----:B------:R-:W-:Y:S06]  /*a3d0*/  @!P1 BRA `(.L_x_1650) ;  /* 0x00000130004c9947 */ /* 0x000fec0003800000 */
[----:B------:R-:W-:-:S03]  /*a3e0*/  UMOV UR4, 0xffffffff ;  /* 0xffffffff00047882 */ /* 0x000fc60000000000 */
[----:B------:R-:W-:Y:S05]  /*a3f0*/  BRA.DIV UR4, `(.L_x_1651) ;  /* 0x000001d604607947 */ /* 0x000fea000b800000 */
[----:B------:R0:W1:Y:S02]  /*a400*/  SHFL.IDX PT, R184, R218, RZ, 0x1f ;  /* 0x00001fffdab87589 */ /* 0x00006400000e0000 */
.L_x_1964:
[----:B-1----:R-:W-:Y:S01]  /*a410*/  LEA.HI R0, R184, R184, RZ, 0x1 ;  /* 0x000000b8b8007211 */ /* 0x002fe200078f08ff */
[----:B------:R-:W-:-:S03]  /*a420*/  ULOP3.LUT UP0, URZ, UR42, 0x3ff, URZ, 0xc0, !UPT ;  /* 0x000003ff2a3f7892 */ /* 0x000fc6000f80c03f */
[----:B------:R-:W-:-:S03]  /*a430*/  LOP3.LUT R3, R0, 0x3e, RZ, 0xc0, !PT ;  /* 0x0000003e00037812 */ /* 0x000fc600078ec0ff */
[----:B------:R-:W-:Y:S02]  /*a440*/  PLOP3.LUT P0, PT, PT, PT, UP0, 0x80, 0x0 ;  /* 0x000000000000781c */ /* 0x000fe40003f0f008 */
[----:B------:R-:W-:-:S05]  /*a450*/  IMAD.IADD R3, R184, 0x1, -R3 ;  /* 0x00000001b8037824 */ /* 0x000fca00078e0a03 */
        /* <DEDUP_REMOVED lines=8> */
[----:B------:R1:W2:Y:S01]  /*a4e0*/  LDC.64 R14, c[0x4][R0] ;  /* 0x01000000000e7b82 */ /* 0x0002a20000000a00 */
        /* <DEDUP_REMOVED lines=8> */
[----:B-1----:R-:W-:-:S07]  /*a570*/  IMAD.MOV.U32 R13, RZ, RZ, RZ ;  /* 0x000000ffff0d7224 */ /* 0x002fce00078e00ff */
[----:B------:R-:W-:-:S07]  /*a580*/  LEPC R20, `(.L_x_1652) ;  /* 0x000000001014794e */ /* 0x000fce0000000000 */
[----:B0-2--5:R-:W-:Y:S05]  /*a590*/  CALL.ABS.NOINC R14 ;  /* 0x000000000e007343 */ /* 0x025fea0003c00000 */
.L_x_1652:
        /* <DEDUP_REMOVED lines=8> */
[----:B------:R1:W2:Y:S03]  /*a620*/  SYNCS.PHASECHK.TRANS64.TRYWAIT P0, [R16+URZ+0x22800], R3 ;  /* 0x02280003100075a7 */ /* 0x0002a6000800017f */
[----:B--2---:R-:W-:Y:S05]  /*a630*/  @!P0 NANOSLEEP.SYNCS 0x989680 ;  /* 0x009896800000895d */ /* 0x004fea0003900000 */
[----:B------:R-:W2:Y:S01]  /*a640*/  @!P0 SYNCS.PHASECHK.TRANS64 P0, [R16+URZ+0x22800], R3 ;  /* 0x02280003100085a7 */ /* 0x000ea2000800007f */
[----:B------:R-:W-:Y:S04]  /*a650*/  BSSY B0, `(.L_x_1654) ;  /* 0x0000006000007945 */ /* 0x000fe80003800000 */
[----:B--2---:R-:W-:Y:S05]  /*a660*/  @P0 BRA `(.L_x_1655) ;  /* 0x0000000000100947 */ /* 0x004fea0003800000 */
.L_x_1656:
[----:B--2---:R2:W3:Y:S02]  /*a670*/  SYNCS.PHASECHK.TRANS64.TRYWAIT P0, [R16+URZ+0x22800], R3 ;  /* 0x02280003100075a7 */ /* 0x0044e4000800017f */
[----:B---3--:R-:W-:Y:S05]  /*a680*/  @!P0 NANOSLEEP.SYNCS 0x989680 ;  /* 0x009896800000895d */ /* 0x008fea0003900000 */
[----:B------:R-:W3:Y:S02]  /*a690*/  @!P0 SYNCS.PHASECHK.TRANS64 P0, [R16+URZ+0x22800], R3 ;  /* 0x02280003100085a7 */ /* 0x000ee4000800007f */
[----:B---3--:R-:W-:Y:S05]  /*a6a0*/  @!P0 BRA `(.L_x_1656) ;  /* 0xfffffffc00f08947 */ /* 0x008fea000383ffff */
.L_x_1655:
[----:B------:R-:W-:Y:S05]  /*a6b0*/  BSYNC B0 ;  /* 0x0000000000007941 */ /* 0x000fea0003800000 */
.L_x_1654:
[----:B------:R-:W-:Y:S05]  /*a6c0*/  BRA `(.L_x_1657) ;  /* 0x0000006c009c7947 */ /* 0x000fea0003800000 */
.L_x_1653:
[----:B------:R-:W-:Y:S01]  /*a6d0*/  ULOP3.LUT UP0, URZ, UR42, 0x1bf, URZ, 0xc0, !UPT ;  /* 0x000001bf2a3f7892 */ /* 0x000fe2000f80c03f */
[----:B-----5:R-:W-:Y:S01]  /*a6e0*/  SHF.R.S32.HI R0, RZ, 0x1f, R24 ;  /* 0x0000001fff007819 */ /* 0x020fe20000011418 */
[----:B------:R-:W-:Y:S01]  /*a6f0*/  ULDC.64 UR4, c[0x0][0x3f8] ;  /* 0x0000fe0000047ab9 */ /* 0x000fe20000000a00 */
[----:B------:R-:W-:Y:S01]  /*a700*/  ULDC.64 UR6, c[0x0][0x408] ;  /* 0x0001020000067ab9 */ /* 0x000fe20000000a00 */
[----:B------:R-:W-:Y:S02]  /*a710*/  IMAD.WIDE.U32 R26, R24, UR4, RZ ;  /* 0x00000004181a7c25 */ /* 0x000fe4000f8e00ff */
[----:B------:R-:W-:Y:S02]  /*a720*/  PLOP3.LUT P0, PT, PT, PT, UP0, 0x80, 0x0 ;  /* 0x000000000000781c */ /* 0x000fe40003f0f008 */
[C---:B------:R-:W-:Y:S02]  /*a730*/  IMAD R3, R0.reuse, UR4, RZ ;  /* 0x0000000400037c24 */ /* 0x040fe4000f8e02ff */
[----:B------:R-:W-:-:S02]  /*a740*/  IMAD R5, R0, UR6, RZ ;  /* 0x0000000600057c24 */ /* 0x000fc4000f8e02ff */
[C---:B------:R-:W-:Y:S02]  /*a750*/  IMAD R3, R24.reuse, UR5, R3 ;  /* 0x0000000518037c24 */ /* 0x040fe4000f8e0203 */
[C---:B------:R-:W-:Y:S02]  /*a760*/  IMAD R5, R24.reuse, UR7, R5 ;  /* 0x0000000718057c24 */ /* 0x040fe4000f8e0205 */
[----:B------:R-:W-:-:S04]  /*a770*/  IMAD.WIDE.U32 R24, R24, UR6, RZ ;  /* 0x0000000618187c25 */ /* 0x000fc8000f8e00ff */
[----:B------:R-:W-:Y:S02]  /*a780*/  IMAD.IADD R29, R3, 0x1, R27 ;  /* 0x00000001031d7824 */ /* 0x000fe400078e021b */
[----:B------:R-:W-:Y:S01]  /*a790*/  IMAD.IADD R31, R5, 0x1, R25 ;  /* 0x00000001051f7824 */ /* 0x000fe200078e0219 */
        /* <DEDUP_REMOVED lines=16> */
[----:B0-2---:R-:W-:Y:S05]  /*a8a0*/  CALL.ABS.NOINC R14 ;  /* 0x000000000e007343 */ /* 0x005fea0003c00000 */
.L_x_1658:
[----:B------:R-:W-:Y:S01]  /*a8b0*/  ULDC.U8 UR4, c[0x0][0x410] ;  /* 0x0001040000047ab9 */ /* 0x000fe20000000000 */
[----:B------:R-:W-:Y:S01]  /*a8c0*/  BSSY B0, `(.L_x_1659) ;  /* 0x00006bf000007945 */ /* 0x000fe20003800000 */
[----:B------:R-:W-:Y:S01]  /*a8d0*/  ISETP.NE.AND P0, PT, RZ, UR4, PT ;  /* 0x00000004ff007c0c */ /* 0x000fe2000bf05270 */
[----:B------:R-:W-:-:S12]  /*a8e0*/  IMAD.IADD R10, R176, 0x1, R178 ;  /* 0x00000001b00a7824 */ /* 0x000fd800078e02b2 */
[----:B------:R-:W-:Y:S05]  /*a8f0*/  @!P0 BRA `(.L_x_1660) ;  /* 0x0000003400788947 */ /* 0x000fea0003800000 */
[----:B------:R-:W1:Y:S01]  /*a900*/  LDC R45, c[0x0][0x448] ;  /* 0x00011200ff2d7b82 */ /* 0x000e620000000800 */
[----:B------:R-:W-:Y:S01]  /*a910*/  ULDC.64 UR4, c[0x0][0x3f8] ;  /* 0x0000fe0000047ab9 */ /* 0x000fe20000000a00 */
[----:B------:R-:W-:Y:S01]  /*a920*/  IMAD.MOV.U32 R4, RZ, RZ, R26 ;  /* 0x000000ffff047224 */ /* 0x000fe200078e001a */
[----:B------:R-:W-:Y:S01]  /*a930*/  ULDC.64 UR6, c[0x0][0x408] ;  /* 0x0001020000067ab9 */ /* 0x000fe20000000a00 */
[----:B------:R-:W-:Y:S01]  /*a940*/  IMAD.MOV.U32 R6, RZ, RZ, R24 ;  /* 0x000000ffff067224 */ /* 0x000fe200078e0018 */
[----:B------:R-:W-:Y:S01]  /*a950*/  ULDC.64 UR8, c[0x0][0x400] ;  /* 0x0001000000087ab9 */ /* 0x000fe20000000a00 */
[----:B------:R-:W-:Y:S01]  /*a960*/  IMAD.MOV.U32 R7, RZ, RZ, R31 ;  /* 0x000000ffff077224 */ /* 0x000fe200078e001f */
[----:B-1----:R-:W-:-:S13]  /*a970*/  ISETP.NE.AND P0, PT, R45, 0x1, PT ;  /* 0x000000012d00780c */ /* 0x002fda0003f05270 */
[----:B------:R-:W1:Y:S08]  /*a980*/  @P0 LDC R3, c[0x0][0x44c] ;  /* 0x00011300ff030b82 */ /* 0x000e700000000800 */
[----:B------:R-:W2:Y:S01]  /*a990*/  @P0 LDC R5, c[0x0][0x450] ;  /* 0x00011400ff050b82 */ /* 0x000ea20000000800 */
[----:B-1----:R-:W-:-:S04]  /*a9a0*/  @P0 IMAD.HI.U32 R0, R10, R3, RZ ;  /* 0x000000030a000227 */ /* 0x002fc800078e00ff */
[----:B------:R-:W-:Y:S01]  /*a9b0*/  IMAD.MOV.U32 R3, RZ, RZ, R10 ;  /* 0x000000ffff037224 */ /* 0x000fe200078e000a */
[----:B--2---:R-:W-:Y:S01]  /*a9c0*/  @P0 SHF.R.U32.HI R3, RZ, R5, R0 ;  /* 0x00000005ff030219 */ /* 0x004fe20000011600 */
[----:B------:R-:W-:-:S03]  /*a9d0*/  IMAD.MOV.U32 R5, RZ, RZ, R29 ;  /* 0x000000ffff057224 */ /* 0x000fc600078e001d */
[----:B------:R-:W-:Y:S01]  /*a9e0*/  SHF.R.S32.HI R0, RZ, 0x1f, R3 ;  /* 0x0000001fff007819 */ /* 0x000fe20000011403 */
[----:B------:R-:W-:-:S04]  /*a9f0*/  IMAD.WIDE.U32 R4, R3, UR4, R4 ;  /* 0x0000000403047c25 */ /* 0x000fc8000f8e0004 */
[----:B------:R-:W-:Y:S02]  /*aa00*/  IMAD R8, R0, UR4, RZ ;  /* 0x0000000400087c24 */ /* 0x000fe4000f8e02ff */
[----:B------:R-:W-:-:S04]  /*aa10*/  IMAD.WIDE.U32 R6, R3, UR6, R6 ;  /* 0x0000000603067c25 */ /* 0x000fc8000f8e0006 */
[C---:B------:R-:W-:Y:S01]  /*aa20*/  IMAD R13, R3.reuse, UR5, R8 ;  /* 0x00000005030d7c24 */ /* 0x040fe2000f8e0208 */
[----:B------:R-:W-:Y:S01]  /*aa30*/  ULDC.64 UR4, c[0x0][0x3e8] ;  /* 0x0000fa0000047ab9 */ /* 0x000fe20000000a00 */
[----:B------:R-:W-:Y:S01]  /*aa40*/  IMAD R8, R0, UR6, RZ ;  /* 0x0000000600087c24 */ /* 0x000fe2000f8e02ff */
[----:B------:R-:W-:Y:S01]  /*aa50*/  IADD3 R0, P0, R4, UR4, RZ ;  /* 0x0000000404007c10 */ /* 0x000fe2000ff1e0ff */
[----:B------:R-:W-:Y:S01]  /*aa60*/  UMOV UR4, 0xffffffff ;  /* 0xffffffff00047882 */ /* 0x000fe20000000000 */
[----:B------:R-:W-:Y:S01]  /*aa70*/  IADD3 R4, P1, R6, UR8, RZ ;  /* 0x0000000806047c10 */ /* 0x000fe2000ff3e0ff */
[----:B------:R-:W-:Y:S01]  /*aa80*/  IMAD R3, R3, UR7, R8 ;  /* 0x0000000703037c24 */ /* 0x000fe2000f8e0208 */
[----:B------:R-:W-:-:S04]  /*aa90*/  IADD3.X R13, R5, UR5, R13, P0, !PT ;  /* 0x00000005050d7c10 */ /* 0x000fc800087fe40d */
[----:B------:R-:W-:Y:S01]  /*aaa0*/  IADD3.X R5, R7, UR9, R3, P1, !PT ;  /* 0x0000000907057c10 */ /* 0x000fe20008ffe403 */
[----:B------:R-:W-:Y:S06]  /*aab0*/  BRA.DIV UR4, `(.L_x_1661) ;  /* 0x000001ce04dc7947 */ /* 0x000fec000b800000 */
[----:B------:R1:W2:Y:S04]  /*aac0*/  SHFL.IDX PT, R3, R13, RZ, 0x1e1f ;  /* 0x001e1fff0d037589 */ /* 0x0002a800000e0000 */
[----:B------:R-:W3:Y:S04]  /*aad0*/  SHFL.IDX PT, R0, R0, RZ, 0x1e1f ;  /* 0x001e1fff00007589 */ /* 0x000ee800000e0000 */
[----:B------:R-:W4:Y:S04]  /*aae0*/  SHFL.IDX PT, R5, R5, RZ, 0x1e1f ;  /* 0x001e1fff05057589 */ /* 0x000f2800000e0000 */
[----:B------:R1:W0:Y:S02]  /*aaf0*/  SHFL.IDX PT, R14, R4, RZ, 0x1e1f ;  /* 0x001e1fff040e7589 */ /* 0x00022400000e0000 */
.L_x_1970:
[----:B------:R-:W-:Y:S01]  /*ab00*/  IMAD R45, R170, R45, RZ ;  /* 0x0000002daa2d7224 */ /* 0x000fe200078e02ff */
[----:B------:R-:W-:Y:S01]  /*ab10*/  BSSY B1, `(.L_x_1662) ;  /* 0x0000047000017945 */ /* 0x000fe20003800000 */
[----:B------:R-:W-:Y:S02]  /*ab20*/  CS2R R8, SRZ ;  /* 0x0000000000087805 */ /* 0x000fe4000001ff00 */
[----:B-1----:R-:W-:Y:S02]  /*ab30*/  CS2R R12, SRZ ;  /* 0x00000000000c7805 */ /* 0x002fe4000001ff00 */
        /* <DEDUP_REMOVED lines=12> */
[----:B------:R-:W-:Y:S01]  /*ac00*/  ULDC UR4, c[0x0][0x3f4] ;  /* 0x0000fd0000047ab9 */ /* 0x000fe20000000800 */
[----:B------:R-:W-:Y:S02]  /*ac10*/  CS2R R38, SRZ ;  /* 0x0000000000267805 */ /* 0x000fe4000001ff00 */
[----:B------:R-:W-:Y:S02]  /*ac20*/  ISETP.GE.AND P5, PT, R174, UR4, PT ;  /* 0x00000004ae007c0c */ /* 0x000fe4000bfa6270 */
[----:B------:R-:W-:Y:S02]  /*ac30*/  CS2R R36, SRZ ;  /* 0x0000000000247805 */ /* 0x000fe4000001ff00 */
[----:B------:R-:W-:Y:S02]  /*ac40*/  ISETP.GE.AND P2, PT, R190, UR4, PT ;  /* 0x00000004be007c0c */ /* 0x000fe4000bf46270 */
[----:B------:R-:W-:Y:S02]  /*ac50*/  CS2R R32, SRZ ;  /* 0x0000000000207805 */ /* 0x000fe4000001ff00 */
[----:B------:R-:W-:-:S05]  /*ac60*/  ISETP.GE.AND P3, PT, R189, UR4, PT ;  /* 0x00000004bd007c0c */ /* 0x000fca000bf66270 */
[----:B------:R-:W-:Y:S02]  /*ac70*/  @!P5 SHF.R.S32.HI R4, RZ, 0x1f, R174 ;  /* 0x0000001fff04d819 */ /* 0x000fe400000114ae */
[C---:B---3--:R-:W-:Y:S02]  /*ac80*/  @!P5 IADD3 R6, P0, R174.reuse, R0, RZ ;  /* 0x00000000ae06d210 */ /* 0x048fe40007f1e0ff */
[----:B0-----:R-:W-:Y:S02]  /*ac90*/  @!P5 IADD3 R8, P1, R174, R14, RZ ;  /* 0x0000000eae08d210 */ /* 0x001fe40007f3e0ff */
[----:B------:R-:W-:Y:S01]  /*aca0*/  @!P2 IADD3 R10, P4, R190, R0, RZ ;  /* 0x00000000be0aa210 */ /* 0x000fe20007f9e0ff */
[--C-:B--2---:R-:W-:Y:S02]  /*acb0*/  @!P5 IMAD.X R7, R3, 0x1, R4.reuse, P0 ;  /* 0x000000010307d824 */ /* 0x104fe400000e0604 */
[----:B----4-:R-:W-:Y:S01]  /*acc0*/  @!P5 IMAD.X R9, R5, 0x1, R4, P1 ;  /* 0x000000010509d824 */ /* 0x010fe200008e0604 */
[----:B------:R-:W-:Y:S01]  /*acd0*/  ISETP.GE.AND P1, PT, R192, UR4, PT ;  /* 0x00000004c0007c0c */ /* 0x000fe2000bf26270 */
[----:B------:R-:W-:Y:S01]  /*ace0*/  @!P2 IMAD.X R11, R3, 0x1, R214, P4 ;  /* 0x00000001030ba824 */ /* 0x000fe200020e06d6 */
[----:B------:R0:W5:Y:S01]  /*acf0*/  @!P5 LD.E.64 R38, desc[UR38][R6.64] ;  /* 0x000000260626d980 */ /* 0x000162000c101b00 */
[----:B------:R-:W-:-:S02]  /*ad00*/  @!P2 IADD3 R12, P0, R190, R14, RZ ;  /* 0x0000000ebe0ca210 */ /* 0x000fc40007f1e0ff */
[C---:B------:R-:W-:Y:S01]  /*ad10*/  @!P3 IADD3 R20, P4, R189.reuse, R0, RZ ;  /* 0x00000000bd14b210 */ /* 0x040fe20007f9e0ff */
[----:B------:R-:W5:Y:S01]  /*ad20*/  @!P5 LD.E.64 R36, desc[UR38][R8.64] ;  /* 0x000000260824d980 */ /* 0x000f62000c101b00 */
[----:B------:R-:W-:Y:S02]  /*ad30*/  @!P3 IADD3 R40, P5, R189, R14, RZ ;  /* 0x0000000ebd28b210 */ /* 0x000fe40007fbe0ff */
[----:B------:R-:W-:Y:S02]  /*ad40*/  CS2R R34, SRZ ;  /* 0x0000000000227805 */ /* 0x000fe4000001ff00 */
[----:B------:R-:W-:Y:S01]  /*ad50*/  CS2R R28, SRZ ;  /* 0x00000000001c7805 */ /* 0x000fe2000001ff00 */
[----:B------:R-:W-:Y:S01]  /*ad60*/  @!P2 IMAD.X R13, R5, 0x1, R214, P0 ;  /* 0x00000001050da824 */ /* 0x000fe200000e06d6 */
[----:B------:R-:W-:Y:S01]  /*ad70*/  CS2R R30, SRZ ;  /* 0x00000000001e7805 */ /* 0x000fe2000001ff00 */
[--C-:B------:R-:W-:Y:S01]  /*ad80*/  @!P3 IMAD.X R21, R3, 0x1, R213.reuse, P4 ;  /* 0x000000010315b824 */ /* 0x100fe200020e06d5 */
[----:B------:R-:W5:Y:S01]  /*ad90*/  @!P2 LD.E.64 R32, desc[UR38][R10.64] ;  /* 0x000000260a20a980 */ /* 0x000f62000c101b00 */
[----:B------:R-:W-:Y:S01]  /*ada0*/  @!P3 IMAD.X R41, R5, 0x1, R213, P5 ;  /* 0x000000010529b824 */ /* 0x000fe200028e06d5 */
[----:B------:R-:W-:-:S02]  /*adb0*/  ISETP.GE.AND P0, PT, R191, UR4, PT ;  /* 0x00000004bf007c0c */ /* 0x000fc4000bf06270 */
[----:B------:R1:W5:Y:S01]  /*adc0*/  @!P2 LD.E.64 R34, desc[UR38][R12.64] ;  /* 0x000000260c22a980 */ /* 0x000362000c101b00 */
[----:B------:R-:W-:Y:S02]  /*add0*/  ISETP.GE.AND P2, PT, R193, UR4, PT ;  /* 0x00000004c1007c0c */ /* 0x000fe4000bf46270 */
[C---:B------:R-:W-:Y:S01]  /*ade0*/  @!P1 IADD3 R42, P4, R192.reuse, R14, RZ ;  /* 0x0000000ec02a9210 */ /* 0x040fe20007f9e0ff */
[----:B------:R2:W5:Y:S04]  /*adf0*/  @!P3 LD.E.64 R28, desc[UR38][R20.64] ;  /* 0x00000026141cb980 */ /* 0x000568000c101b00 */
[----:B------:R3:W5:Y:S01]  /*ae00*/  @!P3 LD.E.64 R30, desc[UR38][R40.64] ;  /* 0x00000026281eb980 */ /* 0x000762000c101b00 */
[----:B0-----:R-:W-:Y:S02]  /*ae10*/  @!P1 IADD3 R6, P3, R192, R0, RZ ;  /* 0x00000000c0069210 */ /* 0x001fe40007f7e0ff */
[----:B------:R-:W-:-:S02]  /*ae20*/  CS2R R24, SRZ ;  /* 0x0000000000187805 */ /* 0x000fc4000001ff00 */
[----:B------:R-:W-:Y:S01]  /*ae30*/  CS2R R26, SRZ ;  /* 0x00000000001a7805 */ /* 0x000fe2000001ff00 */
[--C-:B------:R-:W-:Y:S01]  /*ae40*/  @!P1 IMAD.X R43, R5, 0x1, R212.reuse, P4 ;  /* 0x00000001052b9824 */ /* 0x100fe200020e06d4 */
[-C--:B------:R-:W-:Y:S01]  /*ae50*/  @!P0 IADD3 R46, P5, R191, R0.reuse, RZ ;  /* 0x00000000bf2e8210 */ /* 0x080fe20007fbe0ff */
[----:B------:R-:W-:Y:S01]  /*ae60*/  @!P1 IMAD.X R7, R3, 0x1, R212, P3 ;  /* 0x0000000103079824 */ /* 0x000fe200018e06d4 */
[----:B------:R-:W-:Y:S02]  /*ae70*/  @!P2 IADD3 R48, P3, R193, R0, RZ ;  /* 0x00000000c130a210 */ /* 0x000fe40007f7e0ff */
[----:B-1----:R-:W-:Y:S01]  /*ae80*/  CS2R R12, SRZ ;  /* 0x00000000000c7805 */ /* 0x002fe2000001ff00 */
[----:B------:R1:W5:Y:S01]  /*ae90*/  @!P1 LD.E.64 R26, desc[UR38][R42.64] ;  /* 0x000000262a1a9980 */ /* 0x000362000c101b00 */
[----:B--2---:R-:W-:Y:S02]  /*aea0*/  CS2R R20, SRZ ;  /* 0x0000000000147805 */ /* 0x004fe4000001ff00 */
[----:B------:R-:W-:-:S02]  /*aeb0*/  CS2R R8, SRZ ;  /* 0x0000000000087805 */ /* 0x000fc4000001ff00 */
[----:B------:R-:W-:Y:S01]  /*aec0*/  CS2R R10, SRZ ;  /* 0x00000000000a7805 */ /* 0x000fe2000001ff00 */
[----:B------:R1:W5:Y:S01]  /*aed0*/  @!P1 LD.E.64 R24, desc[UR38][R6.64] ;  /* 0x0000002606189980 */ /* 0x000362000c101b00 */
[-C--:B---3--:R-:W-:Y:S01]  /*aee0*/  @!P0 IADD3 R40, P1, R191, R14.reuse, RZ ;  /* 0x0000000ebf288210 */ /* 0x088fe20007f3e0ff */
[--C-:B------:R-:W-:Y:S01]  /*aef0*/  @!P0 IMAD.X R47, R3, 0x1, R211.reuse, P5 ;  /* 0x00000001032f8824 */ /* 0x100fe200028e06d3 */
[----:B------:R-:W-:Y:S01]  /*af00*/  @!P2 IADD3 R14, P4, R193, R14, RZ ;  /* 0x0000000ec10ea210 */ /* 0x000fe20007f9e0ff */
[--C-:B------:R-:W-:Y:S02]  /*af10*/  @!P2 IMAD.X R49, R3, 0x1, R210.reuse, P3 ;  /* 0x000000010331a824 */ /* 0x100fe400018e06d2 */
[C---:B------:R-:W-:Y:S01]  /*af20*/  @!P0 IMAD.X R41, R5.reuse, 0x1, R211, P1 ;  /* 0x0000000105298824 */ /* 0x040fe200008e06d3 */
[----:B------:R1:W5:Y:S01]  /*af30*/  @!P0 LD.E.64 R12, desc[UR38][R46.64] ;  /* 0x000000262e0c8980 */ /* 0x000362000c101b00 */
[----:B------:R-:W-:-:S03]  /*af40*/  @!P2 IMAD.X R15, R5, 0x1, R210, P4 ;  /* 0x00000001050fa824 */ /* 0x000fc600020e06d2 */
[----:B------:R1:W5:Y:S04]  /*af50*/  @!P0 LD.E.64 R20, desc[UR38][R40.64] ;  /* 0x0000002628148980 */ /* 0x000368000c101b00 */
[----:B------:R1:W5:Y:S04]  /*af60*/  @!P2 LD.E.64 R8, desc[UR38][R48.64] ;  /* 0x000000263008a980 */ /* 0x000368000c101b00 */
[----:B------:R1:W5:Y:S02]  /*af70*/  @!P2 LD.E.64 R10, desc[UR38][R14.64] ;  /* 0x000000260e0aa980 */ /* 0x000364000c101b00 */
.L_x_1663:
[----:B------:R-:W-:Y:S05]  /*af80*/  BSYNC B1 ;  /* 0x0000000000017941 */ /* 0x000fea0003800000 */
.L_x_1662:
[----:B------:R-:W-:Y:S01]  /*af90*/  ULEA.HI UR4, UR37, UR37, URZ, 0x1 ;  /* 0x0000002525047291 */ /* 0x000fe2000f8f083f */
[----:B--2---:R-:W-:Y:S01]  /*afa0*/  VIADDMNMX R3, R45, -R178, 0x80, PT ;  /* 0x000000802d037446 */ /* 0x004fe200038009b2 */
[----:B------:R-:W-:Y:S02]  /*afb0*/  BSSY B1, `(.L_x_1664) ;  /* 0x0000008000017945 */ /* 0x000fe40003800000 */
[----:B------:R-:W-:Y:S01]  /*afc0*/  ULOP3.LUT UR4, UR4, 0xfffffffe, URZ, 0xc0, !UPT ;  /* 0xfffffffe04047892 */ /* 0x000fe2000f8ec03f */
[----:B------:R-:W-:-:S03]  /*afd0*/  ISETP.GE.AND P1, PT, R176, R3, PT ;  /* 0x00000003b000720c */ /* 0x000fc60003f26270 */
[----:B------:R-:W-:-:S06]  /*afe0*/  UIADD3 UR4, UR37, -UR4, URZ ;  /* 0x8000000425047290 */ /* 0x000fcc000fffe03f */
[----:B----4-:R-:W-:-:S05]  /*aff0*/  IMAD.U32 R5, RZ, RZ, UR4 ;  /* 0x00000004ff057e24 */ /* 0x010fca000f8e00ff */
[----:B------:R-:W-:-:S04]  /*b000*/  SHF.L.U32 R5, R5, 0x1f, RZ ;  /* 0x0000001f05057819 */ /* 0x000fc800000006ff */
[----:B------:R-:W2:Y:S02]  /*b010*/  SYNCS.PHASECHK.TRANS64.TRYWAIT P0, [R16+URZ+0x22800], R5 ;  /* 0x02280005100075a7 */ /* 0x000ea4000800017f */
[----:B--2---:R-:W-:Y:S05]  /*b020*/  @!P0 BRA `(.L_x_1665) ;  /* 0x000001c800ec8947 */ /* 0x004fea0003800000 */
.L_x_1971:
[----:B------:R-:W-:Y:S05]  /*b030*/  BSYNC B1 ;  /* 0x0000000000017941 */ /* 0x000fea0003800000 */
.L_x_1664:
[----:B------:R-:W-:Y:S05]  /*b040*/  @P1 BRA `(.L_x_1666) ;  /* 0x0000006400181947 */ /* 0x000fea0003800000 */
[----:B---3--:R-:W3:Y:S01]  /*b050*/  LDC R0, c[0x0][0x3f4] ;  /* 0x0000fd00ff007b82 */ /* 0x008ee20000000800 */
[----:B------:R-:W-:Y:S01]  /*b060*/  BSSY B1, `(.L_x_1667) ;  /* 0x000007f000017945 */ /* 0x000fe20003800000 */
[-C--:B---3--:R-:W-:Y:S02]  /*b070*/  ISETP.GE.AND P0, PT, R174, R0.reuse, PT ;  /* 0x00000000ae00720c */ /* 0x088fe40003f06270 */
[-C--:B------:R-:W-:Y:S02]  /*b080*/  ISETP.GE.AND P1, PT, R190, R0.reuse, PT ;  /* 0x00000000be00720c */ /* 0x080fe40003f26270 */
[-C--:B------:R-:W-:Y:S02]  /*b090*/  ISETP.GE.AND P2, PT, R189, R0.reuse, PT ;  /* 0x00000000bd00720c */ /* 0x080fe40003f46270 */
[-C--:B------:R-:W-:Y:S02]  /*b0a0*/  ISETP.GE.AND P3, PT, R192, R0.reuse, PT ;  /* 0x00000000c000720c */ /* 0x080fe40003f66270 */
[----:B------:R-:W-:-:S02]  /*b0b0*/  ISETP.GE.AND P4, PT, R191, R0, PT ;  /* 0x00000000bf00720c */ /* 0x000fc40003f86270 */
[----:B------:R-:W-:Y:S01]  /*b0c0*/  ISETP.GE.AND P5, PT, R193, R0, PT ;  /* 0x00000000c100720c */ /* 0x000fe20003fa6270 */
[----:B------:R-:W-:Y:S02]  /*b0d0*/  IMAD.IADD R0, R16, 0x1, R199 ;  /* 0x0000000110007824 */ /* 0x000fe400078e02c7 */
[----:B------:R-:W-:Y:S10]  /*b0e0*/  @P0 BRA `(.L_x_1668) ;  /* 0x0000000400d80947 */ /* 0x000ff40003800000 */
[----:B-12---:R-:W1:Y:S01]  /*b0f0*/  LDS.128 R4, [R0+0x10400] ;  /* 0x0104000000047984 */ /* 0x006e620000000c00 */
[----:B0----5:R-:W-:Y:S02]  /*b100*/  SHF.R.U32.HI R14, RZ, 0x8, R38 ;  /* 0x00000008ff0e7819 */ /* 0x021fe40000011626 */
        /* <DEDUP_REMOVED lines=24> */
[----:B-1----:R-:W-:-:S02]  /*b290*/  F2FP.F16.E4M3.UNPACK_B R3, R6.H1 ;  /* 0x00000006ff03723e */ /* 0x002fc400030006ff */
[----:B------:R-:W-:Y:S02]  /*b2a0*/  F2FP.F16.E4M3.UNPACK_B R42, R45 ;  /* 0x0000002dff2a723e */ /* 0x000fe400020006ff */
[----:B------:R-:W-:Y:S01]  /*b2b0*/  F2FP.F16.E4M3.UNPACK_B R39, R41 ;  /* 0x00000029ff27723e */ /* 0x000fe200020006ff */
[----:B------:R-:W-:Y:S01]  /*b2c0*/  HADD2.F32 R14, -RZ, R3.H1_H1 ;  /* 0x30000003ff0e7230 */ /* 0x000fe20000004100 */
[--C-:B------:R-:W-:Y:S01]  /*b2d0*/  LOP3.LUT R43, R43, 0xff0000, R36.reuse, 0xf8, !PT ;  /* 0x00ff00002b2b7812 */ /* 0x100fe200078ef824 */
[--C-:B------:R-:W-:Y:S01]  /*b2e0*/  HADD2.F32 R46, -RZ, R42.reuse.H1_H1 ;  /* 0x3000002aff2e7230 */ /* 0x100fe20000004100 */
[----:B------:R-:W-:Y:S01]  /*b2f0*/  F2FP.F16.E4M3.UNPACK_B R6, R6 ;  /* 0x00000006ff06723e */ /* 0x000fe200020006ff */
[----:B------:R-:W-:Y:S01]  /*b300*/  HADD2.F32 R40, -RZ, R39.H1_H1 ;  /* 0x30000027ff287230 */ /* 0x000fe20000004100 */
[----:B------:R-:W-:Y:S01]  /*b310*/  LOP3.LUT R43, R43, 0xff000000, R36, 0xf8, !PT ;  /* 0xff0000002b2b7812 */ /* 0x000fe200078ef824 */
[----:B------:R-:W-:Y:S01]  /*b320*/  HADD2.F32 R42, -RZ, R42.H0_H0 ;  /* 0x2000002aff2a7230 */ /* 0x000fe20000004100 */
[----:B------:R-:W-:Y:S01]  /*b330*/  LOP3.LUT R38, R15, 0xff000000, R38, 0xf8, !PT ;  /* 0xff0000000f267812 */ /* 0x000fe200078ef826 */
[C---:B------:R-:W-:Y:S01]  /*b340*/  FMUL.FTZ R48, R14.reuse, R46 ;  /* 0x0000002e0e307220 */ /* 0x040fe20000410000 */
[-C--:B------:R-:W-:Y:S01]  /*b350*/  F2FP.F16.E4M3.UNPACK_B R36, R7.reuse ;  /* 0x00000007ff24723e */ /* 0x080fe200020006ff */
[----:B------:R-:W-:Y:S01]  /*b360*/  FMUL.FTZ R47, R14, R40 ;  /* 0x000000280e2f7220 */ /* 0x000fe20000410000 */
[----:B------:R-:W-:Y:S01]  /*b370*/  F2FP.F16.E4M3.UNPACK_B R37, R7.H1 ;  /* 0x00000007ff25723e */ /* 0x000fe200030006ff */
[----:B------:R-:W-:Y:S01]  /*b380*/  HADD2.F32 R15, -RZ, R3.H0_H0 ;  /* 0x20000003ff0f7230 */ /* 0x000fe20000004100 */
[-C--:B------:R-:W-:Y:S01]  /*b390*/  F2FP.F16.E4M3.UNPACK_B R7, R5.reuse ;  /* 0x00000005ff07723e */ /* 0x080fe200020006ff */
[----:B------:R-:W-:Y:S01]  /*b3a0*/  HADD2.F32 R39, -RZ, R39.H0_H0 ;  /* 0x20000027ff277230 */ /* 0x000fe20000004100 */
[----:B------:R-:W-:Y:S01]  /*b3b0*/  F2FP.F16.E4M3.UNPACK_B R14, R5.H1 ;  /* 0x00000005ff0e723e */ /* 0x000fe200030006ff */
[----:B------:R-:W-:-:S02]  /*b3c0*/  HADD2.F32 R5, -RZ, R6.H1_H1 ;  /* 0x30000006ff057230 */ /* 0x000fc40000004100 */
[C---:B------:R-:W-:Y:S01]  /*b3d0*/  FFMA.FTZ R48, R15.reuse, R40, -R48 ;  /* 0x000000280f307223 */ /* 0x040fe20000010830 */
        /* <DEDUP_REMOVED lines=71> */
.L_x_1668:
[----:B------:R-:W-:Y:S05]  /*b850*/  BSYNC B1 ;  /* 0x0000000000017941 */ /* 0x000fea0003800000 */
.L_x_1667:
[----:B------:R-:W-:Y:S04]  /*b860*/  BSSY B1, `(.L_x_1669) ;  /* 0x000007c000017945 */ /* 0x000fe80003800000 */
[----:B------:R-:W-:Y:S05]  /*b870*/  @P1 BRA `(.L_x_1670) ;  /* 0x0000000400e81947 */ /* 0x000fea0003800000 */
[----:B-123--:R-:W1:Y:S01]  /*b880*/  LDS.128 R4, [R206] ;  /* 0x00000000ce047984 */ /* 0x00ee620000000c00 */
        /* <DEDUP_REMOVED lines=13> */
[----:B0-----:R-:W-:Y:S02]  /*b960*/  LOP3.LUT R14, R32, 0xff, RZ, 0xc0, !PT ;  /* 0x000000ff200e7812 */ /* 0x001fe400078ec0ff */
        /* <DEDUP_REMOVED lines=17> */
[-C--:B-1----:R-:W-:Y:S02]  /*ba80*/  F2FP.F16.E4M3.UNPACK_B R3, R6.reuse.H1 ;  /* 0x00000006ff03723e */ /* 0x082fe400030006ff */
        /* <DEDUP_REMOVED lines=89> */
.L_x_1670:
[----:B------:R-:W-:Y:S05]  /*c020*/  BSYNC B1 ;  /* 0x0000000000017941 */ /* 0x000fea0003800000 */
.L_x_1669:
[----:B------:R-:W-:Y:S04]  /*c030*/  BSSY B1, `(.L_x_1671) ;  /* 0x0000078000017945 */ /* 0x000fe80003800000 */
[----:B------:R-:W-:Y:S05]  /*c040*/  @P2 BRA `(.L_x_1672) ;  /* 0x0000000400d82947 */ /* 0x000fea0003800000 */
[----:B-1234-:R-:W1:Y:S01]  /*c050*/  LDS.128 R4, [R0+0x12400] ;  /* 0x0124000000047984 */ /* 0x01ee620000000c00 */
        /* <DEDUP_REMOVED lines=117> */
.L_x_1672:
[----:B------:R-:W-:Y:S05]  /*c7b0*/  BSYNC B1 ;  /* 0x0000000000017941 */ /* 0x000fea0003800000 */
.L_x_1671:
[----:B------:R-:W-:Y:S04]  /*c7c0*/  BSSY B1, `(.L_x_1673) ;  /* 0x000007c000017945 */ /* 0x000fe80003800000 */
[----:B------:R-:W-:Y:S05]  /*c7d0*/  @P3 BRA `(.L_x_1674) ;  /* 0x0000000400e83947 */ /* 0x000fea0003800000 */
[----:B01234-:R-:W0:Y:S01]  /*c7e0*/  LDS.128 R4, [R206+0x2000] ;  /* 0x00200000ce047984 */ /* 0x01fe220000000c00 */
        /* <DEDUP_REMOVED lines=13> */
[----:B------:R-:W-:Y:S02]  /*c8c0*/  LOP3.LUT R14, R24, 0xff, RZ, 0xc0, !PT ;  /* 0x000000ff180e7812 */ /* 0x000fe400078ec0ff */
        /* <DEDUP_REMOVED lines=107> */
.L_x_1674:
[----:B------:R-:W-:Y:S05]  /*cf80*/  BSYNC B1 ;  /* 0x0000000000017941 */ /* 0x000fea0003800000 */
.L_x_1673:
[----:B------:R-:W-:Y:S04]  /*cf90*/  BSSY B1, `(.L_x_1675) ;  /* 0x0000078000017945 */ /* 0x000fe80003800000 */
[----:B------:R-:W-:Y:S05]  /*cfa0*/  @P4 BRA `(.L_x_1676) ;  /* 0x0000000400d84947 */ /* 0x000fea0003800000 */
[----:B01234-:R-:W0:Y:S01]  /*cfb0*/  LDS.128 R4, [R0+0x14400] ;  /* 0x0144000000047984 */ /* 0x01fe220000000c00 */
[----:B-----5:R-:W-:Y:S02]  /*cfc0*/  SHF.R.U32.HI R14, RZ, 0x8, R12 ;  /* 0x00000008ff0e7819 */ /* 0x020fe4000001160c */
        /* <DEDUP_REMOVED lines=116> */
.L_x_1676:
[----:B------:R-:W-:Y:S05]  /*d710*/  BSYNC B1 ;  /* 0x0000000000017941 */ /* 0x000fea0003800000 */
.L_x_1675:
[----:B------:R-:W-:Y:S05]  /*d720*/  @P5 BRA `(.L_x_1666) ;  /* 0x0000003c00605947 */ /* 0x000fea0003800000 */
[----:B01234-:R-:W0:Y:S01]  /*d730*/  LDS.128 R4, [R206+0x4000] ;  /* 0x00400000ce047984 */ /* 0x01fe220000000c00 */
[----:B-----5:R-:W-:Y:S02]  /*d740*/  SHF.R.U32.HI R12, RZ, 0x8, R9 ;  /* 0x00000008ff0c7819 */ /* 0x020fe40000011609 */
[----:B------:R-:W-:Y:S02]  /*d750*/  SHF.R.U32.HI R20, RZ, 0x8, R11 ;  /* 0x00000008ff147819 */ /* 0x000fe4000001160b */
[----:B------:R-:W-:Y:S02]  /*d760*/  LOP3.LUT R13, R9, 0xff, RZ, 0xc0, !PT ;  /* 0x000000ff090d7812 */ /* 0x000fe400078ec0ff */
[----:B------:R-:W-:Y:S02]  /*d770*/  LOP3.LUT R21, R11, 0xff, RZ, 0xc0, !PT ;  /* 0x000000ff0b157812 */ /* 0x000fe400078ec0ff */
[----:B------:R-:W-:Y:S02]  /*d780*/  LOP3.LUT R12, R12, 0xff, RZ, 0xc0, !PT ;  /* 0x000000ff0c0c7812 */ /* 0x000fe400078ec0ff */
[----:B------:R-:W-:-:S02]  /*d790*/  LOP3.LUT R20, R20, 0xff, RZ, 0xc0, !PT ;  /* 0x000000ff14147812 */ /* 0x000fc400078ec0ff */
[----:B------:R-:W-:Y:S02]  /*d7a0*/  SHF.R.U32.HI R0, RZ, 0x8, R8 ;  /* 0x00000008ff007819 */ /* 0x000fe40000011608 */
[----:B------:R-:W-:Y:S02]  /*d7b0*/  SHF.R.U32.HI R14, RZ, 0x8, R10 ;  /* 0x00000008ff0e7819 */ /* 0x000fe4000001160a */
        /* <DEDUP_REMOVED lines=114> */
.L_x_1660:
[----:B------:R-:W1:Y:S01]  /*dee0*/  LDC R25, c[0x0][0x448] ;  /* 0x00011200ff197b82 */ /* 0x000e620000000800 */
[----:B------:R-:W-:Y:S01]  /*def0*/  IMAD.MOV.U32 R9, RZ, RZ, R10 ;  /* 0x000000ffff097224 */ /* 0x000fe200078e000a */
[----:B------:R-:W-:Y:S01]  /*df00*/  ULDC.64 UR4, c[0x0][0x3f8] ;  /* 0x0000fe0000047ab9 */ /* 0x000fe20000000a00 */
[----:B------:R-:W-:Y:S01]  /*df10*/  IMAD.MOV.U32 R6, RZ, RZ, R24 ;  /* 0x000000ffff067224 */ /* 0x000fe200078e0018 */
[----:B------:R-:W-:Y:S01]  /*df20*/  ULDC.64 UR6, c[0x0][0x408] ;  /* 0x0001020000067ab9 */ /* 0x000fe20000000a00 */
[----:B------:R-:W-:Y:S01]  /*df30*/  IMAD.MOV.U32 R7, RZ, RZ, R31 ;  /* 0x000000ffff077224 */ /* 0x000fe200078e001f */
[----:B------:R-:W-:Y:S01]  /*df40*/  ULDC.64 UR8, c[0x0][0x400] ;  /* 0x0001000000087ab9 */ /* 0x000fe20000000a00 */
[----:B------:R-:W-:Y:S02]  /*df50*/  IMAD.MOV.U32 R4, RZ, RZ, R26 ;  /* 0x000000ffff047224 */ /* 0x000fe400078e001a */
[----:B------:R-:W-:Y:S01]  /*df60*/  IMAD.MOV.U32 R5, RZ, RZ, R29 ;  /* 0x000000ffff057224 */ /* 0x000fe200078e001d */
[----:B-1----:R-:W-:-:S13]  /*df70*/  ISETP.NE.AND P0, PT, R25, 0x1, PT ;  /* 0x000000011900780c */ /* 0x002fda0003f05270 */
[----:B------:R-:W1:Y:S08]  /*df80*/  @P0 LDC R3, c[0x0][0x44c] ;  /* 0x00011300ff030b82 */ /* 0x000e700000000800 */
[----:B------:R-:W2:Y:S01]  /*df90*/  @P0 LDC R0, c[0x0][0x450] ;  /* 0x00011400ff000b82 */ /* 0x000ea20000000800 */
[----:B-1----:R-:W-:-:S05]  /*dfa0*/  @P0 IMAD.HI.U32 R3, R10, R3, RZ ;  /* 0x000000030a030227 */ /* 0x002fca00078e00ff */
[----:B--2---:R-:W-:-:S04]  /*dfb0*/  @P0 SHF.R.U32.HI R9, RZ, R0, R3 ;  /* 0x00000000ff090219 */ /* 0x004fc80000011603 */
[----:B------:R-:W-:Y:S01]  /*dfc0*/  SHF.R.S32.HI R0, RZ, 0x1f, R9 ;  /* 0x0000001fff007819 */ /* 0x000fe20000011409 */
[----:B------:R-:W-:-:S04]  /*dfd0*/  IMAD.WIDE.U32 R6, R9, UR6, R6 ;  /* 0x0000000609067c25 */ /* 0x000fc8000f8e0006 */
[----:B------:R-:W-:Y:S01]  /*dfe0*/  IMAD R8, R0, UR4, RZ ;  /* 0x0000000400087c24 */ /* 0x000fe2000f8e02ff */
[----:B------:R-:W-:Y:S01]  /*dff0*/  IADD3 R21, P1, R6, UR8, RZ ;  /* 0x0000000806157c10 */ /* 0x000fe2000ff3e0ff */
[----:B------:R-:W-:-:S04]  /*e000*/  IMAD.WIDE.U32 R4, R9, UR4, R4 ;  /* 0x0000000409047c25 */ /* 0x000fc8000f8e0004 */
[----:B------:R-:W-:Y:S02]  /*e010*/  IMAD R0, R0, UR6, RZ ;  /* 0x0000000600007c24 */ /* 0x000fe4000f8e02ff */
[C---:B------:R-:W-:Y:S01]  /*e020*/  IMAD R13, R9.reuse, UR5, R8 ;  /* 0x00000005090d7c24 */ /* 0x040fe2000f8e0208 */
[----:B------:R-:W-:Y:S01]  /*e030*/  ULDC.64 UR4, c[0x0][0x3e8] ;  /* 0x0000fa0000047ab9 */ /* 0x000fe20000000a00 */
[----:B------:R-:W-:Y:S01]  /*e040*/  IMAD R6, R9, UR7, R0 ;  /* 0x0000000709067c24 */ /* 0x000fe2000f8e0200 */
[----:B------:R-:W-:Y:S01]  /*e050*/  IADD3 R3, P0, R4, UR4, RZ ;  /* 0x0000000404037c10 */ /* 0x000fe2000ff1e0ff */
[----:B------:R-:W-:-:S03]  /*e060*/  UMOV UR4, 0xffffffff ;  /* 0xffffffff00047882 */ /* 0x000fc60000000000 */
[----:B------:R-:W-:Y:S02]  /*e070*/  IADD3.X R13, R5, UR5, R13, P0, !PT ;  /* 0x00000005050d7c10 */ /* 0x000fe400087fe40d */
[----:B------:R-:W-:Y:S01]  /*e080*/  IADD3.X R20, R7, UR9, R6, P1, !PT ;  /* 0x0000000907147c10 */ /* 0x000fe20008ffe406 */
[----:B------:R-:W-:Y:S06]  /*e090*/  BRA.DIV UR4, `(.L_x_1677) ;  /* 0x0000019a04e47947 */ /* 0x000fec000b800000 */
[----:B------:R1:W2:Y:S04]  /*e0a0*/  SHFL.IDX PT, R0, R13, RZ, 0x1e1f ;  /* 0x001e1fff0d007589 */ /* 0x0002a800000e0000 */
[----:B------:R-:W3:Y:S04]  /*e0b0*/  SHFL.IDX PT, R3, R3, RZ, 0x1e1f ;  /* 0x001e1fff03037589 */ /* 0x000ee800000e0000 */
[----:B------:R-:W4:Y:S04]  /*e0c0*/  SHFL.IDX PT, R20, R20, RZ, 0x1e1f ;  /* 0x001e1fff14147589 */ /* 0x000f2800000e0000 */
[----:B-1----:R-:W0:Y:S02]  /*e0d0*/  SHFL.IDX PT, R21, R21, RZ, 0x1e1f ;  /* 0x001e1fff15157589 */ /* 0x002e2400000e0000 */
.L_x_1977:
[----:B------:R-:W-:Y:S01]  /*e0e0*/  IMAD R45, R170, R25, RZ ;  /* 0x00000019aa2d7224 */ /* 0x000fe200078e02ff */
        /* <DEDUP_REMOVED lines=17> */
[C---:B------:R-:W-:Y:S01]  /*e200*/  VIADD R5, R18.reuse, 0x40 ;  /* 0x0000004012057836 */ /* 0x040fe20000000000 */
[----:B------:R-:W-:Y:S02]  /*e210*/  ISETP.GE.AND P2, PT, R18, UR4, PT ;  /* 0x0000000412007c0c */ /* 0x000fe4000bf46270 */
[----:B------:R-:W-:Y:S02]  /*e220*/  CS2R R24, SRZ ;  /* 0x0000000000187805 */ /* 0x000fe4000001ff00 */
[----:B------:R-:W-:Y:S02]  /*e230*/  ISETP.GE.AND P1, PT, R4, UR4, PT ;  /* 0x0000000404007c0c */ /* 0x000fe4000bf26270 */
[----:B------:R-:W-:Y:S02]  /*e240*/  CS2R R26, SRZ ;  /* 0x00000000001a7805 */ /* 0x000fe4000001ff00 */
[----:B------:R-:W-:-:S02]  /*e250*/  ISETP.GE.AND P0, PT, R5, UR4, PT ;  /* 0x0000000405007c0c */ /* 0x000fc4000bf06270 */
[----:B------:R-:W-:Y:S02]  /*e260*/  CS2R R6, SRZ ;  /* 0x0000000000067805 */ /* 0x000fe4000001ff00 */
[----:B------:R-:W-:Y:S02]  /*e270*/  CS2R R28, SRZ ;  /* 0x00000000001c7805 */ /* 0x000fe4000001ff00 */
[----:B------:R-:W-:Y:S02]  /*e280*/  CS2R R30, SRZ ;  /* 0x00000000001e7805 */ /* 0x000fe4000001ff00 */
[----:B------:R-:W-:Y:S02]  /*e290*/  @!P2 SHF.R.S32.HI R5, RZ, 0x1f, R18 ;  /* 0x0000001fff05a819 */ /* 0x000fe40000011412 */
[C---:B---3--:R-:W-:Y:S01]  /*e2a0*/  @!P2 IADD3 R36, P3, R18.reuse, R3, RZ ;  /* 0x000000031224a210 */ /* 0x048fe20007f7e0ff */
[----:B------:R-:W-:Y:S01]  /*e2b0*/  @!P1 IMAD.SHL.U32 R42, R179, 0x10, RZ ;  /* 0x00000010b32a9824 */ /* 0x000fe200078e00ff */
[----:B0-----:R-:W-:Y:S01]  /*e2c0*/  @!P2 IADD3 R38, P4, R18, R21, RZ ;  /* 0x000000151226a210 */ /* 0x001fe20007f9e0ff */
[----:B------:R-:W-:-:S02]  /*e2d0*/  @!P0 IMAD.SHL.U32 R48, R180, 0x10, RZ ;  /* 0x00000010b4308824 */ /* 0x000fc400078e00ff */
[--C-:B--2---:R-:W-:Y:S01]  /*e2e0*/  @!P2 IMAD.X R37, R0, 0x1, R5.reuse, P3 ;  /* 0x000000010025a824 */ /* 0x104fe200018e0605 */
[----:B------:R-:W-:Y:S01]  /*e2f0*/  @!P1 IADD3 R40, P5, R42, R3, RZ ;  /* 0x000000032a289210 */ /* 0x000fe20007fbe0ff */
[----:B----4-:R-:W-:Y:S01]  /*e300*/  @!P2 IMAD.X R39, R20, 0x1, R5, P4 ;  /* 0x000000011427a824 */ /* 0x010fe200020e0605 */
[----:B------:R-:W-:Y:S02]  /*e310*/  @!P1 SHF.R.S32.HI R5, RZ, 0x1f, R42 ;  /* 0x0000001fff059819 */ /* 0x000fe4000001142a */
[----:B------:R-:W-:Y:S02]  /*e320*/  @!P1 IADD3 R42, P4, R42, R21, RZ ;  /* 0x000000152a2a9210 */ /* 0x000fe40007f9e0ff */
[----:B------:R-:W-:Y:S02]  /*e330*/  CS2R R8, SRZ ;  /* 0x0000000000087805 */ /* 0x000fe4000001ff00 */
[----:B------:R-:W-:Y:S01]  /*e340*/  @!P0 IADD3 R46, P3, R48, R3, RZ ;  /* 0x00000003302e8210 */ /* 0x000fe20007f7e0ff */
[--C-:B------:R-:W-:Y:S01]  /*e350*/  @!P1 IMAD.X R41, R0, 0x1, R5.reuse, P5 ;  /* 0x0000000100299824 */ /* 0x100fe200028e0605 */
[----:B------:R-:W-:Y:S01]  /*e360*/  @!P0 SHF.R.S32.HI R3, RZ, 0x1f, R48 ;  /* 0x0000001fff038819 */ /* 0x000fe20000011430 */
[----:B------:R-:W-:Y:S01]  /*e370*/  @!P1 IMAD.X R43, R20, 0x1, R5, P4 ;  /* 0x00000001142b9824 */ /* 0x000fe200020e0605 */
[----:B------:R-:W-:-:S02]  /*e380*/  @!P0 IADD3 R48, P5, R48, R21, RZ ;  /* 0x0000001530308210 */ /* 0x000fc40007fbe0ff */
[----:B------:R-:W-:Y:S02]  /*e390*/  CS2R R4, SRZ ;  /* 0x0000000000047805 */ /* 0x000fe4000001ff00 */
[----:B------:R-:W-:Y:S02]  /*e3a0*/  CS2R R10, SRZ ;  /* 0x00000000000a7805 */ /* 0x000fe4000001ff00 */
[----:B------:R-:W-:Y:S02]  /*e3b0*/  CS2R R32, SRZ ;  /* 0x0000000000207805 */ /* 0x000fe4000001ff00 */
[----:B------:R-:W-:Y:S02]  /*e3c0*/  CS2R R34, SRZ ;  /* 0x0000000000227805 */ /* 0x000fe4000001ff00 */
[----:B------:R-:W-:Y:S02]  /*e3d0*/  CS2R R12, SRZ ;  /* 0x00000000000c7805 */ /* 0x000fe4000001ff00 */
[----:B------:R-:W-:Y:S01]  /*e3e0*/  CS2R R14, SRZ ;  /* 0x00000000000e7805 */ /* 0x000fe2000001ff00 */
[--C-:B------:R-:W-:Y:S01]  /*e3f0*/  @!P0 IMAD.X R47, R0, 0x1, R3.reuse, P3 ;  /* 0x00000001002f8824 */ /* 0x100fe200018e0603 */
[----:B------:R1:W5:Y:S01]  /*e400*/  @!P2 LD.E.128 R24, desc[UR38][R36.64] ;  /* 0x000000262418a980 */ /* 0x000362000c101d00 */
[----:B------:R-:W-:-:S03]  /*e410*/  @!P0 IMAD.X R49, R20, 0x1, R3, P5 ;  /* 0x0000000114318824 */ /* 0x000fc600028e0603 */
[----:B------:R1:W5:Y:S04]  /*e420*/  @!P2 LD.E.128 R4, desc[UR38][R38.64] ;  /* 0x000000262604a980 */ /* 0x000368000c101d00 */
[----:B------:R1:W5:Y:S04]  /*e430*/  @!P1 LD.E.128 R28, desc[UR38][R40.64] ;  /* 0x00000026281c9980 */ /* 0x000368000c101d00 */
[----:B------:R1:W5:Y:S04]  /*e440*/  @!P1 LD.E.128 R8, desc[UR38][R42.64] ;  /* 0x000000262a089980 */ /* 0x000368000c101d00 */
[----:B------:R1:W5:Y:S04]  /*e450*/  @!P0 LD.E.128 R32, desc[UR38][R46.64] ;  /* 0x000000262e208980 */ /* 0x000368000c101d00 */
[----:B------:R1:W5:Y:S02]  /*e460*/  @!P0 LD.E.128 R12, desc[UR38][R48.64] ;  /* 0x00000026300c8980 */ /* 0x000364000c101d00 */
.L_x_1679:
[----:B------:R-:W-:Y:S05]  /*e470*/  BSYNC B1 ;  /* 0x0000000000017941 */ /* 0x000fea0003800000 */
.L_x_1678:
[----:B------:R-:W-:Y:S01]  /*e480*/  ULEA.HI UR4, UR37, UR37, URZ, 0x1 ;  /* 0x0000002525047291 */ /* 0x000fe2000f8f083f */
[----:B---3--:R-:W-:Y:S01]  /*e490*/  VIADDMNMX R3, R45, -R178, 0x80, PT ;  /* 0x000000802d037446 */ /* 0x008fe200038009b2 */
[----:B------:R-:W-:Y:S02]  /*e4a0*/  BSSY B1, `(.L_x_1680) ;  /* 0x0000008000017945 */ /* 0x000fe40003800000 */
[----:B------:R-:W-:Y:S01]  /*e4b0*/  ULOP3.LUT UR4, UR4, 0xfffffffe, URZ, 0xc0, !UPT ;  /* 0xfffffffe04047892 */ /* 0x000fe2000f8ec03f */
[----:B------:R-:W-:-:S03]  /*e4c0*/  ISETP.GE.AND P1, PT, R176, R3, PT ;  /* 0x00000003b000720c */ /* 0x000fc60003f26270 */
[----:B------:R-:W-:-:S06]  /*e4d0*/  UIADD3 UR4, UR37, -UR4, URZ ;  /* 0x8000000425047290 */ /* 0x000fcc000fffe03f */
[----:B0-----:R-:W-:-:S05]  /*e4e0*/  IMAD.U32 R21, RZ, RZ, UR4 ;  /* 0x00000004ff157e24 */ /* 0x001fca000f8e00ff */
[----:B------:R-:W-:-:S04]  /*e4f0*/  SHF.L.U32 R21, R21, 0x1f, RZ ;  /* 0x0000001f15157819 */ /* 0x000fc800000006ff */
[----:B------:R-:W0:Y:S02]  /*e500*/  SYNCS.PHASECHK.TRANS64.TRYWAIT P0, [R16+URZ+0x22800], R21 ;  /* 0x02280015100075a7 */ /* 0x000e24000800017f */
[----:B0-----:R-:W-:Y:S05]  /*e510*/  @!P0 BRA `(.L_x_1681) ;  /* 0x0000019800348947 */ /* 0x001fea0003800000 */
.L_x_1978:
[----:B------:R-:W-:Y:S05]  /*e520*/  BSYNC B1 ;  /* 0x0000000000017941 */ /* 0x000fea0003800000 */
.L_x_1680:
[----:B------:R-:W-:Y:S05]  /*e530*/  @P1 BRA `(.L_x_1666) ;  /* 0x0000002c00dc1947 */ /* 0x000fea0003800000 */
[----:B------:R-:W3:Y:S01]  /*e540*/  LDC R3, c[0x0][0x3f4] ;  /* 0x0000fd00ff037b82 */ /* 0x000ee20000000800 */
[C---:B--2---:R-:W-:Y:S01]  /*e550*/  VIADD R0, R18.reuse, 0x20 ;  /* 0x0000002012007836 */ /* 0x044fe20000000000 */
[----:B------:R-:W-:Y:S01]  /*e560*/  BSSY B1, `(.L_x_1682) ;  /* 0x00000fc000017945 */ /* 0x000fe20003800000 */
[C---:B----4-:R-:W-:Y:S01]  /*e570*/  VIADD R20, R18.reuse, 0x40 ;  /* 0x0000004012147836 */ /* 0x050fe20000000000 */
[-C--:B---3--:R-:W-:Y:S02]  /*e580*/  ISETP.GE.AND P0, PT, R18, R3.reuse, PT ;  /* 0x000000031200720c */ /* 0x088fe40003f06270 */
[-C--:B------:R-:W-:Y:S02]  /*e590*/  ISETP.GE.AND P1, PT, R0, R3.reuse, PT ;  /* 0x000000030000720c */ /* 0x080fe40003f26270 */
[----:B------:R-:W-:-:S09]  /*e5a0*/  ISETP.GE.AND P2, PT, R20, R3, PT ;  /* 0x000000031400720c */ /* 0x000fd20003f46270 */
[----:B------:R-:W-:Y:S05]  /*e5b0*/  @P0 BRA `(.L_x_1683) ;  /* 0x0000000c00d80947 */ /* 0x000fea0003800000 */
[----:B-----5:R-:W-:Y:S02]  /*e5c0*/  SHF.R.U32.HI R0, RZ, 0x8, R24 ;  /* 0x00000008ff007819 */ /* 0x020fe40000011618 */
[----:B------:R-:W-:Y:S02]  /*e5d0*/  LOP3.LUT R20, R24, 0xff, RZ, 0xc0, !PT ;  /* 0x000000ff18147812 */ /* 0x000fe400078ec0ff */
[----:B0-----:R-:W-:Y:S02]  /*e5e0*/  LOP3.LUT R21, R0, 0xff, RZ, 0xc0, !PT ;  /* 0x000000ff00157812 */ /* 0x001fe400078ec0ff */
[----:B------:R-:W-:Y:S02]  /*e5f0*/  LEA.HI R0, R3, R208, RZ, 0x1c ;  /* 0x000000d003007211 */ /* 0x000fe400078fe0ff */
[----:B------:R-:W-:Y:S02]  /*e600*/  PRMT R45, R21, 0x7604, R20 ;  /* 0x00007604152d7816 */ /* 0x000fe40000000014 */
[----:B------:R-:W-:-:S02]  /*e610*/  SHF.R.S32.HI R21, RZ, 0x1f, R0 ;  /* 0x0000001fff157819 */ /* 0x000fc40000011400 */
[----:B-1----:R-:W-:Y:S02]  /*e620*/  SHF.R.U32.HI R37, RZ, 0x8, R25 ;  /* 0x00000008ff257819 */ /* 0x002fe40000011619 */
[----:B------:R-:W-:Y:S01]  /*e630*/  LEA.HI R20, R21, R0, RZ, 0x2 ;  /* 0x0000000015147211 */ /* 0x000fe200078f10ff */
[----:B------:R-:W-:Y:S01]  /*e640*/  IMAD.SHL.U32 R0, R0, 0x10, RZ ;  /* 0x0000001000007824 */ /* 0x000fe200078e00ff */
[----:B------:R-:W-:Y:S02]  /*e650*/  SHF.R.U32.HI R39, RZ, 0x8, R26 ;  /* 0x00000008ff277819 */ /* 0x000fe4000001161a */
[----:B------:R-:W-:Y:S01]  /*e660*/  LOP3.LUT R36, R25, 0xff, RZ, 0xc0, !PT ;  /* 0x000000ff19247812 */ /* 0x000fe200078ec0ff */
[----:B------:R-:W-:Y:S01]  /*e670*/  IMAD.SHL.U32 R20, R20, 0x800, RZ ;  /* 0x0000080014147824 */ /* 0x000fe200078e00ff */
[----:B------:R-:W-:Y:S02]  /*e680*/  LOP3.LUT R21, R181, 0x30, R0, 0xf8, !PT ;  /* 0x00000030b5157812 */ /* 0x000fe400078ef800 */
[----:B------:R-:W-:-:S02]  /*e690*/  LOP3.LUT R38, R26, 0xff, RZ, 0xc0, !PT ;  /* 0x000000ff1a267812 */ /* 0x000fc400078ec0ff */
[----:B------:R-:W-:Y:S02]  /*e6a0*/  LOP3.LUT R21, R21, R182, RZ, 0x3c, !PT ;  /* 0x000000b615157212 */ /* 0x000fe400078e3cff */
[----:B------:R-:W-:Y:S02]  /*e6b0*/  LOP3.LUT R20, R20, 0xffffe000, RZ, 0xc0, !PT ;  /* 0xffffe00014147812 */ /* 0x000fe400078ec0ff */
[----:B------:R-:W-:Y:S02]  /*e6c0*/  LOP3.LUT R37, R37, 0xff, RZ, 0xc0, !PT ;  /* 0x000000ff25257812 */ /* 0x000fe400078ec0ff */
[----:B------:R-:W-:Y:S02]  /*e6d0*/  LOP3.LUT R39, R39, 0xff, RZ, 0xc0, !PT ;  /* 0x000000ff27277812 */ /* 0x000fe400078ec0ff */
[----:B------:R-:W-:Y:S02]  /*e6e0*/  IADD3 R21, R21, R183, R20 ;  /* 0x000000b715157210 */ /* 0x000fe40007ffe014 */
[----:B------:R-:W-:-:S02]  /*e6f0*/  PRMT R46, R37, 0x7604, R36 ;  /* 0x00007604252e7816 */ /* 0x000fc40000000024 */
[----:B------:R-:W-:Y:S01]  /*e700*/  PRMT R47, R39, 0x7604, R38 ;  /* 0x00007604272f7816 */ /* 0x000fe20000000026 */
[----:B------:R-:W-:Y:S01]  /*e710*/  IMAD.IADD R0, R16, 0x1, R21 ;  /* 0x0000000110007824 */ /* 0x000fe200078e0215 */
[----:B------:R-:W-:Y:S02]  /*e720*/  SHF.R.U32.HI R37, RZ, 0x8, R27 ;  /* 0x00000008ff257819 */ /* 0x000fe4000001161b */
[----:B------:R-:W-:Y:S02]  /*e730*/  SHF.R.U32.HI R39, RZ, 0x8, R4 ;  /* 0x00000008ff277819 */ /* 0x000fe40000011604 */
[----:B------:R-:W-:Y:S02]  /*e740*/  SHF.R.U32.HI R40, RZ, 0x8, R5 ;  /* 0x00000008ff287819 */ /* 0x000fe40000011605 */
[----:B------:R-:W-:Y:S02]  /*e750*/  LOP3.LUT R36, R27, 0xff, RZ, 0xc0, !PT ;  /* 0x000000ff1b247812 */ /* 0x000fe400078ec0ff */
[----:B------:R-:W-:-:S02]  /*e760*/  LOP3.LUT R38, R4, 0xff, RZ, 0xc0, !PT ;  /* 0x000000ff04267812 */ /* 0x000fc400078ec0ff */
[----:B------:R-:W-:Y:S02]  /*e770*/  LOP3.LUT R37, R37, 0xff, RZ, 0xc0, !PT ;  /* 0x000000ff25257812 */ /* 0x000fe400078ec0ff */
[----:B------:R-:W-:Y:S02]  /*e780*/  LOP3.LUT R39, R39, 0xff, RZ, 0xc0, !PT ;  /* 0x000000ff27277812 */ /* 0x000fe400078ec0ff */
[----:B------:R-:W-:Y:S02]  /*e790*/  LOP3.LUT R21, R40, 0xff, RZ, 0xc0, !PT ;  /* 0x000000ff28157812 */ /* 0x000fe400078ec0ff */
[----:B------:R-:W0:Y:S01]  /*e7a0*/  LDS.128 R40, [R0+0x10400] ;  /* 0x0104000000287984 */ /* 0x000e220000000c00 */
[----:B------:R-:W-:Y:S02]  /*e7b0*/  PRMT R48, R37, 0x7604, R36 ;  /* 0x0000760425307816 */ /* 0x000fe40000000024 */
[----:B------:R-:W-:Y:S02]  /*e7c0*/  PRMT R53, R39, 0x7604, R38 ;  /* 0x0000760427357816 */ /* 0x000fe40000000026 */
[----:B------:R-:W1:Y:S01]  /*e7d0*/  LDS.128 R36, [R217+0x10400] ;  /* 0x01040000d9247984 */ /* 0x000e620000000c00 */
[----:B------:R-:W-:-:S02]  /*e7e0*/  SHF.R.U32.HI R52, RZ, 0x8, R7 ;  /* 0x00000008ff347819 */ /* 0x000fc40000011607 */
[----:B------:R-:W-:Y:S02]  /*e7f0*/  SHF.R.U32.HI R50, RZ, 0x8, R6 ;  /* 0x00000008ff327819 */ /* 0x000fe40000011606 */
        /* <DEDUP_REMOVED lines=16> */
[----:B------:R-:W-:Y:S01]  /*e900*/  LOP3.LUT R21, R46, 0xff0000, R21, 0xf8, !PT ;  /* 0x00ff00002e157812 */ /* 0x000fe200078ef815 */
[----:B------:R-:W-:Y:S01]  /*e910*/  IMAD.U32 R59, R59, 0x10000, RZ ;  /* 0x000100003b3b7824 */ /* 0x000fe200078e00ff */
        /* <DEDUP_REMOVED lines=10> */
[----:B------:R-:W-:Y:S02]  /*e9c0*/  F2FP.F16.E4M3.UNPACK_B R27, R55 ;  /* 0x00000037ff1b723e */ /* 0x000fe400020006ff */
[----:B0-----:R-:W-:Y:S02]  /*e9d0*/  F2FP.F16.E4M3.UNPACK_B R24, R41 ;  /* 0x00000029ff18723e */ /* 0x001fe400020006ff */
[----:B------:R-:W-:Y:S01]  /*e9e0*/  F2FP.F16.E4M3.UNPACK_B R26, R52 ;  /* 0x00000034ff1a723e */ /* 0x000fe200020006ff */
[----:B------:R-:W-:Y:S01]  /*e9f0*/  HADD2.F32 R58, -RZ, R27.H0_H0 ;  /* 0x2000001bff3a7230 */ /* 0x000fe20000004100 */
[----:B------:R-:W-:Y:S01]  /*ea00*/  LOP3.LUT R56, R21, 0xff000000, R4, 0xf8, !PT ;  /* 0xff00000015387812 */ /* 0x000fe200078ef804 */
[----:B------:R-:W-:Y:S01]  /*ea10*/  HADD2.F32 R5, -RZ, R24.H0_H0 ;  /* 0x20000018ff057230 */ /* 0x000fe20000004100 */
[----:B-1----:R-:W-:Y:S01]  /*ea20*/  F2FP.F16.E4M3.UNPACK_B R21, R37 ;  /* 0x00000025ff15723e */ /* 0x002fe200020006ff */
[----:B------:R-:W-:Y:S01]  /*ea30*/  HADD2.F32 R54, -RZ, R26.H0_H0 ;  /* 0x2000001aff367230 */ /* 0x000fe20000004100 */
[----:B------:R-:W-:Y:S01]  /*ea40*/  LOP3.LUT R57, R57, 0xff0000, R6, 0xf8, !PT ;  /* 0x00ff000039397812 */ /* 0x000fe200078ef806 */
[----:B------:R-:W-:Y:S01]  /*ea50*/  HADD2.F32 R24, -RZ, R24.H1_H1 ;  /* 0x30000018ff187230 */ /* 0x000fe20000004100 */
[----:B------:R-:W-:Y:S01]  /*ea60*/  F2FP.F16.E4M3.UNPACK_B R47, R41.H1 ;  /* 0x00000029ff2f723e */ /* 0x000fe200030006ff */
[--C-:B------:R-:W-:Y:S01]  /*ea70*/  HADD2.F32 R25, -RZ, R21.reuse.H0_H0 ;  /* 0x20000015ff197230 */ /* 0x100fe20000004100 */
[-C--:B------:R-:W-:Y:S01]  /*ea80*/  F2FP.F16.E4M3.UNPACK_B R49, R43.reuse ;  /* 0x0000002bff31723e */ /* 0x080fe200020006ff */
[----:B------:R-:W-:Y:S01]  /*ea90*/  HADD2.F32 R21, -RZ, R21.H1_H1 ;  /* 0x30000015ff157230 */ /* 0x000fe20000004100 */
[----:B------:R-:W-:-:S02]  /*eaa0*/  F2FP.F16.E4M3.UNPACK_B R50, R43.H1 ;  /* 0x0000002bff32723e */ /* 0x000fc400030006ff */
[-C--:B------:R-:W-:Y:S02]  /*eab0*/  F2FP.F16.E4M3.UNPACK_B R41, R40.reuse ;  /* 0x00000028ff29723e */ /* 0x080fe400020006ff */
[----:B------:R-:W-:Y:S01]  /*eac0*/  F2FP.F16.E4M3.UNPACK_B R43, R40.H1 ;  /* 0x00000028ff2b723e */ /* 0x000fe200030006ff */
[----:B------:R-:W-:Y:S01]  /*ead0*/  FMUL.FTZ R40, R5, R58 ;  /* 0x0000003a05287220 */ /* 0x000fe20000410000 */
[----:B------:R-:W-:Y:S01]  /*eae0*/  LOP3.LUT R6, R57, 0xff000000, R6, 0xf8, !PT ;  /* 0xff00000039067812 */ /* 0x000fe200078ef806 */
[-C--:B------:R-:W-:Y:S01]  /*eaf0*/  FMUL.FTZ R57, R5, R54.reuse ;  /* 0x0000003605397220 */ /* 0x080fe20000410000 */
[----:B------:R-:W-:Y:S01]  /*eb00*/  F2FP.F16.E4M3.UNPACK_B R55, R55.H1 ;  /* 0x00000037ff37723e */ /* 0x000fe200030006ff */
[C---:B------:R-:W-:Y:S01]  /*eb10*/  FFMA.FTZ R5, R25.reuse, R54, -R40 ;  /* 0x0000003619057223 */ /* 0x040fe20000010828 */
[----:B------:R-:W-:Y:S01]  /*eb20*/  F2FP.F16.E4M3.UNPACK_B R52, R52.H1 ;  /* 0x00000034ff34723e */ /* 0x000fe200030006ff */
[----:B------:R-:W-:Y:S01]  /*eb30*/  FFMA.FTZ R25, R25, R58, R57 ;  /* 0x0000003a19197223 */ /* 0x000fe20000010039 */
[----:B------:R-:W-:Y:S01]  /*eb40*/  LOP3.LUT R59, R59, 0xff000000, R7, 0xf8, !PT ;  /* 0xff0000003b3b7812 */ /* 0x000fe200078ef807 */
[----:B------:R-:W-:Y:S01]  /*eb50*/  HADD2.F32 R40, -RZ, R26.H1_H1 ;  /* 0x3000001aff287230 */ /* 0x000fe20000004100 */
[----:B------:R-:W-:Y:S01]  /*eb60*/  F2FP.F16.E4M3.UNPACK_B R45, R37.H1 ;  /* 0x00000025ff2d723e */ /* 0x000fe200030006ff */
[----:B------:R-:W-:Y:S01]  /*eb70*/  HADD2.F32 R54, -RZ, R27.H1_H1 ;  /* 0x3000001bff367230 */ /* 0x000fe20000004100 */
[-C--:B------:R-:W-:Y:S01]  /*eb80*/  F2FP.F16.E4M3.UNPACK_B R7, R42.reuse ;  /* 0x0000002aff07723e */ /* 0x080fe200020006ff */
[----:B------:R-:W-:Y:S01]  /*eb90*/  HADD2.F32 R57, -RZ, R55.H0_H0 ;  /* 0x20000037ff397230 */ /* 0x000fe20000004100 */
[----:B------:R-:W-:Y:S01]  /*eba0*/  F2FP.F16.E4M3.UNPACK_B R48, R42.H1 ;  /* 0x0000002aff30723e */ /* 0x000fe200030006ff */
[----:B------:R-:W-:-:S02]  /*ebb0*/  HADD2.F32 R26, -RZ, R47.H0_H0 ;  /* 0x2000002fff1a7230 */ /* 0x000fc40000004100 */
[C---:B------:R-:W-:Y:S01]  /*ebc0*/  FMUL.FTZ R58, R24.reuse, R54 ;  /* 0x00000036183a7220 */ /* 0x040fe20000410000 */
[----:B------:R-:W-:Y:S02]  /*ebd0*/  HADD2.F32 R42, -RZ, R52.H0_H0 ;  /* 0x20000034ff2a7230 */ /* 0x000fe40000004100 */
[-C--:B------:R-:W-:Y:S01]  /*ebe0*/  FMUL.FTZ R61, R24, R40.reuse ;  /* 0x00000028183d7220 */ /* 0x080fe20000410000 */
[----:B------:R-:W-:Y:S02]  /*ebf0*/  HADD2.F32 R27, -RZ, R45.H0_H0 ;  /* 0x2000002dff1b7230 */ /* 0x000fe40000004100 */
[C---:B------:R-:W-:Y:S01]  /*ec00*/  FMUL.FTZ R60, R26.reuse, R57 ;  /* 0x000000391a3c7220 */ /* 0x040fe20000410000 */
[C---:B------:R-:W-:Y:S01]  /*ec10*/  FFMA.FTZ R24, R21.reuse, R40, -R58 ;  /* 0x0000002815187223 */ /* 0x040fe2000001083a */
[----:B------:R-:W-:Y:S01]  /*ec20*/  FMUL.FTZ R62, R26, R42 ;  /* 0x0000002a1a3e7220 */ /* 0x000fe20000410000 */
[----:B------:R-:W-:Y:S01]  /*ec30*/  FFMA.FTZ R26, R21, R54, R61 ;  /* 0x00000036151a7223 */ /* 0x000fe2000001003d */
[C---:B------:R-:W-:Y:S01]  /*ec40*/  FFMA.FTZ R21, R27.reuse, R42, -R60 ;  /* 0x0000002a1b157223 */ /* 0x040fe2000001083c */
[----:B------:R-:W-:Y:S01]  /*ec50*/  F2FP.F16.E4M3.UNPACK_B R54, R53 ;  /* 0x00000035ff36723e */ /* 0x000fe200020006ff */
[----:B------:R-:W-:Y:S01]  /*ec60*/  FFMA.FTZ R27, R27, R57, R62 ;  /* 0x000000391b1b7223 */ /* 0x000fe2000001003e */
[----:B------:R-:W-:Y:S01]  /*ec70*/  F2FP.F16.E4M3.UNPACK_B R57, R59 ;  /* 0x0000003bff39723e */ /* 0x000fe200020006ff */
[----:B------:R-:W-:Y:S01]  /*ec80*/  HADD2.F32 R58, -RZ, R55.H1_H1 ;  /* 0x30000037ff3a7230 */ /* 0x000fe20000004100 */
[----:B------:R-:W-:Y:S01]  /*ec90*/  F2FP.F16.E4M3.UNPACK_B R46, R39 ;  /* 0x00000027ff2e723e */ /* 0x000fe200020006ff */
[----:B------:R-:W-:Y:S01]  /*eca0*/  HADD2.F32 R47, -RZ, R47.H1_H1 ;  /* 0x3000002fff2f7230 */ /* 0x000fe20000004100 */
[----:B------:R-:W-:Y:S01]  /*ecb0*/  F2FP.F16.E4M3.UNPACK_B R59, R59.H1 ;  /* 0x0000003bff3b723e */ /* 0x000fe200030006ff */
[----:B------:R-:W-:Y:S01]  /*ecc0*/  HADD2.F32 R61, -RZ, R57.H0_H0 ;  /* 0x20000039ff3d7230 */ /* 0x000fe20000004100 */
[----:B------:R-:W-:Y:S01]  /*ecd0*/  F2FP.F16.E4M3.UNPACK_B R53, R53.H1 ;  /* 0x00000035ff35723e */ /* 0x000fe200030006ff */
[----:B------:R-:W-:-:S02]  /*ece0*/  HADD2.F32 R42, -RZ, R49.H0_H0 ;  /* 0x20000031ff2a7230 */ /* 0x000fc40000004100 */
[C---:B------:R-:W-:Y:S01]  /*ecf0*/  FMUL.FTZ R60, R47.reuse, R58 ;  /* 0x0000003a2f3c7220 */ /* 0x040fe20000410000 */
[----:B------:R-:W-:Y:S01]  /*ed00*/  HADD2.F32 R52, -RZ, R52.H1_H1 ;  /* 0x30000034ff347230 */ /* 0x000fe20000004100 */
[----:B------:R-:W-:Y:S01]  /*ed10*/  F2FP.F16.E4M3.UNPACK_B R39, R39.H1 ;  /* 0x00000027ff27723e */ /* 0x000fe200030006ff */
[----:B------:R-:W-:Y:S02]  /*ed20*/  HADD2.F32 R55, -RZ, R54.H0_H0 ;  /* 0x20000036ff377230 */ /* 0x000fe40000004100 */
[C---:B------:R-:W-:Y:S01]  /*ed30*/  FMUL.FTZ R63, R42.reuse, R61 ;  /* 0x0000003d2a3f7220 */ /* 0x040fe20000410000 */
[----:B------:R-:W-:Y:S02]  /*ed40*/  HADD2.F32 R45, -RZ, R45.H1_H1 ;  /* 0x3000002dff2d7230 */ /* 0x000fe40000004100 */
[----:B------:R-:W-:Y:S01]  /*ed50*/  FMUL.FTZ R47, R47, R52 ;  /* 0x000000342f2f7220 */ /* 0x000fe20000410000 */
[----:B------:R-:W-:Y:S02]  /*ed60*/  HADD2.F32 R40, -RZ, R46.H0_H0 ;  /* 0x2000002eff287230 */ /* 0x000fe40000004100 */
[----:B------:R-:W-:Y:S01]  /*ed70*/  FMUL.FTZ R42, R42, R55 ;  /* 0x000000372a2a7220 */ /* 0x000fe20000410000 */
[----:B------:R-:W-:-:S02]  /*ed80*/  HADD2.F32 R54, -RZ, R54.H1_H1 ;  /* 0x30000036ff367230 */ /* 0x000fc40000004100 */
[C---:B------:R-:W-:Y:S01]  /*ed90*/  FFMA.FTZ R58, R45.reuse, R58, R47 ;  /* 0x0000003a2d3a7223 */ /* 0x040fe2000001002f */
[----:B------:R-:W-:Y:S02]  /*eda0*/  HADD2.F32 R57, -RZ, R57.H1_H1 ;  /* 0x30000039ff397230 */ /* 0x000fe40000004100 */
[C---:B------:R-:W-:Y:S01]  /*edb0*/  FFMA.FTZ R61, R40.reuse, R61, R42 ;  /* 0x0000003d283d7223 */ /* 0x040fe2000001002a */
[----:B------:R-:W-:Y:S02]  /*edc0*/  HADD2.F32 R49, -RZ, R49.H1_H1 ;  /* 0x30000031ff317230 */ /* 0x000fe40000004100 */
[----:B------:R-:W-:Y:S01]  /*edd0*/  FFMA.FTZ R60, R45, R52, -R60 ;  /* 0x000000342d3c7223 */ /* 0x000fe2000001083c */
[----:B------:R-:W-:Y:S02]  /*ede0*/  HADD2.F32 R47, -RZ, R59.H0_H0 ;  /* 0x2000003bff2f7230 */ /* 0x000fe40000004100 */
[----:B------:R-:W-:Y:S01]  /*edf0*/  FFMA.FTZ R63, R40, R55, -R63 ;  /* 0x00000037283f7223 */ /* 0x000fe2000001083f */
        /* <DEDUP_REMOVED lines=8> */
[----:B------:R-:W-:Y:S01]  /*ee80*/  F2FP.F16.E4M3.UNPACK_B R37, R36 ;  /* 0x00000024ff25723e */ /* 0x000fe200020006ff */
[----:B------:R-:W-:Y:S01]  /*ee90*/  FFMA.FTZ R64, R46, R57, R52 ;  /* 0x000000392e407223 */ /* 0x000fe20000010034 */
[----:B------:R-:W-:-:S02]  /*eea0*/  HADD2.F32 R53, -RZ, R53.H1_H1 ;  /* 0x30000035ff357230 */ /* 0x000fc40000004100 */
[C---:B------:R-:W-:Y:S01]  /*eeb0*/  FFMA.FTZ R65, R40.reuse, R47, R42 ;  /* 0x0000002f28417223 */ /* 0x040fe2000001002a */
[----:B------:R-:W-:Y:S01]  /*eec0*/  FFMA.FTZ R57, R40, R45, -R49 ;  /* 0x0000002d28397223 */ /* 0x000fe20000010831 */
[----:B------:R-:W-:Y:S01]  /*eed0*/  F2FP.F16.E4M3.UNPACK_B R47, R56.H1 ;  /* 0x00000038ff2f723e */ /* 0x000fe200030006ff */
[----:B------:R-:W-:Y:S01]  /*eee0*/  HADD2.F32 R59, -RZ, R59.H1_H1 ;  /* 0x3000003bff3b7230 */ /* 0x000fe20000004100 */
[----:B------:R-:W-:Y:S01]  /*eef0*/  F2FP.F16.E4M3.UNPACK_B R45, R51.H1 ;  /* 0x00000033ff2d723e */ /* 0x000fe200030006ff */
[----:B------:R-:W-:Y:S01]  /*ef00*/  HADD2.F32 R50, -RZ, R50.H1_H1 ;  /* 0x30000032ff327230 */ /* 0x000fe20000004100 */
[----:B------:R-:W-:Y:S01]  /*ef10*/  F2FP.F16.E4M3.UNPACK_B R36, R36.H1 ;  /* 0x00000024ff24723e */ /* 0x000fe200030006ff */
[----:B------:R-:W-:Y:S01]  /*ef20*/  FFMA.FTZ R62, R46, R54, -R55 ;  /* 0x000000362e3e7223 */ /* 0x000fe20000010837 */
[----:B------:R-:W-:Y:S01]  /*ef30*/  HADD2.F32 R49, -RZ, R47.H0_H0 ;  /* 0x2000002fff317230 */ /* 0x000fe20000004100 */
[----:B------:R-:W-:Y:S01]  /*ef40*/  F2FP.F16.E4M3.UNPACK_B R56, R56 ;  /* 0x00000038ff38723e */ /* 0x000fe200020006ff */
        /* <DEDUP_REMOVED lines=9> */
[C---:B------:R-:W-:Y:S01]  /*efe0*/  FFMA.FTZ R66, R40.reuse, R53, -R55 ;  /* 0x0000003528427223 */ /* 0x040fe20000010837 */
[----:B------:R-:W-:Y:S02]  /*eff0*/  HADD2.F32 R43, -RZ, R43.H1_H1 ;  /* 0x3000002bff2b7230 */ /* 0x000fe40000004100 */
        /* <DEDUP_REMOVED lines=9> */
[----:B------:R-:W-:Y:S01]  /*f090*/  F2FP.F16.E4M3.UNPACK_B R4, R38 ;  /* 0x00000026ff04723e */ /* 0x000fe200020006ff */
[----:B------:R-:W-:-:S02]  /*f0a0*/  HADD2.F32 R39, -RZ, R41.H0_H0 ;  /* 0x20000029ff277230 */ /* 0x000fc40000004100 */
[C---:B------:R-:W-:Y:S01]  /*f0b0*/  FFMA.FTZ R53, R36.reuse, R45, -R53 ;  /* 0x0000002d24357223 */ /* 0x040fe20000010835 */
[----:B------:R-:W-:Y:S01]  /*f0c0*/  FFMA.FTZ R52, R36, R47, R40 ;  /* 0x0000002f24347223 */ /* 0x000fe20000010028 */
[----:B------:R-:W-:Y:S01]  /*f0d0*/  HADD2.F32 R40, -RZ, R51.H0_H0 ;  /* 0x20000033ff287230 */ /* 0x000fe20000004100 */
[----:B------:R-:W-:Y:S01]  /*f0e0*/  F2FP.F16.E4M3.UNPACK_B R38, R38.H1 ;  /* 0x00000026ff26723e */ /* 0x000fe200030006ff */
        /* <DEDUP_REMOVED lines=34> */
[----:B------:R-:W-:Y:S01]  /*f310*/  F2FP.SATFINITE.E4M3.F32.PACK_AB_MERGE_C R27, R58, R27, RZ ;  /* 0x0000001b3a1b723e */ /* 0x000fe200048070ff */
[----:B------:R-:W-:Y:S01]  /*f320*/  FFMA.FTZ R48, R38, R41, -R37 ;  /* 0x0000002926307223 */ /* 0x000fe20000010825 */
[----:B------:R-:W-:-:S02]  /*f330*/  HADD2.F32 R37, -RZ, R20.H0_H0 ;  /* 0x20000014ff257230 */ /* 0x000fc40000004100 */
[----:B------:R-:W-:Y:S01]  /*f340*/  FFMA.FTZ R55, R38, R43, R54 ;  /* 0x0000002b26377223 */ /* 0x000fe20000010036 */
[--C-:B------:R-:W-:Y:S01]  /*f350*/  HADD2.F32 R20, -RZ, R7.reuse.H0_H0 ;  /* 0x20000007ff147230 */ /* 0x100fe20000004100 */
[----:B------:R-:W-:Y:S01]  /*f360*/  F2FP.SATFINITE.E4M3.F32.PACK_AB_MERGE_C R65, R68, R65, RZ ;  /* 0x000000414441723e */ /* 0x000fe200048070ff */
        /* <DEDUP_REMOVED lines=16> */
[----:B------:R-:W-:Y:S02]  /*f470*/  F2FP.SATFINITE.E4M3.F32.PACK_AB_MERGE_C R40, R55, R40, RZ ;  /* 0x000000283728723e */ /* 0x000fe400048070ff */
[----:B------:R-:W-:Y:S02]  /*f480*/  F2FP.SATFINITE.E4M3.F32.PACK_AB_MERGE_C R5, R24, R5, R21 ;  /* 0x000000051805723e */ /* 0x000fe40004807015 */
[----:B------:R-:W-:Y:S02]  /*f490*/  F2FP.SATFINITE.E4M3.F32.PACK_AB_MERGE_C R7, R62, R63, R7 ;  /* 0x0000003f3e07723e */ /* 0x000fe40004807007 */
        /* <DEDUP_REMOVED lines=8> */
.L_x_1683:
[----:B------:R-:W-:Y:S05]  /*f520*/  BSYNC B1 ;  /* 0x0000000000017941 */ /* 0x000fea0003800000 */
.L_x_1682:
[----:B------:R-:W-:Y:S04]  /*f530*/  BSSY B1, `(.L_x_1684) ;  /* 0x0000100000017945 */ /* 0x000fe80003800000 */
[----:B------:R-:W-:Y:S05]  /*f540*/  @P1 BRA `(.L_x_1685) ;  /* 0x0000000c00f81947 */ /* 0x000fea0003800000 */
[----:B--2--5:R-:W-:Y:S02]  /*f550*/  SHF.R.U32.HI R0, RZ, 0x8, R28 ;  /* 0x00000008ff007819 */ /* 0x024fe4000001161c */
[----:B------:R-:W-:Y:S02]  /*f560*/  LOP3.LUT R5, R28, 0xff, RZ, 0xc0, !PT ;  /* 0x000000ff1c057812 */ /* 0x000fe400078ec0ff */
[----:B------:R-:W-:Y:S02]  /*f570*/  LOP3.LUT R4, R0, 0xff, RZ, 0xc0, !PT ;  /* 0x000000ff00047812 */ /* 0x000fe400078ec0ff */
[----:B------:R-:W-:Y:S02]  /*f580*/  LEA.HI R0, R3, R179, RZ, 0x1c ;  /* 0x000000b303007211 */ /* 0x000fe400078fe0ff */
[----:B-1----:R-:W-:Y:S02]  /*f590*/  PRMT R37, R4, 0x7604, R5 ;  /* 0x0000760404257816 */ /* 0x002fe40000000005 */
[----:B------:R-:W-:-:S02]  /*f5a0*/  SHF.R.S32.HI R5, RZ, 0x1f, R0 ;  /* 0x0000001fff057819 */ /* 0x000fc40000011400 */
[----:B------:R-:W-:Y:S02]  /*f5b0*/  SHF.R.U32.HI R24, RZ, 0x8, R31 ;  /* 0x00000008ff187819 */ /* 0x000fe4000001161f */
[----:B------:R-:W-:Y:S01]  /*f5c0*/  LEA.HI R4, R5, R0, RZ, 0x2 ;  /* 0x0000000005047211 */ /* 0x000fe200078f10ff */
[----:B------:R-:W-:Y:S01]  /*f5d0*/  IMAD.SHL.U32 R0, R0, 0x10, RZ ;  /* 0x0000001000007824 */ /* 0x000fe200078e00ff */
[----:B0-----:R-:W-:Y:S02]  /*f5e0*/  LOP3.LUT R21, R31, 0xff, RZ, 0xc0, !PT ;  /* 0x000000ff1f157812 */ /* 0x001fe400078ec0ff */
[----:B------:R-:W-:Y:S01]  /*f5f0*/  SHF.R.U32.HI R20, RZ, 0x8, R8 ;  /* 0x00000008ff147819 */ /* 0x000fe20000011608 */
[----:B------:R-:W-:Y:S01]  /*f600*/  IMAD.SHL.U32 R4, R4, 0x800, RZ ;  /* 0x0000080004047824 */ /* 0x000fe200078e00ff */
[----:B------:R-:W-:Y:S02]  /*f610*/  LOP3.LUT R5, R181, 0x30, R0, 0xf8, !PT ;  /* 0x00000030b5057812 */ /* 0x000fe400078ef800 */
[----:B------:R-:W-:-:S02]  /*f620*/  LOP3.LUT R0, R24, 0xff, RZ, 0xc0, !PT ;  /* 0x000000ff18007812 */ /* 0x000fc400078ec0ff */
[----:B------:R-:W-:Y:S02]  /*f630*/  SHF.R.U32.HI R6, RZ, 0x8, R29 ;  /* 0x00000008ff067819 */ /* 0x000fe4000001161d */
[----:B------:R-:W-:Y:S02]  /*f640*/  LOP3.LUT R25, R8, 0xff, RZ, 0xc0, !PT ;  /* 0x000000ff08197812 */ /* 0x000fe400078ec0ff */
[----:B------:R-:W-:Y:S02]  /*f650*/  LOP3.LUT R20, R20, 0xff, RZ, 0xc0, !PT ;  /* 0x000000ff14147812 */ /* 0x000fe400078ec0ff */
[----:B------:R-:W-:Y:S02]  /*f660*/  PRMT R41, R0, 0x7604, R21 ;  /* 0x0000760400297816 */ /* 0x000fe40000000015 */
[----:B------:R-:W-:Y:S02]  /*f670*/  LOP3.LUT R5, R5, R182, RZ, 0x3c, !PT ;  /* 0x000000b605057212 */ /* 0x000fe400078e3cff */
[----:B------:R-:W-:-:S02]  /*f680*/  LOP3.LUT R4, R4, 0xffffe000, RZ, 0xc0, !PT ;  /* 0xffffe00004047812 */ /* 0x000fc400078ec0ff */
[----:B------:R-:W-:Y:S02]  /*f690*/  SHF.R.U32.HI R0, RZ, 0x8, R9 ;  /* 0x00000008ff007819 */ /* 0x000fe40000011609 */
[----:B------:R-:W-:Y:S02]  /*f6a0*/  LOP3.LUT R7, R29, 0xff, RZ, 0xc0, !PT ;  /* 0x000000ff1d077812 */ /* 0x000fe400078ec0ff */
[----:B------:R-:W-:Y:S02]  /*f6b0*/  LOP3.LUT R6, R6, 0xff, RZ, 0xc0, !PT ;  /* 0x000000ff06067812 */ /* 0x000fe400078ec0ff */
[----:B------:R-:W-:Y:S02]  /*f6c0*/  PRMT R45, R20, 0x7604, R25 ;  /* 0x00007604142d7816 */ /* 0x000fe40000000019 */
[----:B------:R-:W-:Y:S02]  /*f6d0*/  IADD3 R21, R5, R183, R4 ;  /* 0x000000b705157210 */ /* 0x000fe40007ffe004 */
[----:B------:R-:W-:-:S02]  /*f6e0*/  LOP3.LUT R25, R9, 0xff, RZ, 0xc0, !PT ;  /* 0x000000ff09197812 */ /* 0x000fc400078ec0ff */
[----:B------:R-:W-:Y:S02]  /*f6f0*/  SHF.R.U32.HI R24, RZ, 0x8, R11 ;  /* 0x00000008ff187819 */ /* 0x000fe4000001160b */
[----:B------:R-:W-:Y:S02]  /*f700*/  LOP3.LUT R0, R0, 0xff, RZ, 0xc0, !PT ;  /* 0x000000ff00007812 */ /* 0x000fe400078ec0ff */
[----:B------:R-:W-:Y:S02]  /*f710*/  SHF.R.U32.HI R20, RZ, 0x8, R10 ;  /* 0x00000008ff147819 */ /* 0x000fe4000001160a */
[----:B------:R-:W-:Y:S02]  /*f720*/  PRMT R36, R6, 0x7604, R7 ;  /* 0x0000760406247816 */ /* 0x000fe40000000007 */
[----:B------:R-:W-:Y:S02]  /*f730*/  SHF.R.U32.HI R6, RZ, 0x8, R30 ;  /* 0x00000008ff067819 */ /* 0x000fe4000001161e */
[----:B------:R-:W-:-:S02]  /*f740*/  LOP3.LUT R27, R10, 0xff, RZ, 0xc0, !PT ;  /* 0x000000ff0a1b7812 */ /* 0x000fc400078ec0ff */
[----:B------:R-:W-:Y:S02]  /*f750*/  LOP3.LUT R24, R24, 0xff, RZ, 0xc0, !PT ;  /* 0x000000ff18187812 */ /* 0x000fe400078ec0ff */
[----:B------:R-:W-:Y:S01]  /*f760*/  PRMT R49, R0, 0x7604, R25 ;  /* 0x0000760400317816 */ /* 0x000fe20000000019 */
[----:B------:R-:W-:Y:S01]  /*f770*/  IMAD.IADD R0, R16, 0x1, R21 ;  /* 0x0000000110007824 */ /* 0x000fe200078e0215 */
[----:B------:R-:W-:Y:S02]  /*f780*/  LOP3.LUT R20, R20, 0xff, RZ, 0xc0, !PT ;  /* 0x000000ff14147812 */ /* 0x000fe400078ec0ff */
[----:B------:R-:W-:Y:S02]  /*f790*/  LOP3.LUT R43, R11, 0xff, RZ, 0xc0, !PT ;  /* 0x000000ff0b2b7812 */ /* 0x000fe400078ec0ff */
[----:B------:R-:W-:Y:S02]  /*f7a0*/  LOP3.LUT R7, R30, 0xff, RZ, 0xc0, !PT ;  /* 0x000000ff1e077812 */ /* 0x000fe400078ec0ff */
[----:B------:R-:W-:-:S02]  /*f7b0*/  LOP3.LUT R6, R6, 0xff, RZ, 0xc0, !PT ;  /* 0x000000ff06067812 */ /* 0x000fc400078ec0ff */
[----:B------:R-:W-:Y:S02]  /*f7c0*/  PRMT R51, R20, 0x7604, R27 ;  /* 0x0000760414337816 */ /* 0x000fe4000000001b */
[----:B------:R-:W-:Y:S02]  /*f7d0*/  PRMT R53, R24, 0x7604, R43 ;  /* 0x0000760418357816 */ /* 0x000fe4000000002b */
[----:B------:R-:W0:Y:S01]  /*f7e0*/  LDS.128 R24, [R0+0x10400] ;  /* 0x0104000000187984 */ /* 0x000e220000000c00 */
[----:B------:R-:W-:Y:S02]  /*f7f0*/  PRMT R39, R6, 0x7604, R7 ;  /* 0x0000760406277816 */ /* 0x000fe40000000007 */
[----:B------:R-:W-:Y:S01]  /*f800*/  SHF.R.U32.HI R21, RZ, 0x10, R29 ;  /* 0x00000010ff157819 */ /* 0x000fe2000001161d */
[----:B------:R-:W1:Y:S01]  /*f810*/  LDS.128 R4, [R216+0x10400] ;  /* 0x01040000d8047984 */ /* 0x000e620000000c00 */
[----:B------:R-:W-:Y:S02]  /*f820*/  SHF.R.U32.HI R20, RZ, 0x10, R28 ;  /* 0x00000010ff147819 */ /* 0x000fe4000001161c */
[----:B------:R-:W-:-:S02]  /*f830*/  LOP3.LUT R21, R21, 0xff, RZ, 0xc0, !PT ;  /* 0x000000ff15157812 */ /* 0x000fc400078ec0ff */
[----:B------:R-:W-:Y:S02]  /*f840*/  SHF.R.U32.HI R38, RZ, 0x10, R30 ;  /* 0x00000010ff267819 */ /* 0x000fe4000001161e */
[----:B------:R-:W-:Y:S02]  /*f850*/  PRMT R21, R21, 0x7054, R36 ;  /* 0x0000705415157816 */ /* 0x000fe40000000024 */
[----:B------:R-:W-:Y:S02]  /*f860*/  SHF.R.U32.HI R36, RZ, 0x10, R9 ;  /* 0x00000010ff247819 */ /* 0x000fe40000011609 */
[----:B------:R-:W-:Y:S02]  /*f870*/  LOP3.LUT R20, R20, 0xff, RZ, 0xc0, !PT ;  /* 0x000000ff14147812 */ /* 0x000fe400078ec0ff */
[----:B------:R-:W-:Y:S02]  /*f880*/  LOP3.LUT R38, R38, 0xff, RZ, 0xc0, !PT ;  /* 0x000000ff26267812 */ /* 0x000fe400078ec0ff */
[----:B------:R-:W-:-:S02]  /*f890*/  LOP3.LUT R36, R36, 0xff, RZ, 0xc0, !PT ;  /* 0x000000ff24247812 */ /* 0x000fc400078ec0ff */
[----:B------:R-:W-:Y:S02]  /*f8a0*/  PRMT R37, R20, 0x7054, R37 ;  /* 0x0000705414257816 */ /* 0x000fe40000000025 */
[----:B------:R-:W-:Y:S02]  /*f8b0*/  SHF.R.U32.HI R40, RZ, 0x10, R31 ;  /* 0x00000010ff287819 */ /* 0x000fe4000001161f */
[----:B------:R-:W-:Y:S02]  /*f8c0*/  PRMT R39, R38, 0x7054, R39 ;  /* 0x0000705426277816 */ /* 0x000fe40000000027 */
[----:B------:R-:W-:Y:S02]  /*f8d0*/  SHF.R.U32.HI R20, RZ, 0x10, R8 ;  /* 0x00000010ff147819 */ /* 0x000fe40000011608 */
[----:B------:R-:W-:Y:S02]  /*f8e0*/  SHF.R.U32.HI R38, RZ, 0x10, R10 ;  /* 0x00000010ff267819 */ /* 0x000fe4000001160a */
[----:B------:R-:W-:-:S02]  /*f8f0*/  PRMT R49, R36, 0x7054, R49 ;  /* 0x0000705424317816 */ /* 0x000fc40000000031 */
[----:B------:R-:W-:Y:S02]  /*f900*/  LOP3.LUT R40, R40, 0xff, RZ, 0xc0, !PT ;  /* 0x000000ff28287812 */ /* 0x000fe400078ec0ff */
[----:B------:R-:W-:Y:S02]  /*f910*/  LOP3.LUT R20, R20, 0xff, RZ, 0xc0, !PT ;  /* 0x000000ff14147812 */ /* 0x000fe400078ec0ff */
[----:B------:R-:W-:Y:S02]  /*f920*/  LOP3.LUT R38, R38, 0xff, RZ, 0xc0, !PT ;  /* 0x000000ff26267812 */ /* 0x000fe400078ec0ff */
[----:B------:R-:W-:Y:S02]  /*f930*/  LOP3.LUT R49, R49, 0xff000000, R9, 0xf8, !PT ;  /* 0xff00000031317812 */ /* 0x000fe400078ef809 */
[----:B------:R-:W-:Y:S02]  /*f940*/  PRMT R43, R40, 0x7054, R41 ;  /* 0x00007054282b7816 */ /* 0x000fe40000000029 */
[----:B------:R-:W-:-:S02]  /*f950*/  PRMT R47, R20, 0x7054, R45 ;  /* 0x00007054142f7816 */ /* 0x000fc4000000002d */
        /* <DEDUP_REMOVED lines=10> */
[-C--:B-1----:R-:W-:Y:S02]  /*fa00*/  F2FP.F16.E4M3.UNPACK_B R10, R5.reuse ;  /* 0x00000005ff0a723e */ /* 0x082fe400020006ff */
[----:B------:R-:W-:Y:S01]  /*fa10*/  F2FP.F16.E4M3.UNPACK_B R21, R5.H1 ;  /* 0x00000005ff15723e */ /* 0x000fe200030006ff */
[----:B------:R-:W-:Y:S01]  /*fa20*/  HADD2.F32 R5, -RZ, R36.H0_H0 ;  /* 0x20000024ff057230 */ /* 0x000fe20000004100 */
[----:B------:R-:W-:Y:S01]  /*fa30*/  LOP3.LUT R40, R40, 0xff, RZ, 0xc0, !PT ;  /* 0x000000ff28287812 */ /* 0x000fe200078ec0ff */
[----:B------:R-:W-:Y:S01]  /*fa40*/  HADD2.F32 R46, -RZ, R42.H0_H0 ;  /* 0x2000002aff2e7230 */ /* 0x000fe20000004100 */
[----:B------:R-:W-:Y:S01]  /*fa50*/  LOP3.LUT R20, R39, 0xff000000, R30, 0xf8, !PT ;  /* 0xff00000027147812 */ /* 0x000fe200078ef81e */
[----:B------:R-:W-:Y:S01]  /*fa60*/  HADD2.F32 R9, -RZ, R10.H0_H0 ;  /* 0x2000000aff097230 */ /* 0x000fe20000004100 */
[----:B------:R-:W-:Y:S01]  /*fa70*/  LOP3.LUT R45, R43, 0xff000000, R31, 0xf8, !PT ;  /* 0xff0000002b2d7812 */ /* 0x000fe200078ef81f */
[----:B------:R-:W-:Y:S01]  /*fa80*/  HADD2.F32 R36, -RZ, R36.H1_H1 ;  /* 0x30000024ff247230 */ /* 0x000fe20000004100 */
[-C--:B------:R-:W-:Y:S01]  /*fa90*/  F2FP.F16.E4M3.UNPACK_B R38, R27.reuse ;  /* 0x0000001bff26723e */ /* 0x080fe200020006ff */
[----:B------:R-:W-:Y:S01]  /*faa0*/  HADD2.F32 R43, -RZ, R42.H1_H1 ;  /* 0x3000002aff2b7230 */ /* 0x000fe20000004100 */
[----:B------:R-:W-:-:S02]  /*fab0*/  F2FP.F16.E4M3.UNPACK_B R39, R27.H1 ;  /* 0x0000001bff27723e */ /* 0x000fc400030006ff */
[----:B------:R-:W-:Y:S01]  /*fac0*/  PRMT R53, R40, 0x7054, R53 ;  /* 0x0000705428357816 */ /* 0x000fe20000000035 */
[C---:B------:R-:W-:Y:S01]  /*fad0*/  FMUL.FTZ R55, R36.reuse, R51 ;  /* 0x0000003324377220 */ /* 0x040fe20000410000 */
[-C--:B------:R-:W-:Y:S01]  /*fae0*/  F2FP.F16.E4M3.UNPACK_B R27, R24.reuse ;  /* 0x00000018ff1b723e */ /* 0x080fe200020006ff */
[----:B------:R-:W-:Y:S01]  /*faf0*/  FMUL.FTZ R36, R36, R43 ;  /* 0x0000002b24247220 */ /* 0x000fe20000410000 */
[----:B------:R-:W-:Y:S01]  /*fb00*/  F2FP.F16.E4M3.UNPACK_B R31, R24.H1 ;  /* 0x00000018ff1f723e */ /* 0x000fe200030006ff */
[----:B------:R-:W-:Y:S01]  /*fb10*/  FMUL.FTZ R24, R5, R50 ;  /* 0x0000003205187220 */ /* 0x000fe20000410000 */
[----:B------:R-:W-:Y:S02]  /*fb20*/  LOP3.LUT R40, R37, 0xff000000, R28, 0xf8, !PT ;  /* 0xff00000025287812 */ /* 0x000fe400078ef81c */
[----:B------:R-:W-:Y:S01]  /*fb30*/  F2FP.F16.E4M3.UNPACK_B R37, R25.H1 ;  /* 0x00000019ff25723e */ /* 0x000fe200030006ff */
[-C--:B------:R-:W-:Y:S01]  /*fb40*/  FMUL.FTZ R25, R5, R46.reuse ;  /* 0x0000002e05197220 */ /* 0x080fe20000410000 */
[----:B------:R-:W-:Y:S01]  /*fb50*/  F2FP.F16.E4M3.UNPACK_B R49, R49.H1 ;  /* 0x00000031ff31723e */ /* 0x000fe200030006ff */
[----:B------:R-:W-:Y:S01]  /*fb60*/  FFMA.FTZ R5, R9, R46, -R24 ;  /* 0x0000002e09057223 */ /* 0x000fe20000010818 */
[----:B------:R-:W-:Y:S01]  /*fb70*/  F2FP.F16.E4M3.UNPACK_B R41, R41.H1 ;  /* 0x00000029ff29723e */ /* 0x000fe200030006ff */
[----:B------:R-:W-:-:S02]  /*fb80*/  HADD2.F32 R24, -RZ, R10.H1_H1 ;  /* 0x3000000aff187230 */ /* 0x000fc40000004100 */
[----:B------:R-:W-:Y:S01]  /*fb90*/  FFMA.FTZ R9, R9, R50, R25 ;  /* 0x0000003209097223 */ /* 0x000fe20000010019 */
[----:B------:R-:W-:Y:S01]  /*fba0*/  HADD2.F32 R46, -RZ, R49.H0_H0 ;  /* 0x20000031ff2e7230 */ /* 0x000fe20000004100 */
[----:B------:R-:W-:Y:S01]  /*fbb0*/  LOP3.LUT R53, R53, 0xff000000, R11, 0xf8, !PT ;  /* 0xff00000035357812 */ /* 0x000fe200078ef80b */
[----:B------:R-:W-:Y:S01]  /*fbc0*/  HADD2.F32 R10, -RZ, R37.H0_H0 ;  /* 0x20000025ff0a7230 */ /* 0x000fe20000004100 */
[-C--:B------:R-:W-:Y:S01]  /*fbd0*/  F2FP.F16.E4M3.UNPACK_B R29, R7.reuse ;  /* 0x00000007ff1d723e */ /* 0x080fe200020006ff */
[----:B------:R-:W-:Y:S01]  /*fbe0*/  HADD2.F32 R42, -RZ, R41.H0_H0 ;  /* 0x20000029ff2a7230 */ /* 0x000fe20000004100 */
[----:B------:R-:W-:Y:S01]  /*fbf0*/  F2FP.F16.E4M3.UNPACK_B R30, R7.H1 ;  /* 0x00000007ff1e723e */ /* 0x000fe200030006ff */
[----:B------:R-:W-:Y:S02]  /*fc00*/  HADD2.F32 R25, -RZ, R21.H0_H0 ;  /* 0x20000015ff197230 */ /* 0x000fe40000004100 */
[----:B------:R-:W-:Y:S01]  /*fc10*/  FMUL.FTZ R48, R10, R46 ;  /* 0x0000002e0a307220 */ /* 0x000fe20000410000 */
[----:B------:R-:W-:-:S02]  /*fc20*/  HADD2.F32 R37, -RZ, R37.H1_H1 ;  /* 0x30000025ff257230 */ /* 0x000fc40000004100 */
        /* <DEDUP_REMOVED lines=37> */
[-C--:B------:R-:W-:Y:S01]  /*fe80*/  F2FP.F16.E4M3.UNPACK_B R37, R47.reuse.H1 ;  /* 0x0000002fff25723e */ /* 0x080fe200030006ff */
[----:B------:R-:W-:Y:S01]  /*fe90*/  FMUL.FTZ R25, R25, R36 ;  /* 0x0000002419197220 */ /* 0x000fe20000410000 */
[----:B------:R-:W-:Y:S01]  /*fea0*/  F2FP.F16.E4M3.UNPACK_B R29, R40.H1 ;  /* 0x00000028ff1d723e */ /* 0x000fe200030006ff */
[C---:B------:R-:W-:Y:S01]  /*feb0*/  FFMA.FTZ R59, R21.reuse, R36, -R38 ;  /* 0x00000024153b7223 */ /* 0x040fe20000010826 */
[----:B------:R-:W-:Y:S01]  /*fec0*/  F2FP.F16.E4M3.UNPACK_B R11, R4.H1 ;  /* 0x00000004ff0b723e */ /* 0x000fe200030006ff */
[----:B------:R-:W-:Y:S01]  /*fed0*/  FFMA.FTZ R60, R21, R42, R25 ;  /* 0x0000002a153c7223 */ /* 0x000fe20000010019 */
[----:B------:R-:W-:Y:S01]  /*fee0*/  HADD2.F32 R53, -RZ, R53.H1_H1 ;  /* 0x30000035ff357230 */ /* 0x000fe20000004100 */
[----:B------:R-:W-:Y:S01]  /*fef0*/  F2FP.F16.E4M3.UNPACK_B R47, R47 ;  /* 0x0000002fff2f723e */ /* 0x000fe200020006ff */
[----:B------:R-:W-:Y:S01]  /*ff00*/  HADD2.F32 R39, -RZ, R39.H1_H1 ;  /* 0x30000027ff277230 */ /* 0x000fe20000004100 */
[----:B------:R-:W-:Y:S01]  /*ff10*/  F2FP.F16.E4M3.UNPACK_B R7, R4 ;  /* 0x00000004ff07723e */ /* 0x000fe200020006ff */
[----:B------:R-:W-:Y:S01]  /*ff20*/  HADD2.F32 R38, -RZ, R37.H0_H0 ;  /* 0x20000025ff267230 */ /* 0x000fe20000004100 */
[----:B------:R-:W-:Y:S01]  /*ff30*/  F2FP.F16.E4M3.UNPACK_B R40, R40 ;  /* 0x00000028ff28723e */ /* 0x000fe200020006ff */
[----:B------:R-:W-:-:S02]  /*ff40*/  HADD2.F32 R25, -RZ, R31.H0_H0 ;  /* 0x2000001fff197230 */ /* 0x000fc40000004100 */
[----:B------:R-:W-:Y:S01]  /*ff50*/  FMUL.FTZ R41, R39, R53 ;  /* 0x0000003527297220 */ /* 0x000fe20000410000 */
[----:B------:R-:W-:Y:S01]  /*ff60*/  HADD2.F32 R36, -RZ, R29.H0_H0 ;  /* 0x2000001dff247230 */ /* 0x000fe20000004100 */
[----:B------:R-:W-:Y:S01]  /*ff70*/  F2FP.F16.E4M3.UNPACK_B R4, R6 ;  /* 0x00000006ff04723e */ /* 0x000fe200020006ff */
[----:B------:R-:W-:Y:S02]  /*ff80*/  HADD2.F32 R45, -RZ, R45.H1_H1 ;  /* 0x3000002dff2d7230 */ /* 0x000fe40000004100 */
[C---:B------:R-:W-:Y:S01]  /*ff90*/  FMUL.FTZ R42, R25.reuse, R38 ;  /* 0x00000026192a7220 */ /* 0x040fe20000410000 */
[----:B------:R-:W-:Y:S02]  /*ffa0*/  HADD2.F32 R30, -RZ, R30.H1_H1 ;  /* 0x3000001eff1e7230 */ /* 0x000fe40000004100 */
[----:B------:R-:W-:Y:S01]  /*ffb0*/  FMUL.FTZ R25, R25, R36 ;  /* 0x0000002419197220 */ /* 0x000fe20000410000 */
[----:B------:R-:W-:Y:S02]  /*ffc0*/  HADD2.F32 R21, -RZ, R11.H0_H0 ;  /* 0x2000000bff157230 */ /* 0x000fe40000004100 */
[----:B------:R-:W-:Y:S01]  /*ffd0*/  FMUL.FTZ R46, R39, R45 ;  /* 0x0000002d272e7220 */ /* 0x000fe20000410000 */
[----:B------:R-:W-:-:S02]  /*ffe0*/  HADD2.F32 R31, -RZ, R31.H1_H1 ;  /* 0x3000001fff1f7230 */ /* 0x000fc40000004100 */
[C---:B------:R-:W-:Y:S01]  /*fff0*/  FFMA.FTZ R62, R30.reuse, R45, -R41 ;  /* 0x0000002d1e3e7223 */ /* 0x040fe20000010829 */
[----:B------:R-:W-:Y:S02]  /*10000*/  HADD2.F32 R11, -RZ, R11.H1_H1 ;  /* 0x3000000bff0b7230 */ /* 0x000fe40000004100 */
[C---:B------:R-:W-:Y:S01]  /*10010*/  FFMA.FTZ R41, R21.reuse, R38, R25 ;  /* 0x0000002615297223 */ /* 0x040fe20000010019 */
[----:B------:R-:W-:Y:S01]  /*10020*/  FFMA.FTZ R53, R30, R53, R46 ;  /* 0x000000351e357223 */ /* 0x000fe2000001002e */
[----:B------:R-:W-:Y:S02]  /*10030*/  HADD2.F32 R38, -RZ, R37.H1_H1 ;  /* 0x30000025ff267230 */ /* 0x000fe40000004100 */
[----:B------:R-:W-:Y:S01]  /*10040*/  FFMA.FTZ R39, R21, R36, -R42 ;  /* 0x0000002415277223 */ /* 0x000fe2000001082a */
[----:B------:R-:W-:Y:S01]  /*10050*/  HADD2.F32 R30, -RZ, R29.H1_H1 ;  /* 0x3000001dff1e7230 */ /* 0x000fe20000004100 */
[----:B------:R-:W-:Y:S01]  /*10060*/  F2FP.F16.E4M3.UNPACK_B R28, R6.H1 ;  /* 0x00000006ff1c723e */ /* 0x000fe200030006ff */
[----:B------:R-:W-:-:S02]  /*10070*/  HADD2.F32 R36, -RZ, R47.H0_H0 ;  /* 0x2000002fff247230 */ /* 0x000fc40000004100 */
[C---:B------:R-:W-:Y:S01]  /*10080*/  FMUL.FTZ R42, R31.reuse, R38 ;  /* 0x000000261f2a7220 */ /* 0x040fe20000410000 */
[--C-:B------:R-:W-:Y:S02]  /*10090*/  HADD2.F32 R21, -RZ, R27.reuse.H0_H0 ;  /* 0x2000001bff157230 */ /* 0x100fe40000004100 */
[-C--:B------:R-:W-:Y:S01]  /*100a0*/  FMUL.FTZ R31, R31, R30.reuse ;  /* 0x0000001e1f1f7220 */ /* 0x080fe20000410000 */
[----:B------:R-:W-:Y:S02]  /*100b0*/  HADD2.F32 R27, -RZ, R27.H1_H1 ;  /* 0x3000001bff1b7230 */ /* 0x000fe40000004100 */
[C---:B------:R-:W-:Y:S01]  /*100c0*/  FFMA.FTZ R48, R11.reuse, R30, -R42 ;  /* 0x0000001e0b307223 */ /* 0x040fe2000001082a */
[----:B------:R-:W-:Y:S02]  /*100d0*/  HADD2.F32 R30, -RZ, R40.H0_H0 ;  /* 0x20000028ff1e7230 */ /* 0x000fe40000004100 */
[----:B------:R-:W-:Y:S01]  /*100e0*/  FFMA.FTZ R50, R11, R38, R31 ;  /* 0x000000260b327223 */ /* 0x000fe2000001001f */
[----:B------:R-:W-:-:S02]  /*100f0*/  HADD2.F32 R11, -RZ, R7.H0_H0 ;  /* 0x20000007ff0b7230 */ /* 0x000fc40000004100 */
[C---:B------:R-:W-:Y:S01]  /*10100*/  FMUL.FTZ R42, R21.reuse, R36 ;  /* 0x00000024152a7220 */ /* 0x040fe20000410000 */
[----:B------:R-:W-:Y:S01]  /*10110*/  HADD2.F32 R38, -RZ, R47.H1_H1 ;  /* 0x3000002fff267230 */ /* 0x000fe20000004100 */
[----:B------:R-:W-:Y:S01]  /*10120*/  F2FP.F16.E4M3.UNPACK_B R6, R26 ;  /* 0x0000001aff06723e */ /* 0x000fe200020006ff */
[----:B------:R-:W-:Y:S02]  /*10130*/  HADD2.F32 R40, -RZ, R40.H1_H1 ;  /* 0x30000028ff287230 */ /* 0x000fe40000004100 */
        /* <DEDUP_REMOVED lines=63> */
.L_x_1685:
[----:B------:R-:W-:Y:S05]  /*10530*/  BSYNC B1 ;  /* 0x0000000000017941 */ /* 0x000fea0003800000 */
.L_x_1684:
[----:B------:R-:W-:Y:S05]  /*10540*/  @P2 BRA `(.L_x_1666) ;  /* 0x0000000c00d82947 */ /* 0x000fea0003800000 */
[----:B--23-5:R-:W-:Y:S02]  /*10550*/  SHF.R.U32.HI R4, RZ, 0x8, R32 ;  /* 0x00000008ff047819 */ /* 0x02cfe40000011620 */
        /* <DEDUP_REMOVED lines=20> */
[----:B------:R-:W-:Y:S02]  /*106a0*/  LOP3.LUT R7, R12, 0xff, RZ, 0xc0, !PT ;  /* 0x000000ff0c077812 */ /* 0x000fe400078ec0ff */
[----:B------:R-:W-:Y:S02]  /*106b0*/  LOP3.LUT R8, R8, 0xff, RZ, 0xc0, !PT ;  /* 0x000000ff08087812 */ /* 0x000fe400078ec0ff */
[----:B------:R-:W-:Y:S02]  /*106c0*/  IADD3 R3, R3, R183, R0 ;  /* 0x000000b703037210 */ /* 0x000fe40007ffe000 */
[----:B------:R-:W-:Y:S02]  /*106d0*/  PRMT R29, R8, 0x7604, R7 ;  /* 0x00007604081d7816 */ /* 0x000fe40000000007 */
[----:B------:R-:W-:Y:S01]  /*106e0*/  SHF.R.U32.HI R6, RZ, 0x8, R35 ;  /* 0x00000008ff067819 */ /* 0x000fe20000011623 */
[----:B------:R-:W-:Y:S01]  /*106f0*/  IMAD.IADD R0, R16, 0x1, R3 ;  /* 0x0000000110007824 */ /* 0x000fe200078e0203 */
[----:B------:R-:W-:-:S02]  /*10700*/  SHF.R.U32.HI R8, RZ, 0x8, R13 ;  /* 0x00000008ff087819 */ /* 0x000fc4000001160d */
[----:B------:R-:W-:Y:S02]  /*10710*/  LOP3.LUT R5, R35, 0xff, RZ, 0xc0, !PT ;  /* 0x000000ff23057812 */ /* 0x000fe400078ec0ff */
[----:B------:R-:W-:Y:S02]  /*10720*/  LOP3.LUT R6, R6, 0xff, RZ, 0xc0, !PT ;  /* 0x000000ff06067812 */ /* 0x000fe400078ec0ff */
[----:B------:R-:W-:Y:S02]  /*10730*/  LOP3.LUT R3, R8, 0xff, RZ, 0xc0, !PT ;  /* 0x000000ff08037812 */ /* 0x000fe400078ec0ff */
[----:B------:R-:W0:Y:S01]  /*10740*/  LDS.128 R8, [R0+0x10400] ;  /* 0x0104000000087984 */ /* 0x000e220000000c00 */
[----:B------:R-:W-:Y:S02]  /*10750*/  PRMT R24, R6, 0x7604, R5 ;  /* 0x0000760406187816 */ /* 0x000fe40000000005 */
[----:B------:R-:W-:Y:S01]  /*10760*/  SHF.R.U32.HI R31, RZ, 0x8, R15 ;  /* 0x00000008ff1f7819 */ /* 0x000fe2000001160f */
[----:B------:R-:W2:Y:S01]  /*10770*/  LDS.128 R4, [R215+0x10400] ;  /* 0x01040000d7047984 */ /* 0x000ea20000000c00 */
[----:B------:R-:W-:-:S02]  /*10780*/  LOP3.LUT R30, R15, 0xff, RZ, 0xc0, !PT ;  /* 0x000000ff0f1e7812 */ /* 0x000fc400078ec0ff */
[----:B------:R-:W-:Y:S02]  /*10790*/  LOP3.LUT R31, R31, 0xff, RZ, 0xc0, !PT ;  /* 0x000000ff1f1f7812 */ /* 0x000fe400078ec0ff */
[----:B------:R-:W-:Y:S02]  /*107a0*/  LOP3.LUT R26, R13, 0xff, RZ, 0xc0, !PT ;  /* 0x000000ff0d1a7812 */ /* 0x000fe400078ec0ff */
[----:B------:R-:W-:Y:S02]  /*107b0*/  SHF.R.U32.HI R28, RZ, 0x8, R14 ;  /* 0x00000008ff1c7819 */ /* 0x000fe4000001160e */
[----:B------:R-:W-:Y:S02]  /*107c0*/  PRMT R30, R31, 0x7604, R30 ;  /* 0x000076041f1e7816 */ /* 0x000fe4000000001e */
[----:B------:R-:W-:Y:S02]  /*107d0*/  PRMT R26, R3, 0x7604, R26 ;  /* 0x00007604031a7816 */ /* 0x000fe4000000001a */
[----:B------:R-:W-:-:S02]  /*107e0*/  SHF.R.U32.HI R31, RZ, 0x10, R13 ;  /* 0x00000010ff1f7819 */ /* 0x000fc4000001160d */
[----:B------:R-:W-:Y:S02]  /*107f0*/  LOP3.LUT R27, R14, 0xff, RZ, 0xc0, !PT ;  /* 0x000000ff0e1b7812 */ /* 0x000fe400078ec0ff */
[----:B------:R-:W-:Y:S01]  /*10800*/  LOP3.LUT R28, R28, 0xff, RZ, 0xc0, !PT ;  /* 0x000000ff1c1c7812 */ /* 0x000fe200078ec0ff */
[----:B------:R-:W-:Y:S01]  /*10810*/  IMAD.U32 R31, R31, 0x10000, RZ ;  /* 0x000100001f1f7824 */ /* 0x000fe200078e00ff */
[----:B------:R-:W-:Y:S02]  /*10820*/  SHF.R.U32.HI R3, RZ, 0x10, R33 ;  /* 0x00000010ff037819 */ /* 0x000fe40000011621 */
[----:B-1----:R-:W-:Y:S02]  /*10830*/  SHF.R.U32.HI R39, RZ, 0x10, R15 ;  /* 0x00000010ff277819 */ /* 0x002fe4000001160f */
[----:B------:R-:W-:Y:S01]  /*10840*/  PRMT R37, R28, 0x7604, R27 ;  /* 0x000076041c257816 */ /* 0x000fe2000000001b */
[----:B------:R-:W-:Y:S01]  /*10850*/  IMAD.U32 R3, R3, 0x10000, RZ ;  /* 0x0001000003037824 */ /* 0x000fe200078e00ff */
[----:B------:R-:W-:Y:S01]  /*10860*/  SHF.R.U32.HI R27, RZ, 0x10, R35 ;  /* 0x00000010ff1b7819 */ /* 0x000fe20000011623 */
[----:B------:R-:W-:Y:S01]  /*10870*/  IMAD.U32 R39, R39, 0x10000, RZ ;  /* 0x0001000027277824 */ /* 0x000fe200078e00ff */
[----:B------:R-:W-:-:S02]  /*10880*/  LOP3.LUT R21, R21, 0xff0000, R32, 0xf8, !PT ;  /* 0x00ff000015157812 */ /* 0x000fc400078ef820 */
[----:B------:R-:W-:Y:S01]  /*10890*/  LOP3.LUT R31, R26, 0xff0000, R31, 0xf8, !PT ;  /* 0x00ff00001a1f7812 */ /* 0x000fe200078ef81f */
[----:B------:R-:W-:Y:S01]  /*108a0*/  IMAD.U32 R27, R27, 0x10000, RZ ;  /* 0x000100001b1b7824 */ /* 0x000fe200078e00ff */
        /* <DEDUP_REMOVED lines=11> */
[----:B0-----:R-:W-:Y:S02]  /*10960*/  F2FP.F16.E4M3.UNPACK_B R24, R9 ;  /* 0x00000009ff18723e */ /* 0x001fe400020006ff */
[----:B------:R-:W-:Y:S01]  /*10970*/  LOP3.LUT R20, R25, 0xff000000, R34, 0xf8, !PT ;  /* 0xff00000019147812 */ /* 0x000fe200078ef822 */
[--C-:B------:R-:W-:Y:S01]  /*10980*/  HADD2.F32 R38, -RZ, R37.reuse.H0_H0 ;  /* 0x20000025ff267230 */ /* 0x100fe20000004100 */
[----:B------:R-:W-:Y:S01]  /*10990*/  F2FP.F16.E4M3.UNPACK_B R31, R32 ;  /* 0x00000020ff1f723e */ /* 0x000fe200020006ff */
[----:B------:R-:W-:Y:S01]  /*109a0*/  HADD2.F32 R37, -RZ, R37.H1_H1 ;  /* 0x30000025ff257230 */ /* 0x000fe20000004100 */
[----:B------:R-:W-:Y:S02]  /*109b0*/  LOP3.LUT R34, R27, 0xff000000, R35, 0xf8, !PT ;  /* 0xff0000001b227812 */ /* 0x000fe400078ef823 */
[----:B------:R-:W-:Y:S01]  /*109c0*/  LOP3.LUT R35, R29, 0xff000000, R12, 0xf8, !PT ;  /* 0xff0000001d237812 */ /* 0x000fe200078ef80c */
[--C-:B------:R-:W-:Y:S01]  /*109d0*/  HADD2.F32 R33, -RZ, R31.reuse.H0_H0 ;  /* 0x2000001fff217230 */ /* 0x100fe20000004100 */
[-C--:B--2---:R-:W-:Y:S01]  /*109e0*/  F2FP.F16.E4M3.UNPACK_B R12, R5.reuse ;  /* 0x00000005ff0c723e */ /* 0x084fe200020006ff */
[----:B------:R-:W-:Y:S01]  /*109f0*/  HADD2.F32 R31, -RZ, R31.H1_H1 ;  /* 0x3000001fff1f7230 */ /* 0x000fe20000004100 */
[----:B------:R-:W-:Y:S01]  /*10a00*/  F2FP.F16.E4M3.UNPACK_B R13, R5.H1 ;  /* 0x00000005ff0d723e */ /* 0x000fe200030006ff */
[--C-:B------:R-:W-:Y:S01]  /*10a10*/  HADD2.F32 R5, -RZ, R24.reuse.H0_H0 ;  /* 0x20000018ff057230 */ /* 0x100fe20000004100 */
[-C--:B------:R-:W-:Y:S01]  /*10a20*/  F2FP.F16.E4M3.UNPACK_B R3, R6.reuse ;  /* 0x00000006ff03723e */ /* 0x080fe200020006ff */
[----:B------:R-:W-:Y:S01]  /*10a30*/  HADD2.F32 R24, -RZ, R24.H1_H1 ;  /* 0x30000018ff187230 */ /* 0x000fe20000004100 */
[----:B------:R-:W-:Y:S01]  /*10a40*/  F2FP.F16.E4M3.UNPACK_B R14, R6.H1 ;  /* 0x00000006ff0e723e */ /* 0x000fe200030006ff */
[--C-:B------:R-:W-:Y:S01]  /*10a50*/  HADD2.F32 R6, -RZ, R12.reuse.H0_H0 ;  /* 0x2000000cff067230 */ /* 0x100fe20000004100 */
        /* <DEDUP_REMOVED lines=8> */
[-C--:B------:R-:W-:Y:S01]  /*10ae0*/  F2FP.F16.E4M3.UNPACK_B R26, R10.reuse ;  /* 0x0000000aff1a723e */ /* 0x080fe200020006ff */
[----:B------:R-:W-:Y:S01]  /*10af0*/  HADD2.F32 R12, -RZ, R12.H1_H1 ;  /* 0x3000000cff0c7230 */ /* 0x000fe20000004100 */
[----:B------:R-:W-:Y:S01]  /*10b00*/  F2FP.F16.E4M3.UNPACK_B R27, R10.H1 ;  /* 0x0000000aff1b723e */ /* 0x000fe200030006ff */
[----:B------:R-:W-:-:S02]  /*10b10*/  HADD2.F32 R39, -RZ, R36.H0_H0 ;  /* 0x20000024ff277230 */ /* 0x000fc40000004100 */
[C---:B------:R-:W-:Y:S01]  /*10b20*/  FMUL.FTZ R43, R24.reuse, R37 ;  /* 0x00000025182b7220 */ /* 0x040fe20000410000 */
[----:B------:R-:W-:Y:S02]  /*10b30*/  HADD2.F32 R10, -RZ, R25.H0_H0 ;  /* 0x20000019ff0a7230 */ /* 0x000fe40000004100 */
[----:B------:R-:W-:Y:S01]  /*10b40*/  FMUL.FTZ R24, R24, R31 ;  /* 0x0000001f18187220 */ /* 0x000fe20000410000 */
[----:B------:R-:W-:Y:S01]  /*10b50*/  HADD2.F32 R33, -RZ, R32.H0_H0 ;  /* 0x20000020ff217230 */ /* 0x000fe20000004100 */
[----:B------:R-:W-:Y:S01]  /*10b60*/  F2FP.F16.E4M3.UNPACK_B R28, R11 ;  /* 0x0000000bff1c723e */ /* 0x000fe200020006ff */
[----:B------:R-:W-:Y:S02]  /*10b70*/  HADD2.F32 R6, -RZ, R13.H0_H0 ;  /* 0x2000000dff067230 */ /* 0x000fe40000004100 */
[----:B------:R-:W-:Y:S01]  /*10b80*/  FMUL.FTZ R45, R10, R39 ;  /* 0x000000270a2d7220 */ /* 0x000fe20000410000 */
[----:B------:R-:W-:Y:S01]  /*10b90*/  FFMA.FTZ R42, R12, R37, R24 ;  /* 0x000000250c2a7223 */ /* 0x000fe20000010018 */
[----:B------:R-:W-:Y:S01]  /*10ba0*/  FMUL.FTZ R10, R10, R33 ;  /* 0x000000210a0a7220 */ /* 0x000fe20000410000 */
[----:B------:R-:W-:Y:S01]  /*10bb0*/  FFMA.FTZ R38, R12, R31, -R43 ;  /* 0x0000001f0c267223 */ /* 0x000fe2000001082b */
[----:B------:R-:W-:Y:S01]  /*10bc0*/  F2FP.F16.E4M3.UNPACK_B R24, R41 ;  /* 0x00000029ff18723e */ /* 0x000fe200020006ff */
[C---:B------:R-:W-:Y:S01]  /*10bd0*/  FFMA.FTZ R45, R6.reuse, R33, -R45 ;  /* 0x00000021062d7223 */ /* 0x040fe2000001082d */
[-C--:B------:R-:W-:Y:S01]  /*10be0*/  F2FP.F16.E4M3.UNPACK_B R12, R34.reuse ;  /* 0x00000022ff0c723e */ /* 0x080fe200020006ff */
[----:B------:R-:W-:Y:S01]  /*10bf0*/  FFMA.FTZ R39, R6, R39, R10 ;  /* 0x0000002706277223 */ /* 0x000fe2000001000a */
[----:B------:R-:W-:Y:S01]  /*10c00*/  F2FP.F16.E4M3.UNPACK_B R15, R7 ;  /* 0x00000007ff0f723e */ /* 0x000fe200020006ff */
[----:B------:R-:W-:Y:S01]  /*10c10*/  HADD2.F32 R36, -RZ, R36.H1_H1 ;  /* 0x30000024ff247230 */ /* 0x000fe20000004100 */
[----:B------:R-:W-:Y:S01]  /*10c20*/  F2FP.F16.E4M3.UNPACK_B R29, R11.H1 ;  /* 0x0000000bff1d723e */ /* 0x000fe200030006ff */
        /* <DEDUP_REMOVED lines=8> */
[--C-:B------:R-:W-:Y:S02]  /*10cb0*/  HADD2.F32 R31, -RZ, R12.reuse.H0_H0 ;  /* 0x2000000cff1f7230 */ /* 0x100fe40000004100 */
        /* <DEDUP_REMOVED lines=11> */
[----:B------:R-:W-:Y:S01]  /*10d70*/  FFMA.FTZ R37, R6, R31, -R37 ;  /* 0x0000001f06257223 */ /* 0x000fe20000010825 */
[----:B------:R-:W-:Y:S01]  /*10d80*/  HADD2.F32 R15, -RZ, R15.H1_H1 ;  /* 0x3000000fff0f7230 */ /* 0x000fe20000004100 */
[----:B------:R-:W-:Y:S01]  /*10d90*/  F2FP.F16.E4M3.UNPACK_B R11, R8 ;  /* 0x00000008ff0b723e */ /* 0x000fe200020006ff */
[----:B------:R-:W-:-:S02]  /*10da0*/  HADD2.F32 R25, -RZ, R41.H0_H0 ;  /* 0x20000029ff197230 */ /* 0x000fc40000004100 */
[C---:B------:R-:W-:Y:S01]  /*10db0*/  FMUL.FTZ R32, R28.reuse, R24 ;  /* 0x000000181c207220 */ /* 0x040fe20000410000 */
[----:B------:R-:W-:Y:S02]  /*10dc0*/  HADD2.F32 R10, -RZ, R29.H0_H0 ;  /* 0x2000001dff0a7230 */ /* 0x000fe40000004100 */
[-C--:B------:R-:W-:Y:S01]  /*10dd0*/  FMUL.FTZ R31, R28, R12.reuse ;  /* 0x0000000c1c1f7220 */ /* 0x080fe20000410000 */
[--C-:B------:R-:W-:Y:S02]  /*10de0*/  HADD2.F32 R13, -RZ, R34.reuse.H0_H0 ;  /* 0x20000022ff0d7230 */ /* 0x100fe40000004100 */
[C---:B------:R-:W-:Y:S01]  /*10df0*/  FFMA.FTZ R48, R15.reuse, R12, -R32 ;  /* 0x0000000c0f307223 */ /* 0x040fe20000010820 */
[----:B------:R-:W-:Y:S02]  /*10e00*/  HADD2.F32 R6, -RZ, R21.H0_H0 ;  /* 0x20000015ff067230 */ /* 0x000fe40000004100 */
[C---:B------:R-:W-:Y:S01]  /*10e10*/  FMUL.FTZ R33, R10.reuse, R25 ;  /* 0x000000190a217220 */ /* 0x040fe20000410000 */
[----:B------:R-:W-:Y:S01]  /*10e20*/  FFMA.FTZ R50, R15, R24, R31 ;  /* 0x000000180f327223 */ /* 0x000fe2000001001f */
[----:B------:R-:W-:Y:S01]  /*10e30*/  F2FP.F16.E4M3.UNPACK_B R8, R8.H1 ;  /* 0x00000008ff08723e */ /* 0x000fe200030006ff */
[----:B------:R-:W-:Y:S01]  /*10e40*/  FMUL.FTZ R10, R10, R13 ;  /* 0x0000000d0a0a7220 */ /* 0x000fe20000410000 */
[----:B------:R-:W-:Y:S01]  /*10e50*/  F2FP.F16.E4M3.UNPACK_B R15, R35.H1 ;  /* 0x00000023ff0f723e */ /* 0x000fe200030006ff */
[----:B------:R-:W-:Y:S01]  /*10e60*/  HADD2.F32 R34, -RZ, R34.H1_H1 ;  /* 0x30000022ff227230 */ /* 0x000fe20000004100 */
[----:B------:R-:W-:Y:S01]  /*10e70*/  F2FP.F16.E4M3.UNPACK_B R7, R4 ;  /* 0x00000004ff07723e */ /* 0x000fe200020006ff */
[----:B------:R-:W-:Y:S01]  /*10e80*/  HADD2.F32 R24, -RZ, R41.H1_H1 ;  /* 0x30000029ff187230 */ /* 0x000fe20000004100 */
[----:B------:R-:W-:Y:S01]  /*10e90*/  F2FP.F16.E4M3.UNPACK_B R12, R30.H1 ;  /* 0x0000001eff0c723e */ /* 0x000fe200030006ff */
[----:B------:R-:W-:Y:S01]  /*10ea0*/  HADD2.F32 R29, -RZ, R29.H1_H1 ;  /* 0x3000001dff1d7230 */ /* 0x000fe20000004100 */
[----:B------:R-:W-:Y:S01]  /*10eb0*/  F2FP.F16.E4M3.UNPACK_B R4, R4.H1 ;  /* 0x00000004ff04723e */ /* 0x000fe200030006ff */
[----:B------:R-:W-:Y:S01]  /*10ec0*/  FFMA.FTZ R49, R6, R25, R10 ;  /* 0x0000001906317223 */ /* 0x000fe2000001000a */
[----:B------:R-:W-:-:S02]  /*10ed0*/  HADD2.F32 R25, -RZ, R15.H0_H0 ;  /* 0x2000000fff197230 */ /* 0x000fc40000004100 */
[----:B------:R-:W-:Y:S01]  /*10ee0*/  FFMA.FTZ R47, R6, R13, -R33 ;  /* 0x0000000d062f7223 */ /* 0x000fe20000010821 */
[----:B------:R-:W-:Y:S02]  /*10ef0*/  HADD2.F32 R10, -RZ, R8.H0_H0 ;  /* 0x20000008ff0a7230 */ /* 0x000fe40000004100 */
[C---:B------:R-:W-:Y:S01]  /*10f00*/  FMUL.FTZ R28, R29.reuse, R24 ;  /* 0x000000181d1c7220 */ /* 0x040fe20000410000 */
[----:B------:R-:W-:Y:S02]  /*10f10*/  HADD2.F32 R21, -RZ, R21.H1_H1 ;  /* 0x30000015ff157230 */ /* 0x000fe40000004100 */
[----:B------:R-:W-:Y:S01]  /*10f20*/  FMUL.FTZ R31, R29, R34 ;  /* 0x000000221d1f7220 */ /* 0x000fe20000410000 */
[----:B------:R-:W-:Y:S02]  /*10f30*/  HADD2.F32 R13, -RZ, R12.H0_H0 ;  /* 0x2000000cff0d7230 */ /* 0x000fe40000004100 */
[----:B------:R-:W-:Y:S01]  /*10f40*/  FMUL.FTZ R29, R10, R25 ;  /* 0x000000190a1d7220 */ /* 0x000fe20000410000 */
[----:B------:R-:W-:-:S02]  /*10f50*/  HADD2.F32 R6, -RZ, R4.H0_H0 ;  /* 0x20000004ff067230 */ /* 0x000fc40000004100 */
[C---:B------:R-:W-:Y:S01]  /*10f60*/  FFMA.FTZ R52, R21.reuse, R34, -R28 ;  /* 0x0000002215347223 */ /* 0x040fe2000001081c */
[----:B------:R-:W-:Y:S01]  /*10f70*/  FFMA.FTZ R54, R21, R24, R31 ;  /* 0x0000001815367223 */ /* 0x000fe2000001001f */
[-C--:B------:R-:W-:Y:S01]  /*10f80*/  FMUL.FTZ R10, R10, R13.reuse ;  /* 0x0000000d0a0a7220 */ /* 0x080fe20000410000 */
[----:B------:R-:W-:Y:S02]  /*10f90*/  HADD2.F32 R21, -RZ, R15.H1_H1 ;  /* 0x3000000fff157230 */ /* 0x000fe40000004100 */
[C---:B------:R-:W-:Y:S01]  /*10fa0*/  FFMA.FTZ R29, R6.reuse, R13, -R29 ;  /* 0x0000000d061d7223 */ /* 0x040fe2000001081d */
[----:B------:R-:W-:Y:S02]  /*10fb0*/  HADD2.F32 R8, -RZ, R8.H1_H1 ;  /* 0x30000008ff087230 */ /* 0x000fe40000004100 */
[----:B------:R-:W-:Y:S01]  /*10fc0*/  FFMA.FTZ R24, R6, R25, R10 ;  /* 0x0000001906187223 */ /* 0x000fe2000001000a */
[----:B------:R-:W-:Y:S01]  /*10fd0*/  HADD2.F32 R13, -RZ, R12.H1_H1 ;  /* 0x3000000cff0d7230 */ /* 0x000fe20000004100 */
[----:B------:R-:W-:Y:S01]  /*10fe0*/  F2FP.F16.E4M3.UNPACK_B R35, R35 ;  /* 0x00000023ff23723e */ /* 0x000fe200020006ff */
[----:B------:R-:W-:Y:S01]  /*10ff0*/  HADD2.F32 R4, -RZ, R4.H1_H1 ;  /* 0x30000004ff047230 */ /* 0x000fe20000004100 */
[----:B------:R-:W-:Y:S01]  /*11000*/  F2FP.F16.E4M3.UNPACK_B R30, R30 ;  /* 0x0000001eff1e723e */ /* 0x000fe200020006ff */
[C---:B------:R-:W-:Y:S01]  /*11010*/  FMUL.FTZ R25, R8.reuse, R21 ;  /* 0x0000001508197220 */ /* 0x040fe20000410000 */
[-C--:B------:R-:W-:Y:S01]  /*11020*/  FMUL.FTZ R8, R8, R13.reuse ;  /* 0x0000000d08087220 */ /* 0x080fe20000410000 */
[----:B------:R-:W-:Y:S01]  /*11030*/  HADD2.F32 R15, -RZ, R35.H0_H0 ;  /* 0x20000023ff0f7230 */ /* 0x000fe20000004100 */
[----:B------:R-:W-:Y:S01]  /*11040*/  F2FP.F16.E4M3.UNPACK_B R10, R40.H1 ;  /* 0x00000028ff0a723e */ /* 0x000fe200030006ff */
[----:B------:R-:W-:Y:S01]  /*11050*/  FFMA.FTZ R28, R4, R13, -R25 ;  /* 0x0000000d041c7223 */ /* 0x000fe20000010819 */
[----:B------:R-:W-:-:S02]  /*11060*/  HADD2.F32 R6, -RZ, R11.H0_H0 ;  /* 0x2000000bff067230 */ /* 0x000fc40000004100 */
[----:B------:R-:W-:Y:S01]  /*11070*/  FFMA.FTZ R31, R4, R21, R8 ;  /* 0x00000015041f7223 */ /* 0x000fe20000010008 */
[--C-:B------:R-:W-:Y:S01]  /*11080*/  HADD2.F32 R13, -RZ, R30.reuse.H0_H0 ;  /* 0x2000001eff0d7230 */ /* 0x100fe20000004100 */
[----:B------:R-:W-:Y:S01]  /*11090*/  F2FP.F16.E4M3.UNPACK_B R40, R40 ;  /* 0x00000028ff28723e */ /* 0x000fe200020006ff */
[----:B------:R-:W-:Y:S02]  /*110a0*/  HADD2.F32 R8, -RZ, R35.H1_H1 ;  /* 0x30000023ff087230 */ /* 0x000fe40000004100 */
[C---:B------:R-:W-:Y:S01]  /*110b0*/  FMUL.FTZ R21, R6.reuse, R15 ;  /* 0x0000000f06157220 */ /* 0x040fe20000410000 */
[----:B------:R-:W-:Y:S02]  /*110c0*/  HADD2.F32 R11, -RZ, R11.H1_H1 ;  /* 0x3000000bff0b7230 */ /* 0x000fe40000004100 */
[----:B------:R-:W-:Y:S01]  /*110d0*/  FMUL.FTZ R25, R6, R13 ;  /* 0x0000000d06197220 */ /* 0x000fe20000410000 */
[----:B------:R-:W-:Y:S01]  /*110e0*/  HADD2.F32 R4, -RZ, R7.H0_H0 ;  /* 0x20000007ff047230 */ /* 0x000fe20000004100 */
[----:B------:R-:W-:Y:S01]  /*110f0*/  F2FP.SATFINITE.E4M3.F32.PACK_AB_MERGE_C R45, R46, R45, RZ ;  /* 0x0000002d2e2d723e */ /* 0x000fe200048070ff */
[----:B------:R-:W-:-:S02]  /*11100*/  HADD2.F32 R30, -RZ, R30.H1_H1 ;  /* 0x3000001eff1e7230 */ /* 0x000fc40000004100 */
[C---:B------:R-:W-:Y:S01]  /*11110*/  FMUL.FTZ R6, R11.reuse, R8 ;  /* 0x000000080b067220 */ /* 0x040fe20000410000 */
[----:B------:R-:W-:Y:S02]  /*11120*/  HADD2.F32 R7, -RZ, R7.H1_H1 ;  /* 0x30000007ff077230 */ /* 0x000fe40000004100 */
[C---:B------:R-:W-:Y:S01]  /*11130*/  FFMA.FTZ R21, R4.reuse, R13, -R21 ;  /* 0x0000000d04157223 */ /* 0x040fe20000010815 */
        /* <DEDUP_REMOVED lines=9> */
[----:B------:R-:W-:Y:S01]  /*111d0*/  F2FP.SATFINITE.E4M3.F32.PACK_AB_MERGE_C R36, R36, R39, RZ ;  /* 0x000000272424723e */ /* 0x000fe200048070ff */
[----:B------:R-:W-:Y:S02]  /*111e0*/  HADD2.F32 R8, -RZ, R4.H1_H1 ;  /* 0x30000004ff087230 */ /* 0x000fe40000004100 */
[C---:B------:R-:W-:Y:S01]  /*111f0*/  FMUL.FTZ R13, R6.reuse, R11 ;  /* 0x0000000b060d7220 */ /* 0x040fe20000410000 */
[----:B------:R-:W-:Y:S02]  /*11200*/  HADD2.F32 R4, -RZ, R14.H0_H0 ;  /* 0x2000000eff047230 */ /* 0x000fe40000004100 */
[----:B------:R-:W-:Y:S01]  /*11210*/  FMUL.FTZ R15, R6, R7 ;  /* 0x00000007060f7220 */ /* 0x000fe20000410000 */
[----:B------:R-:W-:Y:S01]  /*11220*/  HADD2.F32 R10, -RZ, R10.H1_H1 ;  /* 0x3000000aff0a7230 */ /* 0x000fe20000004100 */
[----:B------:R-:W-:Y:S01]  /*11230*/  F2FP.SATFINITE.E4M3.F32.PACK_AB_MERGE_C R5, R38, R5, R45 ;  /* 0x000000052605723e */ /* 0x000fe2000480702d */
[----:B------:R-:W-:-:S02]  /*11240*/  HADD2.F32 R27, -RZ, R27.H1_H1 ;  /* 0x3000001bff1b7230 */ /* 0x000fc40000004100 */
[----:B------:R-:W-:Y:S01]  /*11250*/  FFMA.FTZ R32, R4, R7, -R13 ;  /* 0x0000000704207223 */ /* 0x000fe2000001080d */
[----:B------:R-:W-:Y:S01]  /*11260*/  HADD2.F32 R14, -RZ, R14.H1_H1 ;  /* 0x3000000eff0e7230 */ /* 0x000fe20000004100 */
[----:B------:R-:W-:Y:S01]  /*11270*/  F2FP.SATFINITE.E4M3.F32.PACK_AB_MERGE_C R9, R42, R9, R36 ;  /* 0x000000092a09723e */ /* 0x000fe20004807024 */
[----:B------:R-:W-:Y:S02]  /*11280*/  HADD2.F32 R6, -RZ, R26.H0_H0 ;  /* 0x2000001aff067230 */ /* 0x000fe40000004100 */
[C---:B------:R-:W-:Y:S01]  /*11290*/  FMUL.FTZ R7, R27.reuse, R10 ;  /* 0x0000000a1b077220 */ /* 0x040fe20000410000 */
[-C--:B------:R-:W-:Y:S01]  /*112a0*/  FMUL.FTZ R13, R27, R8.reuse ;  /* 0x000000081b0d7220 */ /* 0x080fe20000410000 */
[----:B------:R-:W-:Y:S01]  /*112b0*/  FFMA.FTZ R27, R4, R11, R15 ;  /* 0x0000000b041b7223 */ /* 0x000fe2000001000f */
[----:B------:R-:W-:Y:S02]  /*112c0*/  HADD2.F32 R11, -RZ, R40.H0_H0 ;  /* 0x20000028ff0b7230 */ /* 0x000fe40000004100 */
[----:B------:R-:W-:Y:S01]  /*112d0*/  FFMA.FTZ R33, R14, R8, -R7 ;  /* 0x000000080e217223 */ /* 0x000fe20000010807 */
[----:B------:R-:W-:-:S02]  /*112e0*/  HADD2.F32 R7, -RZ, R20.H0_H0 ;  /* 0x20000014ff077230 */ /* 0x000fc40000004100 */
[----:B------:R-:W-:Y:S01]  /*112f0*/  FFMA.FTZ R34, R14, R10, R13 ;  /* 0x0000000a0e227223 */ /* 0x000fe2000001000d */
[----:B------:R-:W-:Y:S02]  /*11300*/  HADD2.F32 R40, -RZ, R40.H1_H1 ;  /* 0x30000028ff287230 */ /* 0x000fe40000004100 */
[C---:B------:R-:W-:Y:S01]  /*11310*/  FMUL.FTZ R13, R6.reuse, R11 ;  /* 0x0000000b060d7220 */ /* 0x040fe20000410000 */
[----:B------:R-:W-:Y:S02]  /*11320*/  HADD2.F32 R26, -RZ, R26.H1_H1 ;  /* 0x3000001aff1a7230 */ /* 0x000fe40000004100 */
[----:B------:R-:W-:Y:S01]  /*11330*/  FMUL.FTZ R8, R6, R7 ;  /* 0x0000000706087220 */ /* 0x000fe20000410000 */
[----:B------:R-:W-:Y:S01]  /*11340*/  HADD2.F32 R20, -RZ, R20.H1_H1 ;  /* 0x30000014ff147230 */ /* 0x000fe20000004100 */
[----:B------:R-:W-:Y:S01]  /*11350*/  F2FP.SATFINITE.E4M3.F32.PACK_AB_MERGE_C R32, R33, R32, RZ ;  /* 0x000000202120723e */ /* 0x000fe200048070ff */
[--C-:B------:R-:W-:Y:S02]  /*11360*/  HADD2.F32 R4, -RZ, R3.reuse.H0_H0 ;  /* 0x20000003ff047230 */ /* 0x100fe40000004100 */
[----:B------:R-:W-:Y:S01]  /*11370*/  FMUL.FTZ R14, R26, R40 ;  /* 0x000000281a0e7220 */ /* 0x000fe20000410000 */
[----:B------:R-:W-:-:S02]  /*11380*/  HADD2.F32 R3, -RZ, R3.H1_H1 ;  /* 0x30000003ff037230 */ /* 0x000fc40000004100 */
[-C--:B------:R-:W-:Y:S01]  /*11390*/  FMUL.FTZ R15, R26, R20.reuse ;  /* 0x000000141a0f7220 */ /* 0x080fe20000410000 */
[----:B------:R-:W-:Y:S01]  /*113a0*/  F2FP.SATFINITE.E4M3.F32.PACK_AB_MERGE_C R27, R34, R27, RZ ;  /* 0x0000001b221b723e */ /* 0x000fe200048070ff */
        /* <DEDUP_REMOVED lines=16> */
.L_x_1666:
[----:B------:R-:W-:Y:S05]  /*114b0*/  BSYNC B0 ;  /* 0x0000000000007941 */ /* 0x000fea0003800000 */
.L_x_1659:
        /* <DEDUP_REMOVED lines=8> */
.L_x_1657:
[----:B0-23--:R-:W-:-:S05]  /*11540*/  IMAD.U32 R0, RZ, RZ, UR41 ;  /* 0x00000029ff007e24 */ /* 0x00dfca000f8e00ff */
[----:B------:R-:W-:-:S13]  /*11550*/  ISETP.NE.AND P0, PT, R0, 0x3, PT ;  /* 0x000000030000780c */ /* 0x000fda0003f05270 */
[----:B------:R-:W-:Y:S05]  /*11560*/  @!P0 BRA `(.L_x_1686) ;  /* 0x0000000000048947 */ /* 0x000fea0003800000 */
[----:B------:R-:W-:Y:S01]  /*11570*/  BPT.TRAP 0x1 ;  /* 0x000000040000795c */ /* 0x000fe20000300000 */
.L_x_1686:
[----:B-----5:R-:W-:Y:S01]  /*11580*/  IMAD R11, R168, 0x8, R16 ;  /* 0x00000008a80b7824 */ /* 0x020fe200078e0210 */
[----:B------:R-:W-:-:S04]  /*11590*/  SHF.L.U32 R0, R169, 0x1f, RZ ;  /* 0x0000001fa9007819 */ /* 0x000fc800000006ff */
[----:B------:R0:W2:Y:S01]  /*115a0*/  SYNCS.PHASECHK.TRANS64.TRYWAIT P1, [R11+URZ+0x22830], R0 ;  /* 0x022830000b0075a7 */ /* 0x0000a2000802017f */
[----:B------:R-:W-:Y:S05]  /*115b0*/  @!P0 BRA `(.L_x_1687) ;  /* 0x0000000000048947 */ /* 0x000fea0003800000 */
[----:B------:R-:W-:Y:S01]  /*115c0*/  BPT.TRAP 0x1 ;  /* 0x000000040000795c */ /* 0x000fe20000300000 */
.L_x_1687:
[----:B--2---:R-:W-:Y:S05]  /*115d0*/  @P1 BRA `(.L_x_1688) ;  /* 0x0000000000081947 */ /* 0x004fea0003800000 */
[----:B------:R-:W2:Y:S02]  /*115e0*/  SYNCS.PHASECHK.TRANS64.TRYWAIT P1, [R11+URZ+0x22830], R0 ;  /* 0x022830000b0075a7 */ /* 0x000ea4000802017f */
[----:B--2---:R-:W-:Y:S05]  /*115f0*/  @!P1 BRA `(.L_x_1689) ;  /* 0x0000016800109947 */ /* 0x004fea0003800000 */
.L_x_1688:
[----:B------:R-:W-:Y:S05]  /*11600*/  WARPSYNC.ALL ;  /* 0x0000000000007948 */ /* 0x000fea0003800000 */
[----:B0-2---:R-:W-:Y:S01]  /*11610*/  VIADD R0, R16, 0x16400 ;  /* 0x0001640010007836 */ /* 0x005fe20000000000 */
[----:B------:R-:W-:Y:S01]  /*11620*/  R2UR UR28, R44 ;  /* 0x000000002c1c72ca */ /* 0x000fe200000e0000 */
[----:B----4-:R-:W-:Y:S01]  /*11630*/  IMAD.MOV.U32 R5, RZ, RZ, -0x7fffffe0 ;  /* 0x80000020ff057424 */ /* 0x010fe200078e00ff */
[----:B------:R-:W-:Y:S01]  /*11640*/  WARPGROUP.ARRIVE ;  /* 0x00000000000079c5 */ /* 0x000fe20000000000 */
[----:B------:R-:W-:Y:S01]  /*11650*/  UMOV UR29, 0x80000020 ;  /* 0x80000020001d7882 */ /* 0x000fe20000000000 */
[----:B------:R-:W-:Y:S01]  /*11660*/  SHF.R.U32.HI R0, RZ, 0x4, R0 ;  /* 0x00000004ff007819 */ /* 0x000fe20000011600 */
[----:B------:R-:W-:Y:S01]  /*11670*/  IMAD.MOV.U32 R9, RZ, RZ, -0x7fffffe0 ;  /* 0x80000020ff097424 */ /* 0x000fe200078e00ff */
[----:B------:R-:W-:Y:S01]  /*11680*/  R2UR UR31, R5 ;  /* 0x00000000051f72ca */ /* 0x000fe200000e0000 */
[----:B------:R-:W-:Y:S01]  /*11690*/  UMOV UR9, 0x80000020 ;  /* 0x8000002000097882 */ /* 0x000fe20000000000 */
[----:B------:R-:W-:Y:S01]  /*116a0*/  LOP3.LUT R0, R0, 0x3fff, RZ, 0xc0, !PT ;  /* 0x00003fff00007812 */ /* 0x000fe200078ec0ff */
[----:B------:R-:W-:Y:S01]  /*116b0*/  UMOV UR13, 0x80000020 ;  /* 0x80000020000d7882 */ /* 0x000fe20000000000 */
[----:B------:R-:W-:Y:S01]  /*116c0*/  R2UR UR11, R9 ;  /* 0x00000000090b72ca */ /* 0x000fe200000e0000 */
[----:B------:R-:W-:Y:S01]  /*116d0*/  IMAD.MOV.U32 R9, RZ, RZ, -0x7fffffe0 ;  /* 0x80000020ff097424 */ /* 0x000fe200078e00ff */
[----:B------:R-:W-:Y:S01]  /*116e0*/  LOP3.LUT R7, R0, 0x10000, RZ, 0xfc, !PT ;  /* 0x0001000000077812 */ /* 0x000fe200078efcff */
[----:B------:R-:W-:Y:S01]  /*116f0*/  ULOP3.LUT UR28, UR28, 0x10000, URZ, 0xfc, !UPT ;  /* 0x000100001c1c7892 */ /* 0x000fe2000f8efc3f */
[----:B------:R-:W-:Y:S01]  /*11700*/  IMAD.MOV.U32 R5, RZ, RZ, -0x7fffffe0 ;  /* 0x80000020ff057424 */ /* 0x000fe200078e00ff */
[----:B------:R-:W-:Y:S01]  /*11710*/  UMOV UR17, 0x80000020 ;  /* 0x8000002000117882 */ /* 0x000fe20000000000 */
[----:B------:R-:W-:Y:S01]  /*11720*/  R2UR UR15, R9 ;  /* 0x00000000090f72ca */ /* 0x000fe200000e0000 */
[----:B------:R-:W-:Y:S01]  /*11730*/  IMAD R4, R168, 0x600, R7 ;  /* 0x00000600a8047824 */ /* 0x000fe200078e0207 */
[----:B------:R-:W-:Y:S01]  /*11740*/  UIADD3 UR8, UR28, 0x2, URZ ;  /* 0x000000021c087890 */ /* 0x000fe2000fffe03f */
[----:B------:R-:W-:Y:S01]  /*11750*/  IMAD.MOV.U32 R9, RZ, RZ, -0x7fffffe0 ;  /* 0x80000020ff097424 */ /* 0x000fe200078e00ff */
[----:B------:R-:W-:Y:S01]  /*11760*/  UIADD3 UR12, UR28, 0x200, URZ ;  /* 0x000002001c0c7890 */ /* 0x000fe2000fffe03f */
[C---:B------:R-:W-:Y:S01]  /*11770*/  VIADD R8, R4.reuse, 0x2 ;  /* 0x0000000204087836 */ /* 0x040fe20000000000 */
[----:B------:R-:W-:Y:S01]  /*11780*/  R2UR UR30, R4 ;  /* 0x00000000041e72ca */ /* 0x000fe200000e0000 */
[----:B------:R-:W-:Y:S01]  /*11790*/  UIADD3 UR16, UR28, 0x202, URZ ;  /* 0x000002021c107890 */ /* 0x000fe2000fffe03f */
[----:B------:R-:W-:Y:S01]  /*117a0*/  R2UR UR19, R9 ;  /* 0x00000000091372ca */ /* 0x000fe200000e0000 */
[----:B------:R-:W-:Y:S01]  /*117b0*/  IMAD.MOV.U32 R9, RZ, RZ, -0x7fffffe0 ;  /* 0x80000020ff097424 */ /* 0x000fe200078e00ff */
[----:B------:R-:W-:Y:S01]  /*117c0*/  R2UR UR10, R8 ;  /* 0x00000000080a72ca */ /* 0x000fe200000e0000 */
[----:B------:R-:W-:Y:S01]  /*117d0*/  VIADD R8, R4, 0x200 ;  /* 0x0000020004087836 */ /* 0x000fe20000000000 */
[----:B------:R-:W-:Y:S01]  /*117e0*/  UIADD3 UR20, UR28, 0x400, URZ ;  /* 0x000004001c147890 */ /* 0x000fe2000fffe03f */
[----:B------:R-:W-:Y:S01]  /*117f0*/  R2UR UR27, R5 ;  /* 0x00000000051b72ca */ /* 0x000fe200000e0000 */
[----:B------:R-:W-:Y:S01]  /*11800*/  UMOV UR21, 0x80000020 ;  /* 0x8000002000157882 */ /* 0x000fe20000000000 */
[----:B------:R-:W-:Y:S01]  /*11810*/  R2UR UR23, R9 ;  /* 0x00000000091772ca */ /* 0x000fe200000e0000 */
[----:B------:R-:W-:Y:S01]  /*11820*/  UIADD3 UR24, UR28, 0x402, URZ ;  /* 0x000004021c187890 */ /* 0x000fe2000fffe03f */
[----:B------:R-:W-:Y:S01]  /*11830*/  R2UR UR14, R8 ;  /* 0x00000000080e72ca */ /* 0x000fe200000e0000 */
[----:B------:R-:W-:Y:S01]  /*11840*/  VIADD R8, R4, 0x202 ;  /* 0x0000020204087836 */ /* 0x000fe20000000000 */
[----:B------:R-:W-:Y:S01]  /*11850*/  QGMMA.64x128x32.F32.E4M3.E4M3 R24, gdesc[UR28], RZ, !UPT, gsb0 ;  /* 0x01e000001c1879f3 */ /* 0x000fe2000c0008ff */
[----:B------:R-:W-:-:S03]  /*11860*/  UMOV UR25, 0x80000020 ;  /* 0x8000002000197882 */ /* 0x000fc60000000000 */
[----:B------:R-:W-:Y:S01]  /*11870*/  R2UR UR18, R8 ;  /* 0x00000000081272ca */ /* 0x000fe200000e0000 */
[C---:B------:R-:W-:Y:S02]  /*11880*/  VIADD R8, R4.reuse, 0x400 ;  /* 0x0000040004087836 */ /* 0x040fe40000000000 */
[----:B------:R-:W-:-:S03]  /*11890*/  VIADD R4, R4, 0x402 ;  /* 0x0000040204047836 */ /* 0x000fc60000000000 */
[----:B------:R-:W-:Y:S02]  /*118a0*/  R2UR UR22, R8 ;  /* 0x00000000081672ca */ /* 0x000fe400000e0000 */
[----:B------:R-:W-:Y:S01]  /*118b0*/  R2UR UR26, R4 ;  /* 0x00000000041a72ca */ /* 0x000fe200000e0000 */
        /* <DEDUP_REMOVED lines=18> */
.L_x_1690:
[----:B------:R-:W0:Y:S01]  /*119e0*/  LDC R0, c[0x0][0x448] ;  /* 0x00011200ff007b82 */ /* 0x000e220000000800 */
[----:B------:R-:W-:Y:S01]  /*119f0*/  ULDC UR34, c[0x0][0x9dc] ;  /* 0x0002770000227ab9 */ /* 0x000fe20000000800 */
[----:B------:R-:W-:Y:S01]  /*11a00*/  LEA R12, R89, 0xffffff80, 0x7 ;  /* 0xffffff80590c7811 */ /* 0x000fe200078e38ff */
[----:B------:R-:W-:-:S05]  /*11a10*/  ULOP3.LUT UR4, URZ, UR34, URZ, 0x33, !UPT ;  /* 0x000000223f047292 */ /* 0x000fca000f8e333f */
[----:B------:R-:W2:Y:S01]  /*11a20*/  LDC.64 R8, c[0x0][0x9e0] ;  /* 0x00027800ff087b82 */ /* 0x000ea20000000a00 */
[----:B0-----:R-:W-:Y:S01]  /*11a30*/  ISETP.NE.AND P1, PT, R0, 0x1, PT ;  /* 0x000000010000780c */ /* 0x001fe20003f25270 */
[----:B------:R-:W-:-:S04]  /*11a40*/  IMAD.IADD R0, R194, 0x1, R178 ;  /* 0x00000001c2007824 */ /* 0x000fc800078e02b2 */
[----:B------:R-:W-:Y:S01]  /*11a50*/  IMAD.MOV.U32 R4, RZ, RZ, R0 ;  /* 0x000000ffff047224 */ /* 0x000fe200078e0000 */
[----:B--2---:R-:W-:-:S07]  /*11a60*/  ISETP.GE.AND P2, PT, R9, 0x1, PT ;  /* 0x000000010900780c */ /* 0x004fce0003f46270 */
[----:B-1----:R-:W0:Y:S08]  /*11a70*/  @P1 LDC R3, c[0x0][0x44c] ;  /* 0x00011300ff031b82 */ /* 0x002e300000000800 */
[----:B------:R-:W1:Y:S01]  /*11a80*/  @P1 LDC R6, c[0x0][0x450] ;  /* 0x00011400ff061b82 */ /* 0x000e620000000800 */
[----:B0-----:R-:W-:-:S04]  /*11a90*/  @P1 IMAD.HI.U32 R3, R0, R3, RZ ;  /* 0x0000000300031227 */ /* 0x001fc800078e00ff */
[----:B------:R-:W-:Y:S01]  /*11aa0*/  VIADD R0, R11, 0x22840 ;  /* 0x000228400b007836 */ /* 0x000fe20000000000 */
[----:B-1----:R-:W-:Y:S01]  /*11ab0*/  @P1 SHF.R.U32.HI R4, RZ, R6, R3 ;  /* 0x00000006ff041219 */ /* 0x002fe20000011603 */
[----:B------:R-:W-:Y:S02]  /*11ac0*/  IMAD.MOV.U32 R6, RZ, RZ, -0x80 ;  /* 0xffffff80ff067424 */ /* 0x000fe400078e00ff */
[----:B------:R-:W-:Y:S02]  /*11ad0*/  IMAD.U32 R3, RZ, RZ, UR40 ;  /* 0x00000028ff037e24 */ /* 0x000fe4000f8e00ff */
[----:B------:R-:W0:Y:S01]  /*11ae0*/  SHFL.IDX PT, R11, R4, RZ, 0x1c1f ;  /* 0x001c1fff040b7589 */ /* 0x000e2200000e0000 */
[----:B------:R-:W-:Y:S02]  /*11af0*/  IMAD R10, R89, R6, 0x80 ;  /* 0x00000080590a7424 */ /* 0x000fe400078e0206 */
[----:B------:R-:W-:Y:S02]  /*11b00*/  PRMT R0, R3, 0x654, R0 ;  /* 0x0000065403007816 */ /* 0x000fe40000000000 */
[----:B------:R-:W-:-:S02]  /*11b10*/  VIADD R3, R10, 0x1 ;  /* 0x000000010a037836 */ /* 0x000fc40000000000 */
[----:B------:R1:W-:Y:S02]  /*11b20*/  SYNCS.ARRIVE.TRANS64.RED.A1T0 RZ, [R0+URZ], RZ ;  /* 0x000000ff00ff79a7 */ /* 0x0003e4000810043f */
[----:B-1----:R-:W-:Y:S02]  /*11b30*/  IMAD R0, R172, -0x2, R3 ;  /* 0xfffffffeac007824 */ /* 0x002fe400078e0203 */
[----:B------:R-:W-:-:S03]  /*11b40*/  IMAD.IADD R3, R171, 0x1, R10 ;  /* 0x00000001ab037824 */ /* 0x000fc600078e020a */
[----:B------:R-:W-:Y:S01]  /*11b50*/  IADD3 R5, -R170, R0, R171 ;  /* 0x00000000aa057210 */ /* 0x000fe20007ffe1ab */
[----:B------:R-:W-:-:S04]  /*11b60*/  IMAD R14, R172, -0x2, R3 ;  /* 0xfffffffeac0e7824 */ /* 0x000fc800078e0203 */
[C---:B------:R-:W-:Y:S02]  /*11b70*/  IMAD.IADD R101, R5.reuse, 0x1, R8 ;  /* 0x0000000105657824 */ /* 0x040fe400078e0208 */
[----:B------:R-:W-:-:S03]  /*11b80*/  VIADD R20, R5, UR4 ;  /* 0x0000000405147c36 */ /* 0x000fc60008000000 */
[----:B0-----:R-:W-:Y:S01]  /*11b90*/  VIADDMNMX R0, R11, R101, R14, PT ;  /* 0x000000650b007246 */ /* 0x001fe2000380010e */
[----:B------:R-:W-:Y:S01]  /*11ba0*/  IMAD.IADD R5, R20, 0x1, R11 ;  /* 0x0000000114057824 */ /* 0x000fe200078e020b */
[----:B------:R-:W-:Y:S06]  /*11bb0*/  @!P2 BRA `(.L_x_1691) ;  /* 0x000000000050a947 */ /* 0x000fec0003800000 */
[----:B------:R-:W-:Y:S01]  /*11bc0*/  IADD3 R3, -R170, R171, R11 ;  /* 0x000000abaa037210 */ /* 0x000fe20007ffe10b */
[----:B------:R-:W-:Y:S03]  /*11bd0*/  BSSY B0, `(.L_x_1692) ;  /* 0x000000e000007945 */ /* 0x000fe60003800000 */
        /* <DEDUP_REMOVED lines=9> */
.L_x_1693:
[----:B------:R-:W-:-:S13]  /*11c70*/  ISETP.NE.AND P3, PT, R9, 0x1, PT ;  /* 0x000000010900780c */ /* 0x000fda0003f65270 */
[----:B------:R-:W0:Y:S02]  /*11c80*/  @P3 LDC.64 R90, c[0x0][0x9e8] ;  /* 0x00027a00ff5a3b82 */ /* 0x000e240000000a00 */
[----:B0-----:R-:W-:-:S05]  /*11c90*/  @P3 IMAD.HI.U32 R6, R3, R90, RZ ;  /* 0x0000005a03063227 */ /* 0x001fca00078e00ff */
[----:B------:R-:W-:-:S07]  /*11ca0*/  @P3 SHF.R.U32.HI R3, RZ, R91, R6 ;  /* 0x0000005bff033219 */ /* 0x000fce0000011606 */
.L_x_1694:
[----:B------:R-:W-:Y:S05]  /*11cb0*/  BSYNC B0 ;  /* 0x0000000000007941 */ /* 0x000fea0003800000 */
.L_x_1692:
[----:B------:R-:W-:-:S04]  /*11cc0*/  IMAD R3, R3, R9, -R12 ;  /* 0x0000000903037224 */ /* 0x000fc800078e0a0c */
[----:B------:R-:W-:-:S05]  /*11cd0*/  IMAD R6, R172, -0x2, R3 ;  /* 0xfffffffeac067824 */ /* 0x000fca00078e0203 */
[----:B------:R-:W-:Y:S02]  /*11ce0*/  VIMNMX R5, R5, R6, !PT ;  /* 0x0000000605057248 */ /* 0x000fe40007fe0100 */
[----:B------:R-:W-:-:S07]  /*11cf0*/  VIADDMNMX R0, R6, R9, R0, PT ;  /* 0x0000000906007246 */ /* 0x000fce0003800100 */
.L_x_1691:
[C---:B------:R-:W-:Y:S02]  /*11d00*/  ISETP.GE.AND P3, PT, R10.reuse, 0x2, PT ;  /* 0x000000020a00780c */ /* 0x040fe40003f66270 */
[----:B------:R-:W-:Y:S02]  /*11d10*/  ISETP.GE.AND P5, PT, R10, 0x9, PT ;  /* 0x000000090a00780c */ /* 0x000fe40003fa6270 */
[----:B------:R-:W-:Y:S02]  /*11d20*/  ISETP.GT.AND P4, PT, R5, 0x1, !P3 ;  /* 0x000000010500780c */ /* 0x000fe40005f84270 */
[----:B------:R-:W-:Y:S02]  /*11d30*/  P2R R90, PR, RZ, 0x20 ;  /* 0x00000020ff5a7803 */ /* 0x000fe40000000000 */
[----:B------:R-:W-:-:S04]  /*11d40*/  ISETP.LT.OR P4, PT, R0, 0x2, P4 ;  /* 0x000000020000780c */ /* 0x000fc80002781670 */
[----:B------:R-:W-:Y:S02]  /*11d50*/  FSEL R131, R25, -INF , !P4 ;  /* 0xff80000019837808 */ /* 0x000fe40006000000 */
[----:B------:R-:W-:Y:S02]  /*11d60*/  ISETP.GT.AND P4, PT, R5, 0x8, !P5 ;  /* 0x000000080500780c */ /* 0x000fe40006f84270 */
[----:B------:R-:W-:Y:S02]  /*11d70*/  ISETP.GE.AND P5, PT, R10, 0xa, PT ;  /* 0x0000000a0a00780c */ /* 0x000fe40003fa6270 */
[----:B------:R-:W-:Y:S02]  /*11d80*/  ISETP.LT.OR P4, PT, R0, 0x9, P4 ;  /* 0x000000090000780c */ /* 0x000fe40002781670 */
[----:B------:R-:W-:Y:S02]  /*11d90*/  P2R R92, PR, RZ, 0x20 ;  /* 0x00000020ff5c7803 */ /* 0x000fe40000000000 */
[----:B------:R-:W-:-:S02]  /*11da0*/  FSEL R129, R28, -INF , !P4 ;  /* 0xff8000001c817808 */ /* 0x000fc40006000000 */
[----:B------:R-:W-:Y:S02]  /*11db0*/  ISETP.GT.AND P4, PT, R5, 0x9, !P5 ;  /* 0x000000090500780c */ /* 0x000fe40006f84270 */
[----:B------:R-:W-:Y:S02]  /*11dc0*/  ISETP.GE.AND P5, PT, R10, 0x11, PT ;  /* 0x000000110a00780c */ /* 0x000fe40003fa6270 */
[----:B------:R-:W-:Y:S02]  /*11dd0*/  ISETP.LT.OR P4, PT, R0, 0xa, P4 ;  /* 0x0000000a0000780c */ /* 0x000fe40002781670 */
[----:B------:R-:W-:Y:S02]  /*11de0*/  P2R R94, PR, RZ, 0x20 ;  /* 0x00000020ff5e7803 */ /* 0x000fe40000000000 */
[----:B------:R-:W-:Y:S02]  /*11df0*/  FSEL R127, R29, -INF , !P4 ;  /* 0xff8000001d7f7808 */ /* 0x000fe40006000000 */
[----:B------:R-:W-:-:S02]  /*11e00*/  ISETP.GT.AND P4, PT, R5, 0x10, !P5 ;  /* 0x000000100500780c */ /* 0x000fc40006f84270 */
[----:B------:R-:W-:Y:S02]  /*11e10*/  ISETP.GE.AND P5, PT, R10, 0x12, PT ;  /* 0x000000120a00780c */ /* 0x000fe40003fa6270 */
[----:B------:R-:W-:Y:S02]  /*11e20*/  ISETP.LT.OR P4, PT, R0, 0x11, P4 ;  /* 0x000000110000780c */ /* 0x000fe40002781670 */
[----:B------:R-:W-:Y:S02]  /*11e30*/  P2R R96, PR, RZ, 0x20 ;  /* 0x00000020ff607803 */ /* 0x000fe40000000000 */
[----:B------:R-:W-:Y:S02]  /*11e40*/  FSEL R121, R32, -INF , !P4 ;  /* 0xff80000020797808 */ /* 0x000fe40006000000 */
[----:B------:R-:W-:Y:S02]  /*11e50*/  ISETP.GT.AND P4, PT, R5, 0x11, !P5 ;  /* 0x000000110500780c */ /* 0x000fe40006f84270 */
[----:B------:R-:W-:-:S02]  /*11e60*/  ISETP.GE.AND P5, PT, R10, 0x19, PT ;  /* 0x000000190a00780c */ /* 0x000fc40003fa6270 */
[----:B------:R-:W-:Y:S02]  /*11e70*/  ISETP.LT.OR P4, PT, R0, 0x12, P4 ;  /* 0x000000120000780c */ /* 0x000fe40002781670 */
[----:B------:R-:W-:Y:S02]  /*11e80*/  P2R R98, PR, RZ, 0x20 ;  /* 0x00000020ff627803 */ /* 0x000fe40000000000 */
[----:B------:R-:W-:Y:S02]  /*11e90*/  FSEL R111, R33, -INF , !P4 ;  /* 0xff800000216f7808 */ /* 0x000fe40006000000 */
[----:B------:R-:W-:Y:S02]  /*11ea0*/  ISETP.GT.AND P4, PT, R5, 0x18, !P5 ;  /* 0x000000180500780c */ /* 0x000fe40006f84270 */
[----:B------:R-:W-:Y:S02]  /*11eb0*/  ISETP.GE.AND P5, PT, R10, 0x1a, PT ;  /* 0x0000001a0a00780c */ /* 0x000fe40003fa6270 */
[----:B------:R-:W-:-:S04]  /*11ec0*/  ISETP.LT.OR P4, PT, R0, 0x19, P4 ;  /* 0x000000190000780c */ /* 0x000fc80002781670 */
[----:B------:R-:W-:Y:S02]  /*11ed0*/  FSEL R99, R36, -INF , !P4 ;  /* 0xff80000024637808 */ /* 0x000fe40006000000 */
[----:B------:R-:W-:Y:S02]  /*11ee0*/  ISETP.GT.AND P4, PT, R5, 0x19, !P5 ;  /* 0x000000190500780c */ /* 0x000fe40006f84270 */
[----:B------:R-:W-:Y:S02]  /*11ef0*/  P2R R36, PR, RZ, 0x20 ;  /* 0x00000020ff247803 */ /* 0x000fe40000000000 */
[----:B------:R-:W-:Y:S02]  /*11f00*/  ISETP.LT.OR P4, PT, R0, 0x1a, P4 ;  /* 0x0000001a0000780c */ /* 0x000fe40002781670 */
[----:B------:R-:W-:Y:S02]  /*11f10*/  ISETP.GE.AND P5, PT, R10, 0x21, PT ;  /* 0x000000210a00780c */ /* 0x000fe40003fa6270 */
[----:B------:R-:W-:-:S02]  /*11f20*/  FSEL R97, R37, -INF , !P4 ;  /* 0xff80000025617808 */ /* 0x000fc40006000000 */
[C---:B------:R-:W-:Y:S02]  /*11f30*/  ISETP.GT.AND P4, PT, R5.reuse, 0x20, !P5 ;  /* 0x000000200500780c */ /* 0x040fe40006f84270 */
        /* <DEDUP_REMOVED lines=118> */
[----:B------:R-:W-:Y:S02]  /*126a0*/  ISETP.GT.AND P6, PT, R5, 0x79, !P6 ;  /* 0x000000790500780c */ /* 0x000fe400077c4270 */
[----:B------:R-:W0:Y:S02]  /*126b0*/  SHFL.IDX PT, R5, R4, 0x1, 0x1c1f ;  /* 0x003c1f0004057f89 */ /* 0x000e2400000e0000 */
[----:B------:R-:W-:-:S04]  /*126c0*/  ISETP.LT.OR P6, PT, R0, 0x7a, P6 ;  /* 0x0000007a0000780c */ /* 0x000fc800037c1670 */
[----:B------:R-:W-:Y:S02]  /*126d0*/  FSEL R85, R85, -INF , !P6 ;  /* 0xff80000055557808 */ /* 0x000fe40007000000 */
        /* <DEDUP_REMOVED lines=14> */
.L_x_1697:
[----:B------:R-:W-:-:S13]  /*127c0*/  ISETP.NE.AND P6, PT, R9, 0x1, PT ;  /* 0x000000010900780c */ /* 0x000fda0003fc5270 */
[----:B------:R-:W0:Y:S02]  /*127d0*/  @P6 LDC.64 R4, c[0x0][0x9e8] ;  /* 0x00027a00ff046b82 */ /* 0x000e240000000a00 */
[----:B0-----:R-:W-:-:S05]  /*127e0*/  @P6 IMAD.HI.U32 R4, R0, R4, RZ ;  /* 0x0000000400046227 */ /* 0x001fca00078e00ff */
[----:B------:R-:W-:-:S07]  /*127f0*/  @P6 SHF.R.U32.HI R0, RZ, R5, R4 ;  /* 0x00000005ff006219 */ /* 0x000fce0000011604 */
.L_x_1698:
[----:B------:R-:W-:Y:S05]  /*12800*/  BSYNC B0 ;  /* 0x0000000000007941 */ /* 0x000fea0003800000 */
.L_x_1696:
[----:B------:R-:W-:-:S04]  /*12810*/  IMAD R5, R0, R9, -R12 ;  /* 0x0000000900057224 */ /* 0x000fc800078e0a0c */
[----:B------:R-:W-:-:S05]  /*12820*/  IMAD R5, R172, -0x2, R5 ;  /* 0xfffffffeac057824 */ /* 0x000fca00078e0205 */
[----:B------:R-:W-:Y:S02]  /*12830*/  VIMNMX R10, R10, R5, !PT ;  /* 0x000000050a0a7248 */ /* 0x000fe40007fe0100 */
[----:B------:R-:W-:-:S07]  /*12840*/  VIADDMNMX R6, R5, R9, R6, PT ;  /* 0x0000000905067246 */ /* 0x000fce0003800106 */
.L_x_1695:
[----:B------:R-:W-:Y:S02]  /*12850*/  ISETP.GT.AND P3, PT, R10, 0x1, !P3 ;  /* 0x000000010a00780c */ /* 0x000fe40005f64270 */
[----:B------:R-:W-:Y:S02]  /*12860*/  ISETP.NE.AND P6, PT, R98, RZ, PT ;  /* 0x000000ff6200720c */ /* 0x000fe40003fc5270 */
        /* <DEDUP_REMOVED lines=31> */
[----:B------:R-:W-:Y:S02]  /*12a60*/  ISETP.GT.AND P3, PT, R10, 0x18, !P6 ;  /* 0x000000180a00780c */ /* 0x000fe40007764270 */
[----:B------:R-:W-:Y:S02]  /*12a70*/  ISETP.NE.AND P6, PT, R56, RZ, PT ;  /* 0x000000ff3800720c */ /* 0x000fe40003fc5270 */
        /* <DEDUP_REMOVED lines=43> */
[----:B------:R-:W-:Y:S01]  /*12d30*/  ISETP.GT.AND P4, PT, R10, 0x71, !P4 ;  /* 0x000000710a00780c */ /* 0x000fe20006784270 */
[----:B------:R-:W0:Y:S01]  /*12d40*/  SHFL.BFLY PT, R5, R4, 0x2, 0x1f ;  /* 0x0c401f0004057f89 */ /* 0x000e2200000e0000 */
[----:B------:R-:W-:Y:S02]  /*12d50*/  FSEL R115, R50, -INF , !P3 ;  /* 0xff80000032737808 */ /* 0x000fe40005800000 */
[----:B------:R-:W-:Y:S02]  /*12d60*/  ISETP.NE.AND P3, PT, R48, RZ, PT ;  /* 0x000000ff3000720c */ /* 0x000fe40003f65270 */
[C---:B------:R-:W-:Y:S02]  /*12d70*/  ISETP.GT.AND P5, PT, R10.reuse, 0x78, !P5 ;  /* 0x000000780a00780c */ /* 0x040fe40006fa4270 */
[----:B------:R-:W-:Y:S02]  /*12d80*/  ISETP.GT.AND P3, PT, R10, 0x31, !P3 ;  /* 0x000000310a00780c */ /* 0x000fe40005f64270 */
[----:B------:R-:W-:-:S02]  /*12d90*/  ISETP.LT.OR P4, PT, R6, 0x72, P4 ;  /* 0x000000720600780c */ /* 0x000fc40002781670 */
[C---:B------:R-:W-:Y:S02]  /*12da0*/  ISETP.LT.OR P3, PT, R6.reuse, 0x32, P3 ;  /* 0x000000320600780c */ /* 0x040fe40001f61670 */
[----:B------:R-:W-:Y:S02]  /*12db0*/  ISETP.LT.OR P5, PT, R6, 0x79, P5 ;  /* 0x000000790600780c */ /* 0x000fe40002fa1670 */
[----:B------:R-:W-:Y:S02]  /*12dc0*/  FSEL R113, R51, -INF , !P3 ;  /* 0xff80000033717808 */ /* 0x000fe40005800000 */
[----:B------:R-:W-:Y:S02]  /*12dd0*/  ISETP.NE.AND P3, PT, R106, RZ, PT ;  /* 0x000000ff6a00720c */ /* 0x000fe40003f65270 */
[----:B------:R-:W-:Y:S02]  /*12de0*/  FSEL R83, R83, -INF , !P4 ;  /* 0xff80000053537808 */ /* 0x000fe40006000000 */
[----:B------:R-:W-:-:S02]  /*12df0*/  ISETP.GT.AND P3, PT, R10, 0x38, !P3 ;  /* 0x000000380a00780c */ /* 0x000fc40005f64270 */
[----:B0-----:R-:W-:Y:S02]  /*12e00*/  FMNMX.FTZ R5, R4, R5, !PT ;  /* 0x0000000504057209 */ /* 0x001fe40007810000 */
[----:B------:R-:W-:-:S03]  /*12e10*/  ISETP.LT.OR P3, PT, R6, 0x39, P3 ;  /* 0x000000390600780c */ /* 0x000fc60001f61670 */
[----:B------:R-:W0:Y:S01]  /*12e20*/  SHFL.BFLY PT, R0, R5, 0x1, 0x1f ;  /* 0x0c201f0005007f89 */ /* 0x000e2200000e0000 */
[----:B------:R-:W-:Y:S02]  /*12e30*/  FSEL R51, R54, -INF , !P3 ;  /* 0xff80000036337808 */ /* 0x000fe40005800000 */
[----:B------:R-:W-:-:S04]  /*12e40*/  ISETP.NE.AND P3, PT, R52, RZ, PT ;  /* 0x000000ff3400720c */ /* 0x000fc80003f65270 */
[----:B------:R-:W-:-:S04]  /*12e50*/  ISETP.GT.AND P3, PT, R10, 0x39, !P3 ;  /* 0x000000390a00780c */ /* 0x000fc80005f64270 */
[----:B------:R-:W-:-:S04]  /*12e60*/  ISETP.LT.OR P3, PT, R6, 0x3a, P3 ;  /* 0x0000003a0600780c */ /* 0x000fc80001f61670 */
[----:B------:R-:W-:Y:S02]  /*12e70*/  FSEL R55, R55, -INF , !P3 ;  /* 0xff80000037377808 */ /* 0x000fe40005800000 */
[----:B------:R-:W-:-:S04]  /*12e80*/  ISETP.NE.AND P3, PT, R108, RZ, PT ;  /* 0x000000ff6c00720c */ /* 0x000fc80003f65270 */
[----:B------:R-:W-:Y:S02]  /*12e90*/  ISETP.GT.AND P3, PT, R10, 0x40, !P3 ;  /* 0x000000400a00780c */ /* 0x000fe40005f64270 */
[----:B0-----:R-:W-:Y:S02]  /*12ea0*/  FMNMX.FTZ R0, R5, R0, !PT ;  /* 0x0000000005007209 */ /* 0x001fe40007810000 */
[----:B------:R-:W-:-:S03]  /*12eb0*/  ISETP.LT.OR P3, PT, R6, 0x41, P3 ;  /* 0x000000410600780c */ /* 0x000fc60001f61670 */
[----:B------:R-:W-:Y:S01]  /*12ec0*/  FFMA.FTZ R139, R2, R0, -8 ;  /* 0xc1000000028b7423 */ /* 0x000fe20000010000 */
[----:B------:R-:W-:Y:S02]  /*12ed0*/  FSEL R119, R58, -INF , !P3 ;  /* 0xff8000003a777808 */ /* 0x000fe40005800000 */
[----:B------:R-:W-:Y:S02]  /*12ee0*/  ISETP.GT.AND P3, PT, R10, 0x41, !P6 ;  /* 0x000000410a00780c */ /* 0x000fe40007764270 */
[----:B------:R-:W-:Y:S02]  /*12ef0*/  ISETP.NE.AND P6, PT, R117, RZ, PT ;  /* 0x000000ff7500720c */ /* 0x000fe40003fc5270 */
        /* <DEDUP_REMOVED lines=46> */
[----:B------:R-:W-:-:S04]  /*131e0*/  FSETP.NEU.FTZ.AND P3, PT, R0, -INF , PT ;  /* 0xff8000000000780b */ /* 0x000fc80003f7d000 */
[----:B------:R-:W-:Y:S02]  /*131f0*/  FSEL R139, R139, RZ, P3 ;  /* 0x000000ff8b8b7208 */ /* 0x000fe40001800000 */
[----:B------:R-:W-:Y:S02]  /*13200*/  ISETP.GT.AND P3, PT, R10, RZ, !P6 ;  /* 0x000000ff0a00720c */ /* 0x000fe40007764270 */
[----:B------:R-:W-:Y:S01]  /*13210*/  ISETP.NE.AND P6, PT, R28, RZ, PT ;  /* 0x000000ff1c00720c */ /* 0x000fe20003fc5270 */
[----:B------:R-:W-:-:S01]  /*13220*/  FFMA.FTZ R24, R2, R24, -R139 ;  /* 0x0000001802187223 */ /* 0x000fc2000001088b */
[----:B------:R-:W-:Y:S01]  /*13230*/  ISETP.LT.OR P3, PT, R6, 0x1, P3 ;  /* 0x000000010600780c */ /* 0x000fe20001f61670 */
[----:B------:R-:W-:-:S01]  /*13240*/  FFMA.FTZ R5, R2, R33, -R139 ;  /* 0x0000002102057223 */ /* 0x000fc2000001088b */
[--C-:B------:R-:W-:Y:S01]  /*13250*/  FFMA.FTZ R33, R2, R45, -R139.reuse ;  /* 0x0000002d02217223 */ /* 0x100fe2000001088b */
[----:B------:R0:W-:Y:S01]  /*13260*/  MUFU.EX2 R4, R24 ;  /* 0x0000001800047308 */ /* 0x0001e20000000800 */
[----:B------:R-:W-:Y:S01]  /*13270*/  FSEL R26, R26, -INF , !P3 ;  /* 0xff8000001a1a7808 */ /* 0x000fe20005800000 */
[--C-:B------:R-:W-:Y:S01]  /*13280*/  FFMA.FTZ R131, R2, R131, -R139.reuse ;  /* 0x0000008302837223 */ /* 0x100fe2000001088b */
[----:B------:R-:W-:Y:S01]  /*13290*/  ISETP.GT.AND P3, PT, R10, 0x79, !P6 ;  /* 0x000000790a00780c */ /* 0x000fe20007764270 */
[--C-:B------:R-:W-:Y:S01]  /*132a0*/  FFMA.FTZ R12, R2, R129, -R139.reuse ;  /* 0x00000081020c7223 */ /* 0x100fe2000001088b */
[----:B------:R-:W-:Y:S01]  /*132b0*/  FMNMX.FTZ R14, R26, R103, !PT ;  /* 0x000000671a0e7209 */ /* 0x000fe20007810000 */
[--C-:B------:R-:W-:Y:S01]  /*132c0*/  FFMA.FTZ R127, R2, R127, -R139.reuse ;  /* 0x0000007f027f7223 */ /* 0x100fe2000001088b */
[----:B------:R-:W-:Y:S01]  /*132d0*/  ISETP.LT.OR P3, PT, R6, 0x7a, P3 ;  /* 0x0000007a0600780c */ /* 0x000fe20001f61670 */
[----:B------:R-:W-:Y:S01]  /*132e0*/  MUFU.EX2 R131, R131 ;  /* 0x0000008300837308 */ /* 0x000fe20000000800 */
[----:B------:R-:W-:Y:S01]  /*132f0*/  FMNMX.FTZ R20, R101, R14, !PT ;  /* 0x0000000e65147209 */ /* 0x000fe20007810000 */
[--C-:B------:R-:W-:Y:S01]  /*13300*/  FFMA.FTZ R121, R2, R121, -R139.reuse ;  /* 0x0000007902797223 */ /* 0x100fe2000001088b */
[----:B------:R-:W-:Y:S01]  /*13310*/  FSEL R45, R86, -INF , !P5 ;  /* 0xff800000562d7808 */ /* 0x000fe20006800000 */
[C-C-:B------:R-:W-:Y:S01]  /*13320*/  FFMA.FTZ R111, R2.reuse, R111, -R139.reuse ;  /* 0x0000006f026f7223 */ /* 0x140fe2000001088b */
[----:B------:R-:W-:Y:S01]  /*13330*/  FMNMX.FTZ R20, R31, R20, !PT ;  /* 0x000000141f147209 */ /* 0x000fe20007810000 */
[C-C-:B------:R-:W-:Y:S01]  /*13340*/  FFMA.FTZ R36, R2.reuse, R37, -R139.reuse ;  /* 0x0000002502247223 */ /* 0x140fe2000001088b */
[----:B------:R-:W-:Y:S01]  /*13350*/  FSEL R87, R87, -INF , !P3 ;  /* 0xff80000057577808 */ /* 0x000fe20005800000 */
[----:B------:R-:W-:Y:S01]  /*13360*/  MUFU.EX2 R12, R12 ;  /* 0x0000000c000c7308 */ /* 0x000fe20000000800 */
[----:B------:R-:W-:Y:S01]  /*13370*/  FMNMX.FTZ R20, R105, R20, !PT ;  /* 0x0000001469147209 */ /* 0x000fe20007810000 */
[C-C-:B------:R-:W-:Y:S01]  /*13380*/  FFMA.FTZ R37, R2.reuse, R49, -R139.reuse ;  /* 0x0000003102257223 */ /* 0x140fe2000001088b */
[----:B------:R-:W-:-:S01]  /*13390*/  FFMA.FTZ R49, R2, R57, -R139 ;  /* 0x0000003902317223 */ /* 0x000fc2000001088b */
[C-C-:B------:R-:W-:Y:S01]  /*133a0*/  FFMA.FTZ R99, R2.reuse, R99, -R139.reuse ;  /* 0x0000006302637223 */ /* 0x140fe2000001088b */
[----:B------:R-:W-:Y:S01]  /*133b0*/  FMNMX.FTZ R20, R35, R20, !PT ;  /* 0x0000001423147209 */ /* 0x000fe20007810000 */
[C-C-:B------:R-:W-:Y:S01]  /*133c0*/  FFMA.FTZ R97, R2.reuse, R97, -R139.reuse ;  /* 0x0000006102617223 */ /* 0x140fe2000001088b */
[----:B------:R-:W-:-:S01]  /*133d0*/  FFMA.FTZ R95, R2, R95, -R139 ;  /* 0x0000005f025f7223 */ /* 0x000fc2000001088b */
[----:B------:R-:W1:Y:S01]  /*133e0*/  MUFU.EX2 R127, R127 ;  /* 0x0000007f007f7308 */ /* 0x000e620000000800 */
[----:B0-----:R-:W-:Y:S01]  /*133f0*/  FMNMX.FTZ R24, R27, R20, !PT ;  /* 0x000000141b187209 */ /* 0x001fe20007810000 */
[C-C-:B------:R-:W-:Y:S01]  /*13400*/  FFMA.FTZ R91, R2.reuse, R91, -R139.reuse ;  /* 0x0000005b025b7223 */ /* 0x140fe2000001088b */
[----:B------:R-:W-:-:S01]  /*13410*/  FFMA.FTZ R6, R2, R29, -R139 ;  /* 0x0000001d02067223 */ /* 0x000fc2000001088b */
[C-C-:B------:R-:W-:Y:S01]  /*13420*/  FFMA.FTZ R29, R2.reuse, R61, -R139.reuse ;  /* 0x0000003d021d7223 */ /* 0x140fe2000001088b */
[----:B------:R-:W-:Y:S01]  /*13430*/  FMNMX.FTZ R24, R39, R24, !PT ;  /* 0x0000001827187209 */ /* 0x000fe20007810000 */
[C-C-:B------:R-:W-:Y:S01]  /*13440*/  FFMA.FTZ R93, R2.reuse, R93, -R139.reuse ;  /* 0x0000005d025d7223 */ /* 0x140fe2000001088b */
[----:B------:R-:W-:-:S01]  /*13450*/  FFMA.FTZ R25, R2, R25, -R139 ;  /* 0x0000001902197223 */ /* 0x000fc2000001088b */
        /* <DEDUP_REMOVED lines=11> */
[----:B-1----:R-:W-:Y:S01]  /*13510*/  F2FP.SATFINITE.E4M3.F32.PACK_AB_MERGE_C R164, R127, R12, RZ ;  /* 0x0000000c7fa4723e */ /* 0x002fe200048070ff */
[----:B------:R-:W-:Y:S01]  /*13520*/  FFMA.FTZ R42, R2, R81, -R139 ;  /* 0x00000051022a7223 */ /* 0x000fe2000001088b */
[----:B------:R-:W-:-:S02]  /*13530*/  FMNMX.FTZ R28, R47, R28, !PT ;  /* 0x0000001c2f1c7209 */ /* 0x000fc40007810000 */
[----:B------:R-:W-:Y:S01]  /*13540*/  F2FP.SATFINITE.E4M3.F32.PACK_AB_MERGE_C R164, R131, R4, R164 ;  /* 0x0000000483a4723e */ /* 0x000fe200048070a4 */
[----:B------:R-:W-:Y:S01]  /*13550*/  MUFU.EX2 R20, R99 ;  /* 0x0000006300147308 */ /* 0x000fe20000000800 */
[----:B------:R-:W-:-:S04]  /*13560*/  FMNMX.FTZ R28, R115, R28, !PT ;  /* 0x0000001c731c7209 */ /* 0x000fc80007810000 */
[----:B------:R-:W-:-:S03]  /*13570*/  FMNMX.FTZ R28, R113, R28, !PT ;  /* 0x0000001c711c7209 */ /* 0x000fc60007810000 */
[----:B------:R-:W0:Y:S01]  /*13580*/  MUFU.EX2 R97, R97 ;  /* 0x0000006100617308 */ /* 0x000e220000000800 */
[----:B------:R-:W-:-:S04]  /*13590*/  FMNMX.FTZ R30, R51, R28, !PT ;  /* 0x0000001c331e7209 */ /* 0x000fc80007810000 */
[----:B------:R-:W-:-:S03]  /*135a0*/  FMNMX.FTZ R30, R55, R30, !PT ;  /* 0x0000001e371e7209 */ /* 0x000fc60007810000 */
[----:B------:R1:W-:Y:S01]  /*135b0*/  MUFU.EX2 R28, R5 ;  /* 0x00000005001c7308 */ /* 0x0003e20000000800 */
[----:B------:R-:W-:-:S04]  /*135c0*/  FMNMX.FTZ R30, R119, R30, !PT ;  /* 0x0000001e771e7209 */ /* 0x000fc80007810000 */
[----:B------:R-:W-:-:S03]  /*135d0*/  FMNMX.FTZ R30, R117, R30, !PT ;  /* 0x0000001e751e7209 */ /* 0x000fc60007810000 */
[----:B------:R-:W-:Y:S01]  /*135e0*/  MUFU.EX2 R24, R95 ;  /* 0x0000005f00187308 */ /* 0x000fe20000000800 */
[----:B------:R-:W-:Y:S01]  /*135f0*/  FMNMX.FTZ R32, R59, R30, !PT ;  /* 0x0000001e3b207209 */ /* 0x000fe20007810000 */
[C-C-:B-1----:R-:W-:Y:S01]  /*13600*/  FFMA.FTZ R5, R2.reuse, R41, -R139.reuse ;  /* 0x0000002902057223 */ /* 0x142fe2000001088b */
[----:B------:R-:W-:-:S01]  /*13610*/  FFMA.FTZ R41, R2, R53, -R139 ;  /* 0x0000003502297223 */ /* 0x000fc2000001088b */
[----:B0-----:R-:W-:Y:S02]  /*13620*/  F2FP.SATFINITE.E4M3.F32.PACK_AB_MERGE_C R166, R97, R20, RZ ;  /* 0x0000001461a6723e */ /* 0x001fe400048070ff */
[----:B------:R-:W-:Y:S02]  /*13630*/  FMNMX.FTZ R32, R63, R32, !PT ;  /* 0x000000203f207209 */ /* 0x000fe40007810000 */
[----:B------:R-:W-:Y:S01]  /*13640*/  MUFU.EX2 R91, R91 ;  /* 0x0000005b005b7308 */ /* 0x000fe20000000800 */
[----:B------:R-:W-:Y:S02]  /*13650*/  F2FP.SATFINITE.E4M3.F32.PACK_AB_MERGE_C R166, R111, R14, R166 ;  /* 0x0000000e6fa6723e */ /* 0x000fe400048070a6 */
        /* <DEDUP_REMOVED lines=8> */
[----:B------:R0:W-:Y:S03]  /*136e0*/  MUFU.EX2 R30, R36 ;  /* 0x00000024001e7308 */ /* 0x0001e60000000800 */
[----:B------:R-:W-:-:S04]  /*136f0*/  FMNMX.FTZ R34, R135, R34, !PT ;  /* 0x0000002287227209 */ /* 0x000fc80007810000 */
[----:B------:R-:W-:Y:S01]  /*13700*/  FMNMX.FTZ R34, R79, R34, !PT ;  /* 0x000000224f227209 */ /* 0x000fe20007810000 */
[----:B------:R-:W-:Y:S01]  /*13710*/  MUFU.EX2 R37, R37 ;  /* 0x0000002500257308 */ /* 0x000fe20000000800 */
[----:B0-----:R-:W-:-:S02]  /*13720*/  FFMA.FTZ R36, R2, R69, -R139 ;  /* 0x0000004502247223 */ /* 0x001fc4000001088b */
[----:B------:R-:W-:-:S04]  /*13730*/  FMNMX.FTZ R34, R137, R34, !PT ;  /* 0x0000002289227209 */ /* 0x000fc80007810000 */
[----:B------:R-:W-:Y:S01]  /*13740*/  FMNMX.FTZ R34, R83, R34, !PT ;  /* 0x0000002253227209 */ /* 0x000fe20007810000 */
[----:B------:R-:W-:Y:S03]  /*13750*/  MUFU.EX2 R41, R41 ;  /* 0x0000002900297308 */ /* 0x000fe60000000800 */
[----:B------:R-:W-:-:S04]  /*13760*/  FMNMX.FTZ R34, R45, R34, !PT ;  /* 0x000000222d227209 */ /* 0x000fc80007810000 */
[----:B------:R-:W-:Y:S01]  /*13770*/  FMNMX.FTZ R5, R87, R34, !PT ;  /* 0x0000002257057209 */ /* 0x000fe20007810000 */
[----:B------:R-:W-:Y:S01]  /*13780*/  MUFU.EX2 R6, R6 ;  /* 0x0000000600067308 */ /* 0x000fe20000000800 */
[----:B------:R-:W-:-:S03]  /*13790*/  FFMA.FTZ R34, R2, R65, -R139 ;  /* 0x0000004102227223 */ /* 0x000fc6000001088b */
[----:B------:R-:W0:Y:S04]  /*137a0*/  SHFL.BFLY PT, R38, R5, 0x2, 0x1f ;  /* 0x0c401f0005267f89 */ /* 0x000e2800000e0000 */
[----:B------:R-:W-:Y:S08]  /*137b0*/  MUFU.EX2 R29, R29 ;  /* 0x0000001d001d7308 */ /* 0x000ff00000000800 */
[----:B------:R-:W-:Y:S08]  /*137c0*/  MUFU.EX2 R10, R93 ;  /* 0x0000005d000a7308 */ /* 0x000ff00000000800 */
[----:B------:R-:W-:Y:S01]  /*137d0*/  MUFU.EX2 R49, R49 ;  /* 0x0000003100317308 */ /* 0x000fe20000000800 */
[----:B0-----:R-:W-:Y:S01]  /*137e0*/  FMNMX.FTZ R44, R5, R38, !PT ;  /* 0x00000026052c7209 */ /* 0x001fe20007810000 */
[----:B------:R-:W-:-:S06]  /*137f0*/  FFMA.FTZ R38, R2, R73, -R139 ;  /* 0x0000004902267223 */ /* 0x000fcc000001088b */
[----:B------:R-:W-:Y:S01]  /*13800*/  MUFU.EX2 R25, R25 ;  /* 0x0000001900197308 */ /* 0x000fe20000000800 */
[----:B------:R-:W0:Y:S07]  /*13810*/  SHFL.BFLY PT, R5, R44, 0x1, 0x1f ;  /* 0x0c201f002c057f89 */ /* 0x000e2e00000e0000 */
        /* <DEDUP_REMOVED lines=8> */
[----:B------:R-:W-:-:S05]  /*138a0*/  FSEL R48, R48, RZ, P3 ;  /* 0x000000ff30307208 */ /* 0x000fca0001800000 */
[C-C-:B------:R-:W-:Y:S01]  /*138b0*/  FFMA.FTZ R26, R2.reuse, R26, -R48.reuse ;  /* 0x0000001a021a7223 */ /* 0x140fe20000010830 */
[----:B------:R-:W-:-:S01]  /*138c0*/  FFMA.FTZ R53, R2, R103, -R48 ;  /* 0x0000006702357223 */ /* 0x000fc20000010830 */
[C-C-:B------:R-:W-:Y:S01]  /*138d0*/  FFMA.FTZ R54, R2.reuse, R101, -R48.reuse ;  /* 0x0000006502367223 */ /* 0x140fe20000010830 */
[----:B------:R-:W-:-:S01]  /*138e0*/  FFMA.FTZ R57, R2, R31, -R48 ;  /* 0x0000001f02397223 */ /* 0x000fc20000010830 */
[----:B------:R-:W-:Y:S01]  /*138f0*/  FFMA.FTZ R50, R2, R43, -R48 ;  /* 0x0000002b02327223 */ /* 0x000fe20000010830 */
[----:B------:R-:W-:-:S01]  /*13900*/  FADD.FTZ R43, R4, R131 ;  /* 0x00000083042b7221 */ /* 0x000fc20000010000 */
[----:B------:R-:W-:Y:S01]  /*13910*/  MUFU.EX2 R26, R26 ;  /* 0x0000001a001a7308 */ /* 0x000fe20000000800 */
[----:B------:R-:W-:-:S01]  /*13920*/  FFMA.FTZ R31, R2, R105, -R48 ;  /* 0x00000069021f7223 */ /* 0x000fc20000010830 */
[----:B------:R-:W-:Y:S01]  /*13930*/  FFMA.FTZ R46, R2, R35, -R48 ;  /* 0x00000023022e7223 */ /* 0x000fe20000010830 */
[----:B------:R-:W-:-:S01]  /*13940*/  FADD.FTZ R64, R12, R43 ;  /* 0x0000002b0c407221 */ /* 0x000fc20000010000 */
[C-C-:B------:R-:W-:Y:S01]  /*13950*/  FFMA.FTZ R47, R2.reuse, R47, -R48.reuse ;  /* 0x0000002f022f7223 */ /* 0x140fe20000010830 */
[----:B------:R-:W-:-:S01]  /*13960*/  FFMA.FTZ R35, R2, R27, -R48 ;  /* 0x0000001b02237223 */ /* 0x000fc20000010830 */
[----:B------:R-:W-:Y:S01]  /*13970*/  FFMA.FTZ R39, R2, R39, -R48 ;  /* 0x0000002702277223 */ /* 0x000fe20000010830 */
[----:B------:R-:W-:-:S01]  /*13980*/  FADD.FTZ R43, R127, R64 ;  /* 0x000000407f2b7221 */ /* 0x000fc20000010000 */
[----:B------:R-:W0:Y:S01]  /*13990*/  MUFU.EX2 R53, R53 ;  /* 0x0000003500357308 */ /* 0x000e220000000800 */
[----:B------:R-:W-:-:S01]  /*139a0*/  FFMA.FTZ R27, R2, R109, -R48 ;  /* 0x0000006d021b7223 */ /* 0x000fc20000010830 */
[----:B------:R-:W-:Y:S01]  /*139b0*/  FFMA.FTZ R107, R2, R107, -R48 ;  /* 0x0000006b026b7223 */ /* 0x000fe20000010830 */
[----:B------:R-:W-:-:S01]  /*139c0*/  FADD.FTZ R66, R14, R43 ;  /* 0x0000002b0e427221 */ /* 0x000fc20000010000 */
        /* <DEDUP_REMOVED lines=20> */
[----:B------:R-:W0:Y:S08]  /*13b10*/  MUFU.EX2 R31, R31 ;  /* 0x0000001f001f7308 */ /* 0x000e300000000800 */
[----:B------:R-:W3:Y:S08]  /*13b20*/  MUFU.EX2 R46, R46 ;  /* 0x0000002e002e7308 */ /* 0x000ef00000000800 */
[----:B------:R4:W-:Y:S08]  /*13b30*/  MUFU.EX2 R60, R47 ;  /* 0x0000002f003c7308 */ /* 0x0009f00000000800 */
[----:B------:R5:W3:Y:S01]  /*13b40*/  MUFU.EX2 R58, R35 ;  /* 0x00000023003a7308 */ /* 0x000ae20000000800 */
[----:B----4-:R-:W-:-:S01]  /*13b50*/  FADD.FTZ R47, R111, R66 ;  /* 0x000000426f2f7221 */ /* 0x010fc20000010000 */
[----:B-1----:R-:W-:Y:S01]  /*13b60*/  FADD.FTZ R66, R54, R43 ;  /* 0x0000002b36427221 */ /* 0x002fe20000010000 */
[----:B--2---:R-:W-:-:S02]  /*13b70*/  F2FP.SATFINITE.E4M3.F32.PACK_AB_MERGE_C R54, R57, R54, RZ ;  /* 0x000000363936723e */ /* 0x004fc400048070ff */
[----:B------:R-:W-:Y:S01]  /*13b80*/  FADD.FTZ R68, R20, R47 ;  /* 0x0000002f14447221 */ /* 0x000fe20000010000 */
[----:B------:R-:W-:-:S01]  /*13b90*/  FADD.FTZ R66, R57, R66 ;  /* 0x0000004239427221 */ /* 0x000fc20000010000 */
[----:B------:R-:W-:Y:S01]  /*13ba0*/  F2FP.SATFINITE.E4M3.F32.PACK_AB_MERGE_C R165, R53, R26, R54 ;  /* 0x0000001a35a5723e */ /* 0x000fe20004807036 */
[----:B------:R1:W2:Y:S01]  /*13bb0*/  MUFU.EX2 R61, R39 ;  /* 0x00000027003d7308 */ /* 0x0002a20000000800 */
[----:B------:R-:W-:-:S01]  /*13bc0*/  FADD.FTZ R47, R97, R68 ;  /* 0x00000044612f7221 */ /* 0x000fc20000010000 */
[----:B0-----:R-:W-:Y:S01]  /*13bd0*/  FADD.FTZ R43, R31, R66 ;  /* 0x000000421f2b7221 */ /* 0x001fe20000010000 */
[----:B-----5:R-:W-:-:S02]  /*13be0*/  FFMA.FTZ R35, R2, R115, -R48 ;  /* 0x0000007302237223 */ /* 0x020fc40000010830 */
[----:B------:R-:W-:Y:S01]  /*13bf0*/  FADD.FTZ R20, R24, R47 ;  /* 0x0000002f18147221 */ /* 0x000fe20000010000 */
[----:B---3--:R-:W-:-:S02]  /*13c00*/  FADD.FTZ R43, R46, R43 ;  /* 0x0000002b2e2b7221 */ /* 0x008fc40000010000 */
[----:B------:R-:W0:Y:S01]  /*13c10*/  MUFU.EX2 R27, R27 ;  /* 0x0000001b001b7308 */ /* 0x000e220000000800 */
[----:B------:R-:W-:-:S01]  /*13c20*/  FADD.FTZ R47, R91, R20 ;  /* 0x000000145b2f7221 */ /* 0x000fc20000010000 */
[----:B------:R-:W-:Y:S01]  /*13c30*/  FADD.FTZ R4, R58, R43 ;  /* 0x0000002b3a047221 */ /* 0x000fe20000010000 */
[----:B-1----:R-:W-:-:S01]  /*13c40*/  FFMA.FTZ R39, R2, R119, -R48 ;  /* 0x0000007702277223 */ /* 0x002fc20000010830 */
[----:B------:R-:W-:Y:S01]  /*13c50*/  FFMA.FTZ R48, R2, R87, -R48 ;  /* 0x0000005702307223 */ /* 0x000fe20000010830 */
[----:B------:R-:W-:-:S01]  /*13c60*/  FADD.FTZ R14, R28, R47 ;  /* 0x0000002f1c0e7221 */ /* 0x000fc20000010000 */
[----:B------:R-:W-:-:S02]  /*13c70*/  F2FP.SATFINITE.E4M3.F32.PACK_AB_MERGE_C R28, R33, R28, RZ ;  /* 0x0000001c211c723e */ /* 0x000fc400048070ff */
[----:B------:R-:W1:Y:S01]  /*13c80*/  MUFU.EX2 R50, R50 ;  /* 0x0000003200327308 */ /* 0x000e620000000800 */
[----:B--2---:R-:W-:-:S01]  /*13c90*/  FADD.FTZ R4, R61, R4 ;  /* 0x000000043d047221 */ /* 0x004fc20000010000 */
[----:B------:R-:W-:Y:S01]  /*13ca0*/  FADD.FTZ R43, R33, R14 ;  /* 0x0000000e212b7221 */ /* 0x000fe20000010000 */
[----:B------:R-:W-:Y:S02]  /*13cb0*/  F2FP.SATFINITE.E4M3.F32.PACK_AB_MERGE_C R160, R91, R24, R28 ;  /* 0x000000185ba0723e */ /* 0x000fe4000480701c */
[----:B------:R-:W-:Y:S01]  /*13cc0*/  F2FP.SATFINITE.E4M3.F32.PACK_AB_MERGE_C R24, R41, R32, RZ ;  /* 0x000000202918723e */ /* 0x000fe200048070ff */
[----:B------:R-:W-:-:S01]  /*13cd0*/  FADD.FTZ R20, R30, R43 ;  /* 0x0000002b1e147221 */ /* 0x000fc20000010000 */
[----:B------:R-:W-:Y:S01]  /*13ce0*/  F2FP.SATFINITE.E4M3.F32.PACK_AB_MERGE_C R58, R61, R58, RZ ;  /* 0x0000003a3d3a723e */ /* 0x000fe200048070ff */
[----:B------:R-:W2:Y:S01]  /*13cf0*/  MUFU.EX2 R107, R107 ;  /* 0x0000006b006b7308 */ /* 0x000ea20000000800 */
[----:B0-----:R-:W-:-:S01]  /*13d00*/  FADD.FTZ R33, R27, R4 ;  /* 0x000000041b217221 */ /* 0x001fc20000010000 */
[----:B------:R-:W-:Y:S01]  /*13d10*/  FADD.FTZ R43, R37, R20 ;  /* 0x00000014252b7221 */ /* 0x000fe20000010000 */
[----:B------:R-:W-:-:S02]  /*13d20*/  F2FP.SATFINITE.E4M3.F32.PACK_AB_MERGE_C R20, R29, R6, RZ ;  /* 0x000000061d14723e */ /* 0x000fc400048070ff */
[----:B------:R-:W-:Y:S01]  /*13d30*/  F2FP.SATFINITE.E4M3.F32.PACK_AB_MERGE_C R162, R37, R30, R24 ;  /* 0x0000001e25a2723e */ /* 0x000fe20004807018 */
[----:B------:R-:W-:-:S01]  /*13d40*/  FADD.FTZ R32, R32, R43 ;  /* 0x0000002b20207221 */ /* 0x000fc20000010000 */
[----:B------:R-:W-:Y:S01]  /*13d50*/  F2FP.SATFINITE.E4M3.F32.PACK_AB_MERGE_C R156, R49, R10, R20 ;  /* 0x0000000a319c723e */ /* 0x000fe20004807014 */
[----:B------:R-:W0:Y:S01]  /*13d60*/  MUFU.EX2 R35, R35 ;  /* 0x0000002300237308 */ /* 0x000e220000000800 */
[----:B-1----:R-:W-:-:S01]  /*13d70*/  FADD.FTZ R14, R50, R33 ;  /* 0x00000021320e7221 */ /* 0x002fc20000010000 */
[----:B------:R-:W-:Y:S01]  /*13d80*/  FADD.FTZ R41, R41, R32 ;  /* 0x0000002029297221 */ /* 0x000fe20000010000 */
[----:B------:R-:W-:Y:S02]  /*13d90*/  F2FP.SATFINITE.E4M3.F32.PACK_AB_MERGE_C R24, R36, R25, RZ ;  /* 0x000000192418723e */ /* 0x000fe400048070ff */
[----:B------:R-:W-:Y:S01]  /*13da0*/  F2FP.SATFINITE.E4M3.F32.PACK_AB_MERGE_C R167, R46, R31, R58 ;  /* 0x0000001f2ea7723e */ /* 0x000fe2000480703a */
[----:B------:R-:W-:-:S01]  /*13db0*/  FADD.FTZ R20, R10, R41 ;  /* 0x000000290a147221 */ /* 0x000fc20000010000 */
[----:B------:R-:W-:Y:S01]  /*13dc0*/  F2FP.SATFINITE.E4M3.F32.PACK_AB_MERGE_C R158, R34, R11, R24 ;  /* 0x0000000b229e723e */ /* 0x000fe20004807018 */
[----:B------:R-:W1:Y:S01]  /*13dd0*/  MUFU.EX2 R52, R52 ;  /* 0x0000003400347308 */ /* 0x000e620000000800 */
[----:B--2---:R-:W-:-:S01]  /*13de0*/  FADD.FTZ R33, R107, R14 ;  /* 0x0000000e6b217221 */ /* 0x004fc20000010000 */
[----:B------:R-:W-:-:S03]  /*13df0*/  FADD.FTZ R49, R49, R20 ;  /* 0x0000001431317221 */ /* 0x000fc60000010000 */
[----:B------:R-:W-:Y:S01]  /*13e00*/  FADD.FTZ R14, R60, R33 ;  /* 0x000000213c0e7221 */ /* 0x000fe20000010000 */
[----:B------:R-:W-:-:S01]  /*13e10*/  FADD.FTZ R20, R6, R49 ;  /* 0x0000003106147221 */ /* 0x000fc20000010000 */
[----:B------:R-:W-:Y:S01]  /*13e20*/  F2FP.SATFINITE.E4M3.F32.PACK_AB_MERGE_C R60, R60, R107, RZ ;  /* 0x0000006b3c3c723e */ /* 0x000fe200048070ff */
[----:B------:R-:W2:Y:S01]  /*13e30*/  MUFU.EX2 R51, R51 ;  /* 0x0000003300337308 */ /* 0x000ea20000000800 */
[----:B0-----:R-:W-:-:S01]  /*13e40*/  FADD.FTZ R33, R35, R14 ;  /* 0x0000000e23217221 */ /* 0x001fc20000010000 */
[----:B------:R-:W-:Y:S01]  /*13e50*/  FADD.FTZ R20, R29, R20 ;  /* 0x000000141d147221 */ /* 0x000fe20000010000 */
[----:B------:R-:W-:-:S03]  /*13e60*/  F2FP.SATFINITE.E4M3.F32.PACK_AB_MERGE_C R161, R50, R27, R60 ;  /* 0x0000001b32a1723e */ /* 0x000fc6000480703c */
[----:B------:R-:W-:Y:S02]  /*13e70*/  FADD.FTZ R11, R11, R20 ;  /* 0x000000140b0b7221 */ /* 0x000fe40000010000 */
[----:B------:R-:W0:Y:S01]  /*13e80*/  MUFU.EX2 R62, R55 ;  /* 0x00000037003e7308 */ /* 0x000e220000000800 */
[----:B-1----:R-:W-:-:S01]  /*13e90*/  FADD.FTZ R14, R52, R33 ;  /* 0x00000021340e7221 */ /* 0x002fc20000010000 */
[----:B------:R-:W-:-:S04]  /*13ea0*/  FADD.FTZ R34, R34, R11 ;  /* 0x0000000b22227221 */ /* 0x000fc80000010000 */
[----:B------:R-:W-:Y:S02]  /*13eb0*/  FADD.FTZ R25, R25, R34 ;  /* 0x0000002219197221 */ /* 0x000fe40000010000 */
[----:B------:R-:W1:Y:S01]  /*13ec0*/  MUFU.EX2 R39, R39 ;  /* 0x0000002700277308 */ /* 0x000e620000000800 */
[----:B--2---:R-:W-:-:S01]  /*13ed0*/  FADD.FTZ R33, R51, R14 ;  /* 0x0000000e33217221 */ /* 0x004fc20000010000 */
[----:B------:R-:W-:Y:S02]  /*13ee0*/  FADD.FTZ R36, R36, R25 ;  /* 0x0000001924247221 */ /* 0x000fe40000010000 */
[----:B------:R-:W2:Y:S04]  /*13ef0*/  @P1 LDC R25, c[0x0][0x44c] ;  /* 0x00011300ff191b82 */ /* 0x000ea80000000800 */
[----:B------:R-:W3:Y:S01]  /*13f00*/  MUFU.EX2 R56, R56 ;  /* 0x0000003800387308 */ /* 0x000ee20000000800 */
[----:B0-----:R-:W-:-:S01]  /*13f10*/  FADD.FTZ R14, R62, R33 ;  /* 0x000000213e0e7221 */ /* 0x001fc20000010000 */
[----:B------:R-:W-:-:S04]  /*13f20*/  F2FP.SATFINITE.E4M3.F32.PACK_AB_MERGE_C R51, R62, R51, RZ ;  /* 0x000000333e33723e */ /* 0x000fc800048070ff */
[----:B------:R-:W-:Y:S02]  /*13f30*/  F2FP.SATFINITE.E4M3.F32.PACK_AB_MERGE_C R163, R52, R35, R51 ;  /* 0x0000002334a3723e */ /* 0x000fe40004807033 */
[----:B------:R-:W0:Y:S01]  /*13f40*/  MUFU.EX2 R59, R59 ;  /* 0x0000003b003b7308 */ /* 0x000e220000000800 */
[----:B-1----:R-:W-:-:S07]  /*13f50*/  FADD.FTZ R33, R39, R14 ;  /* 0x0000000e27217221 */ /* 0x002fce0000010000 */
[----:B------:R-:W1:Y:S01]  /*13f60*/  MUFU.EX2 R64, R63 ;  /* 0x0000003f00407308 */ /* 0x000e620000000800 */
[----:B---3--:R-:W-:-:S01]  /*13f70*/  FADD.FTZ R14, R56, R33 ;  /* 0x00000021380e7221 */ /* 0x008fc20000010000 */
[----:B--2---:R-:W-:-:S06]  /*13f80*/  @P1 IMAD.HI.U32 R25, R178, R25, RZ ;  /* 0x00000019b2191227 */ /* 0x004fcc00078e00ff */
[----:B------:R-:W2:Y:S01]  /*13f90*/  MUFU.EX2 R123, R123 ;  /* 0x0000007b007b7308 */ /* 0x000ea20000000800 */
[----:B0-----:R-:W-:-:S07]  /*13fa0*/  FADD.FTZ R29, R59, R14 ;  /* 0x0000000e3b1d7221 */ /* 0x001fce0000010000 */
[----:B------:R-:W0:Y:S01]  /*13fb0*/  MUFU.EX2 R12, R67 ;  /* 0x00000043000c7308 */ /* 0x000e220000000800 */
[----:B-1----:R-:W-:-:S01]  /*13fc0*/  FADD.FTZ R14, R64, R29 ;  /* 0x0000001d400e7221 */ /* 0x002fc20000010000 */
[----:B------:R-:W-:-:S04]  /*13fd0*/  F2FP.SATFINITE.E4M3.F32.PACK_AB_MERGE_C R59, R64, R59, RZ ;  /* 0x0000003b403b723e */ /* 0x000fc800048070ff */
[----:B------:R-:W-:Y:S02]  /*13fe0*/  F2FP.SATFINITE.E4M3.F32.PACK_AB_MERGE_C R157, R56, R39, R59 ;  /* 0x00000027389d723e */ /* 0x000fe4000480703b */
[----:B------:R-:W1:Y:S01]  /*13ff0*/  MUFU.EX2 R125, R125 ;  /* 0x0000007d007d7308 */ /* 0x000e620000000800 */
[----:B--2---:R-:W-:-:S07]  /*14000*/  FADD.FTZ R11, R123, R14 ;  /* 0x0000000e7b0b7221 */ /* 0x004fce0000010000 */
[----:B------:R-:W2:Y:S01]  /*14010*/  MUFU.EX2 R40, R40 ;  /* 0x0000002800287308 */ /* 0x000ea20000000800 */
[----:B0-----:R-:W-:-:S07]  /*14020*/  FADD.FTZ R20, R12, R11 ;  /* 0x0000000b0c147221 */ /* 0x001fce0000010000 */
[----:B------:R-:W-:Y:S01]  /*14030*/  MUFU.EX2 R21, R21 ;  /* 0x0000001500157308 */ /* 0x000fe20000000800 */
[----:B-1----:R-:W-:-:S07]  /*14040*/  FADD.FTZ R11, R125, R20 ;  /* 0x000000147d0b7221 */ /* 0x002fce0000010000 */
[----:B------:R-:W0:Y:S01]  /*14050*/  MUFU.EX2 R38, R38 ;  /* 0x0000002600267308 */ /* 0x000e220000000800 */
[----:B--2---:R-:W-:-:S07]  /*14060*/  F2FP.SATFINITE.E4M3.F32.PACK_AB_MERGE_C R20, R40, R15, RZ ;  /* 0x0000000f2814723e */ /* 0x004fce00048070ff */
[----:B------:R-:W1:Y:S08]  /*14070*/  MUFU.EX2 R4, R71 ;  /* 0x0000004700047308 */ /* 0x000e700000000800 */
[----:B------:R-:W2:Y:S01]  /*14080*/  MUFU.EX2 R133, R133 ;  /* 0x0000008500857308 */ /* 0x000ea20000000800 */
[C---:B0-----:R-:W-:Y:S01]  /*14090*/  F2FP.SATFINITE.E4M3.F32.PACK_AB_MERGE_C R152, R38.reuse, R21, R20 ;  /* 0x000000152698723e */ /* 0x041fe20004807014 */
[----:B------:R-:W-:Y:S01]  /*140a0*/  FADD.FTZ R21, R21, R36 ;  /* 0x0000002415157221 */ /* 0x000fe20000010000 */
[----:B------:R-:W0:Y:S03]  /*140b0*/  @P1 LDC R20, c[0x0][0x450] ;  /* 0x00011400ff141b82 */ /* 0x000e260000000800 */
[----:B------:R-:W-:-:S02]  /*140c0*/  FADD.FTZ R38, R38, R21 ;  /* 0x0000001526267221 */ /* 0x000fc40000010000 */
[----:B------:R-:W3:Y:S01]  /*140d0*/  MUFU.EX2 R10, R75 ;  /* 0x0000004b000a7308 */ /* 0x000ee20000000800 */
[C---:B-1----:R-:W-:Y:S01]  /*140e0*/  F2FP.SATFINITE.E4M3.F32.PACK_AB_MERGE_C R125, R4.reuse, R125, RZ ;  /* 0x0000007d047d723e */ /* 0x042fe200048070ff */
[----:B------:R-:W-:Y:S01]  /*140f0*/  FADD.FTZ R4, R4, R11 ;  /* 0x0000000b04047221 */ /* 0x000fe20000010000 */
[----:B------:R-:W-:-:S02]  /*14100*/  FADD.FTZ R15, R15, R38 ;  /* 0x000000260f0f7221 */ /* 0x000fc40000010000 */
[----:B------:R-:W-:Y:S02]  /*14110*/  F2FP.SATFINITE.E4M3.F32.PACK_AB_MERGE_C R159, R12, R123, R125 ;  /* 0x0000007b0c9f723e */ /* 0x000fe4000480707d */
[----:B------:R-:W-:-:S01]  /*14120*/  FADD.FTZ R40, R40, R15 ;  /* 0x0000000f28287221 */ /* 0x000fc20000010000 */
[----:B------:R-:W1:Y:S01]  /*14130*/  MUFU.EX2 R135, R135 ;  /* 0x0000008700877308 */ /* 0x000e620000000800 */
[----:B--2---:R-:W-:-:S01]  /*14140*/  FADD.FTZ R11, R133, R4 ;  /* 0x00000004850b7221 */ /* 0x004fc20000010000 */
[----:B------:R-:W-:-:S06]  /*14150*/  IMAD.MOV.U32 R15, RZ, RZ, R178 ;  /* 0x000000ffff0f7224 */ /* 0x000fcc00078e00b2 */
[----:B------:R-:W-:Y:S01]  /*14160*/  MUFU.EX2 R3, R3 ;  /* 0x0000000300037308 */ /* 0x000fe20000000800 */
[----:B---3--:R-:W-:-:S01]  /*14170*/  FADD.FTZ R4, R10, R11 ;  /* 0x0000000b0a047221 */ /* 0x008fc20000010000 */
[----:B0-----:R-:W-:-:S06]  /*14180*/  @P1 SHF.R.U32.HI R15, RZ, R20, R25 ;  /* 0x00000014ff0f1219 */ /* 0x001fcc0000011619 */
        /* <DEDUP_REMOVED lines=16> */
[----:B------:R-:W-:-:S06]  /*14290*/  FADD.FTZ R3, R3, R42 ;  /* 0x0000002a03037221 */ /* 0x000fcc0000010000 */
[----:B------:R-:W0:Y:S01]  /*142a0*/  MUFU.EX2 R48, R48 ;  /* 0x0000003000307308 */ /* 0x000e220000000800 */
[----:B--2---:R-:W-:-:S01]  /*142b0*/  FADD.FTZ R4, R14, R11 ;  /* 0x0000000b0e047221 */ /* 0x004fc20000010000 */
[----:B------:R-:W-:-:S04]  /*142c0*/  IMAD.IADD R11, R88, 0x1, R15 ;  /* 0x00000001580b7824 */ /* 0x000fc800078e020f */
[----:B------:R-:W-:Y:S01]  /*142d0*/  IMAD.IADD R8, R11, 0x1, R8 ;  /* 0x000000010b087824 */ /* 0x000fe200078e0208 */
[----:B0-----:R-:W-:Y:S01]  /*142e0*/  F2FP.SATFINITE.E4M3.F32.PACK_AB_MERGE_C R6, R48, R45, RZ ;  /* 0x0000002d3006723e */ /* 0x001fe200048070ff */
[----:B------:R-:W-:Y:S01]  /*142f0*/  FADD.FTZ R45, R45, R4 ;  /* 0x000000042d2d7221 */ /* 0x000fe20000010000 */
[----:B------:R-:W-:-:S02]  /*14300*/  FADD.FTZ R4, R44, R3 ;  /* 0x000000032c047221 */ /* 0x000fc40000010000 */
[----:B------:R-:W-:Y:S01]  /*14310*/  F2FP.SATFINITE.E4M3.F32.PACK_AB_MERGE_C R155, R14, R137, R6 ;  /* 0x000000890e9b723e */ /* 0x000fe20004807006 */
[----:B------:R-:W-:-:S01]  /*14320*/  FADD.FTZ R3, R48, R45 ;  /* 0x0000002d30037221 */ /* 0x000fc20000010000 */
[----:B------:R-:W-:Y:S01]  /*14330*/  VIADD R6, R89, 0xfffffffe ;  /* 0xfffffffe59067836 */ /* 0x000fe20000000000 */
        /* <DEDUP_REMOVED lines=12> */
.L_x_1701:
[----:B------:R-:W-:-:S13]  /*14400*/  ISETP.NE.AND P3, PT, R9, 0x1, PT ;  /* 0x000000010900780c */ /* 0x000fda0003f65270 */
[----:B------:R-:W0:Y:S02]  /*14410*/  @P3 LDC.64 R12, c[0x0][0x9e8] ;  /* 0x00027a00ff0c3b82 */ /* 0x000e240000000a00 */
[----:B0-----:R-:W-:-:S05]  /*14420*/  @P3 IMAD.HI.U32 R12, R10, R12, RZ ;  /* 0x0000000c0a0c3227 */ /* 0x001fca00078e00ff */
[----:B------:R-:W-:-:S07]  /*14430*/  @P3 SHF.R.U32.HI R10, RZ, R13, R12 ;  /* 0x0000000dff0a3219 */ /* 0x000fce000001160c */
.L_x_1702:
[----:B------:R-:W-:Y:S05]  /*14440*/  BSYNC B0 ;  /* 0x0000000000007941 */ /* 0x000fea0003800000 */
.L_x_1700:
[----:B------:R-:W-:-:S05]  /*14450*/  IMAD R9, R10, R9, R9 ;  /* 0x000000090a097224 */ /* 0x000fca00078e0209 */
[----:B------:R-:W-:-:S07]  /*14460*/  VIMNMX R8, R8, R9, PT ;  /* 0x0000000908087248 */ /* 0x000fce0003fe0100 */
.L_x_1699:
[----:B------:R-:W-:Y:S01]  /*14470*/  SHF.R.S32.HI R9, RZ, 0x1f, R8 ;  /* 0x0000001fff097819 */ /* 0x000fe20000011408 */
[----:B------:R-:W-:Y:S01]  /*14480*/  ULDC UR4, c[0x0][0x9e4] ;  /* 0x0002790000047ab9 */ /* 0x000fe20000000800 */
[----:B------:R-:W-:Y:S01]  /*14490*/  ULDC UR5, c[0x0][0x9e4] ;  /* 0x0002790000057ab9 */ /* 0x000fe20000000800 */
[----:B------:R-:W-:Y:S01]  /*144a0*/  ULDC UR6, c[0x0][0x9dc] ;  /* 0x0002770000067ab9 */ /* 0x000fe20000000800 */
[----:B------:R-:W-:Y:S01]  /*144b0*/  LEA.HI R9, R9, R8, RZ, 0x7 ;  /* 0x0000000809097211 */ /* 0x000fe200078f38ff */
[----:B------:R-:W-:Y:S01]  /*144c0*/  ULDC UR32, c[0x0][0x9dc] ;  /* 0x0002770000207ab9 */ /* 0x000fe20000000800 */
[----:B------:R-:W-:Y:S01]  /*144d0*/  ULDC UR33, c[0x0][0x9e0] ;  /* 0x0002780000217ab9 */ /* 0x000fe20000000800 */
[----:B------:R-:W-:Y:S01]  /*144e0*/  ULDC UR7, c[0x0][0x9e0] ;  /* 0x0002780000077ab9 */ /* 0x000fe20000000800 */
[----:B------:R-:W-:Y:S02]  /*144f0*/  SHF.R.S32.HI R9, RZ, 0x7, R9 ;  /* 0x00000007ff097819 */ /* 0x000fe40000011409 */
[----:B------:R-:W-:-:S02]  /*14500*/  CS2R R150, SRZ ;  /* 0x0000000000967805 */ /* 0x000fc4000001ff00 */
[----:B------:R-:W-:Y:S02]  /*14510*/  CS2R R148, SRZ ;  /* 0x0000000000947805 */ /* 0x000fe4000001ff00 */
[----:B------:R-:W-:Y:S02]  /*14520*/  CS2R R146, SRZ ;  /* 0x0000000000927805 */ /* 0x000fe4000001ff00 */
[----:B------:R-:W-:Y:S02]  /*14530*/  VIMNMX R12, R198, R9, !PT ;  /* 0x00000009c60c7248 */ /* 0x000fe40007fe0100 */
[----:B------:R-:W-:Y:S02]  /*14540*/  CS2R R144, SRZ ;  /* 0x0000000000907805 */ /* 0x000fe4000001ff00 */
[----:B------:R-:W-:Y:S02]  /*14550*/  CS2R R142, SRZ ;  /* 0x00000000008e7805 */ /* 0x000fe4000001ff00 */
[----:B------:R-:W-:-:S02]  /*14560*/  CS2R R140, SRZ ;  /* 0x00000000008c7805 */ /* 0x000fc4000001ff00 */
[----:B------:R-:W-:Y:S02]  /*14570*/  ISETP.GE.AND P3, PT, R6, R12, PT ;  /* 0x0000000c0600720c */ /* 0x000fe40003f66270 */
        /* <DEDUP_REMOVED lines=26> */
[----:B------:R-:W-:Y:S06]  /*14720*/  @!P3 BRA `(.L_x_1703) ;  /* 0x000000300014b947 */ /* 0x000fec0003800000 */
[----:B------:R-:W-:-:S07]  /*14730*/  IMAD.MOV.U32 R151, RZ, RZ, RZ ;  /* 0x000000ffff977224 */ /* 0x000fce00078e00ff */
.L_x_1723:
[----:B------:R-:W-:Y:S01]  /*14740*/  ISETP.NE.AND P3, PT, R184, RZ, PT ;  /* 0x000000ffb800720c */ /* 0x000fe20003f65270 */
[----:B------:R-:W-:Y:S01]  /*14750*/  VIADD R13, R168, 0x1 ;  /* 0x00000001a80d7836 */ /* 0x000fe20000000000 */
[----:B------:R-:W-:Y:S05]  /*14760*/  YIELD ;  /* 0x0000000000007946 */ /* 0x000fea0003800000 */
[----:B------:R-:W-:-:S04]  /*14770*/  ISETP.NE.AND P4, PT, R13, 0x2, PT ;  /* 0x000000020d00780c */ /* 0x000fc80003f85270 */
[----:B------:R-:W-:Y:S02]  /*14780*/  SEL R14, RZ, 0x1, P4 ;  /* 0x00000001ff0e7807 */ /* 0x000fe40002000000 */
[----:B------:R-:W-:Y:S02]  /*14790*/  SEL R13, R13, RZ, P4 ;  /* 0x000000ff0d0d7207 */ /* 0x000fe40002000000 */
[----:B------:R-:W-:Y:S01]  /*147a0*/  LOP3.LUT R14, R169, R14, RZ, 0x3c, !PT ;  /* 0x0000000ea90e7212 */ /* 0x000fe200078e3cff */
[----:B------:R-:W-:Y:S06]  /*147b0*/  @P3 BRA `(.L_x_1704) ;  /* 0x0000000000303947 */ /* 0x000fec0003800000 */
[----:B------:R-:W-:Y:S05]  /*147c0*/  @!P0 BRA `(.L_x_1705) ;  /* 0x0000000000048947 */ /* 0x000fea0003800000 */
[----:B------:R-:W-:Y:S01]  /*147d0*/  BPT.TRAP 0x1 ;  /* 0x000000040000795c */ /* 0x000fe20000300000 */
.L_x_1705:
[----:B------:R-:W-:Y:S01]  /*147e0*/  IMAD R9, R13, 0x8, R16 ;  /* 0x000000080d097824 */ /* 0x000fe200078e0210 */
[----:B------:R-:W-:-:S04]  /*147f0*/  SHF.L.U32 R8, R14, 0x1f, RZ ;  /* 0x0000001f0e087819 */ /* 0x000fc800000006ff */
[----:B------:R0:W1:Y:S01]  /*14800*/  SYNCS.PHASECHK.TRANS64.TRYWAIT P4, [R9+URZ+0x22830], R8 ;  /* 0x02283008090075a7 */ /* 0x000062000808017f */
[----:B------:R-:W-:Y:S05]  /*14810*/  @!P0 BRA `(.L_x_1706) ;  /* 0x0000000000048947 */ /* 0x000fea0003800000 */
[----:B------:R-:W-:Y:S01]  /*14820*/  BPT.TRAP 0x1 ;  /* 0x000000040000795c */ /* 0x000fe20000300000 */
.L_x_1706:
[----:B------:R-:W-:Y:S04]  /*14830*/  BSSY B0, `(.L_x_1704) ;  /* 0x0000004000007945 */ /* 0x000fe80003800000 */
[----:B-1----:R-:W-:Y:S05]  /*14840*/  @P4 BRA `(.L_x_1707) ;  /* 0x0000000000084947 */ /* 0x002fea0003800000 */
[----:B------:R-:W1:Y:S02]  /*14850*/  SYNCS.PHASECHK.TRANS64.TRYWAIT P4, [R9+URZ+0x22830], R8 ;  /* 0x02283008090075a7 */ /* 0x000e64000808017f */
[----:B-1----:R-:W-:Y:S05]  /*14860*/  @!P4 BRA `(.L_x_1708) ;  /* 0x000001340088c947 */ /* 0x002fea0003800000 */
.L_x_1707:
[----:B------:R-:W-:Y:S05]  /*14870*/  BSYNC B0 ;  /* 0x0000000000007941 */ /* 0x000fea0003800000 */
.L_x_1704:
[----:B------:R-:W2:Y:S01]  /*14880*/  S2R R10, SR_TID.X ;  /* 0x00000000000a7919 */ /* 0x000ea20000002100 */
[----:B01----:R-:W-:Y:S01]  /*14890*/  IMAD.MOV.U32 R9, RZ, RZ, -0x7fffffe0 ;  /* 0x80000020ff097424 */ /* 0x003fe200078e00ff */
[----:B------:R-:W-:Y:S05]  /*148a0*/  WARPSYNC.ALL ;  /* 0x0000000000007948 */ /* 0x000fea0003800000 */
[----:B------:R-:W-:Y:S01]  /*148b0*/  R2UR UR31, R9 ;  /* 0x00000000091f72ca */ /* 0x000fe200000e0000 */
[----:B------:R-:W-:Y:S02]  /*148c0*/  IMAD R8, R13, 0x600, R7 ;  /* 0x000006000d087824 */ /* 0x000fe400078e0207 */
[----:B------:R-:W-:-:S03]  /*148d0*/  IMAD.MOV.U32 R11, RZ, RZ, -0x7fffffe0 ;  /* 0x80000020ff0b7424 */ /* 0x000fc600078e00ff */
[----:B------:R-:W-:Y:S02]  /*148e0*/  R2UR UR30, R8 ;  /* 0x00000000081e72ca */ /* 0x000fe400000e0000 */
[----:B------:R-:W-:Y:S01]  /*148f0*/  R2UR UR11, R11 ;  /* 0x000000000b0b72ca */ /* 0x000fe200000e0000 */
[----:B------:R-:W-:-:S05]  /*14900*/  IMAD.MOV.U32 R11, RZ, RZ, -0x7fffffe0 ;  /* 0x80000020ff0b7424 */ /* 0x000fca00078e00ff */
[----:B------:R-:W-:Y:S01]  /*14910*/  R2UR UR15, R11 ;  /* 0x000000000b0f72ca */ /* 0x000fe200000e0000 */
[----:B------:R-:W-:-:S05]  /*14920*/  IMAD.MOV.U32 R11, RZ, RZ, -0x7fffffe0 ;  /* 0x80000020ff0b7424 */ /* 0x000fca00078e00ff */
[----:B------:R-:W-:Y:S01]  /*14930*/  R2UR UR19, R11 ;  /* 0x000000000b1372ca */ /* 0x000fe200000e0000 */
[----:B------:R-:W-:Y:S01]  /*14940*/  IMAD.MOV.U32 R11, RZ, RZ, -0x7fffffe0 ;  /* 0x80000020ff0b7424 */ /* 0x000fe200078e00ff */
[----:B--2---:R-:W-:-:S04]  /*14950*/  SHF.R.U32.HI R10, RZ, 0x7, R10 ;  /* 0x00000007ff0a7819 */ /* 0x004fc8000001160a */
[----:B------:R-:W-:Y:S01]  /*14960*/  R2UR UR23, R11 ;  /* 0x000000000b1772ca */ /* 0x000fe200000e0000 */
[----:B------:R-:W-:Y:S02]  /*14970*/  VIADD R9, R10, 0x8 ;  /* 0x000000080a097836 */ /* 0x000fe40000000000 */
[----:B------:R-:W-:-:S03]  /*14980*/  VIADD R10, R8, 0x2 ;  /* 0x00000002080a7836 */ /* 0x000fc60000000000 */
[----:B------:R0:W-:Y:S02]  /*14990*/  BAR.SYNC.DEFER_BLOCKING R9, 0x100 ;  /* 0x000400090000751d */ /* 0x0001e40000010000 */
[----:B------:R-:W-:Y:S01]  /*149a0*/  R2UR UR10, R10 ;  /* 0x000000000a0a72ca */ /* 0x000fe200000e0000 */
[----:B------:R-:W-:-:S05]  /*149b0*/  VIADD R10, R8, 0x200 ;  /* 0x00000200080a7836 */ /* 0x000fca0000000000 */
[----:B------:R-:W-:Y:S01]  /*149c0*/  R2UR UR14, R10 ;  /* 0x000000000a0e72ca */ /* 0x000fe200000e0000 */
[----:B------:R-:W-:Y:S02]  /*149d0*/  VIADD R10, R8, 0x202 ;  /* 0x00000202080a7836 */ /* 0x000fe40000000000 */
[----:B0-----:R-:W-:-:S03]  /*149e0*/  IMAD.MOV.U32 R9, RZ, RZ, -0x7fffffe0 ;  /* 0x80000020ff097424 */ /* 0x001fc600078e00ff */
[----:B------:R-:W-:Y:S01]  /*149f0*/  R2UR UR18, R10 ;  /* 0x000000000a1272ca */ /* 0x000fe200000e0000 */
[C---:B------:R-:W-:Y:S01]  /*14a00*/  VIADD R10, R8.reuse, 0x400 ;  /* 0x00000400080a7836 */ /* 0x040fe20000000000 */
[----:B------:R-:W-:Y:S01]  /*14a10*/  R2UR UR27, R9 ;  /* 0x00000000091b72ca */ /* 0x000fe200000e0000 */
[----:B------:R-:W-:-:S03]  /*14a20*/  VIADD R8, R8, 0x402 ;  /* 0x0000040208087836 */ /* 0x000fc60000000000 */
[----:B------:R-:W-:Y:S02]  /*14a30*/  R2UR UR22, R10 ;  /* 0x000000000a1672ca */ /* 0x000fe400000e0000 */
[----:B------:R-:W-:Y:S01]  /*14a40*/  R2UR UR26, R8 ;  /* 0x00000000081a72ca */ /* 0x000fe200000e0000 */
        /* <DEDUP_REMOVED lines=18> */
[----:B------:R-:W-:Y:S05]  /*14b70*/  @P3 BRA `(.L_x_1709) ;  /* 0x0000000000283947 */ /* 0x000fea0003800000 */
[----:B------:R-:W-:Y:S05]  /*14b80*/  @!P0 BRA `(.L_x_1710) ;  /* 0x0000000000048947 */ /* 0x000fea0003800000 */
[----:B------:R-:W-:Y:S01]  /*14b90*/  BPT.TRAP 0x1 ;  /* 0x000000040000795c */ /* 0x000fe20000300000 */
.L_x_1710:
[----:B------:R-:W-:Y:S01]  /*14ba0*/  SHF.L.U32 R8, R169, 0x1f, RZ ;  /* 0x0000001fa9087819 */ /* 0x000fe200000006ff */
[----:B------:R-:W-:-:S04]  /*14bb0*/  IMAD R9, R168, 0x8, R16 ;  /* 0x00000008a8097824 */ /* 0x000fc800078e0210 */
[----:B------:R0:W1:Y:S01]  /*14bc0*/  SYNCS.PHASECHK.TRANS64.TRYWAIT P3, [R9+URZ+0x22850], R8 ;  /* 0x02285008090075a7 */ /* 0x000062000806017f */
[----:B------:R-:W-:Y:S05]  /*14bd0*/  @!P0 BRA `(.L_x_1711) ;  /* 0x0000000000048947 */ /* 0x000fea0003800000 */
[----:B------:R-:W-:Y:S01]  /*14be0*/  BPT.TRAP 0x1 ;  /* 0x000000040000795c */ /* 0x000fe20000300000 */
.L_x_1711:
[----:B-1----:R-:W-:Y:S05]  /*14bf0*/  @P3 BRA `(.L_x_1709) ;  /* 0x0000000000083947 */ /* 0x002fea0003800000 */
[----:B------:R-:W1:Y:S02]  /*14c00*/  SYNCS.PHASECHK.TRANS64.TRYWAIT P3, [R9+URZ+0x22850], R8 ;  /* 0x02285008090075a7 */ /* 0x000e64000806017f */
[----:B-1----:R-:W-:Y:S05]  /*14c10*/  @!P3 BRA `(.L_x_1712) ;  /* 0x0000013000b0b947 */ /* 0x002fea0003800000 */
.L_x_1709:
[----:B01----:R-:W-:Y:S01]  /*14c20*/  VIADD R8, R16, 0x400 ;  /* 0x0000040010087836 */ /* 0x003fe20000000000 */
[----:B------:R-:W-:Y:S05]  /*14c30*/  WARPSYNC.ALL ;  /* 0x0000000000007948 */ /* 0x000fea0003800000 */
[----:B------:R-:W-:Y:S01]  /*14c40*/  SHF.R.U32.HI R8, RZ, 0x4, R8 ;  /* 0x00000004ff087819 */ /* 0x000fe20000011608 */
[----:B------:R-:W-:Y:S01]  /*14c50*/  WARPGROUP.ARRIVE ;  /* 0x00000000000079c5 */ /* 0x000fe20000000000 */
[----:B------:R-:W-:-:S05]  /*14c60*/  IMAD.MOV.U32 R11, RZ, RZ, 0x40000040 ;  /* 0x40000040ff0b7424 */ /* 0x000fca00078e00ff */
[----:B------:R-:W0:Y:S01]  /*14c70*/  S2R R15, SR_TID.X ;  /* 0x00000000000f7919 */ /* 0x000e220000002100 */
[----:B------:R-:W-:-:S04]  /*14c80*/  LOP3.LUT R8, R8, 0x3fff, RZ, 0xc0, !PT ;  /* 0x00003fff08087812 */ /* 0x000fc800078ec0ff */
[----:B------:R-:W-:-:S05]  /*14c90*/  LOP3.LUT R9, R8, 0x10000, RZ, 0xfc, !PT ;  /* 0x0001000008097812 */ /* 0x000fca00078efcff */
[----:B------:R-:W-:Y:S02]  /*14ca0*/  IMAD R8, R168, 0x400, R9 ;  /* 0x00000400a8087824 */ /* 0x000fe400078e0209 */
[----:B------:R-:W-:Y:S02]  /*14cb0*/  IMAD.MOV.U32 R9, RZ, RZ, 0x40000040 ;  /* 0x40000040ff097424 */ /* 0x000fe400078e00ff */
[C---:B------:R-:W-:Y:S01]  /*14cc0*/  VIADD R10, R8.reuse, 0x2 ;  /* 0x00000002080a7836 */ /* 0x040fe20000000000 */
[----:B------:R-:W-:Y:S02]  /*14cd0*/  R2UR UR10, R8 ;  /* 0x00000000080a72ca */ /* 0x000fe400000e0000 */
[----:B------:R-:W-:Y:S01]  /*14ce0*/  R2UR UR11, R9 ;  /* 0x00000000090b72ca */ /* 0x000fe200000e0000 */
[----:B------:R-:W-:-:S12]  /*14cf0*/  IMAD.MOV.U32 R9, RZ, RZ, 0x40000040 ;  /* 0x40000040ff097424 */ /* 0x000fd800078e00ff */
[----:B------:R-:W-:Y:S01]  /*14d00*/  QGMMA.64x128x32.F32.E4M3.E4M3 R88, R164, gdesc[UR8], R88, gsb0 ;  /* 0x01e00008a4587df3 */ /* 0x000fe20008000858 */
[----:B------:R-:W-:Y:S01]  /*14d10*/  R2UR UR10, R10 ;  /* 0x000000000a0a72ca */ /* 0x000fe200000e0000 */
[C---:B------:R-:W-:Y:S01]  /*14d20*/  VIADD R10, R8.reuse, 0x4 ;  /* 0x00000004080a7836 */ /* 0x040fe20000000000 */
[----:B------:R-:W-:Y:S01]  /*14d30*/  R2UR UR11, R11 ;  /* 0x000000000b0b72ca */ /* 0x000fe200000e0000 */
[----:B------:R-:W-:Y:S01]  /*14d40*/  IMAD.MOV.U32 R11, RZ, RZ, 0x40000040 ;  /* 0x40000040ff0b7424 */ /* 0x000fe200078e00ff */
[----:B0-----:R-:W-:Y:S01]  /*14d50*/  SHF.R.U32.HI R15, RZ, 0x7, R15 ;  /* 0x00000007ff0f7819 */ /* 0x001fe2000001160f */
        /* <DEDUP_REMOVED lines=10> */
[----:B------:R-:W-:Y:S02]  /*14e00*/  R2UR UR11, R9 ;  /* 0x00000000090b72ca */ /* 0x000fe400000e0000 */
[----:B------:R-:W-:Y:S01]  /*14e10*/  IADD3 R8, -R15, 0xb, RZ ;  /* 0x0000000b0f087810 */ /* 0x000fe20007ffe1ff */
[----:B------:R-:W-:Y:S02]  /*14e20*/  WARPGROUP.DEPBAR.LE gsb0, 0x0 ;  /* 0x00008000000079c5 */ /* 0x000fe40000010000 */
[----:B------:R-:W-:-:S08]  /*14e30*/  WARPGROUP.ARRIVE ;  /* 0x00000000000079c5 */ /* 0x000fd00000000000 */
[----:B------:R-:W-:Y:S03]  /*14e40*/  QGMMA.64x128x32.F32.E4M3.E4M3 R88, R152, gdesc[UR8], R88, gsb0 ;  /* 0x01e0000898587df3 */ /* 0x000fe60008000858 */
[----:B------:R-:W-:Y:S02]  /*14e50*/  WARPGROUP.DEPBAR.LE gsb0, 0x0 ;  /* 0x00008000000079c5 */ /* 0x000fe40000010000 */
[----:B------:R0:W-:Y:S06]  /*14e60*/  BAR.ARV R8, 0x100 ;  /* 0x000400080000751d */ /* 0x0001ec0000002000 */
[----:B------:R-:W-:Y:S05]  /*14e70*/  @!P0 BRA `(.L_x_1713) ;  /* 0x0000000000048947 */ /* 0x000fea0003800000 */
[----:B------:R-:W-:Y:S01]  /*14e80*/  BPT.TRAP 0x1 ;  /* 0x000000040000795c */ /* 0x000fe20000300000 */
.L_x_1713:
[----:B------:R-:W1:Y:S01]  /*14e90*/  @P1 LDC R9, c[0x0][0x44c] ;  /* 0x00011300ff091b82 */ /* 0x000e620000000800 */
[----:B------:R-:W-:Y:S01]  /*14ea0*/  IMAD.IADD R152, R194, 0x1, R178 ;  /* 0x00000001c2987824 */ /* 0x000fe200078e02b2 */
[----:B------:R-:W-:Y:S01]  /*14eb0*/  UMOV UR34, UR6 ;  /* 0x0000000600227c82 */ /* 0x000fe20008000000 */
[----:B0-----:R-:W-:Y:S01]  /*14ec0*/  IMAD R8, R13, 0x8, R16 ;  /* 0x000000080d087824 */ /* 0x001fe200078e0210 */
[----:B------:R-:W-:-:S03]  /*14ed0*/  ULOP3.LUT UR10, URZ, UR34, URZ, 0x33, !UPT ;  /* 0x000000223f0a7292 */ /* 0x000fc6000f8e333f */
[----:B------:R-:W-:Y:S01]  /*14ee0*/  VIADD R8, R8, 0x22840 ;  /* 0x0002284008087836 */ /* 0x000fe20000000000 */
[----:B------:R-:W0:Y:S01]  /*14ef0*/  @P1 LDC R10, c[0x0][0x450] ;  /* 0x00011400ff0a1b82 */ /* 0x000e220000000800 */
[----:B-1----:R-:W-:-:S05]  /*14f00*/  @P1 IMAD.HI.U32 R9, R152, R9, RZ ;  /* 0x0000000998091227 */ /* 0x002fca00078e00ff */
[----:B0-----:R-:W-:Y:S01]  /*14f10*/  @P1 SHF.R.U32.HI R152, RZ, R10, R9 ;  /* 0x0000000aff981219 */ /* 0x001fe20000011609 */
[----:B------:R-:W-:Y:S02]  /*14f20*/  IMAD.U32 R9, RZ, RZ, UR40 ;  /* 0x00000028ff097e24 */ /* 0x000fe4000f8e00ff */
[----:B------:R-:W-:Y:S02]  /*14f30*/  IMAD.SHL.U32 R10, R6, 0x80, RZ ;  /* 0x00000080060a7824 */ /* 0x000fe400078e00ff */
[----:B------:R-:W0:Y:S01]  /*14f40*/  SHFL.IDX PT, R153, R152, RZ, 0x1c1f ;  /* 0x001c1fff98997589 */ /* 0x000e2200000e0000 */
[----:B------:R-:W-:Y:S02]  /*14f50*/  PRMT R8, R9, 0x654, R8 ;  /* 0x0000065409087816 */ /* 0x000fe40000000008 */
[----:B------:R-:W-:Y:S02]  /*14f60*/  IADD3 R9, -R10, 0x1, RZ ;  /* 0x000000010a097810 */ /* 0x000fe40007ffe1ff */
[----:B------:R1:W-:Y:S03]  /*14f70*/  SYNCS.ARRIVE.TRANS64.RED.A1T0 RZ, [R8+URZ], RZ ;  /* 0x000000ff08ff79a7 */ /* 0x0003e6000810043f */
[----:B------:R-:W-:-:S05]  /*14f80*/  IMAD R9, R172, -0x2, R9 ;  /* 0xfffffffeac097824 */ /* 0x000fca00078e0209 */
[----:B------:R-:W-:-:S05]  /*14f90*/  IADD3 R9, -R170, R9, R171 ;  /* 0x00000009aa097210 */ /* 0x000fca0007ffe1ab */
[C---:B------:R-:W-:Y:S02]  /*14fa0*/  VIADD R21, R9.reuse, UR33 ;  /* 0x0000002109157c36 */ /* 0x040fe40008000000 */
[----:B------:R-:W-:Y:S02]  /*14fb0*/  VIADD R20, R9, UR10 ;  /* 0x0000000a09147c36 */ /* 0x000fe40008000000 */
[--C-:B0-----:R-:W-:Y:S02]  /*14fc0*/  IMAD.IADD R15, R21, 0x1, R153.reuse ;  /* 0x00000001150f7824 */ /* 0x101fe400078e0299 */
[----:B------:R-:W-:Y:S01]  /*14fd0*/  IMAD.IADD R11, R20, 0x1, R153 ;  /* 0x00000001140b7824 */ /* 0x000fe200078e0299 */
[----:B-1----:R-:W-:Y:S06]  /*14fe0*/  @!P2 BRA `(.L_x_1714) ;  /* 0x000000000058a947 */ /* 0x002fec0003800000 */
        /* <DEDUP_REMOVED lines=12> */
.L_x_1716:
[----:B------:R-:W-:-:S05]  /*150b0*/  IMAD.U32 R154, RZ, RZ, UR4 ;  /* 0x00000004ff9a7e24 */ /* 0x000fca000f8e00ff */
[----:B------:R-:W-:-:S13]  /*150c0*/  ISETP.NE.AND P3, PT, R154, 0x1, PT ;  /* 0x000000019a00780c */ /* 0x000fda0003f65270 */
[----:B------:R-:W0:Y:S02]  /*150d0*/  @P3 LDC.64 R8, c[0x0][0x9e8] ;  /* 0x00027a00ff083b82 */ /* 0x000e240000000a00 */
[----:B0-----:R-:W-:-:S05]  /*150e0*/  @P3 IMAD.HI.U32 R8, R153, R8, RZ ;  /* 0x0000000899083227 */ /* 0x001fca00078e00ff */
[----:B------:R-:W-:-:S07]  /*150f0*/  @P3 SHF.R.U32.HI R153, RZ, R9, R8 ;  /* 0x00000009ff993219 */ /* 0x000fce0000011608 */
.L_x_1717:
[----:B------:R-:W-:Y:S05]  /*15100*/  BSYNC B0 ;  /* 0x0000000000007941 */ /* 0x000fea0003800000 */
.L_x_1715:
[----:B------:R-:W-:-:S04]  /*15110*/  IMAD R153, R153, R154, -R10 ;  /* 0x0000009a99997224 */ /* 0x000fc800078e0a0a */
[----:B------:R-:W-:-:S05]  /*15120*/  IMAD R8, R172, -0x2, R153 ;  /* 0xfffffffeac087824 */ /* 0x000fca00078e0299 */
[----:B------:R-:W-:Y:S02]  /*15130*/  VIADDMNMX R15, R8, R154, R15, PT ;  /* 0x0000009a080f7246 */ /* 0x000fe4000380010f */
[----:B------:R-:W-:-:S07]  /*15140*/  VIMNMX R11, R11, R8, !PT ;  /* 0x000000080b0b7248 */ /* 0x000fce0007fe0100 */
.L_x_1714:
[----:B------:R-:W-:Y:S01]  /*15150*/  ISETP.GT.AND P3, PT, R6, -0x1, PT ;  /* 0xffffffff0600780c */ /* 0x000fe20003f64270 */
[----:B------:R-:W0:Y:S03]  /*15160*/  SHFL.IDX PT, R152, R152, 0x1, 0x1c1f ;  /* 0x003c1f0098987f89 */ /* 0x000e2600000e0000 */
[C---:B------:R-:W-:Y:S02]  /*15170*/  ISETP.GT.AND P5, PT, R11.reuse, RZ, P3 ;  /* 0x000000ff0b00720c */ /* 0x040fe40001fa4270 */
[----:B------:R-:W-:Y:S02]  /*15180*/  ISETP.GT.AND P4, PT, R11, 0x1, P3 ;  /* 0x000000010b00780c */ /* 0x000fe40001f84270 */
[C---:B------:R-:W-:Y:S02]  /*15190*/  ISETP.LT.OR P5, PT, R15.reuse, 0x1, P5 ;  /* 0x000000010f00780c */ /* 0x040fe40002fa1670 */
[----:B------:R-:W-:-:S02]  /*151a0*/  ISETP.LT.OR P4, PT, R15, 0x2, P4 ;  /* 0x000000020f00780c */ /* 0x000fc40002781670 */
[----:B------:R-:W-:Y:S02]  /*151b0*/  FSEL R153, R24, -INF , !P5 ;  /* 0xff80000018997808 */ /* 0x000fe40006800000 */
[----:B------:R-:W-:Y:S02]  /*151c0*/  FSEL R25, R25, -INF , !P4 ;  /* 0xff80000019197808 */ /* 0x000fe40006000000 */
[C---:B------:R-:W-:Y:S02]  /*151d0*/  ISETP.GT.AND P5, PT, R11.reuse, 0x8, P3 ;  /* 0x000000080b00780c */ /* 0x040fe40001fa4270 */
[----:B------:R-:W-:Y:S02]  /*151e0*/  ISETP.GT.AND P4, PT, R11, 0x9, P3 ;  /* 0x000000090b00780c */ /* 0x000fe40001f84270 */
[C---:B------:R-:W-:Y:S02]  /*151f0*/  ISETP.LT.OR P5, PT, R15.reuse, 0x9, P5 ;  /* 0x000000090f00780c */ /* 0x040fe40002fa1670 */
[----:B------:R-:W-:-:S02]  /*15200*/  ISETP.LT.OR P4, PT, R15, 0xa, P4 ;  /* 0x0000000a0f00780c */ /* 0x000fc40002781670 */
[----:B------:R-:W-:Y:S01]  /*15210*/  FSEL R155, R28, -INF , !P5 ;  /* 0xff8000001c9b7808 */ /* 0x000fe20006800000 */
[--C-:B0-----:R-:W-:Y:S01]  /*15220*/  IMAD.IADD R21, R21, 0x1, R152.reuse ;  /* 0x0000000115157824 */ /* 0x101fe200078e0298 */
[----:B------:R-:W-:Y:S01]  /*15230*/  FSEL R29, R29, -INF , !P4 ;  /* 0xff8000001d1d7808 */ /* 0x000fe20006000000 */
[----:B------:R-:W-:Y:S01]  /*15240*/  IMAD.IADD R20, R20, 0x1, R152 ;  /* 0x0000000114147824 */ /* 0x000fe200078e0298 */
[C---:B------:R-:W-:Y:S02]  /*15250*/  ISETP.GT.AND P5, PT, R11.reuse, 0x10, P3 ;  /* 0x000000100b00780c */ /* 0x040fe40001fa4270 */
        /* <DEDUP_REMOVED lines=82> */
[----:B------:R-:W-:Y:S01]  /*15780*/  FSEL R85, R85, -INF , !P4 ;  /* 0xff80000055557808 */ /* 0x000fe20006000000 */
[----:B------:R-:W-:Y:S08]  /*15790*/  @!P2 BRA `(.L_x_1718) ;  /* 0x000000000058a947 */ /* 0x000ff00003800000 */
        /* <DEDUP_REMOVED lines=12> */
.L_x_1720:
[----:B------:R-:W-:-:S05]  /*15860*/  IMAD.U32 R24, RZ, RZ, UR4 ;  /* 0x00000004ff187e24 */ /* 0x000fca000f8e00ff */
[----:B------:R-:W-:-:S13]  /*15870*/  ISETP.NE.AND P4, PT, R24, 0x1, PT ;  /* 0x000000011800780c */ /* 0x000fda0003f85270 */
[----:B------:R-:W0:Y:S02]  /*15880*/  @P4 LDC.64 R8, c[0x0][0x9e8] ;  /* 0x00027a00ff084b82 */ /* 0x000e240000000a00 */
[----:B0-----:R-:W-:-:S05]  /*15890*/  @P4 IMAD.HI.U32 R8, R15, R8, RZ ;  /* 0x000000080f084227 */ /* 0x001fca00078e00ff */
[----:B------:R-:W-:-:S07]  /*158a0*/  @P4 SHF.R.U32.HI R15, RZ, R9, R8 ;  /* 0x00000009ff0f4219 */ /* 0x000fce0000011608 */
.L_x_1721:
[----:B------:R-:W-:Y:S05]  /*158b0*/  BSYNC B0 ;  /* 0x0000000000007941 */ /* 0x000fea0003800000 */
.L_x_1719:
[----:B------:R-:W-:-:S04]  /*158c0*/  IMAD R15, R15, R24, -R10 ;  /* 0x000000180f0f7224 */ /* 0x000fc800078e0a0a */
[----:B------:R-:W-:-:S05]  /*158d0*/  IMAD R15, R172, -0x2, R15 ;  /* 0xfffffffeac0f7824 */ /* 0x000fca00078e020f */
[----:B------:R-:W-:Y:S02]  /*158e0*/  VIADDMNMX R21, R15, R24, R21, PT ;  /* 0x000000180f157246 */ /* 0x000fe40003800115 */
[----:B------:R-:W-:-:S07]  /*158f0*/  VIMNMX R20, R20, R15, !PT ;  /* 0x0000000f14147248 */ /* 0x000fce0007fe0100 */
.L_x_1718:
[----:B------:R-:W-:Y:S02]  /*15900*/  FMNMX.FTZ R8, R153, R0, !PT ;  /* 0x0000000099087209 */ /* 0x000fe40007810000 */
[C---:B------:R-:W-:Y:S02]  /*15910*/  ISETP.GT.AND P5, PT, R20.reuse, 0x8, P3 ;  /* 0x000000081400780c */ /* 0x040fe40001fa4270 */
[----:B------:R-:W-:Y:S02]  /*15920*/  FMNMX.FTZ R8, R25, R8, !PT ;  /* 0x0000000819087209 */ /* 0x000fe40007810000 */
[----:B------:R-:W-:Y:S02]  /*15930*/  ISETP.LT.OR P5, PT, R21, 0x9, P5 ;  /* 0x000000091500780c */ /* 0x000fe40002fa1670 */
[----:B------:R-:W-:Y:S02]  /*15940*/  FMNMX.FTZ R8, R155, R8, !PT ;  /* 0x000000089b087209 */ /* 0x000fe40007810000 */
[----:B------:R-:W-:-:S02]  /*15950*/  ISETP.GT.AND P4, PT, R20, 0x1, P3 ;  /* 0x000000011400780c */ /* 0x000fc40001f84270 */
[----:B------:R-:W-:Y:S02]  /*15960*/  FMNMX.FTZ R8, R29, R8, !PT ;  /* 0x000000081d087209 */ /* 0x000fe40007810000 */
[----:B------:R-:W-:Y:S02]  /*15970*/  FSEL R15, R30, -INF , !P5 ;  /* 0xff8000001e0f7808 */ /* 0x000fe40006800000 */
[----:B------:R-:W-:Y:S02]  /*15980*/  FMNMX.FTZ R8, R157, R8, !PT ;  /* 0x000000089d087209 */ /* 0x000fe40007810000 */
[----:B------:R-:W-:Y:S02]  /*15990*/  ISETP.GT.AND P5, PT, R20, 0x10, P3 ;  /* 0x000000101400780c */ /* 0x000fe40001fa4270 */
[----:B------:R-:W-:Y:S02]  /*159a0*/  FMNMX.FTZ R8, R33, R8, !PT ;  /* 0x0000000821087209 */ /* 0x000fe40007810000 */
[----:B------:R-:W-:-:S02]  /*159b0*/  ISETP.LT.OR P4, PT, R21, 0x2, P4 ;  /* 0x000000021500780c */ /* 0x000fc40002781670 */
[----:B------:R-:W-:Y:S02]  /*159c0*/  FMNMX.FTZ R8, R159, R8, !PT ;  /* 0x000000089f087209 */ /* 0x000fe40007810000 */
[----:B------:R-:W-:Y:S02]  /*159d0*/  ISETP.LT.OR P5, PT, R21, 0x11, P5 ;  /* 0x000000111500780c */ /* 0x000fe40002fa1670 */
[----:B------:R-:W-:Y:S02]  /*159e0*/  FMNMX.FTZ R8, R37, R8, !PT ;  /* 0x0000000825087209 */ /* 0x000fe40007810000 */
[----:B------:R-:W-:Y:S02]  /*159f0*/  FSEL R27, R27, -INF , !P4 ;  /* 0xff8000001b1b7808 */ /* 0x000fe40006000000 */
        /* <DEDUP_REMOVED lines=48> */
[----:B------:R-:W-:Y:S01]  /*15d00*/  ISETP.GT.AND P4, PT, R20, 0x29, P3 ;  /* 0x000000291400780c */ /* 0x000fe20001f84270 */
[----:B------:R-:W0:Y:S01]  /*15d10*/  SHFL.BFLY PT, R9, R8, 0x2, 0x1f ;  /* 0x0c401f0008097f89 */ /* 0x000e2200000e0000 */
[----:B------:R-:W-:-:S02]  /*15d20*/  FSEL R50, R50, -INF , !P5 ;  /* 0xff80000032327808 */ /* 0x000fc40006800000 */
[C---:B------:R-:W-:Y:S02]  /*15d30*/  ISETP.GT.AND P5, PT, R20.reuse, 0x38, P3 ;  /* 0x000000381400780c */ /* 0x040fe40001fa4270 */
[C---:B------:R-:W-:Y:S02]  /*15d40*/  ISETP.LT.OR P4, PT, R21.reuse, 0x2a, P4 ;  /* 0x0000002a1500780c */ /* 0x040fe40002781670 */
[----:B------:R-:W-:Y:S02]  /*15d50*/  ISETP.LT.OR P5, PT, R21, 0x39, P5 ;  /* 0x000000391500780c */ /* 0x000fe40002fa1670 */
[----:B------:R-:W-:Y:S02]  /*15d60*/  FSEL R47, R47, -INF , !P4 ;  /* 0xff8000002f2f7808 */ /* 0x000fe40006000000 */
[----:B------:R-:W-:Y:S02]  /*15d70*/  ISETP.GT.AND P4, PT, R20, 0x31, P3 ;  /* 0x000000311400780c */ /* 0x000fe40001f84270 */
[----:B------:R-:W-:-:S02]  /*15d80*/  FSEL R54, R54, -INF , !P5 ;  /* 0xff80000036367808 */ /* 0x000fc40006800000 */
[C---:B------:R-:W-:Y:S02]  /*15d90*/  ISETP.GT.AND P5, PT, R20.reuse, 0x40, P3 ;  /* 0x000000401400780c */ /* 0x040fe40001fa4270 */
[C---:B------:R-:W-:Y:S02]  /*15da0*/  ISETP.LT.OR P4, PT, R21.reuse, 0x32, P4 ;  /* 0x000000321500780c */ /* 0x040fe40002781670 */
[----:B------:R-:W-:Y:S02]  /*15db0*/  ISETP.LT.OR P5, PT, R21, 0x41, P5 ;  /* 0x000000411500780c */ /* 0x000fe40002fa1670 */
[----:B------:R-:W-:Y:S02]  /*15dc0*/  FSEL R51, R51, -INF , !P4 ;  /* 0xff80000033337808 */ /* 0x000fe40006000000 */
[----:B------:R-:W-:Y:S02]  /*15dd0*/  ISETP.GT.AND P4, PT, R20, 0x39, P3 ;  /* 0x000000391400780c */ /* 0x000fe40001f84270 */
[----:B0-----:R-:W-:-:S02]  /*15de0*/  FMNMX.FTZ R9, R8, R9, !PT ;  /* 0x0000000908097209 */ /* 0x001fc40007810000 */
[----:B------:R-:W-:Y:S02]  /*15df0*/  FSEL R58, R58, -INF , !P5 ;  /* 0xff8000003a3a7808 */ /* 0x000fe40006800000 */
[----:B------:R-:W-:Y:S01]  /*15e00*/  ISETP.GT.AND P5, PT, R20, 0x41, P3 ;  /* 0x000000411400780c */ /* 0x000fe20001fa4270 */
[----:B------:R-:W0:Y:S01]  /*15e10*/  SHFL.BFLY PT, R8, R9, 0x1, 0x1f ;  /* 0x0c201f0009087f89 */ /* 0x000e2200000e0000 */
[C---:B------:R-:W-:Y:S02]  /*15e20*/  ISETP.LT.OR P4, PT, R21.reuse, 0x3a, P4 ;  /* 0x0000003a1500780c */ /* 0x040fe40002781670 */
[----:B------:R-:W-:Y:S02]  /*15e30*/  ISETP.LT.OR P5, PT, R21, 0x42, P5 ;  /* 0x000000421500780c */ /* 0x000fe40002fa1670 */
[----:B------:R-:W-:Y:S02]  /*15e40*/  FSEL R55, R55, -INF , !P4 ;  /* 0xff80000037377808 */ /* 0x000fe40006000000 */
[----:B------:R-:W-:-:S02]  /*15e50*/  FSEL R59, R59, -INF , !P5 ;  /* 0xff8000003b3b7808 */ /* 0x000fc40006800000 */
[----:B------:R-:W-:-:S04]  /*15e60*/  ISETP.GT.AND P5, PT, R20, 0x48, P3 ;  /* 0x000000481400780c */ /* 0x000fc80001fa4270 */
[----:B------:R-:W-:Y:S02]  /*15e70*/  ISETP.LT.OR P5, PT, R21, 0x49, P5 ;  /* 0x000000491500780c */ /* 0x000fe40002fa1670 */
[----:B0-----:R-:W-:-:S04]  /*15e80*/  FMNMX.FTZ R9, R9, R8, !PT ;  /* 0x0000000809097209 */ /* 0x001fc80007810000 */
[----:B------:R-:W-:Y:S01]  /*15e90*/  FSETP.NEU.FTZ.AND P4, PT, R9, -INF , PT ;  /* 0xff8000000900780b */ /* 0x000fe20003f9d000 */
[----:B------:R-:W-:-:S05]  /*15ea0*/  FFMA.FTZ R8, R2, R9, -8 ;  /* 0xc100000002087423 */ /* 0x000fca0000010009 */
[----:B------:R-:W-:-:S05]  /*15eb0*/  FSEL R8, R8, RZ, P4 ;  /* 0x000000ff08087208 */ /* 0x000fca0002000000 */
[--C-:B------:R-:W-:Y:S01]  /*15ec0*/  FFMA.FTZ R10, R2, R25, -R8.reuse ;  /* 0x00000019020a7223 */ /* 0x100fe20000010808 */
[----:B------:R-:W-:Y:S01]  /*15ed0*/  FSEL R25, R62, -INF , !P5 ;  /* 0xff8000003e197808 */ /* 0x000fe20006800000 */
[--C-:B------:R-:W-:Y:S01]  /*15ee0*/  FFMA.FTZ R157, R2, R157, -R8.reuse ;  /* 0x0000009d029d7223 */ /* 0x100fe20000010808 */
[----:B------:R-:W-:Y:S01]  /*15ef0*/  ISETP.GT.AND P5, PT, R20, RZ, P3 ;  /* 0x000000ff1400720c */ /* 0x000fe20001fa4270 */
[C-C-:B------:R-:W-:Y:S01]  /*15f00*/  FFMA.FTZ R24, R2.reuse, R155, -R8.reuse ;  /* 0x0000009b02187223 */ /* 0x140fe20000010808 */
[----:B------:R-:W-:-:S01]  /*15f10*/  FFMA.FTZ R159, R2, R159, -R8 ;  /* 0x0000009f029f7223 */ /* 0x000fc20000010808 */
[C-C-:B------:R-:W-:Y:S01]  /*15f20*/  FFMA.FTZ R161, R2.reuse, R161, -R8.reuse ;  /* 0x000000a102a17223 */ /* 0x140fe20000010808 */
[----:B------:R-:W-:Y:S01]  /*15f30*/  ISETP.LT.OR P5, PT, R21, 0x1, P5 ;  /* 0x000000011500780c */ /* 0x000fe20002fa1670 */
[C-C-:B------:R-:W-:Y:S01]  /*15f40*/  FFMA.FTZ R163, R2.reuse, R163, -R8.reuse ;  /* 0x000000a302a37223 */ /* 0x140fe20000010808 */
[----:B------:R-:W-:-:S01]  /*15f50*/  FFMA.FTZ R165, R2, R165, -R8 ;  /* 0x000000a502a57223 */ /* 0x000fc20000010808 */
[--C-:B------:R-:W-:Y:S01]  /*15f60*/  FFMA.FTZ R153, R2, R153, -R8.reuse ;  /* 0x0000009902997223 */ /* 0x100fe20000010808 */
[----:B------:R-:W-:Y:S01]  /*15f70*/  FSEL R28, R26, -INF , !P5 ;  /* 0xff8000001a1c7808 */ /* 0x000fe20006800000 */
[--C-:B------:R-:W-:Y:S01]  /*15f80*/  FFMA.FTZ R29, R2, R29, -R8.reuse ;  /* 0x0000001d021d7223 */ /* 0x100fe20000010808 */
[----:B------:R-:W-:Y:S01]  /*15f90*/  ISETP.GT.AND P5, PT, R20, 0x49, P3 ;  /* 0x000000491400780c */ /* 0x000fe20001fa4270 */
[----:B------:R0:W-:Y:S01]  /*15fa0*/  MUFU.EX2 R26, R157 ;  /* 0x0000009d001a7308 */ /* 0x0001e20000000800 */
[----:B------:R-:W-:Y:S01]  /*15fb0*/  FMNMX.FTZ R30, R28, R5, !PT ;  /* 0x000000051c1e7209 */ /* 0x000fe20007810000 */
[C-C-:B------:R-:W-:Y:S01]  /*15fc0*/  FFMA.FTZ R33, R2.reuse, R33, -R8.reuse ;  /* 0x0000002102217223 */ /* 0x140fe20000010808 */
        /* <DEDUP_REMOVED lines=9> */
[C-C-:B------:R-:W-:Y:S01]  /*16060*/  FFMA.FTZ R167, R2.reuse, R167, -R8.reuse ;  /* 0x000000a702a77223 */ /* 0x140fe20000010808 */
[----:B0-----:R-:W-:Y:S01]  /*16070*/  FMNMX.FTZ R157, R31, R30, !PT ;  /* 0x0000001e1f9d7209 */ /* 0x001fe20007810000 */
[--C-:B------:R-:W-:Y:S01]  /*16080*/  FFMA.FTZ R53, R2, R53, -R8.reuse ;  /* 0x0000003502357223 */ /* 0x100fe20000010808 */
[----:B------:R-:W-:Y:S01]  /*16090*/  ISETP.LT.OR P5, PT, R21, 0x51, P5 ;  /* 0x000000511500780c */ /* 0x000fe20002fa1670 */
[----:B------:R0:W-:Y:S01]  /*160a0*/  MUFU.EX2 R30, R159 ;  /* 0x0000009f001e7308 */ /* 0x0001e20000000800 */
[----:B------:R-:W-:Y:S01]  /*160b0*/  FMNMX.FTZ R32, R34, R157, !PT ;  /* 0x0000009d22207209 */ /* 0x000fe20007810000 */
[--C-:B------:R-:W-:Y:S01]  /*160c0*/  FFMA.FTZ R169, R2, R169, -R8.reuse ;  /* 0x000000a902a97223 */ /* 0x100fe20000010808 */
[----:B------:R-:W-:Y:S01]  /*160d0*/  FSEL R155, R66, -INF , !P5 ;  /* 0xff800000429b7808 */ /* 0x000fe20006800000 */
[C-C-:B------:R-:W-:Y:S01]  /*160e0*/  FFMA.FTZ R66, R2.reuse, R11, -R8.reuse ;  /* 0x0000000b02427223 */ /* 0x140fe20000010808 */
[----:B------:R-:W-:Y:S01]  /*160f0*/  FMNMX.FTZ R157, R35, R32, !PT ;  /* 0x00000020239d7209 */ /* 0x000fe20007810000 */
[--C-:B------:R-:W-:Y:S01]  /*16100*/  FFMA.FTZ R57, R2, R57, -R8.reuse ;  /* 0x0000003902397223 */ /* 0x100fe20000010808 */
[----:B------:R-:W-:Y:S01]  /*16110*/  ISETP.GT.AND P5, PT, R20, 0x51, P3 ;  /* 0x000000511400780c */ /* 0x000fe20001fa4270 */
[--C-:B------:R-:W-:Y:S01]  /*16120*/  FFMA.FTZ R225, R2, R225, -R8.reuse ;  /* 0x000000e102e17223 */ /* 0x100fe20000010808 */
[----:B------:R-:W-:Y:S01]  /*16130*/  FMNMX.FTZ R32, R38, R157, !PT ;  /* 0x0000009d26207209 */ /* 0x000fe20007810000 */
[C-C-:B------:R-:W-:Y:S01]  /*16140*/  FFMA.FTZ R61, R2.reuse, R61, -R8.reuse ;  /* 0x0000003d023d7223 */ /* 0x140fe20000010808 */
[----:B------:R-:W-:Y:S01]  /*16150*/  ISETP.LT.OR P5, PT, R21, 0x52, P5 ;  /* 0x000000521500780c */ /* 0x000fe20002fa1670 */
[C-C-:B------:R-:W-:Y:S01]  /*16160*/  FFMA.FTZ R227, R2.reuse, R227, -R8.reuse ;  /* 0x000000e302e37223 */ /* 0x140fe20000010808 */
[----:B------:R-:W-:Y:S01]  /*16170*/  FMNMX.FTZ R157, R39, R32, !PT ;  /* 0x00000020279d7209 */ /* 0x000fe20007810000 */
[--C-:B------:R-:W-:Y:S01]  /*16180*/  FFMA.FTZ R65, R2, R65, -R8.reuse ;  /* 0x0000004102417223 */ /* 0x100fe20000010808 */
[----:B------:R-:W-:Y:S01]  /*16190*/  FSEL R67, R67, -INF , !P5 ;  /* 0xff80000043437808 */ /* 0x000fe20006800000 */
[----:B------:R1:W-:Y:S01]  /*161a0*/  MUFU.EX2 R32, R161 ;  /* 0x000000a100207308 */ /* 0x0003e20000000800 */
[----:B------:R-:W-:Y:S01]  /*161b0*/  FMNMX.FTZ R36, R42, R157, !PT ;  /* 0x0000009d2a247209 */ /* 0x000fe20007810000 */
[--C-:B------:R-:W-:Y:S01]  /*161c0*/  FFMA.FTZ R56, R2, R229, -R8.reuse ;  /* 0x000000e502387223 */ /* 0x100fe20000010808 */
[----:B------:R-:W-:Y:S01]  /*161d0*/  ISETP.GT.AND P5, PT, R20, 0x58, P3 ;  /* 0x000000581400780c */ /* 0x000fe20001fa4270 */
[C-C-:B------:R-:W-:Y:S01]  /*161e0*/  FFMA.FTZ R69, R2.reuse, R69, -R8.reuse ;  /* 0x0000004502457223 */ /* 0x140fe20000010808 */
[----:B0-----:R-:W-:Y:S01]  /*161f0*/  FMNMX.FTZ R159, R43, R36, !PT ;  /* 0x000000242b9f7209 */ /* 0x001fe20007810000 */
[C-C-:B------:R-:W-:Y:S01]  /*16200*/  FFMA.FTZ R60, R2.reuse, R72, -R8.reuse ;  /* 0x00000048023c7223 */ /* 0x140fe20000010808 */
[----:B------:R-:W-:Y:S01]  /*16210*/  ISETP.LT.OR P5, PT, R21, 0x59, P5 ;  /* 0x000000591500780c */ /* 0x000fe20002fa1670 */
        /* <DEDUP_REMOVED lines=8> */
[----:B------:R0:W-:Y:S01]  /*162a0*/  MUFU.EX2 R36, R163 ;  /* 0x000000a300247308 */ /* 0x0001e20000000800 */
[----:B------:R-:W-:Y:S01]  /*162b0*/  FMNMX.FTZ R40, R50, R159, !PT ;  /* 0x0000009f32287209 */ /* 0x000fe20007810000 */
[----:B------:R-:W-:Y:S01]  /*162c0*/  FFMA.FTZ R85, R2, R85, -R8 ;  /* 0x0000005502557223 */ /* 0x000fe20000010808 */
[----:B------:R-:W-:-:S02]  /*162d0*/  ISETP.LT.OR P5, PT, R21, 0x5a, P5 ;  /* 0x0000005a1500780c */ /* 0x000fc40002fa1670 */
[----:B-1----:R-:W-:Y:S02]  /*162e0*/  FMNMX.FTZ R161, R51, R40, !PT ;  /* 0x0000002833a17209 */ /* 0x002fe40007810000 */
[----:B------:R-:W-:Y:S01]  /*162f0*/  FSEL R71, R71, -INF , !P5 ;  /* 0xff80000047477808 */ /* 0x000fe20006800000 */
[----:B------:R-:W-:Y:S01]  /*16300*/  MUFU.EX2 R153, R153 ;  /* 0x0000009900997308 */ /* 0x000fe20000000800 */
[----:B------:R-:W-:Y:S02]  /*16310*/  ISETP.GT.AND P5, PT, R20, 0x60, P3 ;  /* 0x000000601400780c */ /* 0x000fe40001fa4270 */
[----:B------:R-:W-:Y:S02]  /*16320*/  FMNMX.FTZ R40, R54, R161, !PT ;  /* 0x000000a136287209 */ /* 0x000fe40007810000 */
[----:B------:R-:W-:Y:S02]  /*16330*/  ISETP.LT.OR P5, PT, R21, 0x61, P5 ;  /* 0x000000611500780c */ /* 0x000fe40002fa1670 */
[----:B------:R-:W-:Y:S01]  /*16340*/  FMNMX.FTZ R161, R55, R40, !PT ;  /* 0x0000002837a17209 */ /* 0x000fe20007810000 */
[----:B------:R-:W-:Y:S01]  /*16350*/  MUFU.EX2 R10, R10 ;  /* 0x0000000a000a7308 */ /* 0x000fe20000000800 */
[----:B------:R-:W-:-:S02]  /*16360*/  FSEL R159, R74, -INF , !P5 ;  /* 0xff8000004a9f7808 */ /* 0x000fc40006800000 */
[----:B------:R-:W-:Y:S02]  /*16370*/  ISETP.GT.AND P5, PT, R20, 0x61, P3 ;  /* 0x000000611400780c */ /* 0x000fe40001fa4270 */
[----:B------:R-:W-:Y:S02]  /*16380*/  FMNMX.FTZ R44, R58, R161, !PT ;  /* 0x000000a13a2c7209 */ /* 0x000fe40007810000 */
[----:B------:R-:W-:Y:S01]  /*16390*/  ISETP.LT.OR P5, PT, R21, 0x62, P5 ;  /* 0x000000621500780c */ /* 0x000fe20002fa1670 */
[----:B------:R-:W-:Y:S01]  /*163a0*/  MUFU.EX2 R40, R165 ;  /* 0x000000a500287308 */ /* 0x000fe20000000800 */
[----:B------:R-:W-:Y:S02]  /*163b0*/  FMNMX.FTZ R44, R59, R44, !PT ;  /* 0x0000002c3b2c7209 */ /* 0x000fe40007810000 */
[----:B------:R-:W-:Y:S02]  /*163c0*/  FSEL R75, R75, -INF , !P5 ;  /* 0xff8000004b4b7808 */ /* 0x000fe40006800000 */
[----:B------:R-:W-:-:S02]  /*163d0*/  ISETP.GT.AND P5, PT, R20, 0x68, P3 ;  /* 0x000000681400780c */ /* 0x000fc40001fa4270 */
[----:B------:R-:W-:Y:S01]  /*163e0*/  FMNMX.FTZ R44, R25, R44, !PT ;  /* 0x0000002c192c7209 */ /* 0x000fe20007810000 */
[----:B------:R-:W-:Y:S01]  /*163f0*/  MUFU.EX2 R24, R24 ;  /* 0x0000001800187308 */ /* 0x000fe20000000800 */
[----:B------:R-:W-:Y:S02]  /*16400*/  ISETP.LT.OR P5, PT, R21, 0x69, P5 ;  /* 0x000000691500780c */ /* 0x000fe40002fa1670 */
[----:B------:R-:W-:Y:S02]  /*16410*/  FMNMX.FTZ R48, R63, R44, !PT ;  /* 0x0000002c3f307209 */ /* 0x000fe40007810000 */
[----:B------:R-:W-:Y:S02]  /*16420*/  FSEL R161, R78, -INF , !P5 ;  /* 0xff8000004ea17808 */ /* 0x000fe40006800000 */
[----:B------:R-:W-:Y:S01]  /*16430*/  FMNMX.FTZ R48, R155, R48, !PT ;  /* 0x000000309b307209 */ /* 0x000fe20007810000 */
[----:B------:R1:W-:Y:S01]  /*16440*/  MUFU.EX2 R44, R167 ;  /* 0x000000a7002c7308 */ /* 0x0003e20000000800 */
[----:B------:R-:W-:-:S02]  /*16450*/  ISETP.GT.AND P5, PT, R20, 0x69, P3 ;  /* 0x000000691400780c */ /* 0x000fc40001fa4270 */
[----:B------:R-:W-:Y:S02]  /*16460*/  FMNMX.FTZ R48, R67, R48, !PT ;  /* 0x0000003043307209 */ /* 0x000fe40007810000 */
[----:B------:R-:W-:Y:S02]  /*16470*/  ISETP.LT.OR P5, PT, R21, 0x6a, P5 ;  /* 0x0000006a1500780c */ /* 0x000fe40002fa1670 */
[----:B------:R-:W-:Y:S01]  /*16480*/  FMNMX.FTZ R48, R157, R48, !PT ;  /* 0x000000309d307209 */ /* 0x000fe20007810000 */
[----:B------:R-:W-:Y:S01]  /*16490*/  MUFU.EX2 R29, R29 ;  /* 0x0000001d001d7308 */ /* 0x000fe20000000800 */
[----:B------:R-:W-:Y:S02]  /*164a0*/  FSEL R79, R79, -INF , !P5 ;  /* 0xff8000004f4f7808 */ /* 0x000fe40006800000 */
[----:B------:R-:W-:Y:S02]  /*164b0*/  ISETP.GT.AND P5, PT, R20, 0x70, P3 ;  /* 0x000000701400780c */ /* 0x000fe40001fa4270 */
[----:B------:R-:W-:-:S02]  /*164c0*/  FMNMX.FTZ R52, R71, R48, !PT ;  /* 0x0000003047347209 */ /* 0x000fc40007810000 */
[----:B------:R-:W-:Y:S01]  /*164d0*/  ISETP.LT.OR P5, PT, R21, 0x71, P5 ;  /* 0x000000711500780c */ /* 0x000fe20002fa1670 */
[----:B------:R-:W-:Y:S01]  /*164e0*/  MUFU.EX2 R33, R33 ;  /* 0x0000002100217308 */ /* 0x000fe20000000800 */
[----:B------:R-:W-:Y:S02]  /*164f0*/  FMNMX.FTZ R52, R159, R52, !PT ;  /* 0x000000349f347209 */ /* 0x000fe40007810000 */
[----:B0-----:R-:W-:Y:S02]  /*16500*/  FSEL R163, R82, -INF , !P5 ;  /* 0xff80000052a37808 */ /* 0x001fe40006800000 */
[----:B------:R-:W-:Y:S02]  /*16510*/  ISETP.GT.AND P5, PT, R20, 0x71, P3 ;  /* 0x000000711400780c */ /* 0x000fe40001fa4270 */
[----:B------:R-:W-:Y:S01]  /*16520*/  FMNMX.FTZ R52, R75, R52, !PT ;  /* 0x000000344b347209 */ /* 0x000fe20007810000 */
[----:B------:R-:W-:Y:S01]  /*16530*/  MUFU.EX2 R37, R37 ;  /* 0x0000002500257308 */ /* 0x000fe20000000800 */
[----:B------:R-:W-:-:S02]  /*16540*/  ISETP.LT.OR P5, PT, R21, 0x72, P5 ;  /* 0x000000721500780c */ /* 0x000fc40002fa1670 */
[----:B------:R-:W-:Y:S02]  /*16550*/  FMNMX.FTZ R52, R161, R52, !PT ;  /* 0x00000034a1347209 */ /* 0x000fe40007810000 */
[----:B------:R-:W-:Y:S02]  /*16560*/  FSEL R83, R83, -INF , !P5 ;  /* 0xff80000053537808 */ /* 0x000fe40006800000 */
[C---:B------:R-:W-:Y:S01]  /*16570*/  ISETP.GT.AND P5, PT, R20.reuse, 0x78, P3 ;  /* 0x000000781400780c */ /* 0x040fe20001fa4270 */
[----:B------:R-:W-:Y:S01]  /*16580*/  MUFU.EX2 R41, R41 ;  /* 0x0000002900297308 */ /* 0x000fe20000000800 */
[----:B------:R-:W-:Y:S02]  /*16590*/  FMNMX.FTZ R52, R79, R52, !PT ;  /* 0x000000344f347209 */ /* 0x000fe40007810000 */
[----:B------:R-:W-:Y:S02]  /*165a0*/  ISETP.GT.AND P3, PT, R20, 0x79, P3 ;  /* 0x000000791400780c */ /* 0x000fe40001f64270 */
[----:B------:R-:W-:-:S02]  /*165b0*/  ISETP.LT.OR P5, PT, R21, 0x79, P5 ;  /* 0x000000791500780c */ /* 0x000fc40002fa1670 */
[----:B------:R-:W-:Y:S01]  /*165c0*/  FMNMX.FTZ R52, R163, R52, !PT ;  /* 0x00000034a3347209 */ /* 0x000fe20007810000 */
[----:B------:R-:W-:Y:S01]  /*165d0*/  MUFU.EX2 R45, R45 ;  /* 0x0000002d002d7308 */ /* 0x000fe20000000800 */
[----:B------:R-:W-:Y:S02]  /*165e0*/  ISETP.LT.OR P3, PT, R21, 0x7a, P3 ;  /* 0x0000007a1500780c */ /* 0x000fe40001f61670 */
[----:B------:R-:W-:Y:S02]  /*165f0*/  FSEL R21, R86, -INF , !P5 ;  /* 0xff80000056157808 */ /* 0x000fe40006800000 */
[----:B------:R-:W-:Y:S02]  /*16600*/  FMNMX.FTZ R52, R83, R52, !PT ;  /* 0x0000003453347209 */ /* 0x000fe40007810000 */
[----:B------:R-:W-:Y:S01]  /*16610*/  FSEL R87, R87, -INF , !P3 ;  /* 0xff80000057577808 */ /* 0x000fe20005800000 */
[----:B------:R-:W-:Y:S01]  /*16620*/  MUFU.EX2 R49, R49 ;  /* 0x0000003100317308 */ /* 0x000fe20000000800 */
[----:B------:R-:W-:-:S02]  /*16630*/  FMNMX.FTZ R52, R21, R52, !PT ;  /* 0x0000003415347209 */ /* 0x000fc40007810000 */
[----:B-1----:R-:W-:Y:S02]  /*16640*/  FSEL R167, R9, RZ, P4 ;  /* 0x000000ff09a77208 */ /* 0x002fe40002000000 */
[----:B------:R-:W-:-:S03]  /*16650*/  FMNMX.FTZ R62, R87, R52, !PT ;  /* 0x00000034573e7209 */ /* 0x000fc60007810000 */
[----:B------:R-:W-:Y:S01]  /*16660*/  FADD.FTZ R167, -R167, R0 ;  /* 0x00000000a7a77221 */ /* 0x000fe20000010100 */
        /* <DEDUP_REMOVED lines=9> */
[----:B------:R-:W-:Y:S08]  /*16700*/  MUFU.EX2 R20, R225 ;  /* 0x000000e100147308 */ /* 0x000ff00000000800 */
[----:B------:R-:W-:Y:S08]  /*16710*/  MUFU.EX2 R61, R61 ;  /* 0x0000003d003d7308 */ /* 0x000ff00000000800 */
[----:B------:R-:W-:Y:S01]  /*16720*/  MUFU.EX2 R52, R227 ;  /* 0x000000e300347308 */ /* 0x000fe20000000800 */
[----:B0-----:R-:W-:-:S07]  /*16730*/  FMNMX.FTZ R11, R165, R68, !PT ;  /* 0x00000044a50b7209 */ /* 0x001fce0007810000 */
[----:B------:R-:W-:Y:S01]  /*16740*/  MUFU.EX2 R65, R65 ;  /* 0x0000004100417308 */ /* 0x000fe20000000800 */
[----:B------:R-:W-:Y:S01]  /*16750*/  FSETP.NEU.FTZ.AND P3, PT, R11, -INF , PT ;  /* 0xff8000000b00780b */ /* 0x000fe20003f7d000 */
[----:B------:R-:W-:-:S03]  /*16760*/  FFMA.FTZ R165, R2, R11, -8 ;  /* 0xc100000002a57423 */ /* 0x000fc6000001000b */
[----:B------:R-:W-:Y:S02]  /*16770*/  FSEL R68, R11, RZ, P3 ;  /* 0x000000ff0b447208 */ /* 0x000fe40001800000 */
[----:B------:R-:W-:Y:S01]  /*16780*/  FSEL R165, R165, RZ, P3 ;  /* 0x000000ffa5a57208 */ /* 0x000fe20001800000 */
[----:B------:R-:W-:Y:S04]  /*16790*/  MUFU.EX2 R56, R56 ;  /* 0x0000003800387308 */ /* 0x000fe80000000800 */
        /* <DEDUP_REMOVED lines=11> */
[----:B------:R-:W-:Y:S01]  /*16850*/  FFMA.FTZ R50, R2, R51, -R165 ;  /* 0x0000003302327223 */ /* 0x000fe200000108a5 */
[----:B------:R-:W-:-:S01]  /*16860*/  FADD.FTZ R51, -R68, R5 ;  /* 0x0000000544337221 */ /* 0x000fc20000010100 */
[C-C-:B------:R-:W-:Y:S01]  /*16870*/  FFMA.FTZ R27, R2.reuse, R27, -R165.reuse ;  /* 0x0000001b021b7223 */ /* 0x140fe200000108a5 */
[----:B------:R-:W-:Y:S01]  /*16880*/  MUFU.EX2 R8, R8 ;  /* 0x0000000800087308 */ /* 0x000fe20000000800 */
[----:B------:R-:W-:-:S01]  /*16890*/  FFMA.FTZ R15, R2, R15, -R165 ;  /* 0x0000000f020f7223 */ /* 0x000fc200000108a5 */
[C---:B------:R-:W-:Y:S01]  /*168a0*/  FMUL.FTZ R51, R2.reuse, R51 ;  /* 0x0000003302337220 */ /* 0x040fe20000410000 */
[----:B------:R-:W-:-:S01]  /*168b0*/  FFMA.FTZ R70, R2, R54, -R165 ;  /* 0x0000003602467223 */ /* 0x000fc200000108a5 */
[C-C-:B------:R-:W-:Y:S01]  /*168c0*/  FFMA.FTZ R54, R2.reuse, R55, -R165.reuse ;  /* 0x0000003702367223 */ /* 0x140fe200000108a5 */
[----:B------:R-:W-:-:S01]  /*168d0*/  FFMA.FTZ R55, R2, R58, -R165 ;  /* 0x0000003a02377223 */ /* 0x000fc200000108a5 */
[----:B------:R-:W-:Y:S01]  /*168e0*/  FFMA.FTZ R58, R2, R59, -R165 ;  /* 0x0000003b023a7223 */ /* 0x000fe200000108a5 */
[----:B-1----:R-:W-:-:S01]  /*168f0*/  FFMA.FTZ R59, R0, R4, R153 ;  /* 0x00000004003b7223 */ /* 0x002fc20000010099 */
[----:B------:R-:W0:Y:S01]  /*16900*/  MUFU.EX2 R51, R51 ;  /* 0x0000003300337308 */ /* 0x000e220000000800 */
[----:B------:R-:W-:-:S01]  /*16910*/  FFMA.FTZ R68, R2, R63, -R165 ;  /* 0x0000003f02447223 */ /* 0x000fc200000108a5 */
[----:B------:R-:W-:Y:S01]  /*16920*/  FFMA.FTZ R25, R2, R25, -R165 ;  /* 0x0000001902197223 */ /* 0x000fe200000108a5 */
[----:B------:R-:W-:-:S01]  /*16930*/  FADD.FTZ R59, R10, R59 ;  /* 0x0000003b0a3b7221 */ /* 0x000fc20000010000 */
[C-C-:B------:R-:W-:Y:S01]  /*16940*/  FFMA.FTZ R21, R2.reuse, R21, -R165.reuse ;  /* 0x0000001502157223 */ /* 0x140fe200000108a5 */
[----:B------:R-:W-:-:S03]  /*16950*/  FFMA.FTZ R87, R2, R87, -R165 ;  /* 0x0000005702577223 */ /* 0x000fc600000108a5 */
[----:B------:R-:W1:Y:S08]  /*16960*/  MUFU.EX2 R27, R27 ;  /* 0x0000001b001b7308 */ /* 0x000e700000000800 */
[----:B------:R-:W2:Y:S01]  /*16970*/  MUFU.EX2 R15, R15 ;  /* 0x0000000f000f7308 */ /* 0x000ea20000000800 */
[----:B0-----:R-:W-:-:S07]  /*16980*/  FFMA.FTZ R4, R51, R3, R8 ;  /* 0x0000000333047223 */ /* 0x001fce0000010008 */
        /* <DEDUP_REMOVED lines=8> */
[----:B------:R1:W-:Y:S01]  /*16a10*/  MUFU.EX2 R5, R70 ;  /* 0x0000004600057308 */ /* 0x0003e20000000800 */
[----:B--2---:R-:W-:-:S07]  /*16a20*/  FADD.FTZ R4, R34, R3 ;  /* 0x0000000322047221 */ /* 0x004fce0000010000 */
[----:B------:R-:W2:Y:S01]  /*16a30*/  MUFU.EX2 R38, R38 ;  /* 0x0000002600267308 */ /* 0x000ea20000000800 */
[----:B-1----:R-:W-:-:S01]  /*16a40*/  FADD.FTZ R70, R24, R59 ;  /* 0x0000003b18467221 */ /* 0x002fc20000010000 */
[----:B0-----:R-:W-:Y:S01]  /*16a50*/  FADD.FTZ R3, R35, R4 ;  /* 0x0000000423037221 */ /* 0x001fe20000010000 */
[----:B------:R-:W-:-:S02]  /*16a60*/  FFMA.FTZ R59, R2, R155, -R165 ;  /* 0x0000009b023b7223 */ /* 0x000fc400000108a5 */
[----:B------:R-:W-:-:S03]  /*16a70*/  FADD.FTZ R63, R29, R70 ;  /* 0x000000461d3f7221 */ /* 0x000fc60000010000 */
[----:B------:R-:W0:Y:S01]  /*16a80*/  MUFU.EX2 R39, R39 ;  /* 0x0000002700277308 */ /* 0x000e220000000800 */
[----:B------:R-:W-:-:S04]  /*16a90*/  FADD.FTZ R70, R26, R63 ;  /* 0x0000003f1a467221 */ /* 0x000fc80000010000 */
[----:B------:R-:W-:Y:S01]  /*16aa0*/  FADD.FTZ R63, R33, R70 ;  /* 0x00000046213f7221 */ /* 0x000fe20000010000 */
[----:B------:R-:W-:-:S02]  /*16ab0*/  FFMA.FTZ R70, R2, R67, -R165 ;  /* 0x0000004302467223 */ /* 0x000fc400000108a5 */
[----:B------:R-:W1:Y:S01]  /*16ac0*/  MUFU.EX2 R42, R42 ;  /* 0x0000002a002a7308 */ /* 0x000e620000000800 */
[----:B------:R-:W-:-:S01]  /*16ad0*/  FADD.FTZ R72, R30, R63 ;  /* 0x0000003f1e487221 */ /* 0x000fc20000010000 */
[----:B--2---:R-:W-:Y:S01]  /*16ae0*/  FADD.FTZ R4, R38, R3 ;  /* 0x0000000326047221 */ /* 0x004fe20000010000 */
[----:B------:R-:W-:-:S02]  /*16af0*/  FFMA.FTZ R63, R2, R157, -R165 ;  /* 0x0000009d023f7223 */ /* 0x000fc400000108a5 */
[----:B------:R-:W-:-:S03]  /*16b00*/  FADD.FTZ R67, R37, R72 ;  /* 0x0000004825437221 */ /* 0x000fc60000010000 */
[----:B------:R-:W2:Y:S01]  /*16b10*/  MUFU.EX2 R43, R43 ;  /* 0x0000002b002b7308 */ /* 0x000ea20000000800 */
[----:B------:R-:W-:-:S01]  /*16b20*/  FADD.FTZ R72, R32, R67 ;  /* 0x0000004320487221 */ /* 0x000fc20000010000 */
[----:B0-----:R-:W-:-:S03]  /*16b30*/  FADD.FTZ R3, R39, R4 ;  /* 0x0000000427037221 */ /* 0x001fc60000010000 */
[----:B------:R-:W-:Y:S01]  /*16b40*/  FADD.FTZ R67, R41, R72 ;  /* 0x0000004829437221 */ /* 0x000fe20000010000 */
[----:B------:R-:W-:-:S02]  /*16b50*/  FFMA.FTZ R72, R2, R71, -R165 ;  /* 0x0000004702487223 */ /* 0x000fc400000108a5 */
[----:B------:R-:W0:Y:S01]  /*16b60*/  MUFU.EX2 R46, R46 ;  /* 0x0000002e002e7308 */ /* 0x000e220000000800 */
[----:B-1----:R-:W-:-:S01]  /*16b70*/  FADD.FTZ R4, R42, R3 ;  /* 0x000000032a047221 */ /* 0x002fc20000010000 */
[----:B------:R-:W-:Y:S01]  /*16b80*/  FADD.FTZ R74, R36, R67 ;  /* 0x00000043244a7221 */ /* 0x000fe20000010000 */
[----:B------:R-:W-:-:S03]  /*16b90*/  FFMA.FTZ R67, R2, R159, -R165 ;  /* 0x0000009f02437223 */ /* 0x000fc600000108a5 */
[----:B------:R-:W-:Y:S02]  /*16ba0*/  FADD.FTZ R71, R45, R74 ;  /* 0x0000004a2d477221 */ /* 0x000fe40000010000 */
[----:B------:R-:W1:Y:S01]  /*16bb0*/  MUFU.EX2 R47, R47 ;  /* 0x0000002f002f7308 */ /* 0x000e620000000800 */
[----:B--2---:R-:W-:-:S01]  /*16bc0*/  FADD.FTZ R3, R43, R4 ;  /* 0x000000042b037221 */ /* 0x004fc20000010000 */
[----:B------:R-:W-:-:S04]  /*16bd0*/  FADD.FTZ R74, R40, R71 ;  /* 0x00000047284a7221 */ /* 0x000fc80000010000 */
[----:B------:R-:W-:Y:S01]  /*16be0*/  FADD.FTZ R71, R49, R74 ;  /* 0x0000004a31477221 */ /* 0x000fe20000010000 */
[----:B------:R-:W-:-:S01]  /*16bf0*/  FFMA.FTZ R74, R2, R75, -R165 ;  /* 0x0000004b024a7223 */ /* 0x000fc200000108a5 */
[----:B------:R-:W2:Y:S01]  /*16c00*/  MUFU.EX2 R50, R50 ;  /* 0x0000003200327308 */ /* 0x000ea20000000800 */
[----:B0-----:R-:W-:-:S01]  /*16c10*/  FADD.FTZ R4, R46, R3 ;  /* 0x000000032e047221 */ /* 0x001fc20000010000 */
[----:B------:R-:W-:Y:S01]  /*16c20*/  FADD.FTZ R76, R44, R71 ;  /* 0x000000472c4c7221 */ /* 0x000fe20000010000 */
[----:B------:R-:W-:-:S03]  /*16c30*/  FFMA.FTZ R71, R2, R161, -R165 ;  /* 0x000000a102477223 */ /* 0x000fc600000108a5 */
[----:B------:R-:W-:Y:S02]  /*16c40*/  FADD.FTZ R75, R53, R76 ;  /* 0x0000004c354b7221 */ /* 0x000fe40000010000 */
[----:B------:R-:W0:Y:S01]  /*16c50*/  MUFU.EX2 R54, R54 ;  /* 0x0000003600367308 */ /* 0x000e220000000800 */
[----:B-1----:R-:W-:-:S01]  /*16c60*/  FADD.FTZ R3, R47, R4 ;  /* 0x000000042f037221 */ /* 0x002fc20000010000 */
[----:B------:R-:W-:-:S04]  /*16c70*/  FADD.FTZ R76, R48, R75 ;  /* 0x0000004b304c7221 */ /* 0x000fc80000010000 */
[----:B------:R-:W-:Y:S01]  /*16c80*/  FADD.FTZ R75, R57, R76 ;  /* 0x0000004c394b7221 */ /* 0x000fe20000010000 */
[----:B------:R-:W-:-:S01]  /*16c90*/  FFMA.FTZ R76, R2, R79, -R165 ;  /* 0x0000004f024c7223 */ /* 0x000fc200000108a5 */
[----:B------:R-:W1:Y:S01]  /*16ca0*/  MUFU.EX2 R55, R55 ;  /* 0x0000003700377308 */ /* 0x000e620000000800 */
[----:B--2---:R-:W-:-:S01]  /*16cb0*/  FADD.FTZ R4, R50, R3 ;  /* 0x0000000332047221 */ /* 0x004fc20000010000 */
[----:B------:R-:W-:Y:S01]  /*16cc0*/  FADD.FTZ R78, R20, R75 ;  /* 0x0000004b144e7221 */ /* 0x000fe20000010000 */
[----:B------:R-:W-:-:S02]  /*16cd0*/  FFMA.FTZ R75, R2, R163, -R165 ;  /* 0x000000a3024b7223 */ /* 0x000fc400000108a5 */
[----:B------:R-:W-:Y:S01]  /*16ce0*/  FADD.FTZ R3, R5, R4 ;  /* 0x0000000405037221 */ /* 0x000fe20000010000 */
[----:B------:R-:W-:-:S02]  /*16cf0*/  FADD.FTZ R79, R61, R78 ;  /* 0x0000004e3d4f7221 */ /* 0x000fc40000010000 */
[----:B------:R-:W2:Y:S01]  /*16d00*/  MUFU.EX2 R58, R58 ;  /* 0x0000003a003a7308 */ /* 0x000ea20000000800 */
[----:B0-----:R-:W-:-:S01]  /*16d10*/  FADD.FTZ R4, R54, R3 ;  /* 0x0000000336047221 */ /* 0x001fc20000010000 */
[----:B------:R-:W-:-:S04]  /*16d20*/  FADD.FTZ R78, R52, R79 ;  /* 0x0000004f344e7221 */ /* 0x000fc80000010000 */
[----:B------:R-:W-:Y:S01]  /*16d30*/  FADD.FTZ R79, R65, R78 ;  /* 0x0000004e414f7221 */ /* 0x000fe20000010000 */
[----:B------:R-:W-:-:S01]  /*16d40*/  FFMA.FTZ R78, R2, R83, -R165 ;  /* 0x00000053024e7223 */ /* 0x000fc200000108a5 */
        /* <DEDUP_REMOVED lines=51> */
.L_x_1722:
[----:B------:R-:W-:Y:S01]  /*17080*/  F2FP.SATFINITE.E4M3.F32.PACK_AB_MERGE_C R5, R54, R5, RZ ;  /* 0x000000053605723e */ /* 0x000fe200048070ff */
[-C--:B------:R-:W-:Y:S01]  /*17090*/  FMUL.FTZ R88, R88, R0.reuse ;  /* 0x0000000058587220 */ /* 0x080fe20000410000 */
[----:B------:R-:W-:Y:S01]  /*170a0*/  F2FP.SATFINITE.E4M3.F32.PACK_AB_MERGE_C R15, R28, R15, RZ ;  /* 0x0000000f1c0f723e */ /* 0x000fe200048070ff */
[----:B------:R-:W-:Y:S01]  /*170b0*/  FMUL.FTZ R89, R89, R0 ;  /* 0x0000000059597220 */ /* 0x000fe20000410000 */
[----:B------:R-:W-:Y:S01]  /*170c0*/  F2FP.SATFINITE.E4M3.F32.PACK_AB_MERGE_C R163, R50, R47, R5 ;  /* 0x0000002f32a3723e */ /* 0x000fe20004807005 */
[----:B------:R-:W-:Y:S01]  /*170d0*/  IMAD R5, R168, 0x8, R16 ;  /* 0x00000008a8057824 */ /* 0x000fe200078e0210 */
[----:B------:R-:W-:Y:S01]  /*170e0*/  ISETP.GT.AND P3, PT, R6, R12, PT ;  /* 0x0000000c0600720c */ /* 0x000fe20003f64270 */
[----:B------:R-:W-:Y:S01]  /*170f0*/  FMUL.FTZ R92, R92, R0 ;  /* 0x000000005c5c7220 */ /* 0x000fe20000410000 */
[----:B------:R-:W-:Y:S01]  /*17100*/  F2FP.SATFINITE.E4M3.F32.PACK_AB_MERGE_C R165, R27, R8, R15 ;  /* 0x000000081ba5723e */ /* 0x000fe2000480700f */
[----:B------:R-:W-:Y:S01]  /*17110*/  IMAD.U32 R8, RZ, RZ, UR40 ;  /* 0x00000028ff087e24 */ /* 0x000fe2000f8e00ff */
[----:B------:R-:W-:Y:S01]  /*17120*/  F2FP.SATFINITE.E4M3.F32.PACK_AB_MERGE_C R24, R29, R24, RZ ;  /* 0x000000181d18723e */ /* 0x000fe200048070ff */
[----:B------:R-:W-:Y:S01]  /*17130*/  VIADD R5, R5, 0x22860 ;  /* 0x0002286005057836 */ /* 0x000fe20000000000 */
[----:B------:R-:W-:Y:S01]  /*17140*/  F2FP.SATFINITE.E4M3.F32.PACK_AB_MERGE_C R30, R37, R30, RZ ;  /* 0x0000001e251e723e */ /* 0x000fe200048070ff */
[-C--:B------:R-:W-:Y:S01]  /*17150*/  FMUL.FTZ R93, R93, R0.reuse ;  /* 0x000000005d5d7220 */ /* 0x080fe20000410000 */
[----:B------:R-:W-:Y:S01]  /*17160*/  F2FP.SATFINITE.E4M3.F32.PACK_AB_MERGE_C R35, R38, R35, RZ ;  /* 0x000000232623723e */ /* 0x000fe200048070ff */
[-C--:B------:R-:W-:Y:S01]  /*17170*/  FMUL.FTZ R96, R96, R0.reuse ;  /* 0x0000000060607220 */ /* 0x080fe20000410000 */
[----:B------:R-:W-:Y:S01]  /*17180*/  PRMT R5, R8, 0x654, R5 ;  /* 0x0000065408057816 */ /* 0x000fe20000000005 */
[----:B------:R-:W-:Y:S01]  /*17190*/  FMUL.FTZ R97, R97, R0 ;  /* 0x0000000061617220 */ /* 0x000fe20000410000 */
[----:B------:R-:W-:Y:S01]  /*171a0*/  F2FP.SATFINITE.E4M3.F32.PACK_AB_MERGE_C R36, R45, R36, RZ ;  /* 0x000000242d24723e */ /* 0x000fe200048070ff */
[----:B------:R-:W-:Y:S01]  /*171b0*/  FMUL.FTZ R100, R100, R0 ;  /* 0x0000000064647220 */ /* 0x000fe20000410000 */
[----:B------:R-:W-:Y:S01]  /*171c0*/  F2FP.SATFINITE.E4M3.F32.PACK_AB_MERGE_C R43, R46, R43, RZ ;  /* 0x0000002b2e2b723e */ /* 0x000fe200048070ff */
[----:B------:R0:W-:Y:S01]  /*171d0*/  SYNCS.ARRIVE.TRANS64.RED.A1T0 RZ, [R5+URZ], RZ ;  /* 0x000000ff05ff79a7 */ /* 0x0001e2000810043f */
        /* <DEDUP_REMOVED lines=81> */
[----:B0-----:R-:W-:Y:S02]  /*176f0*/  IMAD.MOV.U32 R5, RZ, RZ, R11 ;  /* 0x000000ffff057224 */ /* 0x001fe400078e000b */
[----:B------:R-:W-:Y:S02]  /*17700*/  IMAD.MOV.U32 R0, RZ, RZ, R9 ;  /* 0x000000ffff007224 */ /* 0x000fe400078e0009 */
[----:B------:R-:W-:Y:S02]  /*17710*/  IMAD.MOV.U32 R169, RZ, RZ, R14 ;  /* 0x000000ffffa97224 */ /* 0x000fe400078e000e */
[----:B------:R-:W-:Y:S01]  /*17720*/  IMAD.MOV.U32 R168, RZ, RZ, R13 ;  /* 0x000000ffffa87224 */ /* 0x000fe200078e000d */
[----:B------:R-:W-:Y:S06]  /*17730*/  @P3 BRA `(.L_x_1723) ;  /* 0xffffffd000003947 */ /* 0x000fec000383ffff */
[----:B------:R-:W-:Y:S02]  /*17740*/  IMAD.MOV.U32 R5, RZ, RZ, R11 ;  /* 0x000000ffff057224 */ /* 0x000fe400078e000b */
[----:B------:R-:W-:Y:S02]  /*17750*/  IMAD.MOV.U32 R0, RZ, RZ, R9 ;  /* 0x000000ffff007224 */ /* 0x000fe400078e0009 */
[----:B------:R-:W-:Y:S02]  /*17760*/  IMAD.MOV.U32 R168, RZ, RZ, R13 ;  /* 0x000000ffffa87224 */ /* 0x000fe400078e000d */
[----:B------:R-:W-:-:S07]  /*17770*/  IMAD.MOV.U32 R169, RZ, RZ, R14 ;  /* 0x000000ffffa97224 */ /* 0x000fce00078e000e */
.L_x_1703:
[----:B------:R-:W0:Y:S01]  /*17780*/  LDC R8, c[0x0][0x448] ;  /* 0x00011200ff087b82 */ /* 0x000e220000000800 */
[----:B------:R-:W-:-:S07]  /*17790*/  IADD3 R11, R171, 0x1, -R170 ;  /* 0x00000001ab0b7810 */ /* 0x000fce0007ffe8aa */
[----:B------:R-:W1:Y:S01]  /*177a0*/  LDC R13, c[0x0][0x9e4] ;  /* 0x00027900ff0d7b82 */ /* 0x000e620000000800 */
[----:B0-----:R-:W-:Y:S01]  /*177b0*/  ISETP.NE.AND P4, PT, R8, 0x1, PT ;  /* 0x000000010800780c */ /* 0x001fe20003f85270 */
[----:B------:R-:W-:Y:S01]  /*177c0*/  VIADD R8, R178, 0x7f ;  /* 0x0000007fb2087836 */ /* 0x000fe20000000000 */
[----:B-1----:R-:W-:-:S11]  /*177d0*/  ISETP.GE.AND P5, PT, R13, 0x1, PT ;  /* 0x000000010d00780c */ /* 0x002fd60003fa6270 */
[----:B------:R-:W0:Y:S08]  /*177e0*/  @P4 LDC R9, c[0x0][0x44c] ;  /* 0x00011300ff094b82 */ /* 0x000e300000000800 */
[----:B------:R-:W1:Y:S01]  /*177f0*/  @P4 LDC R10, c[0x0][0x450] ;  /* 0x00011400ff0a4b82 */ /* 0x000e620000000800 */
[----:B0-----:R-:W-:-:S05]  /*17800*/  @P4 IMAD.HI.U32 R9, R8, R9, RZ ;  /* 0x0000000908094227 */ /* 0x001fca00078e00ff */
        /* <DEDUP_REMOVED lines=14> */
.L_x_1726:
[----:B------:R-:W-:-:S13]  /*178f0*/  ISETP.NE.AND P1, PT, R13, 0x1, PT ;  /* 0x000000010d00780c */ /* 0x000fda0003f25270 */
[----:B------:R-:W0:Y:S02]  /*17900*/  @P1 LDC.64 R10, c[0x0][0x9e8] ;  /* 0x00027a00ff0a1b82 */ /* 0x000e240000000a00 */
[----:B0-----:R-:W-:-:S05]  /*17910*/  @P1 IMAD.HI.U32 R10, R8, R10, RZ ;  /* 0x0000000a080a1227 */ /* 0x001fca00078e00ff */
[----:B------:R-:W-:-:S07]  /*17920*/  @P1 SHF.R.U32.HI R8, RZ, R11, R10 ;  /* 0x0000000bff081219 */ /* 0x000fce000001160a */
.L_x_1727:
[----:B------:R-:W-:Y:S05]  /*17930*/  BSYNC B0 ;  /* 0x0000000000007941 */ /* 0x000fea0003800000 */
.L_x_1725:
[----:B------:R-:W-:-:S05]  /*17940*/  IMAD R8, R8, R13, RZ ;  /* 0x0000000d08087224 */ /* 0x000fca00078e02ff */
[----:B------:R-:W-:-:S07]  /*17950*/  VIMNMX R9, R9, R8, !PT ;  /* 0x0000000809097248 */ /* 0x000fce0007fe0100 */
.L_x_1724:
[----:B------:R-:W-:-:S05]  /*17960*/  VIADD R9, R9, 0x7f ;  /* 0x0000007f09097836 */ /* 0x000fca0000000000 */
[----:B------:R-:W-:-:S04]  /*17970*/  SHF.R.S32.HI R8, RZ, 0x1f, R9 ;  /* 0x0000001fff087819 */ /* 0x000fc80000011409 */
[----:B------:R-:W-:-:S04]  /*17980*/  LEA.HI R8, R8, R9, RZ, 0x7 ;  /* 0x0000000908087211 */ /* 0x000fc800078f38ff */
[----:B------:R-:W-:-:S04]  /*17990*/  SHF.R.S32.HI R9, RZ, 0x7, R8 ;  /* 0x00000007ff097819 */ /* 0x000fc80000011408 */
[----:B------:R-:W-:-:S04]  /*179a0*/  VIMNMX R14, R198, R9, !PT ;  /* 0x00000009c60e7248 */ /* 0x000fc80007fe0100 */
[----:B------:R-:W-:-:S13]  /*179b0*/  ISETP.GE.AND P1, PT, R6, R14, PT ;  /* 0x0000000e0600720c */ /* 0x000fda0003f26270 */
[----:B------:R-:W-:Y:S05]  /*179c0*/  @!P1 BRA `(.L_x_1728) ;  /* 0x0000002000009947 */ /* 0x000fea0003800000 */
[----:B------:R-:W-:Y:S02]  /*179d0*/  IMAD.MOV.U32 R13, RZ, RZ, R5 ;  /* 0x000000ffff0d7224 */ /* 0x000fe400078e0005 */
[----:B------:R-:W-:Y:S02]  /*179e0*/  IMAD.MOV.U32 R12, RZ, RZ, R0 ;  /* 0x000000ffff0c7224 */ /* 0x000fe400078e0000 */
[----:B------:R-:W-:Y:S02]  /*179f0*/  IMAD.MOV.U32 R20, RZ, RZ, R169 ;  /* 0x000000ffff147224 */ /* 0x000fe400078e00a9 */
[----:B------:R-:W-:-:S07]  /*17a00*/  IMAD.MOV.U32 R15, RZ, RZ, R168 ;  /* 0x000000ffff0f7224 */ /* 0x000fce00078e00a8 */
.L_x_1740:
        /* <DEDUP_REMOVED lines=8> */
.L_x_1730:
        /* <DEDUP_REMOVED lines=8> */
.L_x_1731:
[----:B------:R-:W-:Y:S04]  /*17b10*/  BSSY B0, `(.L_x_1729) ;  /* 0x0000004000007945 */ /* 0x000fe80003800000 */
[----:B-1----:R-:W-:Y:S05]  /*17b20*/  @P2 BRA `(.L_x_1732) ;  /* 0x0000000000082947 */ /* 0x002fea0003800000 */
[----:B------:R-:W1:Y:S02]  /*17b30*/  SYNCS.PHASECHK.TRANS64.TRYWAIT P2, [R5+URZ+0x22830], R0 ;  /* 0x02283000050075a7 */ /* 0x000e64000804017f */
[----:B-1----:R-:W-:Y:S05]  /*17b40*/  @!P2 BRA `(.L_x_1733) ;  /* 0x0000010000f8a947 */ /* 0x002fea0003800000 */
.L_x_1732:
[----:B------:R-:W-:Y:S05]  /*17b50*/  BSYNC B0 ;  /* 0x0000000000007941 */ /* 0x000fea0003800000 */
.L_x_1729:
[----:B01----:R-:W0:Y:S01]  /*17b60*/  S2R R0, SR_TID.X ;  /* 0x0000000000007919 */ /* 0x003e220000002100 */
[----:B------:R-:W-:Y:S01]  /*17b70*/  VIADD R168, R15, 0x1 ;  /* 0x000000010fa87836 */ /* 0x000fe20000000000 */
[----:B------:R-:W-:Y:S05]  /*17b80*/  WARPSYNC.ALL ;  /* 0x0000000000007948 */ /* 0x000fea0003800000 */
[C---:B------:R-:W-:Y:S01]  /*17b90*/  ISETP.NE.AND P2, PT, R168.reuse, 0x2, PT ;  /* 0x00000002a800780c */ /* 0x040fe20003f45270 */
[----:B------:R-:W-:Y:S02]  /*17ba0*/  IMAD.MOV.U32 R9, RZ, RZ, -0x7fffffe0 ;  /* 0x80000020ff097424 */ /* 0x000fe400078e00ff */
[----:B------:R-:W-:Y:S01]  /*17bb0*/  IMAD.MOV.U32 R11, RZ, RZ, -0x7fffffe0 ;  /* 0x80000020ff0b7424 */ /* 0x000fe200078e00ff */
[----:B------:R-:W-:-:S02]  /*17bc0*/  SEL R168, R168, RZ, P2 ;  /* 0x000000ffa8a87207 */ /* 0x000fc40001000000 */
[----:B------:R-:W-:Y:S01]  /*17bd0*/  R2UR UR31, R9 ;  /* 0x00000000091f72ca */ /* 0x000fe200000e0000 */
[----:B------:R-:W-:Y:S01]  /*17be0*/  IMAD.MOV.U32 R9, RZ, RZ, -0x7fffffe0 ;  /* 0x80000020ff097424 */ /* 0x000fe200078e00ff */
[----:B------:R-:W-:Y:S01]  /*17bf0*/  R2UR UR11, R11 ;  /* 0x000000000b0b72ca */ /* 0x000fe200000e0000 */
[----:B------:R-:W-:Y:S02]  /*17c00*/  IMAD R8, R168, 0x600, R7 ;  /* 0x00000600a8087824 */ /* 0x000fe400078e0207 */
[----:B------:R-:W-:Y:S01]  /*17c10*/  IMAD.MOV.U32 R11, RZ, RZ, -0x7fffffe0 ;  /* 0x80000020ff0b7424 */ /* 0x000fe200078e00ff */
[----:B------:R-:W-:Y:S01]  /*17c20*/  R2UR UR27, R9 ;  /* 0x00000000091b72ca */ /* 0x000fe200000e0000 */
[C---:B------:R-:W-:Y:S01]  /*17c30*/  VIADD R10, R8.reuse, 0x2 ;  /* 0x00000002080a7836 */ /* 0x040fe20000000000 */
[----:B------:R-:W-:Y:S02]  /*17c40*/  R2UR UR30, R8 ;  /* 0x00000000081e72ca */ /* 0x000fe400000e0000 */
[----:B------:R-:W-:Y:S01]  /*17c50*/  R2UR UR15, R11 ;  /* 0x000000000b0f72ca */ /* 0x000fe200000e0000 */
[----:B------:R-:W-:Y:S01]  /*17c60*/  IMAD.MOV.U32 R11, RZ, RZ, -0x7fffffe0 ;  /* 0x80000020ff0b7424 */ /* 0x000fe200078e00ff */
[----:B------:R-:W-:Y:S01]  /*17c70*/  R2UR UR10, R10 ;  /* 0x000000000a0a72ca */ /* 0x000fe200000e0000 */
[----:B------:R-:W-:-:S03]  /*17c80*/  VIADD R10, R8, 0x200 ;  /* 0x00000200080a7836 */ /* 0x000fc60000000000 */
[----:B------:R-:W-:Y:S01]  /*17c90*/  R2UR UR19, R11 ;  /* 0x000000000b1372ca */ /* 0x000fe200000e0000 */
[----:B------:R-:W-:Y:S01]  /*17ca0*/  IMAD.MOV.U32 R11, RZ, RZ, -0x7fffffe0 ;  /* 0x80000020ff0b7424 */ /* 0x000fe200078e00ff */
[----:B------:R-:W-:Y:S01]  /*17cb0*/  R2UR UR14, R10 ;  /* 0x000000000a0e72ca */ /* 0x000fe200000e0000 */
[----:B------:R-:W-:Y:S01]  /*17cc0*/  VIADD R10, R8, 0x202 ;  /* 0x00000202080a7836 */ /* 0x000fe20000000000 */
[----:B0-----:R-:W-:Y:S02]  /*17cd0*/  SHF.R.U32.HI R0, RZ, 0x7, R0 ;  /* 0x00000007ff007819 */ /* 0x001fe40000011600 */
[----:B------:R-:W-:Y:S02]  /*17ce0*/  R2UR UR23, R11 ;  /* 0x000000000b1772ca */ /* 0x000fe400000e0000 */
[----:B------:R-:W-:Y:S01]  /*17cf0*/  R2UR UR18, R10 ;  /* 0x000000000a1272ca */ /* 0x000fe200000e0000 */
[----:B------:R-:W-:Y:S02]  /*17d00*/  VIADD R0, R0, 0x8 ;  /* 0x0000000800007836 */ /* 0x000fe40000000000 */
[----:B------:R-:W-:-:S02]  /*17d10*/  VIADD R10, R8, 0x400 ;  /* 0x00000400080a7836 */ /* 0x000fc40000000000 */
[----:B------:R-:W-:Y:S01]  /*17d20*/  VIADD R8, R8, 0x402 ;  /* 0x0000040208087836 */ /* 0x000fe20000000000 */
[----:B------:R0:W-:Y:S02]  /*17d30*/  BAR.SYNC.DEFER_BLOCKING R0, 0x100 ;  /* 0x000400000000751d */ /* 0x0001e40000010000 */
[----:B------:R-:W-:Y:S02]  /*17d40*/  R2UR UR22, R10 ;  /* 0x000000000a1672ca */ /* 0x000fe400000e0000 */
[----:B------:R-:W-:Y:S02]  /*17d50*/  R2UR UR26, R8 ;  /* 0x00000000081a72ca */ /* 0x000fe400000e0000 */
        /* <DEDUP_REMOVED lines=21> */
.L_x_1735:
[----:B------:R-:W-:Y:S01]  /*17eb0*/  SHF.L.U32 R0, R20, 0x1f, RZ ;  /* 0x0000001f14007819 */ /* 0x000fe200000006ff */
[----:B------:R-:W-:-:S04]  /*17ec0*/  IMAD R5, R15, 0x8, R16 ;  /* 0x000000080f057824 */ /* 0x000fc800078e0210 */
[----:B------:R0:W1:Y:S01]  /*17ed0*/  SYNCS.PHASECHK.TRANS64.TRYWAIT P1, [R5+URZ+0x22850], R0 ;  /* 0x02285000050075a7 */ /* 0x000062000802017f */
[----:B------:R-:W-:Y:S05]  /*17ee0*/  @!P0 BRA `(.L_x_1736) ;  /* 0x0000000000048947 */ /* 0x000fea0003800000 */
[----:B------:R-:W-:Y:S01]  /*17ef0*/  BPT.TRAP 0x1 ;  /* 0x000000040000795c */ /* 0x000fe20000300000 */
.L_x_1736:
[----:B-1----:R-:W-:Y:S05]  /*17f00*/  @P1 BRA `(.L_x_1734) ;  /* 0x0000000000081947 */ /* 0x002fea0003800000 */
[----:B------:R-:W1:Y:S02]  /*17f10*/  SYNCS.PHASECHK.TRANS64.TRYWAIT P1, [R5+URZ+0x22850], R0 ;  /* 0x02285000050075a7 */ /* 0x000e64000802017f */
[----:B-1----:R-:W-:Y:S05]  /*17f20*/  @!P1 BRA `(.L_x_1737) ;  /* 0x0000010000149947 */ /* 0x002fea0003800000 */
.L_x_1734:
[----:B01----:R-:W-:Y:S01]  /*17f30*/  VIADD R0, R16, 0x400 ;  /* 0x0000040010007836 */ /* 0x003fe20000000000 */
[----:B------:R-:W-:Y:S05]  /*17f40*/  WARPSYNC.ALL ;  /* 0x0000000000007948 */ /* 0x000fea0003800000 */
[----:B------:R-:W-:Y:S01]  /*17f50*/  SHF.R.U32.HI R0, RZ, 0x4, R0 ;  /* 0x00000004ff007819 */ /* 0x000fe20000011600 */
[----:B------:R-:W-:Y:S01]  /*17f60*/  IMAD.MOV.U32 R9, RZ, RZ, 0x40000040 ;  /* 0x40000040ff097424 */ /* 0x000fe200078e00ff */
[----:B------:R-:W-:Y:S01]  /*17f70*/  WARPGROUP.ARRIVE ;  /* 0x00000000000079c5 */ /* 0x000fe20000000000 */
[----:B------:R-:W-:Y:S01]  /*17f80*/  IMAD.MOV.U32 R11, RZ, RZ, 0x40000040 ;  /* 0x40000040ff0b7424 */ /* 0x000fe200078e00ff */
[----:B------:R-:W-:-:S04]  /*17f90*/  LOP3.LUT R0, R0, 0x3fff, RZ, 0xc0, !PT ;  /* 0x00003fff00007812 */ /* 0x000fc800078ec0ff */
[----:B------:R-:W0:Y:S01]  /*17fa0*/  S2R R20, SR_TID.X ;  /* 0x0000000000147919 */ /* 0x000e220000002100 */
[----:B------:R-:W-:Y:S01]  /*17fb0*/  R2UR UR11, R9 ;  /* 0x00000000090b72ca */ /* 0x000fe200000e0000 */
[----:B------:R-:W-:Y:S01]  /*17fc0*/  IMAD.MOV.U32 R9, RZ, RZ, 0x40000040 ;  /* 0x40000040ff097424 */ /* 0x000fe200078e00ff */
[----:B------:R-:W-:-:S05]  /*17fd0*/  LOP3.LUT R0, R0, 0x10000, RZ, 0xfc, !PT ;  /* 0x0001000000007812 */ /* 0x000fca00078efcff */
[----:B------:R-:W-:-:S04]  /*17fe0*/  IMAD R8, R15, 0x400, R0 ;  /* 0x000004000f087824 */ /* 0x000fc800078e0200 */
[C---:B------:R-:W-:Y:S01]  /*17ff0*/  VIADD R10, R8.reuse, 0x2 ;  /* 0x00000002080a7836 */ /* 0x040fe20000000000 */
[----:B------:R-:W-:-:S13]  /*18000*/  R2UR UR10, R8 ;  /* 0x00000000080a72ca */ /* 0x000fda00000e0000 */
[----:B------:R-:W-:Y:S01]  /*18010*/  QGMMA.64x128x32.F32.E4M3.E4M3 R88, R164, gdesc[UR8], R88, gsb0 ;  /* 0x01e00008a4587df3 */ /* 0x000fe20008000858 */
[----:B------:R-:W-:Y:S01]  /*18020*/  R2UR UR10, R10 ;  /* 0x000000000a0a72ca */ /* 0x000fe200000e0000 */
[C---:B------:R-:W-:Y:S01]  /*18030*/  VIADD R10, R8.reuse, 0x4 ;  /* 0x00000004080a7836 */ /* 0x040fe20000000000 */
[----:B------:R-:W-:Y:S01]  /*18040*/  R2UR UR11, R11 ;  /* 0x000000000b0b72ca */ /* 0x000fe200000e0000 */
[----:B------:R-:W-:Y:S02]  /*18050*/  IMAD.MOV.U32 R11, RZ, RZ, 0x40000040 ;  /* 0x40000040ff0b7424 */ /* 0x000fe400078e00ff */
[----:B------:R-:W-:Y:S01]  /*18060*/  VIADD R8, R8, 0x6 ;  /* 0x0000000608087836 */ /* 0x000fe20000000000 */
[----:B0-----:R-:W-:-:S04]  /*18070*/  SHF.R.U32.HI R20, RZ, 0x7, R20 ;  /* 0x00000007ff147819 */ /* 0x001fc80000011614 */
[----:B------:R-:W-:Y:S01]  /*18080*/  IADD3 R0, -R20, 0xb, RZ ;  /* 0x0000000b14007810 */ /* 0x000fe20007ffe1ff */
[----:B------:R-:W-:Y:S02]  /*18090*/  WARPGROUP.DEPBAR.LE gsb0, 0x0 ;  /* 0x00008000000079c5 */ /* 0x000fe40000010000 */
[----:B------:R-:W-:-:S06]  /*180a0*/  WARPGROUP.ARRIVE ;  /* 0x00000000000079c5 */ /* 0x000fcc0000000000 */
        /* <DEDUP_REMOVED lines=15> */
.L_x_1738:
[----:B0-----:R-:W-:Y:S02]  /*181a0*/  FMNMX.FTZ R0, R24, R12, !PT ;  /* 0x0000000c18007209 */ /* 0x001fe40007810000 */
        /* <DEDUP_REMOVED lines=71> */
[----:B------:R-:W-:-:S04]  /*18620*/  FADD.FTZ R11, -R0, R12 ;  /* 0x0000000c000b7221 */ /* 0x000fc80000010100 */
[----:B------:R-:W-:Y:S01]  /*18630*/  FMUL.FTZ R21, R2, R11 ;  /* 0x0000000b02157220 */ /* 0x000fe20000410000 */
[----:B------:R-:W-:-:S03]  /*18640*/  FADD.FTZ R11, -R5, R13 ;  /* 0x0000000d050b7221 */ /* 0x000fc60000010100 */
[----:B------:R-:W-:Y:S01]  /*18650*/  MUFU.EX2 R9, R21 ;  /* 0x0000001500097308 */ /* 0x000fe20000000800 */
[C---:B------:R-:W-:Y:S01]  /*18660*/  FMUL.FTZ R8, R2.reuse, R11 ;  /* 0x0000000b02087220 */ /* 0x040fe20000410000 */
[----:B------:R-:W-:-:S04]  /*18670*/  FFMA.FTZ R11, R2, R0, -8 ;  /* 0xc1000000020b7423 */ /* 0x000fc80000010000 */
        /* <DEDUP_REMOVED lines=12> */
[C---:B------:R-:W-:Y:S01]  /*18740*/  FFMA.FTZ R77, R2.reuse, R5, -8 ;  /* 0xc1000000024d7423 */ /* 0x040fe20000010005 */
[----:B------:R-:W-:-:S01]  /*18750*/  FFMA.FTZ R57, R2, R65, -R11 ;  /* 0x0000004102397223 */ /* 0x000fc2000001080b */
[C-C-:B------:R-:W-:Y:S01]  /*18760*/  FFMA.FTZ R65, R2.reuse, R73, -R11.reuse ;  /* 0x0000004902417223 */ /* 0x140fe2000001080b */
[----:B------:R-:W-:-:S01]  /*18770*/  FFMA.FTZ R10, R2, R24, -R11 ;  /* 0x00000018020a7223 */ /* 0x000fc2000001080b */
[C---:B------:R-:W-:Y:S01]  /*18780*/  FFMA.FTZ R73, R2.reuse, R81, -R11 ;  /* 0x0000005102497223 */ /* 0x040fe2000001080b */
[----:B------:R-:W-:-:S01]  /*18790*/  FFMA.FTZ R81, R2, R26, -R77 ;  /* 0x0000001a02517223 */ /* 0x000fc2000001084d */
[C---:B------:R-:W-:Y:S01]  /*187a0*/  FFMA.FTZ R26, R2.reuse, R27, -R77 ;  /* 0x0000001b021a7223 */ /* 0x040fe2000001084d */
        /* <DEDUP_REMOVED lines=18> */
[C---:B------:R-:W-:Y:S01]  /*188d0*/  FFMA.FTZ R60, R2.reuse, R72, -R11 ;  /* 0x00000048023c7223 */ /* 0x040fe2000001080b */
[----:B------:R-:W-:-:S01]  /*188e0*/  FFMA.FTZ R35, R2, R38, -R77 ;  /* 0x0000002602237223 */ /* 0x000fc2000001084d */
[C-C-:B------:R-:W-:Y:S01]  /*188f0*/  FFMA.FTZ R64, R2.reuse, R76, -R11.reuse ;  /* 0x0000004c02407223 */ /* 0x140fe2000001080b */
        /* <DEDUP_REMOVED lines=20> */
[----:B--2---:R-:W-:-:S01]  /*18a40*/  FADD.FTZ R85, R13, R4 ;  /* 0x000000040d557221 */ /* 0x004fc20000010000 */
[C-C-:B------:R-:W-:Y:S01]  /*18a50*/  FFMA.FTZ R62, R2.reuse, R63, -R77.reuse ;  /* 0x0000003f023e7223 */ /* 0x140fe2000001084d */
[----:B------:R-:W-:-:S01]  /*18a60*/  FFMA.FTZ R63, R2, R66, -R77 ;  /* 0x00000042023f7223 */ /* 0x000fc2000001084d */
[----:B------:R-:W-:-:S04]  /*18a70*/  IMAD R84, R168, 0x8, R16 ;  /* 0x00000008a8547824 */ /* 0x000fc800078e0210 */
[----:B------:R-:W2:Y:S01]  /*18a80*/  MUFU.EX2 R27, R27 ;  /* 0x0000001b001b7308 */ /* 0x000ea20000000800 */
[----:B0-----:R-:W-:-:S07]  /*18a90*/  FADD.FTZ R4, R26, R3 ;  /* 0x000000031a047221 */ /* 0x001fce0000010000 */
[----:B------:R0:W3:Y:S01]  /*18aa0*/  MUFU.EX2 R21, R152 ;  /* 0x0000009800157308 */ /* 0x0000e20000000800 */
[----:B-1----:R-:W-:-:S07]  /*18ab0*/  FADD.FTZ R76, R12, R85 ;  /* 0x000000550c4c7221 */ /* 0x002fce0000010000 */
[----:B------:R-:W1:Y:S01]  /*18ac0*/  MUFU.EX2 R30, R30 ;  /* 0x0000001e001e7308 */ /* 0x000e620000000800 */
[----:B--2---:R-:W-:-:S01]  /*18ad0*/  FADD.FTZ R3, R27, R4 ;  /* 0x000000041b037221 */ /* 0x004fc20000010000 */
[----:B0-----:R-:W-:-:S06]  /*18ae0*/  IMAD.U32 R152, RZ, RZ, UR40 ;  /* 0x00000028ff987e24 */ /* 0x001fcc000f8e00ff */
[----:B------:R-:W0:Y:S01]  /*18af0*/  MUFU.EX2 R20, R20 ;  /* 0x0000001400147308 */ /* 0x000e220000000800 */
[----:B---3--:R-:W-:-:S07]  /*18b00*/  FADD.FTZ R85, R21, R76 ;  /* 0x0000004c15557221 */ /* 0x008fce0000010000 */
        /* <DEDUP_REMOVED lines=8> */
[C-C-:B------:R-:W-:Y:S01]  /*18b90*/  FFMA.FTZ R66, R2.reuse, R67, -R77.reuse ;  /* 0x0000004302427223 */ /* 0x140fe2000001084d */
[----:B------:R-:W-:-:S05]  /*18ba0*/  FFMA.FTZ R67, R2, R70, -R77 ;  /* 0x0000004602437223 */ /* 0x000fca000001084d */
[----:B------:R-:W1:Y:S01]  /*18bb0*/  MUFU.EX2 R35, R35 ;  /* 0x0000002300237308 */ /* 0x000e620000000800 */
[----:B0-----:R-:W-:-:S07]  /*18bc0*/  FADD.FTZ R4, R34, R3 ;  /* 0x0000000322047221 */ /* 0x001fce0000010000 */
[----:B------:R-:W0:Y:S01]  /*18bd0*/  MUFU.EX2 R29, R29 ;  /* 0x0000001d001d7308 */ /* 0x000e220000000800 */
[----:B--2---:R-:W-:-:S07]  /*18be0*/  FADD.FTZ R76, R24, R85 ;  /* 0x00000055184c7221 */ /* 0x004fce0000010000 */
[----:B------:R-:W2:Y:S01]  /*18bf0*/  MUFU.EX2 R38, R38 ;  /* 0x0000002600267308 */ /* 0x000ea20000000800 */
[----:B-1----:R-:W-:-:S07]  /*18c00*/  FADD.FTZ R3, R35, R4 ;  /* 0x0000000423037221 */ /* 0x002fce0000010000 */
        /* <DEDUP_REMOVED lines=9> */
[----:B--2---:R-:W-:-:S01]  /*18ca0*/  FADD.FTZ R85, R33, R70 ;  /* 0x0000004621557221 */ /* 0x004fc20000010000 */
[C-C-:B------:R-:W-:Y:S01]  /*18cb0*/  FFMA.FTZ R70, R2.reuse, R71, -R77.reuse ;  /* 0x0000004702467223 */ /* 0x140fe2000001084d */
[----:B------:R-:W-:-:S05]  /*18cc0*/  FFMA.FTZ R71, R2, R74, -R77 ;  /* 0x0000004a02477223 */ /* 0x000fca000001084d */
        /* <DEDUP_REMOVED lines=15> */
[----:B0-----:R-:W-:-:S01]  /*18dc0*/  FADD.FTZ R85, R41, R74 ;  /* 0x0000004a29557221 */ /* 0x001fc20000010000 */
[C-C-:B------:R-:W-:Y:S01]  /*18dd0*/  FFMA.FTZ R74, R2.reuse, R75, -R77.reuse ;  /* 0x0000004b024a7223 */ /* 0x140fe2000001084d */
[----:B------:R-:W-:-:S05]  /*18de0*/  FFMA.FTZ R75, R2, R78, -R77 ;  /* 0x0000004e024b7223 */ /* 0x000fca000001084d */
        /* <DEDUP_REMOVED lines=16> */
[----:B------:R-:W-:-:S06]  /*18ef0*/  FFMA.FTZ R76, R2, R79, -R77 ;  /* 0x0000004f024c7223 */ /* 0x000fcc000001084d */
        /* <DEDUP_REMOVED lines=8> */
[----:B------:R-:W-:-:S06]  /*18f80*/  FFMA.FTZ R78, R2, R82, -R77 ;  /* 0x00000052024e7223 */ /* 0x000fcc000001084d */
        /* <DEDUP_REMOVED lines=20> */
[----:B0-----:R-:W-:-:S01]  /*190d0*/  FADD.FTZ R4, R70, R3 ;  /* 0x0000000346047221 */ /* 0x001fc20000010000 */
[----:B------:R-:W-:-:S05]  /*190e0*/  VIADD R3, R84, 0x22840 ;  /* 0x0002284054037836 */ /* 0x000fca0000000000 */
[----:B------:R-:W-:Y:S01]  /*190f0*/  PRMT R3, R152, 0x654, R3 ;  /* 0x0000065498037816 */ /* 0x000fe20000000003 */
[----:B------:R-:W0:Y:S01]  /*19100*/  MUFU.EX2 R65, R65 ;  /* 0x0000004100417308 */ /* 0x000e220000000800 */
[----:B--2---:R-:W-:-:S02]  /*19110*/  FADD.FTZ R82, R60, R83 ;  /* 0x000000533c527221 */ /* 0x004fc40000010000 */
[----:B------:R2:W-:Y:S05]  /*19120*/  SYNCS.ARRIVE.TRANS64.RED.A1T0 RZ, [R3+URZ], RZ ;  /* 0x000000ff03ff79a7 */ /* 0x0005ea000810043f */
[----:B------:R-:W3:Y:S01]  /*19130*/  MUFU.EX2 R74, R74 ;  /* 0x0000004a004a7308 */ /* 0x000ee20000000800 */
[----:B-1----:R-:W-:-:S07]  /*19140*/  FADD.FTZ R83, R71, R4 ;  /* 0x0000000447537221 */ /* 0x002fce0000010000 */
[----:B------:R-:W1:Y:S01]  /*19150*/  MUFU.EX2 R64, R64 ;  /* 0x0000004000407308 */ /* 0x000e620000000800 */
[----:B0-----:R-:W-:-:S07]  /*19160*/  FADD.FTZ R85, R65, R82 ;  /* 0x0000005241557221 */ /* 0x001fce0000010000 */
        /* <DEDUP_REMOVED lines=26> */
.L_x_1739:
[----:B------:R-:W-:Y:S01]  /*19310*/  F2FP.SATFINITE.E4M3.F32.PACK_AB_MERGE_C R12, R21, R12, RZ ;  /* 0x0000000c150c723e */ /* 0x000fe200048070ff */
[-C--:B------:R-:W-:Y:S01]  /*19320*/  FMUL.FTZ R88, R88, R9.reuse ;  /* 0x0000000958587220 */ /* 0x080fe20000410000 */
[----:B------:R-:W-:Y:S01]  /*19330*/  ISETP.GT.AND P1, PT, R6, R14, PT ;  /* 0x0000000e0600720c */ /* 0x000fe20003f24270 */
[----:B------:R-:W-:Y:S01]  /*19340*/  FMUL.FTZ R89, R89, R9 ;  /* 0x0000000959597220 */ /* 0x000fe20000410000 */
[----:B------:R-:W-:Y:S01]  /*19350*/  F2FP.SATFINITE.E4M3.F32.PACK_AB_MERGE_C R164, R13, R10, R12 ;  /* 0x0000000a0da4723e */ /* 0x000fe2000480700c */
[----:B------:R-:W-:Y:S01]  /*19360*/  IMAD R10, R15, 0x8, R16 ;  /* 0x000000080f0a7824 */ /* 0x000fe200078e0210 */
[----:B------:R-:W-:Y:S01]  /*19370*/  F2FP.SATFINITE.E4M3.F32.PACK_AB_MERGE_C R24, R29, R24, RZ ;  /* 0x000000181d18723e */ /* 0x000fe200048070ff */
        /* <DEDUP_REMOVED lines=97> */
[----:B------:R-:W-:Y:S02]  /*19990*/  IMAD.MOV.U32 R12, RZ, RZ, R0 ;  /* 0x000000ffff0c7224 */ /* 0x000fe400078e0000 */
[----:B------:R-:W-:Y:S02]  /*199a0*/  IMAD.MOV.U32 R20, RZ, RZ, R169 ;  /* 0x000000ffff147224 */ /* 0x000fe400078e00a9 */
[----:B------:R-:W-:Y:S01]  /*199b0*/  IMAD.MOV.U32 R15, RZ, RZ, R168 ;  /* 0x000000ffff0f7224 */ /* 0x000fe200078e00a8 */
[----:B0-----:R-:W-:Y:S06]  /*199c0*/  @P1 BRA `(.L_x_1740) ;  /* 0xffffffe000101947 */ /* 0x001fec000383ffff */
.L_x_1728:
[----:B------:R-:W-:-:S13]  /*199d0*/  ISETP.GE.AND P1, PT, R6, R198, PT ;  /* 0x000000c60600720c */ /* 0x000fda0003f26270 */
[----:B------:R-:W-:Y:S05]  /*199e0*/  @!P1 BRA `(.L_x_1741) ;  /* 0x00000030001c9947 */ /* 0x000fea0003800000 */
[----:B------:R-:W-:Y:S02]  /*199f0*/  IMAD.MOV.U32 R12, RZ, RZ, R5 ;  /* 0x000000ffff0c7224 */ /* 0x000fe400078e0005 */
[----:B------:R-:W-:Y:S02]  /*19a00*/  IMAD.MOV.U32 R13, RZ, RZ, R0 ;  /* 0x000000ffff0d7224 */ /* 0x000fe400078e0000 */
[----:B------:R-:W-:Y:S02]  /*19a10*/  IMAD.MOV.U32 R15, RZ, RZ, R169 ;  /* 0x000000ffff0f7224 */ /* 0x000fe400078e00a9 */
[----:B------:R-:W-:-:S07]  /*19a20*/  IMAD.MOV.U32 R14, RZ, RZ, R168 ;  /* 0x000000ffff0e7224 */ /* 0x000fce00078e00a8 */
.L_x_1761:
        /* <DEDUP_REMOVED lines=8> */
.L_x_1743:
        /* <DEDUP_REMOVED lines=8> */
.L_x_1744:
[----:B------:R-:W-:Y:S04]  /*19b30*/  BSSY B0, `(.L_x_1742) ;  /* 0x0000004000007945 */ /* 0x000fe80003800000 */
[----:B-1----:R-:W-:Y:S05]  /*19b40*/  @P2 BRA `(.L_x_1745) ;  /* 0x0000000000082947 */ /* 0x002fea0003800000 */
[----:B------:R-:W1:Y:S02]  /*19b50*/  SYNCS.PHASECHK.TRANS64.TRYWAIT P2, [R5+URZ+0x22830], R0 ;  /* 0x02283000050075a7 */ /* 0x000e64000804017f */
[----:B-1----:R-:W-:Y:S05]  /*19b60*/  @!P2 BRA `(.L_x_1746) ;  /* 0x000000e40018a947 */ /* 0x002fea0003800000 */
.L_x_1745:
[----:B------:R-:W-:Y:S05]  /*19b70*/  BSYNC B0 ;  /* 0x0000000000007941 */ /* 0x000fea0003800000 */
.L_x_1742:
        /* <DEDUP_REMOVED lines=53> */
.L_x_1748:
[----:B------:R-:W-:Y:S01]  /*19ed0*/  SHF.L.U32 R0, R15, 0x1f, RZ ;  /* 0x0000001f0f007819 */ /* 0x000fe200000006ff */
[----:B------:R-:W-:-:S04]  /*19ee0*/  IMAD R5, R14, 0x8, R16 ;  /* 0x000000080e057824 */ /* 0x000fc800078e0210 */
[----:B------:R0:W1:Y:S01]  /*19ef0*/  SYNCS.PHASECHK.TRANS64.TRYWAIT P1, [R5+URZ+0x22850], R0 ;  /* 0x02285000050075a7 */ /* 0x000062000802017f */
[----:B------:R-:W-:Y:S05]  /*19f00*/  @!P0 BRA `(.L_x_1749) ;  /* 0x0000000000048947 */ /* 0x000fea0003800000 */
[----:B------:R-:W-:Y:S01]  /*19f10*/  BPT.TRAP 0x1 ;  /* 0x000000040000795c */ /* 0x000fe20000300000 */
.L_x_1749:
[----:B-1----:R-:W-:Y:S05]  /*19f20*/  @P1 BRA `(.L_x_1747) ;  /* 0x0000000000081947 */ /* 0x002fea0003800000 */
[----:B------:R-:W1:Y:S02]  /*19f30*/  SYNCS.PHASECHK.TRANS64.TRYWAIT P1, [R5+URZ+0x22850], R0 ;  /* 0x02285000050075a7 */ /* 0x000e64000802017f */
[----:B-1----:R-:W-:Y:S05]  /*19f40*/  @!P1 BRA `(.L_x_1750) ;  /* 0x000000e000349947 */ /* 0x002fea0003800000 */
.L_x_1747:
        /* <DEDUP_REMOVED lines=20> */
[----:B------:R-:W-:-:S03]  /*1a090*/  VIADD R8, R8, 0x6 ;  /* 0x0000000608087836 */ /* 0x000fc60000000000 */
        /* <DEDUP_REMOVED lines=18> */
.L_x_1751:
[----:B------:R-:W1:Y:S01]  /*1a1c0*/  @P4 LDC R5, c[0x0][0x44c] ;  /* 0x00011300ff054b82 */ /* 0x000e620000000800 */
[----:B------:R-:W-:Y:S01]  /*1a1d0*/  IMAD.IADD R20, R194, 0x1, R178 ;  /* 0x00000001c2147824 */ /* 0x000fe200078e02b2 */
[----:B------:R-:W-:Y:S01]  /*1a1e0*/  ULOP3.LUT UR10, URZ, UR32, URZ, 0x33, !UPT ;  /* 0x000000203f0a7292 */ /* 0x000fe2000f8e333f */
[----:B0-----:R-:W-:Y:S02]  /*1a1f0*/  IMAD R0, R168, 0x8, R16 ;  /* 0x00000008a8007824 */ /* 0x001fe400078e0210 */
[----:B------:R-:W-:-:S03]  /*1a200*/  IMAD.U32 R10, RZ, RZ, UR40 ;  /* 0x00000028ff0a7e24 */ /* 0x000fc6000f8e00ff */
[----:B------:R-:W0:Y:S01]  /*1a210*/  @P4 LDC R8, c[0x0][0x450] ;  /* 0x00011400ff084b82 */ /* 0x000e220000000800 */
[----:B-1----:R-:W-:-:S05]  /*1a220*/  @P4 IMAD.HI.U32 R5, R20, R5, RZ ;  /* 0x0000000514054227 */ /* 0x002fca00078e00ff */
[----:B0-----:R-:W-:Y:S01]  /*1a230*/  @P4 SHF.R.U32.HI R20, RZ, R8, R5 ;  /* 0x00000008ff144219 */ /* 0x001fe20000011605 */
[----:B------:R-:W-:Y:S02]  /*1a240*/  VIADD R5, R0, 0x22840 ;  /* 0x0002284000057836 */ /* 0x000fe40000000000 */
        /* <DEDUP_REMOVED lines=24> */
.L_x_1754:
[----:B------:R-:W-:-:S05]  /*1a3d0*/  IMAD.U32 R152, RZ, RZ, UR5 ;  /* 0x00000005ff987e24 */ /* 0x000fca000f8e00ff */
[----:B------:R-:W-:-:S13]  /*1a3e0*/  ISETP.NE.AND P1, PT, R152, 0x1, PT ;  /* 0x000000019800780c */ /* 0x000fda0003f25270 */
[----:B------:R-:W0:Y:S02]  /*1a3f0*/  @P1 LDC.64 R8, c[0x0][0x9e8] ;  /* 0x00027a00ff081b82 */ /* 0x000e240000000a00 */
[----:B0-----:R-:W-:-:S05]  /*1a400*/  @P1 IMAD.HI.U32 R8, R21, R8, RZ ;  /* 0x0000000815081227 */ /* 0x001fca00078e00ff */
[----:B------:R-:W-:-:S07]  /*1a410*/  @P1 SHF.R.U32.HI R21, RZ, R9, R8 ;  /* 0x00000009ff151219 */ /* 0x000fce0000011608 */
.L_x_1755:
[----:B------:R-:W-:Y:S05]  /*1a420*/  BSYNC B0 ;  /* 0x0000000000007941 */ /* 0x000fea0003800000 */
.L_x_1753:
[----:B------:R-:W-:-:S04]  /*1a430*/  IMAD R21, R21, R152, -R0 ;  /* 0x0000009815157224 */ /* 0x000fc800078e0a00 */
[----:B------:R-:W-:-:S05]  /*1a440*/  IMAD R21, R172, -0x2, R21 ;  /* 0xfffffffeac157824 */ /* 0x000fca00078e0215 */
[----:B------:R-:W-:Y:S02]  /*1a450*/  VIADDMNMX R10, R21, R152, R10, PT ;  /* 0x00000098150a7246 */ /* 0x000fe4000380010a */
[----:B------:R-:W-:-:S07]  /*1a460*/  VIMNMX R5, R5, R21, !PT ;  /* 0x0000001505057248 */ /* 0x000fce0007fe0100 */
.L_x_1752:
        /* <DEDUP_REMOVED lines=113> */
.L_x_1758:
[----:B------:R-:W-:-:S05]  /*1ab80*/  IMAD.U32 R20, RZ, RZ, UR5 ;  /* 0x00000005ff147e24 */ /* 0x000fca000f8e00ff */
[----:B------:R-:W-:-:S13]  /*1ab90*/  ISETP.NE.AND P2, PT, R20, 0x1, PT ;  /* 0x000000011400780c */ /* 0x000fda0003f45270 */
[----:B------:R-:W0:Y:S02]  /*1aba0*/  @P2 LDC.64 R8, c[0x0][0x9e8] ;  /* 0x00027a00ff082b82 */ /* 0x000e240000000a00 */
[----:B0-----:R-:W-:-:S05]  /*1abb0*/  @P2 IMAD.HI.U32 R8, R10, R8, RZ ;  /* 0x000000080a082227 */ /* 0x001fca00078e00ff */
[----:B------:R-:W-:-:S07]  /*1abc0*/  @P2 SHF.R.U32.HI R10, RZ, R9, R8 ;  /* 0x00000009ff0a2219 */ /* 0x000fce0000011608 */
.L_x_1759:
[----:B------:R-:W-:Y:S05]  /*1abd0*/  BSYNC B0 ;  /* 0x0000000000007941 */ /* 0x000fea0003800000 */
.L_x_1757:
[----:B------:R-:W-:-:S04]  /*1abe0*/  IMAD R9, R10, R20, -R0 ;  /* 0x000000140a097224 */ /* 0x000fc800078e0a00 */
[----:B------:R-:W-:-:S05]  /*1abf0*/  IMAD R0, R172, -0x2, R9 ;  /* 0xfffffffeac007824 */ /* 0x000fca00078e0209 */
[----:B------:R-:W-:Y:S02]  /*1ac00*/  VIADDMNMX R15, R0, R20, R15, PT ;  /* 0x00000014000f7246 */ /* 0x000fe4000380010f */
[----:B------:R-:W-:-:S07]  /*1ac10*/  VIMNMX R11, R11, R0, !PT ;  /* 0x000000000b0b7248 */ /* 0x000fce0007fe0100 */
.L_x_1756:
[----:B------:R-:W-:Y:S02]  /*1ac20*/  FMNMX.FTZ R0, R24, R13, !PT ;  /* 0x0000000d18007209 */ /* 0x000fe40007810000 */
[----:B------:R-:W-:Y:S02]  /*1ac30*/  ISETP.GT.AND P3, PT, R11, 0x8, P1 ;  /* 0x000000080b00780c */ /* 0x000fe40000f64270 */
[----:B------:R-:W-:Y:S02]  /*1ac40*/  FMNMX.FTZ R0, R25, R0, !PT ;  /* 0x0000000019007209 */ /* 0x000fe40007810000 */
[----:B------:R-:W-:Y:S02]  /*1ac50*/  ISETP.LT.OR P3, PT, R15, 0x9, P3 ;  /* 0x000000090f00780c */ /* 0x000fe40001f61670 */
[----:B------:R-:W-:Y:S02]  /*1ac60*/  FMNMX.FTZ R0, R21, R0, !PT ;  /* 0x0000000015007209 */ /* 0x000fe40007810000 */
[----:B------:R-:W-:-:S02]  /*1ac70*/  ISETP.GT.AND P2, PT, R11, 0x1, P1 ;  /* 0x000000010b00780c */ /* 0x000fc40000f44270 */
[----:B------:R-:W-:Y:S02]  /*1ac80*/  FMNMX.FTZ R0, R29, R0, !PT ;  /* 0x000000001d007209 */ /* 0x000fe40007810000 */
[----:B------:R-:W-:Y:S02]  /*1ac90*/  ISETP.LT.OR P2, PT, R15, 0x2, P2 ;  /* 0x000000020f00780c */ /* 0x000fe40001741670 */
[----:B------:R-:W-:Y:S02]  /*1aca0*/  FMNMX.FTZ R0, R153, R0, !PT ;  /* 0x0000000099007209 */ /* 0x000fe40007810000 */
[----:B------:R-:W-:Y:S02]  /*1acb0*/  FSEL R27, R27, -INF , !P2 ;  /* 0xff8000001b1b7808 */ /* 0x000fe40005000000 */
        /* <DEDUP_REMOVED lines=42> */
[----:B------:R-:W-:-:S04]  /*1af60*/  FMNMX.FTZ R0, R76, R9, !PT ;  /* 0x000000094c007209 */ /* 0x000fc80007810000 */
[----:B------:R-:W-:-:S04]  /*1af70*/  FMNMX.FTZ R9, R77, R0, !PT ;  /* 0x000000004d097209 */ /* 0x000fc80007810000 */
        /* <DEDUP_REMOVED lines=8> */
[----:B------:R-:W-:Y:S01]  /*1b000*/  ISETP.GT.AND P3, PT, R11, 0x18, P1 ;  /* 0x000000180b00780c */ /* 0x000fe20000f64270 */
[----:B------:R-:W0:Y:S03]  /*1b010*/  SHFL.BFLY PT, R8, R0, 0x2, 0x1f ;  /* 0x0c401f0000087f89 */ /* 0x000e2600000e0000 */
[----:B------:R-:W-:-:S04]  /*1b020*/  ISETP.LT.OR P3, PT, R15, 0x19, P3 ;  /* 0x000000190f00780c */ /* 0x000fc80001f61670 */
[----:B------:R-:W-:Y:S02]  /*1b030*/  FSEL R38, R38, -INF , !P3 ;  /* 0xff80000026267808 */ /* 0x000fe40005800000 */
[----:B------:R-:W-:-:S04]  /*1b040*/  ISETP.GT.AND P3, PT, R11, 0x20, P1 ;  /* 0x000000200b00780c */ /* 0x000fc80000f64270 */
[----:B------:R-:W-:-:S04]  /*1b050*/  ISETP.LT.OR P3, PT, R15, 0x21, P3 ;  /* 0x000000210f00780c */ /* 0x000fc80001f61670 */
[----:B------:R-:W-:Y:S02]  /*1b060*/  FSEL R42, R42, -INF , !P3 ;  /* 0xff8000002a2a7808 */ /* 0x000fe40005800000 */
[----:B------:R-:W-:-:S04]  /*1b070*/  ISETP.GT.AND P3, PT, R11, 0x28, P1 ;  /* 0x000000280b00780c */ /* 0x000fc80000f64270 */
[----:B------:R-:W-:Y:S02]  /*1b080*/  ISETP.LT.OR P3, PT, R15, 0x29, P3 ;  /* 0x000000290f00780c */ /* 0x000fe40001f61670 */
[----:B0-----:R-:W-:Y:S02]  /*1b090*/  FMNMX.FTZ R0, R0, R8, !PT ;  /* 0x0000000800007209 */ /* 0x001fe40007810000 */
        /* <DEDUP_REMOVED lines=13> */
[----:B------:R-:W-:-:S01]  /*1b170*/  FFMA.FTZ R8, R2, R0, -8 ;  /* 0xc100000002087423 */ /* 0x000fc20000010000 */
[----:B------:R-:W-:Y:S02]  /*1b180*/  FSETP.NEU.FTZ.AND P2, PT, R0, -INF , PT ;  /* 0xff8000000000780b */ /* 0x000fe40003f5d000 */
[----:B------:R-:W-:-:S02]  /*1b190*/  ISETP.LT.OR P3, PT, R15, 0x42, P3 ;  /* 0x000000420f00780c */ /* 0x000fc40001f61670 */
[----:B------:R-:W-:Y:S02]  /*1b1a0*/  FSEL R8, R8, RZ, P2 ;  /* 0x000000ff08087208 */ /* 0x000fe40001000000 */
[----:B------:R-:W-:Y:S02]  /*1b1b0*/  FSEL R59, R59, -INF , !P3 ;  /* 0xff8000003b3b7808 */ /* 0x000fe40005800000 */
[----:B------:R-:W-:Y:S01]  /*1b1c0*/  ISETP.GT.AND P3, PT, R11, 0x48, P1 ;  /* 0x000000480b00780c */ /* 0x000fe20000f64270 */
[----:B------:R-:W-:-:S01]  /*1b1d0*/  FFMA.FTZ R20, R2, R21, -R8 ;  /* 0x0000001502147223 */ /* 0x000fc20000010808 */
[C-C-:B------:R-:W-:Y:S01]  /*1b1e0*/  FFMA.FTZ R10, R2.reuse, R24, -R8.reuse ;  /* 0x00000018020a7223 */ /* 0x140fe20000010808 */
[----:B------:R-:W-:-:S01]  /*1b1f0*/  FFMA.FTZ R24, R2, R153, -R8 ;  /* 0x0000009902187223 */ /* 0x000fc20000010808 */
[----:B------:R-:W-:Y:S01]  /*1b200*/  ISETP.LT.OR P3, PT, R15, 0x49, P3 ;  /* 0x000000490f00780c */ /* 0x000fe20001f61670 */
[----:B------:R-:W-:-:S01]  /*1b210*/  FFMA.FTZ R30, R2, R155, -R8 ;  /* 0x0000009b021e7223 */ /* 0x000fc20000010808 */
[C-C-:B------:R-:W-:Y:S01]  /*1b220*/  FFMA.FTZ R32, R2.reuse, R157, -R8.reuse ;  /* 0x0000009d02207223 */ /* 0x140fe20000010808 */
[----:B------:R-:W-:-:S01]  /*1b230*/  FFMA.FTZ R36, R2, R159, -R8 ;  /* 0x0000009f02247223 */ /* 0x000fc20000010808 */
[----:B------:R-:W-:Y:S01]  /*1b240*/  FSEL R21, R62, -INF , !P3 ;  /* 0xff8000003e157808 */ /* 0x000fe20005800000 */
[----:B------:R-:W-:-:S01]  /*1b250*/  FFMA.FTZ R40, R2, R161, -R8 ;  /* 0x000000a102287223 */ /* 0x000fc20000010808 */
[----:B------:R-:W-:Y:S01]  /*1b260*/  ISETP.GT.AND P3, PT, R11, RZ, P1 ;  /* 0x000000ff0b00720c */ /* 0x000fe20000f64270 */
        /* <DEDUP_REMOVED lines=9> */
[----:B------:R-:W-:Y:S01]  /*1b300*/  ISETP.GT.AND P3, PT, R11, 0x49, P1 ;  /* 0x000000490b00780c */ /* 0x000fe20000f64270 */
[----:B------:R-:W-:-:S01]  /*1b310*/  FFMA.FTZ R73, R2, R77, -R8 ;  /* 0x0000004d02497223 */ /* 0x000fc20000010808 */
[----:B------:R-:W-:Y:S01]  /*1b320*/  FMNMX.FTZ R26, R153, R12, !PT ;  /* 0x0000000c991a7209 */ /* 0x000fe20007810000 */
[----:B------:R-:W-:-:S01]  /*1b330*/  FFMA.FTZ R77, R2, R81, -R8 ;  /* 0x00000051024d7223 */ /* 0x000fc20000010808 */
[----:B------:R-:W-:Y:S01]  /*1b340*/  ISETP.LT.OR P3, PT, R15, 0x4a, P3 ;  /* 0x0000004a0f00780c */ /* 0x000fe20001f61670 */
[----:B------:R-:W-:-:S01]  /*1b350*/  FFMA.FTZ R81, R2, R85, -R8 ;  /* 0x0000005502517223 */ /* 0x000fc20000010808 */
[----:B------:R-:W-:Y:S01]  /*1b360*/  FMNMX.FTZ R26, R27, R26, !PT ;  /* 0x0000001a1b1a7209 */ /* 0x000fe20007810000 */
[----:B------:R-:W-:-:S01]  /*1b370*/  FFMA.FTZ R25, R2, R25, -R8 ;  /* 0x0000001902197223 */ /* 0x000fc20000010808 */
[----:B------:R-:W-:Y:S01]  /*1b380*/  FSEL R63, R63, -INF , !P3 ;  /* 0xff8000003f3f7808 */ /* 0x000fe20005800000 */
[----:B------:R-:W-:-:S01]  /*1b390*/  FFMA.FTZ R29, R2, R29, -R8 ;  /* 0x0000001d021d7223 */ /* 0x000fc20000010808 */
[----:B------:R-:W-:Y:S01]  /*1b3a0*/  FMNMX.FTZ R26, R9, R26, !PT ;  /* 0x0000001a091a7209 */ /* 0x000fe20007810000 */
[----:B------:R-:W-:-:S01]  /*1b3b0*/  FFMA.FTZ R33, R2, R33, -R8 ;  /* 0x0000002102217223 */ /* 0x000fc20000010808 */
[----:B------:R-:W-:Y:S01]  /*1b3c0*/  ISETP.GT.AND P3, PT, R11, 0x50, P1 ;  /* 0x000000500b00780c */ /* 0x000fe20000f64270 */
[----:B------:R-:W-:-:S01]  /*1b3d0*/  FFMA.FTZ R37, R2, R37, -R8 ;  /* 0x0000002502257223 */ /* 0x000fc20000010808 */
[----:B------:R-:W-:Y:S01]  /*1b3e0*/  FMNMX.FTZ R28, R31, R26, !PT ;  /* 0x0000001a1f1c7209 */ /* 0x000fe20007810000 */
[----:B------:R-:W-:-:S01]  /*1b3f0*/  FFMA.FTZ R41, R2, R41, -R8 ;  /* 0x0000002902297223 */ /* 0x000fc20000010808 */
[----:B------:R-:W-:Y:S01]  /*1b400*/  ISETP.LT.OR P3, PT, R15, 0x51, P3 ;  /* 0x000000510f00780c */ /* 0x000fe20001f61670 */
[----:B------:R0:W-:Y:S01]  /*1b410*/  MUFU.EX2 R26, R30 ;  /* 0x0000001e001a7308 */ /* 0x0001e20000000800 */
[----:B------:R-:W-:Y:S01]  /*1b420*/  FMNMX.FTZ R28, R34, R28, !PT ;  /* 0x0000001c221c7209 */ /* 0x000fe20007810000 */
[--C-:B------:R-:W-:Y:S01]  /*1b430*/  FFMA.FTZ R45, R2, R45, -R8.reuse ;  /* 0x0000002d022d7223 */ /* 0x100fe20000010808 */
[----:B------:R-:W-:Y:S01]  /*1b440*/  FSEL R155, R66, -INF , !P3 ;  /* 0xff800000429b7808 */ /* 0x000fe20005800000 */
[C-C-:B------:R-:W-:Y:S01]  /*1b450*/  FFMA.FTZ R49, R2.reuse, R49, -R8.reuse ;  /* 0x0000003102317223 */ /* 0x140fe20000010808 */
[----:B------:R-:W-:Y:S01]  /*1b460*/  FMNMX.FTZ R28, R35, R28, !PT ;  /* 0x0000001c231c7209 */ /* 0x000fe20007810000 */
[C-C-:B------:R-:W-:Y:S01]  /*1b470*/  FFMA.FTZ R53, R2.reuse, R53, -R8.reuse ;  /* 0x0000003502357223 */ /* 0x140fe20000010808 */
        /* <DEDUP_REMOVED lines=10> */
[----:B0-----:R-:W-:Y:S01]  /*1b520*/  FMNMX.FTZ R30, R42, R157, !PT ;  /* 0x0000009d2a1e7209 */ /* 0x001fe20007810000 */
[----:B------:R-:W-:Y:S01]  /*1b530*/  FFMA.FTZ R62, R2, R80, -R8 ;  /* 0x00000050023e7223 */ /* 0x000fe20000010808 */
[----:B------:R-:W-:-:S02]  /*1b540*/  ISETP.GT.AND P3, PT, R11, 0x58, P1 ;  /* 0x000000580b00780c */ /* 0x000fc40000f64270 */
[----:B------:R-:W-:Y:S02]  /*1b550*/  FMNMX.FTZ R30, R43, R30, !PT ;  /* 0x0000001e2b1e7209 */ /* 0x000fe40007810000 */
[----:B------:R-:W-:Y:S01]  /*1b560*/  ISETP.LT.OR P3, PT, R15, 0x59, P3 ;  /* 0x000000590f00780c */ /* 0x000fe20001f61670 */
[----:B------:R-:W-:Y:S01]  /*1b570*/  MUFU.EX2 R10, R10 ;  /* 0x0000000a000a7308 */ /* 0x000fe20000000800 */
[----:B------:R-:W-:Y:S02]  /*1b580*/  FMNMX.FTZ R30, R46, R30, !PT ;  /* 0x0000001e2e1e7209 */ /* 0x000fe40007810000 */
[----:B------:R-:W-:Y:S02]  /*1b590*/  FSEL R157, R70, -INF , !P3 ;  /* 0xff800000469d7808 */ /* 0x000fe40005800000 */
[----:B------:R-:W-:Y:S02]  /*1b5a0*/  FMNMX.FTZ R159, R47, R30, !PT ;  /* 0x0000001e2f9f7209 */ /* 0x000fe40007810000 */
[----:B------:R-:W-:Y:S01]  /*1b5b0*/  ISETP.GT.AND P3, PT, R11, 0x59, P1 ;  /* 0x000000590b00780c */ /* 0x000fe20000f64270 */
[----:B------:R0:W-:Y:S01]  /*1b5c0*/  MUFU.EX2 R30, R36 ;  /* 0x00000024001e7308 */ /* 0x0001e20000000800 */
[----:B-1----:R-:W-:-:S02]  /*1b5d0*/  FMNMX.FTZ R32, R50, R159, !PT ;  /* 0x0000009f32207209 */ /* 0x002fc40007810000 */
[----:B------:R-:W-:Y:S02]  /*1b5e0*/  ISETP.LT.OR P3, PT, R15, 0x5a, P3 ;  /* 0x0000005a0f00780c */ /* 0x000fe40001f61670 */
[----:B------:R-:W-:Y:S02]  /*1b5f0*/  FMNMX.FTZ R32, R51, R32, !PT ;  /* 0x0000002033207209 */ /* 0x000fe40007810000 */
[----:B------:R-:W-:Y:S01]  /*1b600*/  FSEL R71, R71, -INF , !P3 ;  /* 0xff80000047477808 */ /* 0x000fe20005800000 */
[----:B------:R-:W-:Y:S01]  /*1b610*/  MUFU.EX2 R25, R25 ;  /* 0x0000001900197308 */ /* 0x000fe20000000800 */
[----:B------:R-:W-:Y:S02]  /*1b620*/  ISETP.GT.AND P3, PT, R11, 0x60, P1 ;  /* 0x000000600b00780c */ /* 0x000fe40000f64270 */
[----:B------:R-:W-:Y:S02]  /*1b630*/  FMNMX.FTZ R32, R54, R32, !PT ;  /* 0x0000002036207209 */ /* 0x000fe40007810000 */
[----:B------:R-:W-:-:S02]  /*1b640*/  ISETP.LT.OR P3, PT, R15, 0x61, P3 ;  /* 0x000000610f00780c */ /* 0x000fc40001f61670 */
[----:B------:R-:W-:Y:S01]  /*1b650*/  FMNMX.FTZ R161, R55, R32, !PT ;  /* 0x0000002037a17209 */ /* 0x000fe20007810000 */
[----:B------:R-:W-:Y:S01]  /*1b660*/  MUFU.EX2 R20, R20 ;  /* 0x0000001400147308 */ /* 0x000fe20000000800 */
[----:B------:R-:W-:Y:S02]  /*1b670*/  FSEL R159, R74, -INF , !P3 ;  /* 0xff8000004a9f7808 */ /* 0x000fe40005800000 */
[----:B------:R-:W-:Y:S02]  /*1b680*/  ISETP.GT.AND P3, PT, R11, 0x61, P1 ;  /* 0x000000610b00780c */ /* 0x000fe40000f64270 */
[----:B0-----:R-:W-:Y:S02]  /*1b690*/  FMNMX.FTZ R36, R58, R161, !PT ;  /* 0x000000a13a247209 */ /* 0x001fe40007810000 */
[----:B------:R-:W-:Y:S01]  /*1b6a0*/  ISETP.LT.OR P3, PT, R15, 0x62, P3 ;  /* 0x000000620f00780c */ /* 0x000fe20001f61670 */
[----:B------:R0:W-:Y:S01]  /*1b6b0*/  MUFU.EX2 R32, R40 ;  /* 0x0000002800207308 */ /* 0x0001e20000000800 */
[----:B------:R-:W-:-:S02]  /*1b6c0*/  FMNMX.FTZ R36, R59, R36, !PT ;  /* 0x000000243b247209 */ /* 0x000fc40007810000 */
[----:B------:R-:W-:Y:S02]  /*1b6d0*/  FSEL R75, R75, -INF , !P3 ;  /* 0xff8000004b4b7808 */ /* 0x000fe40005800000 */
[----:B------:R-:W-:Y:S02]  /*1b6e0*/  ISETP.GT.AND P3, PT, R11, 0x68, P1 ;  /* 0x000000680b00780c */ /* 0x000fe40000f64270 */
[----:B------:R-:W-:Y:S01]  /*1b6f0*/  FMNMX.FTZ R36, R21, R36, !PT ;  /* 0x0000002415247209 */ /* 0x000fe20007810000 */
[----:B------:R-:W-:Y:S01]  /*1b700*/  MUFU.EX2 R29, R29 ;  /* 0x0000001d001d7308 */ /* 0x000fe20000000800 */
[----:B------:R-:W-:Y:S02]  /*1b710*/  ISETP.LT.OR P3, PT, R15, 0x69, P3 ;  /* 0x000000690f00780c */ /* 0x000fe40001f61670 */
[----:B0-----:R-:W-:Y:S02]  /*1b720*/  FMNMX.FTZ R40, R63, R36, !PT ;  /* 0x000000243f287209 */ /* 0x001fe40007810000 */
[----:B------:R-:W-:-:S02]  /*1b730*/  FSEL R161, R78, -INF , !P3 ;  /* 0xff8000004ea17808 */ /* 0x000fc40005800000 */
[----:B------:R-:W-:Y:S01]  /*1b740*/  FMNMX.FTZ R40, R155, R40, !PT ;  /* 0x000000289b287209 */ /* 0x000fe20007810000 */
[----:B------:R0:W-:Y:S01]  /*1b750*/  MUFU.EX2 R36, R163 ;  /* 0x000000a300247308 */ /* 0x0001e20000000800 */
        /* <DEDUP_REMOVED lines=11> */
[----:B0-----:R-:W-:Y:S02]  /*1b810*/  FSEL R163, R82, -INF , !P3 ;  /* 0xff80000052a37808 */ /* 0x001fe40005800000 */
[----:B------:R-:W-:-:S02]  /*1b820*/  ISETP.GT.AND P3, PT, R11, 0x71, P1 ;  /* 0x000000710b00780c */ /* 0x000fc40000f64270 */
[----:B------:R-:W-:Y:S01]  /*1b830*/  FMNMX.FTZ R44, R75, R44, !PT ;  /* 0x0000002c4b2c7209 */ /* 0x000fe20007810000 */
[----:B------:R-:W-:Y:S01]  /*1b840*/  MUFU.EX2 R33, R33 ;  /* 0x0000002100217308 */ /* 0x000fe20000000800 */
[----:B------:R-:W-:Y:S02]  /*1b850*/  ISETP.LT.OR P3, PT, R15, 0x72, P3 ;  /* 0x000000720f00780c */ /* 0x000fe40001f61670 */
[----:B------:R-:W-:Y:S02]  /*1b860*/  FMNMX.FTZ R44, R161, R44, !PT ;  /* 0x0000002ca12c7209 */ /* 0x000fe40007810000 */
[----:B------:R-:W-:Y:S02]  /*1b870*/  FSEL R83, R83, -INF , !P3 ;  /* 0xff80000053537808 */ /* 0x000fe40005800000 */
[----:B------:R-:W-:Y:S01]  /*1b880*/  ISETP.GT.AND P3, PT, R11, 0x78, P1 ;  /* 0x000000780b00780c */ /* 0x000fe20000f64270 */
[----:B------:R-:W-:Y:S01]  /*1b890*/  MUFU.EX2 R37, R37 ;  /* 0x0000002500257308 */ /* 0x000fe20000000800 */
[----:B------:R-:W-:-:S02]  /*1b8a0*/  FMNMX.FTZ R44, R79, R44, !PT ;  /* 0x0000002c4f2c7209 */ /* 0x000fc40007810000 */
[----:B------:R-:W-:Y:S02]  /*1b8b0*/  ISETP.GT.AND P1, PT, R11, 0x79, P1 ;  /* 0x000000790b00780c */ /* 0x000fe40000f24270 */
[----:B------:R-:W-:Y:S02]  /*1b8c0*/  ISETP.LT.OR P3, PT, R15, 0x79, P3 ;  /* 0x000000790f00780c */ /* 0x000fe40001f61670 */
[----:B------:R-:W-:Y:S01]  /*1b8d0*/  FMNMX.FTZ R44, R163, R44, !PT ;  /* 0x0000002ca32c7209 */ /* 0x000fe20007810000 */
[----:B------:R-:W-:Y:S01]  /*1b8e0*/  MUFU.EX2 R41, R41 ;  /* 0x0000002900297308 */ /* 0x000fe20000000800 */
[----:B------:R-:W-:Y:S02]  /*1b8f0*/  ISETP.LT.OR P1, PT, R15, 0x7a, P1 ;  /* 0x0000007a0f00780c */ /* 0x000fe40000f21670 */
[----:B------:R-:W-:Y:S02]  /*1b900*/  FSEL R15, R86, -INF , !P3 ;  /* 0xff800000560f7808 */ /* 0x000fe40005800000 */
[----:B------:R-:W-:-:S02]  /*1b910*/  FMNMX.FTZ R48, R83, R44, !PT ;  /* 0x0000002c53307209 */ /* 0x000fc40007810000 */
[----:B------:R-:W-:Y:S01]  /*1b920*/  FSEL R87, R87, -INF , !P1 ;  /* 0xff80000057577808 */ /* 0x000fe20004800000 */
[----:B------:R0:W-:Y:S01]  /*1b930*/  MUFU.EX2 R44, R56 ;  /* 0x00000038002c7308 */ /* 0x0001e20000000800 */
[----:B------:R-:W-:Y:S02]  /*1b940*/  FMNMX.FTZ R48, R15, R48, !PT ;  /* 0x000000300f307209 */ /* 0x000fe40007810000 */
[----:B------:R-:W-:Y:S02]  /*1b950*/  FSEL R68, R0, RZ, P2 ;  /* 0x000000ff00447208 */ /* 0x000fe40001000000 */
[----:B------:R-:W-:-:S03]  /*1b960*/  FMNMX.FTZ R60, R87, R48, !PT ;  /* 0x00000030573c7209 */ /* 0x000fc60007810000 */
[----:B------:R-:W-:Y:S01]  /*1b970*/  FADD.FTZ R13, -R68, R13 ;  /* 0x0000000d440d7221 */ /* 0x000fe20000010100 */
[----:B0-----:R-:W-:-:S01]  /*1b980*/  FFMA.FTZ R56, R2, R229, -R8 ;  /* 0x000000e502387223 */ /* 0x001fc20000010808 */
[----:B------:R-:W0:Y:S01]  /*1b990*/  SHFL.BFLY PT, R165, R60, 0x2, 0x1f ;  /* 0x0c401f003ca57f89 */ /* 0x000e2200000e0000 */
[----:B------:R-:W-:Y:S01]  /*1b9a0*/  MUFU.EX2 R45, R45 ;  /* 0x0000002d002d7308 */ /* 0x000fe20000000800 */
[----:B------:R-:W-:-:S07]  /*1b9b0*/  FMUL.FTZ R13, R2, R13 ;  /* 0x0000000d020d7220 */ /* 0x000fce0000410000 */
[----:B------:R-:W1:Y:S08]  /*1b9c0*/  MUFU.EX2 R13, R13 ;  /* 0x0000000d000d7308 */ /* 0x000e700000000800 */
[----:B------:R-:W-:Y:S01]  /*1b9d0*/  MUFU.EX2 R49, R49 ;  /* 0x0000003100317308 */ /* 0x000fe20000000800 */
[----:B0-----:R-:W-:Y:S01]  /*1b9e0*/  FMNMX.FTZ R165, R60, R165, !PT ;  /* 0x000000a53ca57209 */ /* 0x001fe20007810000 */
[----:B------:R-:W-:Y:S01]  /*1b9f0*/  FFMA.FTZ R60, R2, R76, -R8 ;  /* 0x0000004c023c7223 */ /* 0x000fe20000010808 */
[----:B-1----:R-:W-:-:S05]  /*1ba00*/  FFMA.FTZ R4, R13, R4, R10 ;  /* 0x000000040d047223 */ /* 0x002fca000001000a */
[----:B------:R-:W-:Y:S01]  /*1ba10*/  MUFU.EX2 R53, R53 ;  /* 0x0000003500357308 */ /* 0x000fe20000000800 */
[----:B------:R-:W0:Y:S07]  /*1ba20*/  SHFL.BFLY PT, R66, R165, 0x1, 0x1f ;  /* 0x0c201f00a5427f89 */ /* 0x000e2e00000e0000 */
[----:B------:R-:W-:Y:S08]  /*1ba30*/  MUFU.EX2 R57, R57 ;  /* 0x0000003900397308 */ /* 0x000ff00000000800 */
[----:B------:R-:W-:Y:S08]  /*1ba40*/  MUFU.EX2 R11, R167 ;  /* 0x000000a7000b7308 */ /* 0x000ff00000000800 */
[----:B------:R-:W-:Y:S01]  /*1ba50*/  MUFU.EX2 R48, R225 ;  /* 0x000000e100307308 */ /* 0x000fe20000000800 */
[----:B0-----:R-:W-:-:S04]  /*1ba60*/  FMNMX.FTZ R5, R165, R66, !PT ;  /* 0x00000042a5057209 */ /* 0x001fc80007810000 */
        /* <DEDUP_REMOVED lines=16> */
[----:B------:R-:W-:Y:S01]  /*1bb70*/  FSEL R51, R5, RZ, P1 ;  /* 0x000000ff05337208 */ /* 0x000fe20000800000 */
[----:B------:R-:W-:-:S01]  /*1bb80*/  FFMA.FTZ R8, R2, R153, -R85 ;  /* 0x0000009902087223 */ /* 0x000fc20000010855 */
[C-C-:B------:R-:W-:Y:S01]  /*1bb90*/  FFMA.FTZ R27, R2.reuse, R27, -R85.reuse ;  /* 0x0000001b021b7223 */ /* 0x140fe20000010855 */
[----:B------:R-:W-:-:S01]  /*1bba0*/  FFMA.FTZ R9, R2, R9, -R85 ;  /* 0x0000000902097223 */ /* 0x000fc20000010855 */
[----:B------:R-:W-:Y:S01]  /*1bbb0*/  MUFU.EX2 R66, R66 ;  /* 0x0000004200427308 */ /* 0x000fe20000000800 */
[----:B------:R-:W-:-:S01]  /*1bbc0*/  FADD.FTZ R51, -R51, R12 ;  /* 0x0000000c33337221 */ /* 0x000fc20000010100 */
[C-C-:B------:R-:W-:Y:S01]  /*1bbd0*/  FFMA.FTZ R68, R2.reuse, R54, -R85.reuse ;  /* 0x0000003602447223 */ /* 0x140fe20000010855 */
[----:B------:R-:W-:-:S01]  /*1bbe0*/  FFMA.FTZ R54, R2, R58, -R85 ;  /* 0x0000003a02367223 */ /* 0x000fc20000010855 */
[C-C-:B------:R-:W-:Y:S01]  /*1bbf0*/  FFMA.FTZ R55, R2.reuse, R55, -R85.reuse ;  /* 0x0000003702377223 */ /* 0x140fe20000010855 */
[C---:B------:R-:W-:Y:S01]  /*1bc00*/  FMUL.FTZ R51, R2.reuse, R51 ;  /* 0x0000003302337220 */ /* 0x040fe20000410000 */
[C-C-:B------:R-:W-:Y:S01]  /*1bc10*/  FFMA.FTZ R59, R2.reuse, R59, -R85.reuse ;  /* 0x0000003b023b7223 */ /* 0x140fe20000010855 */
[----:B------:R-:W-:-:S01]  /*1bc20*/  FFMA.FTZ R21, R2, R21, -R85 ;  /* 0x0000001502157223 */ /* 0x000fc20000010855 */
[----:B------:R-:W-:Y:S01]  /*1bc30*/  MUFU.EX2 R8, R8 ;  /* 0x0000000800087308 */ /* 0x000fe20000000800 */
[----:B------:R-:W-:-:S07]  /*1bc40*/  FFMA.FTZ R15, R2, R15, -R85 ;  /* 0x0000000f020f7223 */ /* 0x000fce0000010855 */
[----:B------:R-:W0:Y:S08]  /*1bc50*/  MUFU.EX2 R51, R51 ;  /* 0x0000003300337308 */ /* 0x000e300000000800 */
[----:B------:R-:W1:Y:S08]  /*1bc60*/  MUFU.EX2 R27, R27 ;  /* 0x0000001b001b7308 */ /* 0x000e700000000800 */
[----:B------:R-:W2:Y:S01]  /*1bc70*/  MUFU.EX2 R9, R9 ;  /* 0x0000000900097308 */ /* 0x000ea20000000800 */
[----:B0-----:R-:W-:-:S01]  /*1bc80*/  FFMA.FTZ R58, R51, R3, R8 ;  /* 0x00000003333a7223 */ /* 0x001fc20000010008 */
[----:B------:R-:W-:-:S06]  /*1bc90*/  FADD.FTZ R3, R25, R4 ;  /* 0x0000000419037221 */ /* 0x000fcc0000010000 */
[----:B------:R-:W0:Y:S01]  /*1bca0*/  MUFU.EX2 R31, R31 ;  /* 0x0000001f001f7308 */ /* 0x000e220000000800 */
[----:B-1----:R-:W-:-:S01]  /*1bcb0*/  FADD.FTZ R4, R27, R58 ;  /* 0x0000003a1b047221 */ /* 0x002fc20000010000 */
[C-C-:B------:R-:W-:Y:S01]  /*1bcc0*/  FFMA.FTZ R58, R2.reuse, R63, -R85.reuse ;  /* 0x0000003f023a7223 */ /* 0x140fe20000010855 */
[----:B------:R-:W-:-:S05]  /*1bcd0*/  FFMA.FTZ R63, R2, R155, -R85 ;  /* 0x0000009b023f7223 */ /* 0x000fca0000010855 */
[----:B------:R-:W1:Y:S08]  /*1bce0*/  MUFU.EX2 R34, R34 ;  /* 0x0000002200227308 */ /* 0x000e700000000800 */
[----:B------:R3:W-:Y:S08]  /*1bcf0*/  MUFU.EX2 R12, R68 ;  /* 0x00000044000c7308 */ /* 0x0007f00000000800 */
[----:B------:R-:W4:Y:S01]  /*1bd00*/  MUFU.EX2 R35, R35 ;  /* 0x0000002300237308 */ /* 0x000f220000000800 */
[----:B---3--:R-:W-:-:S01]  /*1bd10*/  FADD.FTZ R68, R20, R3 ;  /* 0x0000000314447221 */ /* 0x008fc20000010000 */
[----:B--2---:R-:W-:-:S03]  /*1bd20*/  FADD.FTZ R3, R9, R4 ;  /* 0x0000000409037221 */ /* 0x004fc60000010000 */
[----:B------:R-:W-:Y:S01]  /*1bd30*/  FADD.FTZ R153, R29, R68 ;  /* 0x000000441d997221 */ /* 0x000fe20000010000 */
[----:B------:R-:W-:-:S02]  /*1bd40*/  FADD.FTZ R4, R66, R3 ;  /* 0x0000000342047221 */ /* 0x000fc40000010000 */
[----:B------:R-:W2:Y:S01]  /*1bd50*/  MUFU.EX2 R38, R38 ;  /* 0x0000002600267308 */ /* 0x000ea20000000800 */
[----:B------:R-:W-:-:S01]  /*1bd60*/  FADD.FTZ R68, R24, R153 ;  /* 0x0000009918447221 */ /* 0x000fc20000010000 */
[----:B0-----:R-:W-:-:S03]  /*1bd70*/  FADD.FTZ R3, R31, R4 ;  /* 0x000000041f037221 */ /* 0x001fc60000010000 */
[----:B------:R-:W-:Y:S01]  /*1bd80*/  FADD.FTZ R153, R33, R68 ;  /* 0x0000004421997221 */ /* 0x000fe20000010000 */
[----:B-1----:R-:W-:-:S01]  /*1bd90*/  FADD.FTZ R4, R34, R3 ;  /* 0x0000000322047221 */ /* 0x002fc20000010000 */
[----:B------:R-:W-:Y:S01]  /*1bda0*/  FFMA.FTZ R68, R2, R67, -R85 ;  /* 0x0000004302447223 */ /* 0x000fe20000010855 */
[----:B------:R-:W0:Y:S01]  /*1bdb0*/  MUFU.EX2 R39, R39 ;  /* 0x0000002700277308 */ /* 0x000e220000000800 */
[----:B------:R-:W-:-:S01]  /*1bdc0*/  FADD.FTZ R70, R26, R153 ;  /* 0x000000991a467221 */ /* 0x000fc20000010000 */
[----:B----4-:R-:W-:Y:S01]  /*1bdd0*/  FADD.FTZ R3, R35, R4 ;  /* 0x0000000423037221 */ /* 0x010fe20000010000 */
[----:B------:R-:W-:-:S02]  /*1bde0*/  FFMA.FTZ R67, R2, R157, -R85 ;  /* 0x0000009d02437223 */ /* 0x000fc40000010855 */
[----:B------:R-:W-:-:S03]  /*1bdf0*/  FADD.FTZ R153, R37, R70 ;  /* 0x0000004625997221 */ /* 0x000fc60000010000 */
        /* <DEDUP_REMOVED lines=23> */
[----:B--2---:R-:W-:-:S04]  /*1bf70*/  FADD.FTZ R3, R50, R3 ;  /* 0x0000000332037221 */ /* 0x004fc80000010000 */
[----:B------:R-:W-:Y:S01]  /*1bf80*/  FADD.FTZ R74, R12, R3 ;  /* 0x000000030c4a7221 */ /* 0x000fe20000010000 */
[----:B------:R-:W-:-:S02]  /*1bf90*/  FADD.FTZ R3, R53, R4 ;  /* 0x0000000435037221 */ /* 0x000fc40000010000 */
[----:B------:R-:W2:Y:S01]  /*1bfa0*/  MUFU.EX2 R59, R59 ;  /* 0x0000003b003b7308 */ /* 0x000ea20000000800 */
[----:B0-----:R-:W-:-:S01]  /*1bfb0*/  FADD.FTZ R75, R55, R74 ;  /* 0x0000004a374b7221 */ /* 0x001fc20000010000 */
[----:B------:R-:W-:Y:S01]  /*1bfc0*/  FADD.FTZ R4, R40, R3 ;  /* 0x0000000328047221 */ /* 0x000fe20000010000 */
[----:B------:R-:W-:-:S03]  /*1bfd0*/  FFMA.FTZ R74, R2, R161, -R85 ;  /* 0x000000a1024a7223 */ /* 0x000fc60000010855 */
[----:B------:R-:W-:Y:S02]  /*1bfe0*/  FADD.FTZ R4, R57, R4 ;  /* 0x0000000439047221 */ /* 0x000fe40000010000 */
[----:B------:R-:W0:Y:S01]  /*1bff0*/  MUFU.EX2 R21, R21 ;  /* 0x0000001500157308 */ /* 0x000e220000000800 */
[----:B-1----:R-:W-:-:S01]  /*1c000*/  FADD.FTZ R76, R54, R75 ;  /* 0x0000004b364c7221 */ /* 0x002fc20000010000 */
[----:B------:R-:W-:Y:S01]  /*1c010*/  FFMA.FTZ R75, R2, R79, -R85 ;  /* 0x0000004f024b7223 */ /* 0x000fe20000010855 */
[----:B------:R-:W-:-:S04]  /*1c020*/  FADD.FTZ R3, R11, R4 ;  /* 0x000000040b037221 */ /* 0x000fc80000010000 */
[----:B------:R-:W-:Y:S01]  /*1c030*/  FADD.FTZ R3, R44, R3 ;  /* 0x000000032c037221 */ /* 0x000fe20000010000 */
[----:B------:R-:W1:Y:S01]  /*1c040*/  MUFU.EX2 R58, R58 ;  /* 0x0000003a003a7308 */ /* 0x000e620000000800 */
[----:B--2---:R-:W-:-:S02]  /*1c050*/  FADD.FTZ R76, R59, R76 ;  /* 0x0000004c3b4c7221 */ /* 0x004fc40000010000 */
[----:B------:R-:W-:-:S04]  /*1c060*/  FADD.FTZ R78, R48, R3 ;  /* 0x00000003304e7221 */ /* 0x000fc80000010000 */
[----:B------:R-:W-:Y:S01]  /*1c070*/  FADD.FTZ R153, R61, R78 ;  /* 0x0000004e3d997221 */ /* 0x000fe20000010000 */
[----:B------:R-:W2:Y:S01]  /*1c080*/  MUFU.EX2 R63, R63 ;  /* 0x0000003f003f7308 */ /* 0x000ea20000000800 */
[----:B0-----:R-:W-:-:S01]  /*1c090*/  FADD.FTZ R79, R21, R76 ;  /* 0x0000004c154f7221 */ /* 0x001fc20000010000 */
[----:B------:R-:W-:Y:S01]  /*1c0a0*/  FFMA.FTZ R76, R2, R163, -R85 ;  /* 0x000000a3024c7223 */ /* 0x000fe20000010855 */
[----:B------:R-:W-:-:S05]  /*1c0b0*/  FADD.FTZ R78, R52, R153 ;  /* 0x00000099344e7221 */ /* 0x000fca0000010000 */
        /* <DEDUP_REMOVED lines=46> */
.L_x_1760:
        /* <DEDUP_REMOVED lines=108> */
.L_x_1741:
[----:B------:R-:W-:Y:S05]  /*1ca60*/  WARPSYNC.ALL ;  /* 0x0000000000007948 */ /* 0x000fea0003800000 */
[----:B------:R-:W-:Y:S06]  /*1ca70*/  BAR.ARV 0x8, 0x180 ;  /* 0x0206000000007b1d */ /* 0x000fec0000002000 */
[----:B------:R-:W-:Y:S05]  /*1ca80*/  @!P0 BRA `(.L_x_1762) ;  /* 0x0000000000048947 */ /* 0x000fea0003800000 */
[----:B------:R-:W-:Y:S01]  /*1ca90*/  BPT.TRAP 0x1 ;  /* 0x000000040000795c */ /* 0x000fe20000300000 */
.L_x_1762:
[----:B------:R-:W-:Y:S01]  /*1caa0*/  IMAD R15, R168, 0x8, R16 ;  /* 0x00000008a80f7824 */ /* 0x000fe200078e0210 */
[----:B------:R-:W-:-:S04]  /*1cab0*/  SHF.L.U32 R6, R169, 0x1f, RZ ;  /* 0x0000001fa9067819 */ /* 0x000fc800000006ff */
[----:B------:R0:W1:Y:S01]  /*1cac0*/  SYNCS.PHASECHK.TRANS64.TRYWAIT P1, [R15+URZ+0x22850], R6 ;  /* 0x022850060f0075a7 */ /* 0x000062000802017f */
[----:B------:R-:W-:Y:S05]  /*1cad0*/  @!P0 BRA `(.L_x_1763) ;  /* 0x0000000000048947 */ /* 0x000fea0003800000 */
[----:B------:R-:W-:Y:S01]  /*1cae0*/  BPT.TRAP 0x1 ;  /* 0x000000040000795c */ /* 0x000fe20000300000 */
.L_x_1763:
[----:B------:R-:W-:-:S05]  /*1caf0*/  VIADD R16, R16, 0x400 ;  /* 0x0000040010107836 */ /* 0x000fca0000000000 */
[----:B------:R-:W-:-:S04]  /*1cb00*/  SHF.R.U32.HI R16, RZ, 0x4, R16 ;  /* 0x00000004ff107819 */ /* 0x000fc80000011610 */
[----:B------:R-:W-:-:S04]  /*1cb10*/  LOP3.LUT R16, R16, 0x3fff, RZ, 0xc0, !PT ;  /* 0x00003fff10107812 */ /* 0x000fc800078ec0ff */
[----:B------:R-:W-:Y:S01]  /*1cb20*/  LOP3.LUT R7, R16, 0x10000, RZ, 0xfc, !PT ;  /* 0x0001000010077812 */ /* 0x000fe200078efcff */
[----:B-1----:R-:W-:Y:S06]  /*1cb30*/  @P1 BRA `(.L_x_1764) ;  /* 0x0000000000081947 */ /* 0x002fec0003800000 */
[----:B------:R-:W1:Y:S02]  /*1cb40*/  SYNCS.PHASECHK.TRANS64.TRYWAIT P1, [R15+URZ+0x22850], R6 ;  /* 0x022850060f0075a7 */ /* 0x000e64000802017f */
[----:B-1----:R-:W-:Y:S05]  /*1cb50*/  @!P1 BRA `(.L_x_1765) ;  /* 0x000000b400449947 */ /* 0x002fea0003800000 */
.L_x_1764:
[----:B01----:R-:W-:Y:S01]  /*1cb60*/  IMAD R6, R168, 0x400, R7 ;  /* 0x00000400a8067824 */ /* 0x003fe200078e0207 */
[----:B------:R-:W-:Y:S05]  /*1cb70*/  WARPSYNC.ALL ;  /* 0x0000000000007948 */ /* 0x000fea0003800000 */
[----:B------:R-:W-:Y:S01]  /*1cb80*/  IMAD.MOV.U32 R7, RZ, RZ, 0x40000040 ;  /* 0x40000040ff077424 */ /* 0x000fe200078e00ff */
[C---:B------:R-:W-:Y:S01]  /*1cb90*/  R2UR UR6, R6.reuse ;  /* 0x00000000060672ca */ /* 0x040fe200000e0000 */
[----:B------:R-:W-:Y:S01]  /*1cba0*/  WARPGROUP.ARRIVE ;  /* 0x00000000000079c5 */ /* 0x000fe20000000000 */
[----:B------:R-:W-:Y:S01]  /*1cbb0*/  ULDC.64 UR4, c[0x0][0x9a0] ;  /* 0x0002680000047ab9 */ /* 0x000fe20000000a00 */
[----:B------:R-:W-:Y:S01]  /*1cbc0*/  VIADD R20, R6, 0x2 ;  /* 0x0000000206147836 */ /* 0x000fe20000000000 */
[----:B------:R-:W-:Y:S01]  /*1cbd0*/  R2UR UR7, R7 ;  /* 0x00000000070772ca */ /* 0x000fe200000e0000 */
[----:B------:R-:W-:Y:S01]  /*1cbe0*/  IMAD.MOV.U32 R21, RZ, RZ, 0x40000040 ;  /* 0x40000040ff157424 */ /* 0x000fe200078e00ff */
[----:B------:R-:W-:-:S04]  /*1cbf0*/  ISETP.NE.U32.AND P1, PT, RZ, UR4, PT ;  /* 0x00000004ff007c0c */ /* 0x000fc8000bf25070 */
[----:B------:R-:W-:-:S07]  /*1cc00*/  ISETP.NE.AND.EX P1, PT, RZ, UR5, PT, P1 ;  /* 0x00000005ff007c0c */ /* 0x000fce000bf25310 */
[----:B------:R-:W-:Y:S06]  /*1cc10*/  QGMMA.64x128x32.F32.E4M3.E4M3 R88, R164, gdesc[UR4], R88, gsb0 ;  /* 0x01e00004a4587df3 */ /* 0x000fec0008000858 */
[----:B------:R-:W0:Y:S01]  /*1cc20*/  @P1 LDC.64 R10, c[0x0][0x9c8] ;  /* 0x00027200ff0a1b82 */ /* 0x000e220000000a00 */
[----:B------:R-:W-:-:S07]  /*1cc30*/  @P1 SHF.R.S32.HI R7, RZ, 0x1f, R23 ;  /* 0x0000001fff071819 */ /* 0x000fce0000011417 */
[----:B------:R-:W1:Y:S01]  /*1cc40*/  @P1 LDC.64 R12, c[0x0][0x9d0] ;  /* 0x00027400ff0c1b82 */ /* 0x000e620000000a00 */
[----:B------:R-:W-:Y:S02]  /*1cc50*/  R2UR UR6, R20 ;  /* 0x00000000140672ca */ /* 0x000fe400000e0000 */
[----:B------:R-:W-:Y:S01]  /*1cc60*/  R2UR UR7, R21 ;  /* 0x00000000150772ca */ /* 0x000fe200000e0000 */
[----:B0-----:R-:W-:-:S04]  /*1cc70*/  @P1 IMAD R8, R7, R10, RZ ;  /* 0x0000000a07081224 */ /* 0x001fc800078e02ff */
[C---:B------:R-:W-:Y:S01]  /*1cc80*/  @P1 IMAD R7, R23.reuse, R11, R8 ;  /* 0x0000000b17071224 */ /* 0x040fe200078e0208 */
[----:B------:R-:W-:Y:S01]  /*1cc90*/  @P1 SHF.R.S32.HI R11, RZ, 0x1f, R22 ;  /* 0x0000001fff0b1819 */ /* 0x000fe20000011416 */
[----:B------:R-:W-:-:S04]  /*1cca0*/  @P1 IMAD.WIDE.U32 R8, R23, R10, RZ ;  /* 0x0000000a17081225 */ /* 0x000fc800078e00ff */
[-C--:B-1----:R-:W-:Y:S02]  /*1ccb0*/  @P1 IMAD R10, R11, R12.reuse, RZ ;  /* 0x0000000c0b0a1224 */ /* 0x082fe400078e02ff */
[----:B------:R-:W-:Y:S02]  /*1ccc0*/  @P1 IMAD.IADD R9, R9, 0x1, R7 ;  /* 0x0000000109091824 */ /* 0x000fe400078e0207 */
[C---:B------:R-:W-:Y:S02]  /*1ccd0*/  @P1 IMAD R7, R22.reuse, R13, R10 ;  /* 0x0000000d16071224 */ /* 0x040fe400078e020a */
[----:B------:R-:W-:-:S04]  /*1cce0*/  @P1 IMAD.WIDE.U32 R8, R22, R12, R8 ;  /* 0x0000000c16081225 */ /* 0x000fc800078e0008 */
[----:B------:R-:W-:Y:S01]  /*1ccf0*/  @P1 IMAD.IADD R7, R9, 0x1, R7 ;  /* 0x0000000109071824 */ /* 0x000fe200078e0207 */
[----:B------:R-:W-:Y:S01]  /*1cd00*/  @P1 LEA R10, P2, R8, UR4, 0x2 ;  /* 0x00000004080a1c11 */ /* 0x000fe2000f8410ff */
[----:B------:R-:W-:-:S03]  /*1cd10*/  IMAD.MOV.U32 R12, RZ, RZ, 0x3f800000 ;  /* 0x3f800000ff0c7424 */ /* 0x000fc600078e00ff */
[----:B------:R-:W-:-:S05]  /*1cd20*/  @P1 LEA.HI.X R11, R8, UR5, R7, 0x2, P2 ;  /* 0x00000005080b1c11 */ /* 0x000fca00090f1407 */
[----:B------:R0:W2:Y:S01]  /*1cd30*/  @P1 LDG.E R12, desc[UR38][R10.64] ;  /* 0x000000260a0c1981 */ /* 0x0000a2000c1e1900 */
[----:B------:R-:W-:Y:S02]  /*1cd40*/  WARPGROUP.DEPBAR.LE gsb0, 0x0 ;  /* 0x00008000000079c5 */ /* 0x000fe40000010000 */
[----:B------:R-:W-:-:S06]  /*1cd50*/  WARPGROUP.ARRIVE ;  /* 0x00000000000079c5 */ /* 0x000fcc0000000000 */
[----:B------:R-:W-:Y:S01]  /*1cd60*/  QGMMA.64x128x32.F32.E4M3.E4M3 R88, R160, gdesc[UR4], R88, gsb0 ;  /* 0x01e00004a0587df3 */ /* 0x000fe20008000858 */
[----:B------:R-:W-:Y:S02]  /*1cd70*/  VIADD R8, R6, 0x4 ;  /* 0x0000000406087836 */ /* 0x000fe40000000000 */
[----:B------:R-:W-:-:S03]  /*1cd80*/  IMAD.MOV.U32 R9, RZ, RZ, 0x40000040 ;  /* 0x40000040ff097424 */ /* 0x000fc600078e00ff */
[----:B------:R-:W-:Y:S02]  /*1cd90*/  R2UR UR6, R8 ;  /* 0x00000000080672ca */ /* 0x000fe400000e0000 */
[----:B------:R-:W-:Y:S01]  /*1cda0*/  R2UR UR7, R9 ;  /* 0x00000000090772ca */ /* 0x000fe200000e0000 */
[----:B------:R-:W-:Y:S02]  /*1cdb0*/  VIADD R6, R6, 0x6 ;  /* 0x0000000606067836 */ /* 0x000fe40000000000 */
[----:B------:R-:W-:Y:S01]  /*1cdc0*/  IMAD.MOV.U32 R7, RZ, RZ, 0x40000040 ;  /* 0x40000040ff077424 */ /* 0x000fe200078e00ff */
        /* <DEDUP_REMOVED lines=41> */
.L_x_1766:
[----:B------:R-:W-:Y:S02]  /*1d060*/  VIADD R0, R15, 0x22860 ;  /* 0x000228600f007836 */ /* 0x000fe40000000000 */
[-C--:B------:R-:W-:Y:S01]  /*1d070*/  FMUL.FTZ R41, R88, R3.reuse ;  /* 0x0000000358297220 */ /* 0x080fe20000410000 */
[----:B------:R-:W-:Y:S02]  /*1d080*/  IMAD.U32 R5, RZ, RZ, UR40 ;  /* 0x00000028ff057e24 */ /* 0x000fe4000f8e00ff */
[-C--:B------:R-:W-:Y:S01]  /*1d090*/  FMUL.FTZ R44, R89, R3.reuse ;  /* 0x00000003592c7220 */ /* 0x080fe20000410000 */
[----:B------:R-:W-:Y:S02]  /*1d0a0*/  VIADD R168, R168, 0x1 ;  /* 0x00000001a8a87836 */ /* 0x000fe40000000000 */
[-C--:B------:R-:W-:Y:S01]  /*1d0b0*/  FMUL.FTZ R92, R92, R3.reuse ;  /* 0x000000035c5c7220 */ /* 0x080fe20000410000 */
[-C--:B------:R-:W-:Y:S01]  /*1d0c0*/  FMUL.FTZ R93, R93, R3.reuse ;  /* 0x000000035d5d7220 */ /* 0x080fe20000410000 */
[----:B------:R-:W-:Y:S01]  /*1d0d0*/  PRMT R0, R5, 0x654, R0 ;  /* 0x0000065405007816 */ /* 0x000fe20000000000 */
[-C--:B------:R-:W-:Y:S01]  /*1d0e0*/  FMUL.FTZ R39, R96, R3.reuse ;  /* 0x0000000360277220 */ /* 0x080fe20000410000 */
[----:B------:R-:W-:Y:S01]  /*1d0f0*/  ISETP.NE.AND P1, PT, R168, 0x2, PT ;  /* 0x00000002a800780c */ /* 0x000fe20003f25270 */
        /* <DEDUP_REMOVED lines=65> */
.L_x_1650:
        /* <DEDUP_REMOVED lines=10> */
[----:B-----5:R-:W2:Y:S01]  /*1d5b0*/  S2R R24, SR_TID.X ;  /* 0x0000000000187919 */ /* 0x020ea20000002100 */
[----:B------:R-:W-:Y:S01]  /*1d5c0*/  ULDC.64 UR4, c[0x4][0x40] ;  /* 0x0100100000047ab9 */ /* 0x000fe20000000a00 */
[----:B--2---:R-:W-:-:S05]  /*1d5d0*/  IMAD.SHL.U32 R0, R24, 0x4, RZ ;  /* 0x0000000418007824 */ /* 0x004fca00078e00ff */
[----:B------:R-:W-:-:S04]  /*1d5e0*/  LOP3.LUT R0, R0, 0xc, RZ, 0xc0, !PT ;  /* 0x0000000c00007812 */ /* 0x000fc800078ec0ff */
[----:B------:R-:W-:-:S05]  /*1d5f0*/  IADD3 R2, P0, R0, UR4, RZ ;  /* 0x0000000400027c10 */ /* 0x000fca000ff1e0ff */
[----:B------:R-:W-:-:S05]  /*1d600*/  IMAD.X R3, RZ, RZ, UR5, P0 ;  /* 0x00000005ff037e24 */ /* 0x000fca00080e06ff */
[----:B------:R2:W3:Y:S01]  /*1d610*/  LDG.E.CONSTANT R0, desc[UR38][R2.64] ;  /* 0x0000002602007981 */ /* 0x0004e2000c1e9900 */
[----:B------:R-:W-:Y:S01]  /*1d620*/  F2FP.BF16.F32.PACK_AB R58, R143, R4 ;  /* 0x000000048f3a723e */ /* 0x000fe200000010ff */
[----:B------:R-:W-:Y:S01]  /*1d630*/  UMOV UR4, 0xffffffff ;  /* 0xffffffff00047882 */ /* 0x000fe20000000000 */
[----:B------:R-:W-:Y:S01]  /*1d640*/  F2FP.BF16.F32.PACK_AB R45, R148, R5 ;  /* 0x00000005942d723e */ /* 0x000fe200000010ff */
[----:B------:R-:W4:Y:S01]  /*1d650*/  S2R R43, SR_SWINHI ;  /* 0x00000000002b7919 */ /* 0x000f220000002f00 */
        /* <DEDUP_REMOVED lines=12> */
[----:B-1----:R-:W-:Y:S02]  /*1d720*/  F2FP.BF16.F32.PACK_AB R20, R95, R42 ;  /* 0x0000002a5f14723e */ /* 0x002fe400000010ff */
[----:B------:R-:W-:Y:S02]  /*1d730*/  F2FP.BF16.F32.PACK_AB R42, R125, R28 ;  /* 0x0000001c7d2a723e */ /* 0x000fe400000010ff */
[----:B------:R-:W-:Y:S02]  /*1d740*/  F2FP.BF16.F32.PACK_AB R48, R127, R26 ;  /* 0x0000001a7f30723e */ /* 0x000fe400000010ff */
[----:B--2---:R-:W-:-:S02]  /*1d750*/  LOP3.LUT P0, R2, R24, 0x3, RZ, 0xc0, !PT ;  /* 0x0000000318027812 */ /* 0x004fc4000780c0ff */
[----:B------:R-:W-:Y:S02]  /*1d760*/  MOV R46, R16 ;  /* 0x00000010002e7202 */ /* 0x000fe40000000f00 */
[----:B----4-:R-:W-:Y:S02]  /*1d770*/  MOV R47, R43 ;  /* 0x0000002b002f7202 */ /* 0x010fe40000000f00 */
[----:B------:R-:W-:Y:S02]  /*1d780*/  F2FP.BF16.F32.PACK_AB R60, R149, R8 ;  /* 0x00000008953c723e */ /* 0x000fe400000010ff */
[----:B------:R-:W-:Y:S01]  /*1d790*/  F2FP.BF16.F32.PACK_AB R41, R92, R41 ;  /* 0x000000295c29723e */ /* 0x000fe200000010ff */
[----:B------:R-:W-:Y:S01]  /*1d7a0*/  IMAD.WIDE R4, R220, 0x2, R46 ;  /* 0x00000002dc047825 */ /* 0x000fe200078e022e */
[----:B------:R-:W-:Y:S02]  /*1d7b0*/  F2FP.BF16.F32.PACK_AB R44, R93, R44 ;  /* 0x0000002c5d2c723e */ /* 0x000fe400000010ff */
[----:B------:R-:W-:-:S02]  /*1d7c0*/  ISETP.EQ.OR P0, PT, R2, 0x3, !P0 ;  /* 0x000000030200780c */ /* 0x000fc40004702670 */
        /* <DEDUP_REMOVED lines=9> */
[--C-:B------:R-:W-:Y:S01]  /*1d860*/  IMAD.X R15, RZ, RZ, R5.reuse, P5 ;  /* 0x000000ffff0f7224 */ /* 0x100fe200028e0605 */
[----:B------:R-:W-:Y:S01]  /*1d870*/  LOP3.LUT R10, R10, R11, RZ, 0x3c, !PT ;  /* 0x0000000b0a0a7212 */ /* 0x000fe200078e3cff */
[----:B------:R-:W-:Y:S01]  /*1d880*/  IMAD.X R11, RZ, RZ, R5, P1 ;  /* 0x000000ffff0b7224 */ /* 0x000fe200008e0605 */
[----:B------:R-:W-:Y:S02]  /*1d890*/  SHF.R.U64 R6, R6, 0x3, RZ ;  /* 0x0000000306067819 */ /* 0x000fe400000012ff */
[----:B------:R-:W-:-:S02]  /*1d8a0*/  IADD3 R9, P2, R4, 0x4020, RZ ;  /* 0x0000402004097810 */ /* 0x000fc40007f5e0ff */
[C---:B------:R-:W-:Y:S02]  /*1d8b0*/  IADD3 R25, P4, R4.reuse, 0x60, RZ ;  /* 0x0000006004197810 */ /* 0x040fe40007f9e0ff */
[C---:B------:R-:W-:Y:S02]  /*1d8c0*/  IADD3 R27, P5, R4.reuse, 0x40, RZ ;  /* 0x00000040041b7810 */ /* 0x040fe40007fbe0ff */
[----:B------:R-:W-:Y:S02]  /*1d8d0*/  IADD3 R29, P1, R4, 0x20, RZ ;  /* 0x00000020041d7810 */ /* 0x000fe40007f3e0ff */
[----:B------:R-:W-:Y:S02]  /*1d8e0*/  LOP3.LUT R6, R6, R7, RZ, 0x3c, !PT ;  /* 0x0000000706067212 */ /* 0x000fe400078e3cff */
[----:B------:R-:W-:Y:S02]  /*1d8f0*/  LOP3.LUT R8, R9, 0x380, RZ, 0xc0, !PT ;  /* 0x0000038009087812 */ /* 0x000fe400078ec0ff */
[----:B------:R-:W-:-:S02]  /*1d900*/  LOP3.LUT R24, R25, 0x380, RZ, 0xc0, !PT ;  /* 0x0000038019187812 */ /* 0x000fc400078ec0ff */
[----:B------:R-:W-:Y:S02]  /*1d910*/  LOP3.LUT R26, R27, 0x380, RZ, 0xc0, !PT ;  /* 0x000003801b1a7812 */ /* 0x000fe400078ec0ff */
[----:B------:R-:W-:Y:S02]  /*1d920*/  LOP3.LUT R28, R29, 0x380, RZ, 0xc0, !PT ;  /* 0x000003801d1c7812 */ /* 0x000fe400078ec0ff */
[----:B------:R-:W-:Y:S02]  /*1d930*/  LOP3.LUT R7, R4, 0x380, RZ, 0xc0, !PT ;  /* 0x0000038004077812 */ /* 0x000fe400078ec0ff */
[----:B------:R-:W-:Y:S02]  /*1d940*/  SHF.R.U64 R8, R8, 0x3, RZ ;  /* 0x0000000308087819 */ /* 0x000fe400000012ff */
[----:B------:R-:W-:Y:S02]  /*1d950*/  SHF.R.U64 R24, R24, 0x3, RZ ;  /* 0x0000000318187819 */ /* 0x000fe400000012ff */
[----:B------:R-:W-:-:S02]  /*1d960*/  SHF.R.U64 R26, R26, 0x3, RZ ;  /* 0x000000031a1a7819 */ /* 0x000fc400000012ff */
        /* <DEDUP_REMOVED lines=24> */
[----:B------:R-:W-:-:S02]  /*1daf0*/  SEL R13, R41, R44, P0 ;  /* 0x0000002c290d7207 */ /* 0x000fc40000000000 */
[----:B------:R-:W-:Y:S02]  /*1db00*/  SEL R3, R44, R41, P0 ;  /* 0x000000292c037207 */ /* 0x000fe40000000000 */
        /* <DEDUP_REMOVED lines=8> */
[----:B---3--:R-:W-:Y:S01]  /*1db90*/  LOP3.LUT R2, R0, 0x2, RZ, 0x3c, !PT ;  /* 0x0000000200027812 */ /* 0x008fe200078e3cff */
[----:B------:R-:W-:Y:S06]  /*1dba0*/  BRA.DIV UR4, `(.L_x_1769) ;  /* 0x000000a604447947 */ /* 0x000fec000b800000 */
[----:B------:R-:W-:Y:S01]  /*1dbb0*/  SEL R27, R31, R32, P0 ;  /* 0x000000201f1b7207 */ /* 0x000fe20000000000 */
[----:B------:R-:W-:Y:S01]  /*1dbc0*/  SHFL.IDX PT, R6, R13, R0, 0x1c1f ;  /* 0x001c1f000d067589 */ /* 0x000fe200000e0000 */
[----:B------:R-:W-:Y:S02]  /*1dbd0*/  SEL R29, R32, R31, P0 ;  /* 0x0000001f201d7207 */ /* 0x000fe40000000000 */
[----:B------:R-:W-:Y:S01]  /*1dbe0*/  SEL R9, R35, R36, P0 ;  /* 0x0000002423097207 */ /* 0x000fe20000000000 */
[----:B------:R-:W-:Y:S01]  /*1dbf0*/  SHFL.IDX PT, R26, R27, R0, 0x1c1f ;  /* 0x001c1f001b1a7589 */ /* 0x000fe200000e0000 */
[----:B------:R-:W-:Y:S02]  /*1dc00*/  SEL R25, R36, R35, P0 ;  /* 0x0000002324197207 */ /* 0x000fe40000000000 */
[----:B------:R-:W-:Y:S01]  /*1dc10*/  SEL R31, R33, R42, P0 ;  /* 0x0000002a211f7207 */ /* 0x000fe20000000000 */
[----:B------:R-:W1:Y:S01]  /*1dc20*/  SHFL.IDX PT, R29, R29, R2, 0x1c1f ;  /* 0x001c1f021d1d7589 */ /* 0x000e6200000e0000 */
        /* <DEDUP_REMOVED lines=11> */
[----:B------:R-:W2:Y:S01]  /*1dce0*/  SHFL.IDX PT, R10, R5, R0, 0x1c1f ;  /* 0x001c1f00050a7589 */ /* 0x000ea200000e0000 */
        /* <DEDUP_REMOVED lines=14> */
[----:B------:R-:W3:Y:S01]  /*1ddd0*/  SHFL.IDX PT, R30, R31, R0, 0x1c1f ;  /* 0x001c1f001f1e7589 */ /* 0x000ee200000e0000 */
[----:B------:R-:W-:-:S02]  /*1dde0*/  SEL R73, R75, R58, P0 ;  /* 0x0000003a4b497207 */ /* 0x000fc40000000000 */
[----:B------:R-:W-:Y:S01]  /*1ddf0*/  SEL R51, R20, R51, P0 ;  /* 0x0000003314337207 */ /* 0x000fe20000000000 */
[----:B------:R-:W4:Y:S01]  /*1de00*/  SHFL.IDX PT, R45, R45, R2, 0x1c1f ;  /* 0x001c1f022d2d7589 */ /* 0x000f2200000e0000 */
[----:B------:R-:W-:Y:S02]  /*1de10*/  SEL R55, R38, R55, P0 ;  /* 0x0000003726377207 */ /* 0x000fe40000000000 */
[----:B------:R-:W-:Y:S01]  /*1de20*/  SEL R59, R34, R59, P0 ;  /* 0x0000003b223b7207 */ /* 0x000fe20000000000 */
[----:B------:R-:W5:Y:S01]  /*1de30*/  SHFL.IDX PT, R20, R25, R2, 0x1c1f ;  /* 0x001c1f0219147589 */ /* 0x000f6200000e0000 */
[----:B------:R-:W-:Y:S02]  /*1de40*/  SEL R75, R58, R75, P0 ;  /* 0x0000004b3a4b7207 */ /* 0x000fe40000000000 */
[----:B------:R-:W-:Y:S01]  /*1de50*/  SEL R77, R79, R62, P0 ;  /* 0x0000003e4f4d7207 */ /* 0x000fe20000000000 */
[----:B------:R-:W0:Y:S01]  /*1de60*/  SHFL.IDX PT, R34, R35, R0, 0x1c1f ;  /* 0x001c1f0023227589 */ /* 0x000e2200000e0000 */
[----:B------:R-:W-:-:S02]  /*1de70*/  SEL R79, R62, R79, P0 ;  /* 0x0000004f3e4f7207 */ /* 0x000fc40000000000 */
[----:B-1----:R-:W-:Y:S01]  /*1de80*/  SEL R24, R26, R29, P0 ;  /* 0x0000001d1a187207 */ /* 0x002fe20000000000 */
[----:B------:R-:W1:Y:S01]  /*1de90*/  SHFL.IDX PT, R38, R39, R0, 0x1c1f ;  /* 0x001c1f0027267589 */ /* 0x000e6200000e0000 */
[----:B--2---:R-:W-:Y:S02]  /*1dea0*/  SEL R8, R10, R7, P0 ;  /* 0x000000070a087207 */ /* 0x004fe40000000000 */
[----:B------:R-:W-:Y:S01]  /*1deb0*/  SEL R26, R29, R26, P0 ;  /* 0x0000001a1d1a7207 */ /* 0x000fe20000000000 */
[----:B------:R-:W-:Y:S01]  /*1dec0*/  SHFL.IDX PT, R27, R61, R0, 0x1c1f ;  /* 0x001c1f003d1b7589 */ /* 0x000fe200000e0000 */
[----:B------:R-:W-:Y:S02]  /*1ded0*/  SEL R4, R6, R3, P0 ;  /* 0x0000000306047207 */ /* 0x000fe40000000000 */
[----:B------:R-:W-:Y:S01]  /*1dee0*/  SEL R10, R7, R10, P0 ;  /* 0x0000000a070a7207 */ /* 0x000fe20000000000 */
[----:B------:R-:W-:Y:S01]  /*1def0*/  SHFL.IDX PT, R31, R65, R0, 0x1c1f ;  /* 0x001c1f00411f7589 */ /* 0x000fe200000e0000 */
[----:B---3--:R-:W-:-:S02]  /*1df00*/  SEL R28, R30, R33, P0 ;  /* 0x000000211e1c7207 */ /* 0x008fc40000000000 */
[----:B------:R-:W-:Y:S01]  /*1df10*/  SEL R30, R33, R30, P0 ;  /* 0x0000001e211e7207 */ /* 0x000fe20000000000 */
[----:B------:R-:W-:Y:S01]  /*1df20*/  SHFL.IDX PT, R35, R69, R0, 0x1c1f ;  /* 0x001c1f0045237589 */ /* 0x000fe200000e0000 */
[----:B----4-:R-:W-:Y:S02]  /*1df30*/  SEL R40, R42, R45, P0 ;  /* 0x0000002d2a287207 */ /* 0x010fe40000000000 */
[----:B------:R-:W-:Y:S01]  /*1df40*/  SEL R6, R3, R6, P0 ;  /* 0x0000000603067207 */ /* 0x000fe20000000000 */
[----:B------:R-:W2:Y:S01]  /*1df50*/  SHFL.IDX PT, R52, R63, R2, 0x1c1f ;  /* 0x001c1f023f347589 */ /* 0x000ea200000e0000 */
[----:B-----5:R-:W-:Y:S02]  /*1df60*/  SEL R12, R9, R20, P0 ;  /* 0x00000014090c7207 */ /* 0x020fe40000000000 */
[----:B------:R-:W-:Y:S01]  /*1df70*/  SEL R14, R20, R9, P0 ;  /* 0x00000009140e7207 */ /* 0x000fe20000000000 */
[----:B------:R-:W3:Y:S01]  /*1df80*/  SHFL.IDX PT, R58, R67, R2, 0x1c1f ;  /* 0x001c1f02433a7589 */ /* 0x000ee200000e0000 */
[----:B0-----:R-:W-:-:S02]  /*1df90*/  SEL R32, R34, R37, P0 ;  /* 0x0000002522207207 */ /* 0x001fc40000000000 */
[----:B------:R-:W-:Y:S01]  /*1dfa0*/  SEL R34, R37, R34, P0 ;  /* 0x0000002225227207 */ /* 0x000fe20000000000 */
[----:B------:R-:W0:Y:S01]  /*1dfb0*/  SHFL.IDX PT, R60, R71, R2, 0x1c1f ;  /* 0x001c1f02473c7589 */ /* 0x000e2200000e0000 */
[----:B-1----:R-:W-:Y:S02]  /*1dfc0*/  SEL R36, R38, R41, P0 ;  /* 0x0000002926247207 */ /* 0x002fe40000000000 */
[----:B------:R-:W-:Y:S01]  /*1dfd0*/  SEL R38, R41, R38, P0 ;  /* 0x0000002629267207 */ /* 0x000fe20000000000 */
[----:B------:R-:W-:Y:S01]  /*1dfe0*/  SHFL.IDX PT, R49, R49, R0, 0x1c1f ;  /* 0x001c1f0031317589 */ /* 0x000fe200000e0000 */
[----:B------:R-:W-:-:S03]  /*1dff0*/  SEL R42, R45, R42, P0 ;  /* 0x0000002a2d2a7207 */ /* 0x000fc60000000000 */
[----:B------:R-:W-:Y:S04]  /*1e000*/  SHFL.IDX PT, R53, R53, R0, 0x1c1f ;  /* 0x001c1f0035357589 */ /* 0x000fe800000e0000 */
[----:B------:R-:W-:Y:S04]  /*1e010*/  SHFL.IDX PT, R57, R57, R0, 0x1c1f ;  /* 0x001c1f0039397589 */ /* 0x000fe800000e0000 */
[----:B------:R-:W-:Y:S01]  /*1e020*/  SHFL.IDX PT, R73, R73, R0, 0x1c1f ;  /* 0x001c1f0049497589 */ /* 0x000fe200000e0000 */
[----:B--2---:R-:W-:Y:S02]  /*1e030*/  SEL R25, R27, R52, P0 ;  /* 0x000000341b197207 */ /* 0x004fe40000000000 */
[----:B------:R-:W-:Y:S01]  /*1e040*/  SEL R27, R52, R27, P0 ;  /* 0x0000001b341b7207 */ /* 0x000fe20000000000 */
[----:B------:R-:W1:Y:S01]  /*1e050*/  SHFL.IDX PT, R44, R51, R2, 0x1c1f ;  /* 0x001c1f02332c7589 */ /* 0x000e6200000e0000 */
[----:B---3--:R-:W-:-:S02]  /*1e060*/  SEL R29, R31, R58, P0 ;  /* 0x0000003a1f1d7207 */ /* 0x008fc40000000000 */
[----:B------:R-:W-:Y:S01]  /*1e070*/  SEL R31, R58, R31, P0 ;  /* 0x0000001f3a1f7207 */ /* 0x000fe20000000000 */
[----:B------:R-:W2:Y:S01]  /*1e080*/  SHFL.IDX PT, R48, R55, R2, 0x1c1f ;  /* 0x001c1f0237307589 */ /* 0x000ea200000e0000 */
[----:B0-----:R-:W-:Y:S02]  /*1e090*/  SEL R33, R35, R60, P0 ;  /* 0x0000003c23217207 */ /* 0x001fe40000000000 */
[----:B------:R-:W-:Y:S01]  /*1e0a0*/  SEL R35, R60, R35, P0 ;  /* 0x000000233c237207 */ /* 0x000fe20000000000 */
[----:B------:R-:W0:Y:S04]  /*1e0b0*/  SHFL.IDX PT, R50, R59, R2, 0x1c1f ;  /* 0x001c1f023b327589 */ /* 0x000e2800000e0000 */
[----:B------:R-:W3:Y:S04]  /*1e0c0*/  SHFL.IDX PT, R62, R75, R2, 0x1c1f ;  /* 0x001c1f024b3e7589 */ /* 0x000ee800000e0000 */
[----:B------:R-:W4:Y:S04]  /*1e0d0*/  SHFL.IDX PT, R77, R77, R0, 0x1c1f ;  /* 0x001c1f004d4d7589 */ /* 0x000f2800000e0000 */
[----:B------:R5:W4:Y:S01]  /*1e0e0*/  SHFL.IDX PT, R64, R79, R2, 0x1c1f ;  /* 0x001c1f024f407589 */ /* 0x000b2200000e0000 */
[----:B-1----:R-:W-:-:S02]  /*1e0f0*/  SEL R5, R49, R44, P0 ;  /* 0x0000002c31057207 */ /* 0x002fc40000000000 */
[----:B------:R-:W-:Y:S02]  /*1e100*/  SEL R7, R44, R49, P0 ;  /* 0x000000312c077207 */ /* 0x000fe40000000000 */
[----:B--2---:R-:W-:Y:S02]  /*1e110*/  SEL R9, R53, R48, P0 ;  /* 0x0000003035097207 */ /* 0x004fe40000000000 */
[----:B------:R-:W-:Y:S01]  /*1e120*/  SEL R11, R48, R53, P0 ;  /* 0x00000035300b7207 */ /* 0x000fe20000000000 */
[----:B-----5:R-:W-:Y:S01]  /*1e130*/  IMAD.MOV.U32 R2, RZ, RZ, RZ ;  /* 0x000000ffff027224 */ /* 0x020fe200078e00ff */
[----:B0-----:R-:W-:Y:S02]  /*1e140*/  SEL R13, R57, R50, P0 ;  /* 0x00000032390d7207 */ /* 0x001fe40000000000 */
[----:B------:R-:W-:Y:S02]  /*1e150*/  SEL R15, R50, R57, P0 ;  /* 0x00000039320f7207 */ /* 0x000fe40000000000 */
[----:B---3--:R-:W-:-:S02]  /*1e160*/  SEL R37, R73, R62, P0 ;  /* 0x0000003e49257207 */ /* 0x008fc40000000000 */
[----:B------:R-:W-:-:S07]  /*1e170*/  SEL R39, R62, R73, P0 ;  /* 0x000000493e277207 */ /* 0x000fce0000000000 */
.L_x_2011:
[----:B------:R-:W-:Y:S05]  /*1e180*/  WARPSYNC.ALL ;  /* 0x0000000000007948 */ /* 0x000fea0003800000 */
[----:B------:R-:W-:Y:S01]  /*1e190*/  BAR.SYNC.DEFER_BLOCKING 0x1, 0x100 ;  /* 0x0044000000007b1d */ /* 0x000fe20000010000 */
[----:B----4-:R-:W-:Y:S02]  /*1e1a0*/  SEL R41, R77, R64, P0 ;  /* 0x000000404d297207 */ /* 0x010fe40000000000 */
[----:B------:R-:W-:-:S03]  /*1e1b0*/  SEL R43, R64, R77, P0 ;  /* 0x0000004d402b7207 */ /* 0x000fc60000000000 */
[----:B------:R-:W-:Y:S02]  /*1e1c0*/  ULDC.64 UR4, c[0x0][0xc00] ;  /* 0x0003000000047ab9 */ /* 0x000fe40000000a00 */
[----:B------:R-:W0:Y:S01]  /*1e1d0*/  LDC.64 R44, c[0x0][0xc00] ;  /* 0x00030000ff2c7b82 */ /* 0x000e220000000a00 */
[----:B------:R-:W-:-:S04]  /*1e1e0*/  ISETP.NE.U32.AND P2, PT, RZ, UR4, PT ;  /* 0x00000004ff007c0c */ /* 0x000fc8000bf45070 */
[----:B------:R-:W-:Y:S01]  /*1e1f0*/  ISETP.NE.AND.EX P2, PT, RZ, UR5, PT, P2 ;  /* 0x00000005ff007c0c */ /* 0x000fe2000bf45320 */
[----:B------:R-:W-:Y:S02]  /*1e200*/  ULDC.64 UR4, c[0x0][0xc08] ;  /* 0x0003020000047ab9 */ /* 0x000fe40000000a00 */
[----:B------:R-:W-:Y:S01]  /*1e210*/  ISETP.NE.U32.AND P0, PT, RZ, UR4, PT ;  /* 0x00000004ff007c0c */ /* 0x000fe2000bf05070 */
[----:B------:R-:W1:Y:S03]  /*1e220*/  LDC R51, c[0x0][0xbe8] ;  /* 0x0002fa00ff337b82 */ /* 0x000e660000000800 */
[----:B------:R-:W-:Y:S01]  /*1e230*/  ISETP.NE.AND.EX P0, PT, RZ, UR5, PT, P0 ;  /* 0x00000005ff007c0c */ /* 0x000fe2000bf05300 */
[----:B------:R2:W-:Y:S04]  /*1e240*/  STSM.16.M88.4 [R80], R4 ;  /* 0x0000000450007844 */ /* 0x0005e80000000200 */
[----:B------:R3:W-:Y:S01]  /*1e250*/  STSM.16.M88.4 [R78], R8 ;  /* 0x000000084e007844 */ /* 0x0007e20000000200 */
[----:B0-----:R-:W-:-:S03]  /*1e260*/  IMAD.WIDE R44, R205, 0x4, R44 ;  /* 0x00000004cd2c7825 */ /* 0x001fc600078e022c */
[----:B------:R0:W-:Y:S04]  /*1e270*/  STSM.16.M88.4 [R76], R12 ;  /* 0x0000000c4c007844 */ /* 0x0001e80000000200 */
[----:B------:R0:W-:Y:S01]  /*1e280*/  STSM.16.M88.4 [R74], R24 ;  /* 0x000000184a007844 */ /* 0x0001e20000000200 */
[----:B--2---:R-:W2:Y:S03]  /*1e290*/  @P0 LDC.64 R4, c[0x0][0xc08] ;  /* 0x00030200ff040b82 */ /* 0x004ea60000000a00 */
[----:B------:R0:W-:Y:S04]  /*1e2a0*/  STSM.16.M88.4 [R72], R28 ;  /* 0x0000001c48007844 */ /* 0x0001e80000000200 */
[----:B------:R0:W-:Y:S04]  /*1e2b0*/  STSM.16.M88.4 [R70], R32 ;  /* 0x0000002046007844 */ /* 0x0001e80000000200 */
[----:B------:R0:W-:Y:S04]  /*1e2c0*/  STSM.16.M88.4 [R68], R36 ;  /* 0x0000002444007844 */ /* 0x0001e80000000200 */
[----:B------:R0:W-:Y:S01]  /*1e2d0*/  STSM.16.M88.4 [R66], R40 ;  /* 0x0000002842007844 */ /* 0x0001e20000000200 */
[----:B------:R-:W-:Y:S06]  /*1e2e0*/  BAR.SYNC.DEFER_BLOCKING 0x1, 0x100 ;  /* 0x0044000000007b1d */ /* 0x000fec0000010000 */
[----:B------:R-:W-:Y:S01]  /*1e2f0*/  ULDC UR4, c[0x0][0xa88] ;  /* 0x0002a20000047ab9 */ /* 0x000fe20000000800 */
[----:B--2---:R-:W-:-:S04]  /*1e300*/  @P0 IMAD.WIDE R4, R205, 0x4, R4 ;  /* 0x00000004cd040825 */ /* 0x004fc800078e0204 */
[----:B------:R-:W-:Y:S01]  /*1e310*/  IMAD.U32 R0, RZ, RZ, UR4 ;  /* 0x00000004ff007e24 */ /* 0x000fe2000f8e00ff */
[----:B------:R0:W5:Y:S01]  /*1e320*/  @P2 LDG.E R2, desc[UR38][R44.64] ;  /* 0x000000262c022981 */ /* 0x000162000c1e1900 */
[----:B-1----:R-:W-:Y:S01]  /*1e330*/  ISETP.NE.AND P1, PT, R51, 0x1, PT ;  /* 0x000000013300780c */ /* 0x002fe20003f25270 */
[----:B---3--:R-:W-:-:S03]  /*1e340*/  IMAD.IADD R8, R194, 0x1, R178 ;  /* 0x00000001c2087824 */ /* 0x008fc600078e02b2 */
[----:B------:R0:W5:Y:S09]  /*1e350*/  @P0 LDG.E R0, desc[UR38][R4.64] ;  /* 0x0000002604000981 */ /* 0x000172000c1e1900 */
[----:B------:R-:W1:Y:S08]  /*1e360*/  @P1 LDC R3, c[0x0][0xbec] ;  /* 0x0002fb00ff031b82 */ /* 0x000e700000000800 */
[----:B------:R-:W2:Y:S01]  /*1e370*/  @P1 LDC R11, c[0x0][0xbf0] ;  /* 0x0002fc00ff0b1b82 */ /* 0x000ea20000000800 */
[----:B0-----:R-:W-:Y:S05]  /*1e380*/  @P0 BRA `(.L_x_1770) ;  /* 0x0000000000100947 */ /* 0x001fea0003800000 */
[----:B------:R-:W-:Y:S05]  /*1e390*/  @!P2 BRA `(.L_x_1770) ;  /* 0x00000000000ca947 */ /* 0x000fea0003800000 */
[----:B------:R-:W3:Y:S04]  /*1e3a0*/  LDG.E R5, desc[UR38][R44.64] ;  /* 0x000000262c057981 */ /* 0x000ee8000c1e1900 */
[----:B-----5:R-:W3:Y:S02]  /*1e3b0*/  LDG.E R0, desc[UR38][R44.64+0x4] ;  /* 0x000004262c007981 */ /* 0x020ee4000c1e1900 */
[----:B---3--:R-:W-:-:S07]  /*1e3c0*/  IMAD.IADD R0, R0, 0x1, -R5 ;  /* 0x0000000100007824 */ /* 0x008fce00078e0a05 */
.L_x_1770:
[----:B------:R-:W-:Y:S01]  /*1e3d0*/  SHF.R.S32.HI R50, RZ, 0x1f, R204 ;  /* 0x0000001fff327819 */ /* 0x000fe200000114cc */
[----:B-1----:R-:W-:Y:S01]  /*1e3e0*/  @P1 IMAD.HI.U32 R4, R8, R3, RZ ;  /* 0x0000000308041227 */ /* 0x002fe200078e00ff */
[----:B------:R-:W-:Y:S01]  /*1e3f0*/  ULDC.64 UR4, c[0x0][0xb90] ;  /* 0x0002e40000047ab9 */ /* 0x000fe20000000a00 */
[----:B-----5:R-:W-:Y:S01]  /*1e400*/  SHF.R.S32.HI R3, RZ, 0x1f, R2 ;  /* 0x0000001fff037819 */ /* 0x020fe20000011402 */
[----:B------:R-:W0:Y:S01]  /*1e410*/  @P1 LDC R57, c[0x0][0xbec] ;  /* 0x0002fb00ff391b82 */ /* 0x000e220000000800 */
[----:B------:R-:W-:Y:S01]  /*1e420*/  IMAD R9, R50, UR4, RZ ;  /* 0x0000000432097c24 */ /* 0x000fe2000f8e02ff */
[----:B------:R-:W-:Y:S01]  /*1e430*/  SHF.R.S32.HI R20, RZ, 0x1f, R205 ;  /* 0x0000001fff147819 */ /* 0x000fe200000114cd */
[----:B------:R-:W-:Y:S01]  /*1e440*/  IMAD.MOV.U32 R7, RZ, RZ, R8 ;  /* 0x000000ffff077224 */ /* 0x000fe200078e0008 */
[----:B--2---:R-:W-:Y:S01]  /*1e450*/  @P1 SHF.R.U32.HI R7, RZ, R11, R4 ;  /* 0x0000000bff071219 */ /* 0x004fe20000011604 */
[----:B------:R-:W-:Y:S01]  /*1e460*/  IMAD.WIDE.U32 R4, R204, UR4, R2 ;  /* 0x00000004cc047c25 */ /* 0x000fe2000f8e0002 */
[----:B------:R-:W-:-:S02]  /*1e470*/  SEL R20, R20, RZ, !P2 ;  /* 0x000000ff14147207 */ /* 0x000fc40005000000 */
[----:B------:R-:W-:Y:S01]  /*1e480*/  SEL R53, R205, RZ, !P2 ;  /* 0x000000ffcd357207 */ /* 0x000fe20005000000 */
[----:B------:R-:W-:Y:S01]  /*1e490*/  IMAD R9, R204, UR5, R9 ;  /* 0x00000005cc097c24 */ /* 0x000fe2000f8e0209 */
[----:B------:R-:W-:Y:S01]  /*1e4a0*/  ULDC.64 UR4, c[0x0][0xb98] ;  /* 0x0002e60000047ab9 */ /* 0x000fe20000000a00 */
[----:B------:R-:W-:Y:S02]  /*1e4b0*/  IMAD.MOV R6, RZ, RZ, -R7 ;  /* 0x000000ffff067224 */ /* 0x000fe400078e0a07 */
[----:B------:R-:W-:Y:S02]  /*1e4c0*/  IMAD.IADD R5, R5, 0x1, R9 ;  /* 0x0000000105057824 */ /* 0x000fe400078e0209 */
[----:B------:R-:W-:Y:S02]  /*1e4d0*/  IMAD R9, R51, R6, R8 ;  /* 0x0000000633097224 */ /* 0x000fe400078e0208 */
[----:B------:R-:W-:Y:S02]  /*1e4e0*/  IMAD R11, R207, 0x40, R197 ;  /* 0x00000040cf0b7824 */ /* 0x000fe400078e02c5 */
[----:B------:R-:W-:-:S02]  /*1e4f0*/  IMAD R6, R20, UR4, RZ ;  /* 0x0000000414067c24 */ /* 0x000fc4000f8e02ff */
        /* <DEDUP_REMOVED lines=8> */
[----:B------:R-:W-:Y:S01]  /*1e580*/  IMAD.IADD R10, R219, 0x1, R178 ;  /* 0x00000001db0a7824 */ /* 0x000fe200078e02b2 */
[----:B------:R-:W-:Y:S01]  /*1e590*/  IADD3.X R5, R11, R5, R8, P2, !PT ;  /* 0x000000050b057210 */ /* 0x000fe200017fe408 */
[----:B------:R-:W-:Y:S01]  /*1e5a0*/  IMAD R6, R6, UR4, RZ ;  /* 0x0000000406067c24 */ /* 0x000fe2000f8e02ff */
[----:B------:R-:W-:Y:S01]  /*1e5b0*/  IADD3 R13, P4, R46, 0x2000, RZ ;  /* 0x000020002e0d7810 */ /* 0x000fe20007f9e0ff */
[----:B------:R-:W-:Y:S01]  /*1e5c0*/  IMAD R55, R0, R51, RZ ;  /* 0x0000003300377224 */ /* 0x000fe200078e02ff */
[----:B------:R-:W-:Y:S01]  /*1e5d0*/  IADD3 R29, P3, R46, 0x4000, RZ ;  /* 0x000040002e1d7810 */ /* 0x000fe20007f7e0ff */
[----:B------:R-:W-:Y:S01]  /*1e5e0*/  IMAD R11, R9, UR5, R6 ;  /* 0x00000005090b7c24 */ /* 0x000fe2000f8e0206 */
[----:B------:R-:W-:Y:S01]  /*1e5f0*/  LOP3.LUT R12, R13, 0x380, RZ, 0xc0, !PT ;  /* 0x000003800d0c7812 */ /* 0x000fe200078ec0ff */
[----:B------:R-:W-:Y:S01]  /*1e600*/  IMAD.WIDE.U32 R4, R9, UR4, R4 ;  /* 0x0000000409047c25 */ /* 0x000fe2000f8e0004 */
[----:B------:R-:W-:Y:S01]  /*1e610*/  ULDC.64 UR4, c[0x0][0xb50] ;  /* 0x0002d40000047ab9 */ /* 0x000fe20000000a00 */
[----:B------:R-:W-:-:S02]  /*1e620*/  LOP3.LUT R28, R29, 0x380, RZ, 0xc0, !PT ;  /* 0x000003801d1c7812 */ /* 0x000fc400078ec0ff */
[----:B------:R-:W-:Y:S01]  /*1e630*/  IMAD.IADD R5, R5, 0x1, R11 ;  /* 0x0000000105057824 */ /* 0x000fe200078e020b */
[----:B------:R-:W-:Y:S01]  /*1e640*/  LEA R6, P2, R4, UR4, 0x2 ;  /* 0x0000000404067c11 */ /* 0x000fe2000f8410ff */
[----:B------:R-:W-:Y:S01]  /*1e650*/  IMAD.X R9, RZ, RZ, R47, P0 ;  /* 0x000000ffff097224 */ /* 0x000fe200000e062f */
[----:B------:R-:W-:Y:S01]  /*1e660*/  LOP3.LUT P0, RZ, R209, 0x3, RZ, 0xc0, !PT ;  /* 0x00000003d1ff7812 */ /* 0x000fe2000780c0ff */
[----:B------:R-:W-:Y:S01]  /*1e670*/  VIADD R0, R10, 0x8 ;  /* 0x000000080a007836 */ /* 0x000fe20000000000 */
[----:B------:R-:W-:Y:S01]  /*1e680*/  LEA.HI.X R4, R4, UR5, R5, 0x2, P2 ;  /* 0x0000000504047c11 */ /* 0x000fe200090f1405 */
[----:B------:R-:W-:Y:S01]  /*1e690*/  SHFL.IDX PT, R44, R6, RZ, 0x1c1f ;  /* 0x001c1fff062c7589 */ /* 0x000fe200000e0000 */
[----:B------:R-:W-:Y:S01]  /*1e6a0*/  IADD3 R25, P2, R46, 0x3000, RZ ;  /* 0x000030002e197810 */ /* 0x000fe20007f5e0ff */
[----:B------:R-:W-:Y:S01]  /*1e6b0*/  ULDC.64 UR4, c[0x0][0xaa0] ;  /* 0x0002a80000047ab9 */ /* 0x000fe20000000a00 */
[----:B------:R-:W-:Y:S01]  /*1e6c0*/  LOP3.LUT R8, R7, 0x380, RZ, 0xc0, !PT ;  /* 0x0000038007087812 */ /* 0x000fe200078ec0ff */
[----:B------:R-:W1:Y:S01]  /*1e6d0*/  SHFL.IDX PT, R45, R4, RZ, 0x1c1f ;  /* 0x001c1fff042d7589 */ /* 0x000e6200000e0000 */
[----:B------:R-:W-:-:S02]  /*1e6e0*/  LOP3.LUT R24, R25, 0x380, RZ, 0xc0, !PT ;  /* 0x0000038019187812 */ /* 0x000fc400078ec0ff */
[----:B------:R-:W-:Y:S01]  /*1e6f0*/  SHF.R.U64 R12, R12, 0x3, RZ ;  /* 0x000000030c0c7819 */ /* 0x000fe200000012ff */
[----:B------:R-:W-:Y:S01]  /*1e700*/  SHFL.IDX PT, R48, R6, 0x1, 0x1c1f ;  /* 0x003c1f0006307f89 */ /* 0x000fe200000e0000 */
[----:B------:R-:W-:Y:S02]  /*1e710*/  SHF.R.U64 R24, R24, 0x3, RZ ;  /* 0x0000000318187819 */ /* 0x000fe400000012ff */
[----:B------:R-:W-:Y:S01]  /*1e720*/  SHF.R.U64 R28, R28, 0x3, RZ ;  /* 0x000000031c1c7819 */ /* 0x000fe200000012ff */
[----:B------:R-:W2:Y:S01]  /*1e730*/  SHFL.IDX PT, R49, R4, 0x1, 0x1c1f ;  /* 0x003c1f0004317f89 */ /* 0x000ea200000e0000 */
[----:B------:R-:W-:Y:S01]  /*1e740*/  LOP3.LUT R24, R24, R25, RZ, 0x3c, !PT ;  /* 0x0000001918187212 */ /* 0x000fe200078e3cff */
[----:B------:R-:W-:Y:S01]  /*1e750*/  IMAD.X R25, RZ, RZ, R47, P2 ;  /* 0x000000ffff197224 */ /* 0x000fe200010e062f */
[-C--:B------:R-:W-:Y:S02]  /*1e760*/  ISETP.GE.OR P2, PT, R10, R55.reuse, P0 ;  /* 0x000000370a00720c */ /* 0x080fe40000746670 */
[----:B------:R-:W-:-:S02]  /*1e770*/  ISETP.GE.OR P0, PT, R0, R55, P0 ;  /* 0x000000370000720c */ /* 0x000fc40000706670 */
[----:B------:R-:W-:Y:S01]  /*1e780*/  SHF.R.U64 R8, R8, 0x3, RZ ;  /* 0x0000000308087819 */ /* 0x000fe200000012ff */
[----:B------:R-:W-:Y:S01]  /*1e790*/  IMAD R3, R3, UR4, RZ ;  /* 0x0000000403037c24 */ /* 0x000fe2000f8e02ff */
[----:B------:R-:W-:Y:S01]  /*1e7a0*/  LOP3.LUT R12, R12, R13, RZ, 0x3c, !PT ;  /* 0x0000000d0c0c7212 */ /* 0x000fe200078e3cff */
[--C-:B------:R-:W-:Y:S01]  /*1e7b0*/  IMAD.X R13, RZ, RZ, R47.reuse, P4 ;  /* 0x000000ffff0d7224 */ /* 0x100fe200020e062f */
[----:B------:R-:W-:Y:S01]  /*1e7c0*/  LOP3.LUT R28, R28, R29, RZ, 0x3c, !PT ;  /* 0x0000001d1c1c7212 */ /* 0x000fe200078e3cff */
[----:B------:R-:W-:Y:S01]  /*1e7d0*/  IMAD.X R29, RZ, RZ, R47, P3 ;  /* 0x000000ffff1d7224 */ /* 0x000fe200018e062f */
[----:B------:R-:W-:Y:S02]  /*1e7e0*/  LOP3.LUT R8, R8, R7, RZ, 0x3c, !PT ;  /* 0x0000000708087212 */ /* 0x000fe400078e3cff */
[C---:B------:R-:W-:Y:S01]  /*1e7f0*/  IADD3 R33, P5, R46.reuse, 0x5000, RZ ;  /* 0x000050002e217810 */ /* 0x040fe20007fbe0ff */
[----:B-1----:R1:W-:Y:S01]  /*1e800*/  @!P2 ST.E desc[UR38][R44.64], R54 ;  /* 0x000000362c00a985 */ /* 0x0023e2000c101926 */
[----:B------:R-:W-:-:S02]  /*1e810*/  IADD3 R37, P4, R46, 0x6000, RZ ;  /* 0x000060002e257810 */ /* 0x000fc40007f9e0ff */
[C---:B------:R-:W-:Y:S02]  /*1e820*/  LOP3.LUT R7, R46.reuse, 0x380, RZ, 0xc0, !PT ;  /* 0x000003802e077812 */ /* 0x040fe400078ec0ff */
[----:B------:R-:W-:Y:S02]  /*1e830*/  IADD3 R5, P3, R46, 0x7000, RZ ;  /* 0x000070002e057810 */ /* 0x000fe40007f7e0ff */
[----:B------:R-:W-:Y:S01]  /*1e840*/  LOP3.LUT R32, R33, 0x380, RZ, 0xc0, !PT ;  /* 0x0000038021207812 */ /* 0x000fe200078ec0ff */
[----:B--2---:R2:W-:Y:S01]  /*1e850*/  @!P0 ST.E desc[UR38][R48.64], R56 ;  /* 0x0000003830008985 */ /* 0x0045e2000c101926 */
[----:B------:R-:W-:Y:S01]  /*1e860*/  LOP3.LUT R36, R37, 0x380, RZ, 0xc0, !PT ;  /* 0x0000038025247812 */ /* 0x000fe200078ec0ff */
[----:B------:R-:W-:Y:S01]  /*1e870*/  IMAD.X R41, RZ, RZ, R47, P3 ;  /* 0x000000ffff297224 */ /* 0x000fe200018e062f */
[----:B------:R-:W-:Y:S01]  /*1e880*/  SHF.R.U64 R7, R7, 0x3, RZ ;  /* 0x0000000307077819 */ /* 0x000fe200000012ff */
[C---:B-1----:R-:W-:Y:S01]  /*1e890*/  IMAD R45, R2.reuse, UR5, R3 ;  /* 0x00000005022d7c24 */ /* 0x042fe2000f8e0203 */
[----:B------:R-:W-:Y:S01]  /*1e8a0*/  LOP3.LUT R0, R5, 0x380, RZ, 0xc0, !PT ;  /* 0x0000038005007812 */ /* 0x000fe200078ec0ff */
[----:B------:R-:W-:Y:S01]  /*1e8b0*/  IMAD.WIDE.U32 R2, R2, UR4, RZ ;  /* 0x0000000402027c25 */ /* 0x000fe2000f8e00ff */
[----:B------:R-:W-:Y:S01]  /*1e8c0*/  SHF.R.U64 R32, R32, 0x3, RZ ;  /* 0x0000000320207819 */ /* 0x000fe200000012ff */
[----:B------:R-:W-:Y:S01]  /*1e8d0*/  ULDC.64 UR4, c[0x0][0xae8] ;  /* 0x0002ba0000047ab9 */ /* 0x000fe20000000a00 */
[----:B------:R-:W-:Y:S01]  /*1e8e0*/  SHF.R.U64 R36, R36, 0x3, RZ ;  /* 0x0000000324247819 */ /* 0x000fe200000012ff */
[----:B--2---:R-:W1:Y:S01]  /*1e8f0*/  @P1 LDC R49, c[0x0][0xbf0] ;  /* 0x0002fc00ff311b82 */ /* 0x004e620000000800 */
[----:B------:R-:W-:Y:S01]  /*1e900*/  LOP3.LUT R46, R7, R46, RZ, 0x3c, !PT ;  /* 0x0000002e072e7212 */ /* 0x000fe200078e3cff */
[----:B------:R-:W-:Y:S01]  /*1e910*/  IMAD.IADD R3, R3, 0x1, R45 ;  /* 0x0000000103037824 */ /* 0x000fe200078e022d */
[----:B------:R-:W-:Y:S01]  /*1e920*/  SHF.R.U64 R0, R0, 0x3, RZ ;  /* 0x0000000300007819 */ /* 0x000fe200000012ff */
[----:B------:R-:W-:Y:S01]  /*1e930*/  IMAD R45, R203, 0x20, R207 ;  /* 0x00000020cb2d7824 */ /* 0x000fe200078e02cf */
[----:B------:R-:W-:Y:S01]  /*1e940*/  LOP3.LUT R32, R32, R33, RZ, 0x3c, !PT ;  /* 0x0000002120207212 */ /* 0x000fe200078e3cff */
[--C-:B------:R-:W-:Y:S01]  /*1e950*/  IMAD.X R33, RZ, RZ, R47.reuse, P5 ;  /* 0x000000ffff217224 */ /* 0x100fe200028e062f */
[----:B------:R-:W-:Y:S01]  /*1e960*/  LOP3.LUT R36, R36, R37, RZ, 0x3c, !PT ;  /* 0x0000002524247212 */ /* 0x000fe200078e3cff */
[----:B------:R-:W-:Y:S01]  /*1e970*/  IMAD.X R37, RZ, RZ, R47, P4 ;  /* 0x000000ffff257224 */ /* 0x000fe200020e062f */
[----:B------:R-:W-:Y:S01]  /*1e980*/  LOP3.LUT R40, R0, R5, RZ, 0x3c, !PT ;  /* 0x0000000500287212 */ /* 0x000fe200078e3cff */
[----:B------:R-:W-:Y:S01]  /*1e990*/  IMAD.IADD R44, R178, 0x1, R45 ;  /* 0x00000001b22c7824 */ /* 0x000fe200078e022d */
[----:B------:R2:W5:Y:S01]  /*1e9a0*/  LD.E.128 R4, desc[UR38][R46.64] ;  /* 0x000000262e047980 */ /* 0x000562000c101d00 */
[----:B------:R-:W-:-:S03]  /*1e9b0*/  IMAD.WIDE.U32 R2, R204, UR4, R2 ;  /* 0x00000004cc027c25 */ /* 0x000fc6000f8e0002 */
[----:B------:R-:W5:Y:S01]  /*1e9c0*/  LD.E.128 R8, desc[UR38][R8.64] ;  /* 0x0000002608087980 */ /* 0x000f62000c101d00 */
[----:B0-----:R-:W-:-:S03]  /*1e9d0*/  @P1 IMAD.HI.U32 R0, R44, R57, RZ ;  /* 0x000000392c001227 */ /* 0x001fc600078e00ff */
[----:B------:R-:W5:Y:S01]  /*1e9e0*/  LD.E.128 R12, desc[UR38][R12.64] ;  /* 0x000000260c0c7980 */ /* 0x000f62000c101d00 */
[----:B--2---:R-:W-:-:S03]  /*1e9f0*/  IMAD R47, R50, UR4, RZ ;  /* 0x00000004322f7c24 */ /* 0x004fc6000f8e02ff */
[----:B------:R-:W5:Y:S01]  /*1ea00*/  LD.E.128 R24, desc[UR38][R24.64] ;  /* 0x0000002618187980 */ /* 0x000f62000c101d00 */
[----:B------:R-:W-:Y:S01]  /*1ea10*/  IMAD R47, R204, UR5, R47 ;  /* 0x00000005cc2f7c24 */ /* 0x000fe2000f8e022f */
[----:B------:R-:W-:Y:S01]  /*1ea20*/  ULDC.64 UR4, c[0x0][0xaf0] ;  /* 0x0002bc0000047ab9 */ /* 0x000fe20000000a00 */
[----:B------:R-:W-:Y:S01]  /*1ea30*/  IMAD.MOV.U32 R45, RZ, RZ, R44 ;  /* 0x000000ffff2d7224 */ /* 0x000fe200078e002c */
[----:B-1----:R-:W-:Y:S01]  /*1ea40*/  @P1 SHF.R.U32.HI R45, RZ, R49, R0 ;  /* 0x00000031ff2d1219 */ /* 0x002fe20000011600 */
[----:B------:R-:W-:Y:S01]  /*1ea50*/  IMAD.IADD R3, R3, 0x1, R47 ;  /* 0x0000000103037824 */ /* 0x000fe200078e022f */
[----:B------:R-:W5:Y:S01]  /*1ea60*/  LD.E.128 R28, desc[UR38][R28.64] ;  /* 0x000000261c1c7980 */ /* 0x000f62000c101d00 */
[----:B------:R-:W-:Y:S01]  /*1ea70*/  IMAD R20, R20, UR4, RZ ;  /* 0x0000000414147c24 */ /* 0x000fe2000f8e02ff */
[----:B------:R-:W-:Y:S01]  /*1ea80*/  SHF.R.S32.HI R0, RZ, 0x1f, R45 ;  /* 0x0000001fff007819 */ /* 0x000fe2000001142d */
[C---:B------:R-:W-:Y:S01]  /*1ea90*/  IMAD.WIDE.U32 R2, R53.reuse, UR4, R2 ;  /* 0x0000000435027c25 */ /* 0x040fe2000f8e0002 */
[----:B------:R-:W5:Y:S03]  /*1eaa0*/  LD.E.128 R32, desc[UR38][R32.64] ;  /* 0x0000002620207980 */ /* 0x000f66000c101d00 */
[----:B------:R-:W-:Y:S01]  /*1eab0*/  IMAD R47, R53, UR5, R20 ;  /* 0x00000005352f7c24 */ /* 0x000fe2000f8e0214 */
[----:B------:R-:W-:Y:S01]  /*1eac0*/  ULDC.64 UR4, c[0x0][0xae0] ;  /* 0x0002b80000047ab9 */ /* 0x000fe20000000a00 */
[----:B------:R-:W-:Y:S01]  /*1ead0*/  IMAD.MOV R20, RZ, RZ, -R45 ;  /* 0x000000ffff147224 */ /* 0x000fe200078e0a2d */
[----:B------:R-:W5:Y:S01]  /*1eae0*/  LD.E.128 R36, desc[UR38][R36.64] ;  /* 0x0000002624247980 */ /* 0x000f62000c101d00 */
[----:B------:R-:W-:-:S02]  /*1eaf0*/  IMAD.IADD R3, R3, 0x1, R47 ;  /* 0x0000000103037824 */ /* 0x000fc400078e022f */
[----:B------:R-:W-:Y:S01]  /*1eb00*/  IMAD R0, R0, UR4, RZ ;  /* 0x0000000400007c24 */ /* 0x000fe2000f8e02ff */
[----:B------:R-:W5:Y:S01]  /*1eb10*/  LD.E.128 R40, desc[UR38][R40.64] ;  /* 0x0000002628287980 */ /* 0x000f62000c101d00 */
[----:B------:R-:W-:Y:S01]  /*1eb20*/  IMAD R47, R51, R20, R44 ;  /* 0x00000014332f7224 */ /* 0x000fe200078e022c */
[----:B------:R-:W-:Y:S01]  /*1eb30*/  BSSY B1, `(.L_x_1771) ;  /* 0x0000028000017945 */ /* 0x000fe20003800000 */
[C---:B------:R-:W-:Y:S01]  /*1eb40*/  IMAD R49, R45.reuse, UR5, R0 ;  /* 0x000000052d317c24 */ /* 0x040fe2000f8e0200 */
[----:B------:R-:W-:Y:S01]  /*1eb50*/  @!PT LDS RZ, [RZ] ;  /* 0x00000000fffff984 */ /* 0x000fe20000000800 */
[----:B------:R-:W-:Y:S01]  /*1eb60*/  @!PT LDS RZ, [RZ] ;  /* 0x00000000fffff984 */ /* 0x000fe20000000800 */
[----:B------:R-:W-:Y:S01]  /*1eb70*/  @!PT LDS RZ, [RZ] ;  /* 0x00000000fffff984 */ /* 0x000fe20000000800 */
[----:B------:R-:W-:Y:S01]  /*1eb80*/  @!PT LDS RZ, [RZ] ;  /* 0x00000000fffff984 */ /* 0x000fe20000000800 */
[----:B------:R0:W-:Y:S06]  /*1eb90*/  MEMBAR.ALL.CTA ;  /* 0x0000000000007992 */ /* 0x0001ec0000008000 */
[----:B0-----:R-:W0:Y:S01]  /*1eba0*/  FENCE.VIEW.ASYNC.S ;  /* 0x00000000000073c6 */ /* 0x001e220000000000 */
[----:B------:R-:W-:Y:S01]  /*1ebb0*/  IMAD.WIDE.U32 R2, R45, UR4, R2 ;  /* 0x000000042d027c25 */ /* 0x000fe2000f8e0002 */
[----:B------:R-:W-:Y:S01]  /*1ebc0*/  SHF.R.S32.HI R0, RZ, 0x1f, R47 ;  /* 0x0000001fff007819 */ /* 0x000fe2000001142f */
[----:B------:R-:W-:-:S02]  /*1ebd0*/  ULDC.64 UR4, c[0x0][0xad8] ;  /* 0x0002b60000047ab9 */ /* 0x000fc40000000a00 */
[----:B------:R-:W-:Y:S02]  /*1ebe0*/  IMAD.IADD R178, R207, 0x1, R178 ;  /* 0x00000001cfb27824 */ /* 0x000fe400078e02b2 */
[----:B------:R-:W-:Y:S02]  /*1ebf0*/  IMAD.IADD R3, R3, 0x1, R49 ;  /* 0x0000000103037824 */ /* 0x000fe400078e0231 */
[----:B------:R-:W-:Y:S01]  /*1ec00*/  IMAD R20, R0, UR4, RZ ;  /* 0x0000000400147c24 */ /* 0x000fe2000f8e02ff */
[CC--:B------:R-:W-:Y:S01]  /*1ec10*/  ISETP.GE.AND P2, PT, R178.reuse, R55.reuse, PT ;  /* 0x00000037b200720c */ /* 0x0c0fe20003f46270 */
[----:B------:R-:W-:Y:S02]  /*1ec20*/  VIADD R0, R178, 0x20 ;  /* 0x00000020b2007836 */ /* 0x000fe40000000000 */
[C---:B------:R-:W-:Y:S02]  /*1ec30*/  IMAD R45, R47.reuse, UR5, R20 ;  /* 0x000000052f2d7c24 */ /* 0x040fe4000f8e0214 */
[----:B------:R-:W-:Y:S01]  /*1ec40*/  IMAD.WIDE.U32 R2, R47, UR4, R2 ;  /* 0x000000042f027c25 */ /* 0x000fe2000f8e0002 */
[----:B------:R-:W-:Y:S01]  /*1ec50*/  ISETP.GE.AND P0, PT, R0, R55, PT ;  /* 0x000000370000720c */ /* 0x000fe20003f06270 */
[----:B------:R-:W-:-:S02]  /*1ec60*/  ULDC.64 UR4, c[0x0][0xa80] ;  /* 0x0002a00000047ab9 */ /* 0x000fc40000000a00 */
[----:B------:R-:W-:Y:S01]  /*1ec70*/  VIADD R0, R16, 0x22820 ;  /* 0x0002282010007836 */ /* 0x000fe20000000000 */
[----:B------:R-:W-:Y:S01]  /*1ec80*/  LEA R46, P3, R2, UR4, 0x1 ;  /* 0x00000004022e7c11 */ /* 0x000fe2000f8608ff */
[----:B------:R-:W-:Y:S02]  /*1ec90*/  VIADD R20, R178, 0x40 ;  /* 0x00000040b2147836 */ /* 0x000fe40000000000 */
[----:B------:R-:W-:Y:S01]  /*1eca0*/  IMAD.IADD R3, R3, 0x1, R45 ;  /* 0x0000000103037824 */ /* 0x000fe200078e022d */
[----:B------:R-:W-:Y:S01]  /*1ecb0*/  PRMT R0, RZ, 0x654, R0 ;  /* 0x00000654ff007816 */ /* 0x000fe20000000000 */
[----:B0-----:R0:W1:Y:S01]  /*1ecc0*/  SHFL.IDX PT, R44, R46, RZ, 0x181f ;  /* 0x00181fff2e2c7589 */ /* 0x00106200000e0000 */
[----:B------:R-:W-:Y:S02]  /*1ecd0*/  ISETP.GE.AND P1, PT, R20, R55, PT ;  /* 0x000000371400720c */ /* 0x000fe40003f26270 */
[----:B------:R-:W-:Y:S01]  /*1ece0*/  LEA.HI.X R20, R2, UR5, R3, 0x1, P3 ;  /* 0x0000000502147c11 */ /* 0x000fe200098f0c03 */
[----:B------:R2:W-:Y:S04]  /*1ecf0*/  SYNCS.ARRIVE.TRANS64.RED.A1T0 RZ, [R0+URZ], RZ ;  /* 0x000000ff00ff79a7 */ /* 0x0005e8000810043f */
        /* <DEDUP_REMOVED lines=11> */
.L_x_1772:
[----:B------:R-:W-:Y:S05]  /*1edb0*/  BSYNC B1 ;  /* 0x0000000000017941 */ /* 0x000fea0003800000 */
.L_x_1771:
        /* <DEDUP_REMOVED lines=13> */
.L_x_1774:
[----:B------:R-:W-:Y:S05]  /*1ee90*/  BSYNC B1 ;  /* 0x0000000000017941 */ /* 0x000fea0003800000 */
.L_x_1773:
        /* <DEDUP_REMOVED lines=13> */
.L_x_1776:
[----:B------:R-:W-:Y:S05]  /*1ef70*/  BSYNC B1 ;  /* 0x0000000000017941 */ /* 0x000fea0003800000 */
.L_x_1775:
[----:B0-----:R-:W-:Y:S01]  /*1ef80*/  VIADD R0, R178, 0x60 ;  /* 0x00000060b2007836 */ /* 0x001fe20000000000 */
[----:B--2-4-:R-:W2:Y:S04]  /*1ef90*/  SHFL.IDX PT, R20, R20, 0x3, 0x181f ;  /* 0x00781f0014147f89 */ /* 0x014ea800000e0000 */
[----:B------:R-:W-:Y:S01]  /*1efa0*/  ISETP.GE.AND P0, PT, R0, R55, PT ;  /* 0x000000370000720c */ /* 0x000fe20003f06270 */
[----:B------:R-:W4:-:S12]  /*1efb0*/  SHFL.IDX PT, R46, R46, 0x3, 0x181f ;  /* 0x00781f002e2e7f89 */ /* 0x000f1800000e0000 */
[----:B------:R-:W-:Y:S05]  /*1efc0*/  @P0 BRA `(.L_x_1777) ;  /* 0x0000000800fc0947 */ /* 0x000fea0003800000 */
[----:B------:R-:W-:Y:S02]  /*1efd0*/  ULDC UR4, c[0x0][0xac8] ;  /* 0x0002b20000047ab9 */ /* 0x000fe40000000800 */
[----:B------:R-:W-:-:S13]  /*1efe0*/  ISETP.GE.AND P1, PT, R197, UR4, PT ;  /* 0x00000004c5007c0c */ /* 0x000fda000bf26270 */
[----:B----4-:R-:W-:-:S04]  /*1eff0*/  @!P1 LEA R2, P0, R197, R46, 0x1 ;  /* 0x0000002ec5029211 */ /* 0x010fc800078008ff */
[----:B--2---:R-:W-:Y:S02]  /*1f000*/  @!P1 LEA.HI.X R3, R197, R20, R222, 0x1, P0 ;  /* 0x00000014c5039211 */ /* 0x004fe400000f0cde */
[----:B------:R-:W-:-:S03]  /*1f010*/  ISETP.GE.AND P0, PT, R202, UR4, PT ;  /* 0x00000004ca007c0c */ /* 0x000fc6000bf06270 */
[----:B------:R0:W-:Y:S10]  /*1f020*/  @!P1 ST.E.128 desc[UR38][R2.64], R24 ;  /* 0x0000001802009985 */ /* 0x0001f4000c101d26 */
[----:B------:R-:W-:Y:S05]  /*1f030*/  @P0 BRA `(.L_x_1777) ;  /* 0x0000000800e00947 */ /* 0x000fea0003800000 */
[----:B0-----:R-:W-:-:S04]  /*1f040*/  LEA R2, P0, R202, R46, 0x1 ;  /* 0x0000002eca027211 */ /* 0x001fc800078008ff */
[----:B------:R-:W-:-:S05]  /*1f050*/  LEA.HI.X R3, R202, R20, R221, 0x1, P0 ;  /* 0x00000014ca037211 */ /* 0x000fca00000f0cdd */
[----:B------:R0:W-:Y:S01]  /*1f060*/  ST.E.128 desc[UR38][R2.64], R40 ;  /* 0x0000002802007985 */ /* 0x0001e2000c101d26 */
[----:B------:R-:W-:Y:S05]  /*1f070*/  BRA `(.L_x_1777) ;  /* 0x0000000800d07947 */ /* 0x000fea0003800000 */
.L_x_1768:
[----:B------:R-:W-:Y:S01]  /*1f080*/  ULDC.64 UR4, c[0x0][0xc00] ;  /* 0x0003000000047ab9 */ /* 0x000fe20000000a00 */
[----:B------:R-:W2:Y:S01]  /*1f090*/  LDC.64 R2, c[0x0][0xc00] ;  /* 0x00030000ff027b82 */ /* 0x000ea20000000a00 */
[----:B------:R-:W-:Y:S01]  /*1f0a0*/  ISETP.NE.U32.AND P0, PT, RZ, UR4, PT ;  /* 0x00000004ff007c0c */ /* 0x000fe2000bf05070 */
[----:B------:R-:W-:-:S03]  /*1f0b0*/  IMAD.MOV.U32 R0, RZ, RZ, RZ ;  /* 0x000000ffff007224 */ /* 0x000fc600078e00ff */
[----:B------:R-:W-:Y:S01]  /*1f0c0*/  ISETP.NE.AND.EX P0, PT, RZ, UR5, PT, P0 ;  /* 0x00000005ff007c0c */ /* 0x000fe2000bf05300 */
[----:B------:R-:W-:Y:S02]  /*1f0d0*/  ULDC.64 UR4, c[0x0][0xc08] ;  /* 0x0003020000047ab9 */ /* 0x000fe40000000a00 */
[----:B------:R-:W-:Y:S01]  /*1f0e0*/  ISETP.NE.U32.AND P1, PT, RZ, UR4, PT ;  /* 0x00000004ff007c0c */ /* 0x000fe2000bf25070 */
[----:B------:R-:W3:Y:S03]  /*1f0f0*/  LDC R27, c[0x0][0xbe8] ;  /* 0x0002fa00ff1b7b82 */ /* 0x000ee60000000800 */
[----:B------:R-:W-:Y:S01]  /*1f100*/  ISETP.NE.AND.EX P1, PT, RZ, UR5, PT, P1 ;  /* 0x00000005ff007c0c */ /* 0x000fe2000bf25310 */
[----:B--2---:R-:W-:-:S12]  /*1f110*/  IMAD.WIDE R2, R205, 0x4, R2 ;  /* 0x00000004cd027825 */ /* 0x004fd800078e0202 */
[----:B------:R-:W2:Y:S01]  /*1f120*/  @P1 LDC.64 R4, c[0x0][0xc08] ;  /* 0x00030200ff041b82 */ /* 0x000ea20000000a00 */
[----:B------:R-:W-:Y:S02]  /*1f130*/  ULDC UR4, c[0x0][0xa88] ;  /* 0x0002a20000047ab9 */ /* 0x000fe40000000800 */
[----:B------:R-:W-:Y:S01]  /*1f140*/  IMAD.U32 R6, RZ, RZ, UR4 ;  /* 0x00000004ff067e24 */ /* 0x000fe2000f8e00ff */
[----:B------:R4:W5:Y:S01]  /*1f150*/  @P0 LDG.E R0, desc[UR38][R2.64] ;  /* 0x0000002602000981 */ /* 0x000962000c1e1900 */
[----:B--2---:R-:W-:-:S05]  /*1f160*/  @P1 IMAD.WIDE R4, R205, 0x4, R4 ;  /* 0x00000004cd041825 */ /* 0x004fca00078e0204 */
[----:B------:R4:W5:Y:S01]  /*1f170*/  @P1 LDG.E R6, desc[UR38][R4.64] ;  /* 0x0000002604061981 */ /* 0x000962000c1e1900 */
[----:B---3--:R-:W-:Y:S02]  /*1f180*/  ISETP.NE.AND P2, PT, R27, 0x1, PT ;  /* 0x000000011b00780c */ /* 0x008fe40003f45270 */
[----:B------:R-:W-:Y:S02]  /*1f190*/  ISETP.GE.AND P3, PT, R223, 0x80, PT ;  /* 0x00000080df00780c */ /* 0x000fe40003f66270 */
[----:B------:R-:W-:-:S09]  /*1f1a0*/  SHF.R.S32.HI R7, RZ, 0x1f, R205 ;  /* 0x0000001fff077819 */ /* 0x000fd200000114cd */
[----:B------:R-:W2:Y:S08]  /*1f1b0*/  @P2 LDC R14, c[0x0][0xbec] ;  /* 0x0002fb00ff0e2b82 */ /* 0x000eb00000000800 */
[----:B------:R-:W3:Y:S01]  /*1f1c0*/  @P2 LDC R29, c[0x0][0xbf0] ;  /* 0x0002fc00ff1d2b82 */ /* 0x000ee20000000800 */
[----:B----4-:R-:W-:Y:S05]  /*1f1d0*/  @P1 BRA `(.L_x_1778) ;  /* 0x0000000000101947 */ /* 0x010fea0003800000 */
[----:B------:R-:W-:Y:S05]  /*1f1e0*/  @!P0 BRA `(.L_x_1778) ;  /* 0x00000000000c8947 */ /* 0x000fea0003800000 */
[----:B------:R-:W4:Y:S04]  /*1f1f0*/  LDG.E R5, desc[UR38][R2.64] ;  /* 0x0000002602057981 */ /* 0x000f28000c1e1900 */
[----:B-----5:R-:W4:Y:S02]  /*1f200*/  LDG.E R6, desc[UR38][R2.64+0x4] ;  /* 0x0000042602067981 */ /* 0x020f24000c1e1900 */
[----:B----4-:R-:W-:-:S07]  /*1f210*/  IMAD.IADD R6, R6, 0x1, -R5 ;  /* 0x0000000106067824 */ /* 0x010fce00078e0a05 */
.L_x_1778:
[----:B------:R-:W-:Y:S01]  /*1f220*/  BSSY B1, `(.L_x_1779) ;  /* 0x000002d000017945 */ /* 0x000fe20003800000 */
[----:B------:R-:W-:Y:S02]  /*1f230*/  SHF.R.S32.HI R10, RZ, 0x1f, R204 ;  /* 0x0000001fff0a7819 */ /* 0x000fe400000114cc */
[----:B------:R-:W-:Y:S02]  /*1f240*/  SEL R13, R205, RZ, !P0 ;  /* 0x000000ffcd0d7207 */ /* 0x000fe40004000000 */
[----:B------:R-:W-:Y:S02]  /*1f250*/  SEL R12, R7, RZ, !P0 ;  /* 0x000000ff070c7207 */ /* 0x000fe40004000000 */
[----:B-----5:R-:W-:Y:S01]  /*1f260*/  SHF.R.S32.HI R11, RZ, 0x1f, R0 ;  /* 0x0000001fff0b7819 */ /* 0x020fe20000011400 */
[----:B------:R-:W-:Y:S06]  /*1f270*/  @P3 BRA `(.L_x_1780) ;  /* 0x00000000009c3947 */ /* 0x000fec0003800000 */
[----:B------:R-:W4:Y:S01]  /*1f280*/  S2R R3, SR_TID.X ;  /* 0x0000000000037919 */ /* 0x000f220000002100 */
[----:B------:R-:W5:Y:S02]  /*1f290*/  LDC R9, c[0x0][0xbe8] ;  /* 0x0002fa00ff097b82 */ /* 0x000f640000000800 */
[----:B-----5:R-:W-:Y:S01]  /*1f2a0*/  IMAD R2, R6, R9, RZ ;  /* 0x0000000906027224 */ /* 0x020fe200078e02ff */
[----:B----4-:R-:W-:-:S04]  /*1f2b0*/  IADD3 R8, R178, -0x80, R3 ;  /* 0xffffff80b2087810 */ /* 0x010fc80007ffe003 */
        /* <DEDUP_REMOVED lines=9> */
[----:B------:R-:W4:Y:S01]  /*1f350*/  @P0 LDC R15, c[0x0][0xbec] ;  /* 0x0002fb00ff0f0b82 */ /* 0x000f220000000800 */
[----:B------:R-:W-:Y:S01]  /*1f360*/  IMAD R7, R204, UR5, R7 ;  /* 0x00000005cc077c24 */ /* 0x000fe2000f8e0207 */
[----:B------:R-:W-:-:S03]  /*1f370*/  ULDC.64 UR4, c[0x0][0xb98] ;  /* 0x0002e60000047ab9 */ /* 0x000fc60000000a00 */
[----:B------:R-:W-:-:S03]  /*1f380*/  IMAD.IADD R3, R3, 0x1, R7 ;  /* 0x0000000103037824 */ /* 0x000fc600078e0207 */
[----:B------:R-:W5:Y:S01]  /*1f390*/  @P0 LDC R25, c[0x0][0xbf0] ;  /* 0x0002fc00ff190b82 */ /* 0x000f620000000800 */
[----:B------:R-:W-:-:S04]  /*1f3a0*/  IMAD.WIDE.U32 R2, R13, UR4, R2 ;  /* 0x000000040d027c25 */ /* 0x000fc8000f8e0002 */
[----:B----4-:R-:W-:-:S05]  /*1f3b0*/  @P0 IMAD.HI.U32 R4, R8, R15, RZ ;  /* 0x0000000f08040227 */ /* 0x010fca00078e00ff */
[----:B-----5:R-:W-:Y:S01]  /*1f3c0*/  @P0 SHF.R.U32.HI R5, RZ, R25, R4 ;  /* 0x00000019ff050219 */ /* 0x020fe20000011604 */
[----:B------:R-:W-:-:S03]  /*1f3d0*/  IMAD R4, R12, UR4, RZ ;  /* 0x000000040c047c24 */ /* 0x000fc6000f8e02ff */
[----:B------:R-:W-:Y:S01]  /*1f3e0*/  IADD3 R2, P0, R5, R2, RZ ;  /* 0x0000000205027210 */ /* 0x000fe20007f1e0ff */
[----:B------:R-:W-:-:S04]  /*1f3f0*/  IMAD.MOV R7, RZ, RZ, -R5 ;  /* 0x000000ffff077224 */ /* 0x000fc800078e0a05 */
[----:B------:R-:W-:Y:S01]  /*1f400*/  IMAD R7, R9, R7, R8 ;  /* 0x0000000709077224 */ /* 0x000fe200078e0208 */
[----:B------:R-:W-:Y:S01]  /*1f410*/  SHF.R.S32.HI R9, RZ, 0x1f, R5 ;  /* 0x0000001fff097819 */ /* 0x000fe20000011405 */
[----:B------:R-:W-:Y:S01]  /*1f420*/  IMAD R8, R13, UR5, R4 ;  /* 0x000000050d087c24 */ /* 0x000fe2000f8e0204 */
[----:B------:R-:W-:Y:S02]  /*1f430*/  ULDC.64 UR4, c[0x0][0xb88] ;  /* 0x0002e20000047ab9 */ /* 0x000fe40000000a00 */
        /* <DEDUP_REMOVED lines=11> */
.L_x_1780:
[----:B------:R-:W-:Y:S05]  /*1f4f0*/  BSYNC B1 ;  /* 0x0000000000017941 */ /* 0x000fea0003800000 */
.L_x_1779:
[----:B------:R-:W-:Y:S01]  /*1f500*/  ULDC.64 UR4, c[0x0][0xaa0] ;  /* 0x0002a80000047ab9 */ /* 0x000fe20000000a00 */
[----:B------:R-:W-:Y:S02]  /*1f510*/  IMAD R7, R203, 0x20, R207 ;  /* 0x00000020cb077824 */ /* 0x000fe400078e02cf */
[----:B----4-:R-:W-:Y:S02]  /*1f520*/  IMAD R3, R11, UR4, RZ ;  /* 0x000000040b037c24 */ /* 0x010fe4000f8e02ff */
        /* <DEDUP_REMOVED lines=28> */
[----:B------:R-:W-:-:S04]  /*1f6f0*/  IMAD.WIDE.U32 R4, R7, UR4, R2 ;  /* 0x0000000407047c25 */ /* 0x000fc8000f8e0002 */
[----:B------:R-:W-:Y:S01]  /*1f700*/  IMAD R3, R7, UR5, R0 ;  /* 0x0000000507037c24 */ /* 0x000fe2000f8e0200 */
[----:B------:R-:W-:Y:S02]  /*1f710*/  ULDC.64 UR4, c[0x0][0xa80] ;  /* 0x0002a00000047ab9 */ /* 0x000fe40000000a00 */
[----:B------:R-:W-:Y:S01]  /*1f720*/  LEA R2, P0, R4, UR4, 0x1 ;  /* 0x0000000404027c11 */ /* 0x000fe2000f8008ff */
[----:B------:R-:W-:Y:S01]  /*1f730*/  IMAD.IADD R3, R5, 0x1, R3 ;  /* 0x0000000105037824 */ /* 0x000fe200078e0203 */
[----:B------:R-:W-:-:S04]  /*1f740*/  UMOV UR4, 0xffffffff ;  /* 0xffffffff00047882 */ /* 0x000fc80000000000 */
[----:B------:R-:W-:Y:S01]  /*1f750*/  LEA.HI.X R3, R4, UR5, R3, 0x1, P0 ;  /* 0x0000000504037c11 */ /* 0x000fe200080f0c03 */
[----:B------:R-:W-:Y:S06]  /*1f760*/  BRA.DIV UR4, `(.L_x_1781) ;  /* 0x0000009a04507947 */ /* 0x000fec000b800000 */
[----:B------:R2:W3:Y:S04]  /*1f770*/  SHFL.IDX PT, R0, R3, RZ, 0x181f ;  /* 0x00181fff03007589 */ /* 0x0004e800000e0000 */
[----:B------:R2:W4:Y:S02]  /*1f780*/  SHFL.IDX PT, R14, R2, RZ, 0x181f ;  /* 0x00181fff020e7589 */ /* 0x00052400000e0000 */
.L_x_2014:
[----:B------:R-:W-:Y:S01]  /*1f790*/  IMAD R27, R6, R27, RZ ;  /* 0x0000001b061b7224 */ /* 0x000fe200078e02ff */
[----:B------:R-:W-:Y:S01]  /*1f7a0*/  BSSY B1, `(.L_x_1782) ;  /* 0x000000d000017945 */ /* 0x000fe20003800000 */
[----:B------:R-:W-:-:S05]  /*1f7b0*/  IMAD.IADD R178, R207, 0x1, R178 ;  /* 0x00000001cfb27824 */ /* 0x000fca00078e02b2 */
[----:B------:R-:W-:-:S13]  /*1f7c0*/  ISETP.GE.AND P0, PT, R178, R27, PT ;  /* 0x0000001bb200720c */ /* 0x000fda0003f06270 */
[----:B------:R-:W-:Y:S05]  /*1f7d0*/  @P0 BRA `(.L_x_1783) ;  /* 0x0000000000240947 */ /* 0x000fea0003800000 */
[----:B------:R-:W-:Y:S02]  /*1f7e0*/  ULDC UR4, c[0x0][0xac8] ;  /* 0x0002b20000047ab9 */ /* 0x000fe40000000800 */
[----:B------:R-:W-:Y:S02]  /*1f7f0*/  ISETP.GE.AND P2, PT, R197, UR4, PT ;  /* 0x00000004c5007c0c */ /* 0x000fe4000bf46270 */
[----:B------:R-:W-:-:S11]  /*1f800*/  ISETP.GE.AND P3, PT, R202, UR4, PT ;  /* 0x00000004ca007c0c */ /* 0x000fd6000bf66270 */
[CC--:B----4-:R-:W-:Y:S02]  /*1f810*/  @!P2 LEA R4, P0, R197.reuse, R14.reuse, 0x1 ;  /* 0x0000000ec504a211 */ /* 0x0d0fe400078008ff */
[C---:B------:R-:W-:Y:S02]  /*1f820*/  @!P3 LEA R14, P1, R202.reuse, R14, 0x1 ;  /* 0x0000000eca0eb211 */ /* 0x040fe400078208ff */
[-C--:B---3--:R-:W-:Y:S02]  /*1f830*/  @!P2 LEA.HI.X R5, R197, R0.reuse, R222, 0x1, P0 ;  /* 0x00000000c505a211 */ /* 0x088fe400000f0cde */
[----:B------:R-:W-:-:S03]  /*1f840*/  @!P3 LEA.HI.X R15, R202, R0, R221, 0x1, P1 ;  /* 0x00000000ca0fb211 */ /* 0x000fc600008f0cdd */
[----:B------:R3:W-:Y:S04]  /*1f850*/  @!P2 ST.E.128 desc[UR38][R4.64], RZ ;  /* 0x000000ff0400a985 */ /* 0x0007e8000c101d26 */
[----:B------:R3:W-:Y:S02]  /*1f860*/  @!P3 ST.E.128 desc[UR38][R14.64], RZ ;  /* 0x000000ff0e00b985 */ /* 0x0007e4000c101d26 */
.L_x_1783:
[----:B------:R-:W-:Y:S05]  /*1f870*/  BSYNC B1 ;  /* 0x0000000000017941 */ /* 0x000fea0003800000 */
.L_x_1782:
[----:B------:R-:W-:-:S03]  /*1f880*/  UMOV UR4, 0xffffffff ;  /* 0xffffffff00047882 */ /* 0x000fc60000000000 */
[----:B------:R-:W-:Y:S05]  /*1f890*/  BRA.DIV UR4, `(.L_x_1784) ;  /* 0x0000009a04387947 */ /* 0x000fea000b800000 */
[----:B---3--:R3:W0:Y:S04]  /*1f8a0*/  SHFL.IDX PT, R0, R3, 0x1, 0x181f ;  /* 0x00381f0003007f89 */ /* 0x00862800000e0000 */
[----:B----4-:R3:W4:Y:S02]  /*1f8b0*/  SHFL.IDX PT, R14, R2, 0x1, 0x181f ;  /* 0x00381f00020e7f89 */ /* 0x01072400000e0000 */
.L_x_2018:
[----:B------:R-:W-:Y:S01]  /*1f8c0*/  VIADD R4, R178, 0x20 ;  /* 0x00000020b2047836 */ /* 0x000fe20000000000 */
[----:B------:R-:W-:Y:S04]  /*1f8d0*/  BSSY B1, `(.L_x_1785) ;  /* 0x000000c000017945 */ /* 0x000fe80003800000 */
[----:B------:R-:W-:-:S13]  /*1f8e0*/  ISETP.GE.AND P0, PT, R4, R27, PT ;  /* 0x0000001b0400720c */ /* 0x000fda0003f06270 */
[----:B------:R-:W-:Y:S05]  /*1f8f0*/  @P0 BRA `(.L_x_1786) ;  /* 0x0000000000240947 */ /* 0x000fea0003800000 */
[----:B------:R-:W-:Y:S02]  /*1f900*/  ULDC UR4, c[0x0][0xac8] ;  /* 0x0002b20000047ab9 */ /* 0x000fe40000000800 */
[----:B------:R-:W-:Y:S02]  /*1f910*/  ISETP.GE.AND P2, PT, R197, UR4, PT ;  /* 0x00000004c5007c0c */ /* 0x000fe4000bf46270 */
[----:B------:R-:W-:-:S11]  /*1f920*/  ISETP.GE.AND P3, PT, R202, UR4, PT ;  /* 0x00000004ca007c0c */ /* 0x000fd6000bf66270 */
[CC--:B----4-:R-:W-:Y:S02]  /*1f930*/  @!P2 LEA R4, P0, R197.reuse, R14.reuse, 0x1 ;  /* 0x0000000ec504a211 */ /* 0x0d0fe400078008ff */
[C---:B------:R-:W-:Y:S02]  /*1f940*/  @!P3 LEA R14, P1, R202.reuse, R14, 0x1 ;  /* 0x0000000eca0eb211 */ /* 0x040fe400078208ff */
[-C--:B0-----:R-:W-:Y:S02]  /*1f950*/  @!P2 LEA.HI.X R5, R197, R0.reuse, R222, 0x1, P0 ;  /* 0x00000000c505a211 */ /* 0x081fe400000f0cde */
[----:B------:R-:W-:-:S03]  /*1f960*/  @!P3 LEA.HI.X R15, R202, R0, R221, 0x1, P1 ;  /* 0x00000000ca0fb211 */ /* 0x000fc600008f0cdd */
[----:B------:R0:W-:Y:S04]  /*1f970*/  @!P2 ST.E.128 desc[UR38][R4.64], RZ ;  /* 0x000000ff0400a985 */ /* 0x0001e8000c101d26 */
[----:B------:R0:W-:Y:S02]  /*1f980*/  @!P3 ST.E.128 desc[UR38][R14.64], RZ ;  /* 0x000000ff0e00b985 */ /* 0x0001e4000c101d26 */
.L_x_1786:
[----:B------:R-:W-:Y:S05]  /*1f990*/  BSYNC B1 ;  /* 0x0000000000017941 */ /* 0x000fea0003800000 */
.L_x_1785:
[----:B------:R-:W-:-:S03]  /*1f9a0*/  UMOV UR4, 0xffffffff ;  /* 0xffffffff00047882 */ /* 0x000fc60000000000 */
[----:B------:R-:W-:Y:S05]  /*1f9b0*/  BRA.DIV UR4, `(.L_x_1787) ;  /* 0x0000009a04387947 */ /* 0x000fea000b800000 */
[----:B0-----:R0:W0:Y:S04]  /*1f9c0*/  SHFL.IDX PT, R0, R3, 0x2, 0x181f ;  /* 0x00581f0003007f89 */ /* 0x00102800000e0000 */
[----:B----4-:R4:W0:Y:S02]  /*1f9d0*/  SHFL.IDX PT, R14, R2, 0x2, 0x181f ;  /* 0x00581f00020e7f89 */ /* 0x01082400000e0000 */
.L_x_2022:
[----:B------:R-:W-:Y:S01]  /*1f9e0*/  VIADD R4, R178, 0x40 ;  /* 0x00000040b2047836 */ /* 0x000fe20000000000 */
[----:B------:R-:W-:Y:S04]  /*1f9f0*/  BSSY B1, `(.L_x_1788) ;  /* 0x000000c000017945 */ /* 0x000fe80003800000 */
[----:B------:R-:W-:-:S13]  /*1fa00*/  ISETP.GE.AND P0, PT, R4, R27, PT ;  /* 0x0000001b0400720c */ /* 0x000fda0003f06270 */
[----:B------:R-:W-:Y:S05]  /*1fa10*/  @P0 BRA `(.L_x_1789) ;  /* 0x0000000000240947 */ /* 0x000fea0003800000 */
[----:B------:R-:W-:Y:S02]  /*1fa20*/  ULDC UR4, c[0x0][0xac8] ;  /* 0x0002b20000047ab9 */ /* 0x000fe40000000800 */
[----:B------:R-:W-:Y:S02]  /*1fa30*/  ISETP.GE.AND P2, PT, R197, UR4, PT ;  /* 0x00000004c5007c0c */ /* 0x000fe4000bf46270 */
[----:B------:R-:W-:-:S11]  /*1fa40*/  ISETP.GE.AND P3, PT, R202, UR4, PT ;  /* 0x00000004ca007c0c */ /* 0x000fd6000bf66270 */
[CC--:B0-----:R-:W-:Y:S02]  /*1fa50*/  @!P2 LEA R4, P0, R197.reuse, R14.reuse, 0x1 ;  /* 0x0000000ec504a211 */ /* 0x0c1fe400078008ff */
[C---:B------:R-:W-:Y:S02]  /*1fa60*/  @!P3 LEA R14, P1, R202.reuse, R14, 0x1 ;  /* 0x0000000eca0eb211 */ /* 0x040fe400078208ff */
[-C--:B------:R-:W-:Y:S02]  /*1fa70*/  @!P2 LEA.HI.X R5, R197, R0.reuse, R222, 0x1, P0 ;  /* 0x00000000c505a211 */ /* 0x080fe400000f0cde */
[----:B------:R-:W-:-:S03]  /*1fa80*/  @!P3 LEA.HI.X R15, R202, R0, R221, 0x1, P1 ;  /* 0x00000000ca0fb211 */ /* 0x000fc600008f0cdd */
[----:B------:R0:W-:Y:S04]  /*1fa90*/  @!P2 ST.E.128 desc[UR38][R4.64], RZ ;  /* 0x000000ff0400a985 */ /* 0x0001e8000c101d26 */
[----:B------:R0:W-:Y:S02]  /*1faa0*/  @!P3 ST.E.128 desc[UR38][R14.64], RZ ;  /* 0x000000ff0e00b985 */ /* 0x0001e4000c101d26 */
.L_x_1789:
[----:B------:R-:W-:Y:S05]  /*1fab0*/  BSYNC B1 ;  /* 0x0000000000017941 */ /* 0x000fea0003800000 */
.L_x_1788:
[----:B------:R-:W-:-:S03]  /*1fac0*/  UMOV UR4, 0xffffffff ;  /* 0xffffffff00047882 */ /* 0x000fc60000000000 */
[----:B------:R-:W-:Y:S05]  /*1fad0*/  BRA.DIV UR4, `(.L_x_1790) ;  /* 0x0000009a04387947 */ /* 0x000fea000b800000 */
[----:B0-----:R0:W0:Y:S04]  /*1fae0*/  SHFL.IDX PT, R0, R3, 0x3, 0x181f ;  /* 0x00781f0003007f89 */ /* 0x00102800000e0000 */
[----:B------:R0:W0:Y:S02]  /*1faf0*/  SHFL.IDX PT, R14, R2, 0x3, 0x181f ;  /* 0x00781f00020e7f89 */ /* 0x00002400000e0000 */
.L_x_2026:
[----:B0-234-:R-:W-:-:S05]  /*1fb00*/  VIADD R2, R178, 0x60 ;  /* 0x00000060b2027836 */ /* 0x01dfca0000000000 */
[----:B------:R-:W-:-:S13]  /*1fb10*/  ISETP.GE.AND P0, PT, R2, R27, PT ;  /* 0x0000001b0200720c */ /* 0x000fda0003f06270 */
[----:B------:R-:W-:Y:S05]  /*1fb20*/  @P0 BRA `(.L_x_1777) ;  /* 0x0000000000240947 */ /* 0x000fea0003800000 */
[----:B------:R-:W-:Y:S02]  /*1fb30*/  ULDC UR4, c[0x0][0xac8] ;  /* 0x0002b20000047ab9 */ /* 0x000fe40000000800 */
[----:B------:R-:W-:Y:S02]  /*1fb40*/  ISETP.GE.AND P2, PT, R197, UR4, PT ;  /* 0x00000004c5007c0c */ /* 0x000fe4000bf46270 */
[----:B------:R-:W-:-:S11]  /*1fb50*/  ISETP.GE.AND P3, PT, R202, UR4, PT ;  /* 0x00000004ca007c0c */ /* 0x000fd6000bf66270 */
[CC--:B------:R-:W-:Y:S02]  /*1fb60*/  @!P2 LEA R2, P0, R197.reuse, R14.reuse, 0x1 ;  /* 0x0000000ec502a211 */ /* 0x0c0fe400078008ff */
[C---:B------:R-:W-:Y:S02]  /*1fb70*/  @!P3 LEA R14, P1, R202.reuse, R14, 0x1 ;  /* 0x0000000eca0eb211 */ /* 0x040fe400078208ff */
[-C--:B------:R-:W-:Y:S02]  /*1fb80*/  @!P2 LEA.HI.X R3, R197, R0.reuse, R222, 0x1, P0 ;  /* 0x00000000c503a211 */ /* 0x080fe400000f0cde */
[----:B------:R-:W-:-:S03]  /*1fb90*/  @!P3 LEA.HI.X R15, R202, R0, R221, 0x1, P1 ;  /* 0x00000000ca0fb211 */ /* 0x000fc600008f0cdd */
[----:B------:R0:W-:Y:S04]  /*1fba0*/  @!P2 ST.E.128 desc[UR38][R2.64], RZ ;  /* 0x000000ff0200a985 */ /* 0x0001e8000c101d26 */
[----:B------:R0:W-:Y:S02]  /*1fbb0*/  @!P3 ST.E.128 desc[UR38][R14.64], RZ ;  /* 0x000000ff0e00b985 */ /* 0x0001e4000c101d26 */
.L_x_1777:
[----:B------:R-:W-:Y:S05]  /*1fbc0*/  BSYNC B0 ;  /* 0x0000000000007941 */ /* 0x000fea0003800000 */
.L_x_1767:
[----:B------:R-:W-:Y:S02]  /*1fbd0*/  ULDC UR4, c[0x0][0xc3c] ;  /* 0x00030f0000047ab9 */ /* 0x000fe40000000800 */
[----:B-1----:R-:W-:-:S13]  /*1fbe0*/  ISETP.GE.AND P0, PT, R23, UR4, PT ;  /* 0x0000000417007c0c */ /* 0x002fda000bf06270 */
[----:B------:R-:W-:Y:S05]  /*1fbf0*/  @!P0 BRA `(.L_x_1791) ;  /* 0xfffffe1400cc8947 */ /* 0x000fea000383ffff */
[----:B------:R-:W-:Y:S05]  /*1fc00*/  BRA `(.L_x_1561) ;  /* 0x00000078002c7947 */ /* 0x000fea0003800000 */
.L_x_1559:
        /* <DEDUP_REMOVED lines=46> */
[----:B------:R-:W0:Y:S02]  /*1fef0*/  SHFL.IDX PT, R4, R6, 0x1f, 0x1f ;  /* 0x03e01f0006047f89 */ /* 0x000e2400000e0000 */
[----:B0-----:R-:W-:-:S04]  /*1ff00*/  IMAD R4, R4, UR5, RZ ;  /* 0x0000000504047c24 */ /* 0x001fc8000f8e02ff */
[----:B------:R-:W-:Y:S01]  /*1ff10*/  IMAD.MOV.U32 R3, RZ, RZ, R4 ;  /* 0x000000ffff037224 */ /* 0x000fe200078e0004 */
[----:B---3--:R-:W-:-:S13]  /*1ff20*/  ISETP.GT.AND P6, PT, R4, UR6, PT ;  /* 0x0000000604007c0c */ /* 0x008fda000bfc4270 */
[----:B------:R-:W-:Y:S05]  /*1ff30*/  @P6 BRA `(.L_x_1793) ;  /* 0x0000000000986947 */ /* 0x000fea0003800000 */
[----:B------:R-:W0:Y:S01]  /*1ff40*/  LDC R10, c[0x0][0xc3c] ;  /* 0x00030f00ff0a7b82 */ /* 0x000e220000000800 */
[----:B------:R-:W-:Y:S01]  /*1ff50*/  IMAD.MOV.U32 R4, RZ, RZ, R3 ;  /* 0x000000ffff047224 */ /* 0x000fe200078e0003 */
[----:B------:R-:W-:Y:S01]  /*1ff60*/  UMOV UR4, URZ ;  /* 0x0000003f00047c82 */ /* 0x000fe20008000000 */
[----:B------:R-:W-:Y:S01]  /*1ff70*/  ULDC UR7, c[0x0][0xc3c] ;  /* 0x00030f0000077ab9 */ /* 0x000fe20000000800 */
[----:B------:R-:W-:-:S05]  /*1ff80*/  ULDC UR5, c[0x0][0xc38] ;  /* 0x00030e0000057ab9 */ /* 0x000fca0000000800 */
.L_x_1797:
[----:B------:R-:W-:Y:S01]  /*1ff90*/  UIADD3 UR4, UR4, 0x1f, URZ ;  /* 0x0000001f04047890 */ /* 0x000fe2000fffe03f */
[----:B------:R-:W-:-:S05]  /*1ffa0*/  IMAD.U32 R19, RZ, RZ, UR7 ;  /* 0x00000007ff137e24 */ /* 0x000fca000f8e00ff */
[----:B0-----:R-:W-:-:S13]  /*1ffb0*/  ISETP.LE.AND P6, PT, R10, UR4, PT ;  /* 0x000000040a007c0c */ /* 0x001fda000bfc3270 */
[----:B------:R-:W-:Y:S05]  /*1ffc0*/  @P6 BRA `(.L_x_1794) ;  /* 0x0000000400b06947 */ /* 0x000fea0003800000 */
[----:B------:R-:W-:Y:S01]  /*1ffd0*/  VIADD R7, R5, UR4 ;  /* 0x0000000405077c36 */ /* 0x000fe20008000000 */
[----:B------:R-:W-:Y:S01]  /*1ffe0*/  BSSY B0, `(.L_x_1795) ;  /* 0x0000007000007945 */ /* 0x000fe20003800000 */
[----:B------:R-:W-:-:S03]  /*1fff0*/  IMAD.MOV.U32 R0, RZ, RZ, RZ ;  /* 0x000000ffff007224 */ /* 0x000fc600078e00ff */
[----:B------:R-:W-:-:S13]  /*20000*/  ISETP.GE.OR P6, PT, R7, R10, !P0 ;  /* 0x0000000a0700720c */ /* 0x000fda00047c6670 */
[----:B------:R-:W-:Y:S05]  /*20010*/  @P6 BRA `(.L_x_1796) ;  /* 0x00000000000c6947 */ /* 0x000fea0003800000 */
[----:B------:R-:W0:Y:S02]  /*20020*/  LDC.64 R2, c[0x0][0xc80] ;  /* 0x00032000ff027b82 */ /* 0x000e240000000a00 */
[----:B0-----:R-:W-:-:S05]  /*20030*/  IMAD.WIDE R2, R7, 0x4, R2 ;  /* 0x0000000407027825 */ /* 0x001fca00078e0202 */
[----:B------:R0:W5:Y:S02]  /*20040*/  LDG.E R0, desc[UR38][R2.64] ;  /* 0x0000002602007981 */ /* 0x000164000c1e1900 */
.L_x_1796:
[----:B------:R-:W-:Y:S05]  /*20050*/  BSYNC B0 ;  /* 0x0000000000007941 */ /* 0x000fea0003800000 */
.L_x_1795:
        /* <DEDUP_REMOVED lines=20> */
.L_x_1793:
[----:B------:R-:W-:-:S04]  /*201a0*/  IMAD.IADD R11, R4, 0x1, -R3 ;  /* 0x00000001040b7824 */ /* 0x000fc800078e0a03 */
[----:B------:R-:W-:-:S05]  /*201b0*/  IMAD R2, R6, UR5, R11 ;  /* 0x0000000506027c24 */ /* 0x000fca000f8e020b */
[----:B------:R-:W-:Y:S02]  /*201c0*/  ISETP.GT.AND P0, PT, R2, UR6, PT ;  /* 0x0000000602007c0c */ /* 0x000fe4000bf04270 */
[----:B------:R-:W0:Y:S11]  /*201d0*/  LDC.64 R2, c[0x0][0xc90] ;  /* 0x00032400ff027b82 */ /* 0x000e360000000a00 */
[----:B------:R-:W-:-:S04]  /*201e0*/  VOTE.ANY R8, PT, !P0 ;  /* 0x0000000000087806 */ /* 0x000fc800040e0100 */
[----:B------:R-:W1:Y:S02]  /*201f0*/  POPC R13, R8 ;  /* 0x00000008000d7309 */ /* 0x000e640000000000 */
[----:B-1----:R-:W-:-:S04]  /*20200*/  VIADD R19, R13, UR4 ;  /* 0x000000040d137c36 */ /* 0x002fc80008000000 */
        /* <DEDUP_REMOVED lines=13> */
.L_x_1798:
[----:B-1----:R-:W-:Y:S02]  /*202e0*/  IMAD.MOV R2, RZ, RZ, -R3 ;  /* 0x000000ffff027224 */ /* 0x002fe400078e0a03 */
[----:B---3--:R-:W-:Y:S02]  /*202f0*/  IMAD R16, R16, UR5, R11 ;  /* 0x0000000510107c24 */ /* 0x008fe4000f8e020b */
[----:B------:R-:W-:Y:S01]  /*20300*/  IMAD.MOV.U32 R11, RZ, RZ, R2 ;  /* 0x000000ffff0b7224 */ /* 0x000fe200078e0002 */
[----:B------:R-:W-:Y:S02]  /*20310*/  IABS R2, R4 ;  /* 0x0000000400027213 */ /* 0x000fe40000000000 */
[----:B--2---:R-:W-:Y:S01]  /*20320*/  IADD3 R9, -R16, UR6, RZ ;  /* 0x0000000610097c10 */ /* 0x004fe2000fffe1ff */
[----:B------:R-:W-:Y:S02]  /*20330*/  IMAD R11, R11, R12, RZ ;  /* 0x0000000c0b0b7224 */ /* 0x000fe400078e02ff */
[----:B------:R-:W-:Y:S01]  /*20340*/  IMAD.MOV R8, RZ, RZ, -R2 ;  /* 0x000000ffff087224 */ /* 0x000fe200078e0a02 */
        /* <DEDUP_REMOVED lines=22> */
[----:B------:R-:W-:Y:S02]  /*204b0*/  VIADDMNMX R13, R6, UR5, R7, PT ;  /* 0x00000005060d7c46 */ /* 0x000fe4000b800107 */
[----:B------:R-:W-:-:S02]  /*204c0*/  IABS R9, R4 ;  /* 0x0000000400097213 */ /* 0x000fc40000000000 */
[-C--:B------:R-:W-:Y:S01]  /*204d0*/  IABS R8, R13.reuse ;  /* 0x0000000d00087213 */ /* 0x080fe20000000000 */
[----:B------:R-:W-:Y:S01]  /*204e0*/  IMAD.MOV R18, RZ, RZ, -R13 ;  /* 0x000000ffff127224 */ /* 0x000fe200078e0a0d */
[----:B0-----:R-:W-:Y:S02]  /*204f0*/  IABS R10, R13 ;  /* 0x0000000d000a7213 */ /* 0x001fe40000000000 */
[----:B------:R-:W0:Y:S08]  /*20500*/  I2F.RP R6, R8 ;  /* 0x0000000800067306 */ /* 0x000e300000209400 */
[----:B0-----:R-:W0:Y:S02]  /*20510*/  MUFU.RCP R6, R6 ;  /* 0x0000000600067308 */ /* 0x001e240000001000 */
[----:B0-----:R-:W-:-:S06]  /*20520*/  VIADD R3, R6, 0xffffffe ;  /* 0x0ffffffe06037836 */ /* 0x001fcc0000000000 */
[----:B------:R-:W0:Y:S02]  /*20530*/  F2I.FTZ.U32.TRUNC.NTZ R3, R3 ;  /* 0x0000000300037305 */ /* 0x000e24000021f000 */
[----:B0-----:R-:W-:-:S04]  /*20540*/  IMAD.MOV R7, RZ, RZ, -R3 ;  /* 0x000000ffff077224 */ /* 0x001fc800078e0a03 */
        /* <DEDUP_REMOVED lines=20> */
.L_x_1794:
[----:B------:R-:W-:Y:S02]  /*20690*/  IMAD.MOV.U32 R17, RZ, RZ, RZ ;  /* 0x000000ffff117224 */ /* 0x000fe400078e00ff */
[----:B------:R-:W-:Y:S02]  /*206a0*/  IMAD.U32 R16, RZ, RZ, UR6 ;  /* 0x00000006ff107e24 */ /* 0x000fe4000f8e00ff */
[----:B------:R-:W-:-:S07]  /*206b0*/  IMAD.MOV.U32 R18, RZ, RZ, RZ ;  /* 0x000000ffff127224 */ /* 0x000fce00078e00ff */
.L_x_1799:
[----:B------:R-:W-:-:S13]  /*206c0*/  ISETP.NE.AND P0, PT, R5, RZ, PT ;  /* 0x000000ff0500720c */ /* 0x000fda0003f05270 */
[----:B------:R-:W0:Y:S01]  /*206d0*/  @!P0 S2R R3, SR_CgaCtaId ;  /* 0x0000000000038919 */ /* 0x000e220000008800 */
[----:B------:R-:W-:-:S04]  /*206e0*/  @!P0 MOV R0, 0x400 ;  /* 0x0000040000008802 */ /* 0x000fc80000000f00 */
[----:B0-----:R-:W-:-:S05]  /*206f0*/  @!P0 LEA R0, R3, R0, 0x18 ;  /* 0x0000000003008211 */ /* 0x001fca00078ec0ff */
[----:B------:R2:W-:Y:S01]  /*20700*/  @!P0 STS.128 [R0+0x228d0], R16 ;  /* 0x0228d01000008388 */ /* 0x0005e20000000c00 */
[----:B------:R-:W-:Y:S06]  /*20710*/  BAR.ARV 0x5, 0x180 ;  /* 0x0146000000007b1d */ /* 0x000fec0000002000 */
.L_x_1792:
        /* <DEDUP_REMOVED lines=10> */
[----:B------:R-:W-:Y:S01]  /*207c0*/  BSSY B7, `(.L_x_1800) ;  /* 0x0000690000077945 */ /* 0x000fe20003800000 */
[----:B------:R-:W-:Y:S01]  /*207d0*/  IMAD.MOV.U32 R32, RZ, RZ, 0x20 ;  /* 0x00000020ff207424 */ /* 0x000fe200078e00ff */
[----:B------:R-:W-:Y:S01]  /*207e0*/  CS2R R24, SRZ ;  /* 0x0000000000187805 */ /* 0x000fe2000001ff00 */
[----:B------:R-:W-:Y:S01]  /*207f0*/  IMAD.MOV.U32 R29, RZ, RZ, 0x1 ;  /* 0x00000001ff1d7424 */ /* 0x000fe200078e00ff */
[----:B------:R-:W-:Y:S01]  /*20800*/  ULDC.64 UR42, c[0x0][0x198] ;  /* 0x00006600002a7ab9 */ /* 0x000fe20000000a00 */
[----:B------:R-:W-:Y:S01]  /*20810*/  IMAD.MOV.U32 R28, RZ, RZ, 0x1 ;  /* 0x00000001ff1c7424 */ /* 0x000fe200078e00ff */
[----:B------:R-:W-:-:S02]  /*20820*/  ULOP3.LUT UR41, UR36, 0x2, URZ, 0xfc, !UPT ;  /* 0x0000000224297892 */ /* 0x000fc4000f8efc3f */
[----:B------:R-:W-:Y:S01]  /*20830*/  ULOP3.LUT UR37, UR36, 0x1, URZ, 0xfc, !UPT ;  /* 0x0000000124257892 */ /* 0x000fe2000f8efc3f */
[----:B------:R-:W-:Y:S01]  /*20840*/  ULDC UR40, c[0x0][0xc] ;  /* 0x0000030000287ab9 */ /* 0x000fe20000000800 */
[C---:B-1----:R-:W-:Y:S01]  /*20850*/  IMAD.SHL.U32 R36, R11.reuse, 0x10, RZ ;  /* 0x000000100b247824 */ /* 0x042fe200078e00ff */
[C---:B------:R-:W-:Y:S01]  /*20860*/  LOP3.LUT R10, R11.reuse, 0x7f, RZ, 0xc0, !PT ;  /* 0x0000007f0b0a7812 */ /* 0x040fe200078ec0ff */
[C---:B------:R-:W-:Y:S01]  /*20870*/  IMAD.SHL.U32 R3, R11.reuse, 0x2, RZ ;  /* 0x000000020b037824 */ /* 0x040fe200078e00ff */
[----:B------:R-:W-:Y:S01]  /*20880*/  SHF.R.U32.HI R4, RZ, 0x1, R11 ;  /* 0x00000001ff047819 */ /* 0x000fe2000001160b */
[----:B------:R-:W-:Y:S01]  /*20890*/  IMAD.SHL.U32 R6, R11, 0x4, RZ ;  /* 0x000000040b067824 */ /* 0x000fe200078e00ff */
[----:B------:R-:W-:Y:S02]  /*208a0*/  SHF.R.U32.HI R7, RZ, 0x5, R10 ;  /* 0x00000005ff077819 */ /* 0x000fe4000001160a */
[C---:B--2---:R-:W-:Y:S02]  /*208b0*/  LOP3.LUT R0, R36.reuse, 0x1b0, RZ, 0xc0, !PT ;  /* 0x000001b024007812 */ /* 0x044fe400078ec0ff */
[----:B0-----:R-:W-:-:S02]  /*208c0*/  LOP3.LUT R2, R36, 0x40, RZ, 0xc0, !PT ;  /* 0x0000004024027812 */ /* 0x001fc400078ec0ff */
[----:B------:R-:W-:Y:S02]  /*208d0*/  LOP3.LUT R0, R0, 0x30, R3, 0x78, !PT ;  /* 0x0000003000007812 */ /* 0x000fe400078e7803 */
[----:B------:R-:W-:Y:S01]  /*208e0*/  R2P PR, R11, 0x16 ;  /* 0x000000160b007804 */ /* 0x000fe20000000000 */
[----:B------:R-:W-:Y:S02]  /*208f0*/  IMAD R3, R7, 0x200, R2 ;  /* 0x0000020007037824 */ /* 0x000fe400078e0202 */
[C---:B------:R-:W-:Y:S02]  /*20900*/  IMAD.SHL.U32 R2, R11.reuse, 0x80, RZ ;  /* 0x000000800b027824 */ /* 0x040fe400078e00ff */
[----:B------:R-:W-:Y:S01]  /*20910*/  IMAD.IADD R8, R0, 0x1, R3 ;  /* 0x0000000100087824 */ /* 0x000fe200078e0203 */
[----:B------:R-:W-:Y:S01]  /*20920*/  SEL R35, R34, 0xffffffc0, !P2 ;  /* 0xffffffc022237807 */ /* 0x000fe20005000000 */
[----:B------:R-:W-:Y:S01]  /*20930*/  IMAD.SHL.U32 R0, R11, 0x20, RZ ;  /* 0x000000200b007824 */ /* 0x000fe200078e00ff */
[----:B------:R-:W-:-:S02]  /*20940*/  LOP3.LUT R3, R2, 0x380, RZ, 0xc0, !PT ;  /* 0x0000038002037812 */ /* 0x000fc400078ec0ff */
[----:B------:R-:W-:Y:S01]  /*20950*/  STL [R1+0xc], R8 ;  /* 0x00000c0801007387 */ /* 0x000fe20000100800 */
[----:B------:R-:W-:Y:S02]  /*20960*/  SEL R34, R34, 0xffffffc0, !P4 ;  /* 0xffffffc022227807 */ /* 0x000fe40006000000 */
[C---:B------:R-:W-:Y:S02]  /*20970*/  LOP3.LUT R5, R3.reuse, 0x30, R4, 0xf8, !PT ;  /* 0x0000003003057812 */ /* 0x040fe400078ef804 */
[----:B------:R-:W-:Y:S02]  /*20980*/  LOP3.LUT R4, R2, 0x400, RZ, 0xc0, !PT ;  /* 0x0000040002047812 */ /* 0x000fe400078ec0ff */
[----:B------:R-:W-:Y:S02]  /*20990*/  LOP3.LUT R3, R3, 0x10, R11, 0xf8, !PT ;  /* 0x0000001003037812 */ /* 0x000fe400078ef80b */
[----:B------:R-:W-:Y:S01]  /*209a0*/  LOP3.LUT R5, R5, 0x70, R36, 0x78, !PT ;  /* 0x0000007005057812 */ /* 0x000fe200078e7824 */
[----:B------:R-:W-:Y:S01]  /*209b0*/  IMAD R4, R7, 0x800, R4 ;  /* 0x0000080007047824 */ /* 0x000fe200078e0204 */
[----:B------:R-:W-:-:S02]  /*209c0*/  LOP3.LUT R3, R3, 0x70, R36, 0x78, !PT ;  /* 0x0000007003037812 */ /* 0x000fc400078e7824 */
[----:B------:R-:W-:Y:S02]  /*209d0*/  LOP3.LUT R5, R5, 0xc00, R2, 0xf8, !PT ;  /* 0x00000c0005057812 */ /* 0x000fe400078ef802 */
[----:B------:R-:W-:Y:S01]  /*209e0*/  LOP3.LUT R9, R0, 0x380, RZ, 0xc0, !PT ;  /* 0x0000038000097812 */ /* 0x000fe200078ec0ff */
[----:B------:R-:W-:Y:S01]  /*209f0*/  IMAD.IADD R2, R4, 0x1, R3 ;  /* 0x0000000104027824 */ /* 0x000fe200078e0203 */
[----:B------:R-:W-:Y:S01]  /*20a00*/  SHF.R.U32.HI R3, RZ, 0x2, R10 ;  /* 0x00000002ff037819 */ /* 0x000fe2000001160a */
[----:B------:R-:W-:Y:S01]  /*20a10*/  STL [R1+0x18], R5 ;  /* 0x0000180501007387 */ /* 0x000fe20000100800 */
[----:B------:R-:W-:Y:S02]  /*20a20*/  LOP3.LUT R9, R9, 0x30, R36, 0xf8, !PT ;  /* 0x0000003009097812 */ /* 0x000fe400078ef824 */
[----:B------:R-:W-:Y:S01]  /*20a30*/  LOP3.LUT R0, R3, 0x60, R0, 0xf8, !PT ;  /* 0x0000006003007812 */ /* 0x000fe200078ef800 */
[----:B------:R0:W-:Y:S01]  /*20a40*/  STL [R1+0x14], R2 ;  /* 0x0000140201007387 */ /* 0x0001e20000100800 */
[----:B------:R-:W-:-:S02]  /*20a50*/  LOP3.LUT R36, R36, 0x30, RZ, 0xc0, !PT ;  /* 0x0000003024247812 */ /* 0x000fc400078ec0ff */
[----:B------:R-:W-:Y:S02]  /*20a60*/  LOP3.LUT R33, R9, 0x70, R6, 0x78, !PT ;  /* 0x0000007009217812 */ /* 0x000fe400078e7806 */
[----:B------:R-:W-:Y:S02]  /*20a70*/  SEL R32, R32, 0xffffffe0, !P1 ;  /* 0xffffffe020207807 */ /* 0x000fe40004800000 */
[----:B------:R-:W-:Y:S01]  /*20a80*/  LOP3.LUT R3, R36, 0x40, RZ, 0xfc, !PT ;  /* 0x0000004024037812 */ /* 0x000fe200078efcff */
[----:B0-----:R-:W-:Y:S02]  /*20a90*/  IMAD.SHL.U32 R2, R7, 0x400, RZ ;  /* 0x0000040007027824 */ /* 0x001fe400078e00ff */
[----:B---3--:R-:W-:-:S05]  /*20aa0*/  IMAD.U32 R2, RZ, RZ, UR4 ;  /* 0x00000004ff027e24 */ /* 0x008fca000f8e00ff */
[----:B------:R-:W-:Y:S01]  /*20ab0*/  LEA R23, R2, R23, 0x18 ;  /* 0x0000001702177211 */ /* 0x000fe200078ec0ff */
[----:B------:R0:W-:Y:S04]  /*20ac0*/  STL [R1+0x8], R2 ;  /* 0x0000080201007387 */ /* 0x0001e80000100800 */
[----:B------:R-:W-:Y:S01]  /*20ad0*/  IMAD.IADD R0, R23, 0x1, R8 ;  /* 0x0000000117007824 */ /* 0x000fe200078e0208 */
[----:B------:R1:W-:Y:S04]  /*20ae0*/  STL [R1+0x30], RZ ;  /* 0x000030ff01007387 */ /* 0x0003e80000100800 */
[----:B------:R1:W-:Y:S01]  /*20af0*/  STL [R1+0x1c], R0 ;  /* 0x00001c0001007387 */ /* 0x0003e20000100800 */
[----:B0-----:R-:W-:-:S07]  /*20b00*/  LOP3.LUT R2, R36, 0x80, RZ, 0xfc, !PT ;  /* 0x0000008024027812 */ /* 0x001fce00078efcff */
.L_x_1930:
[----:B------:R-:W-:Y:S05]  /*20b10*/  YIELD ;  /* 0x0000000000007946 */ /* 0x000fea0003800000 */
[----:B------:R-:W-:Y:S01]  /*20b20*/  ULDC.64 UR4, c[0x0][0xa28] ;  /* 0x00028a0000047ab9 */ /* 0x000fe20000000a00 */
[----:B------:R-:W-:Y:S01]  /*20b30*/  IMAD.MOV.U32 R37, RZ, RZ, RZ ;  /* 0x000000ffff257224 */ /* 0x000fe200078e00ff */
[----:B------:R-:W-:Y:S01]  /*20b40*/  ISETP.NE.U32.AND P0, PT, RZ, UR4, PT ;  /* 0x00000004ff007c0c */ /* 0x000fe2000bf05070 */
[----:B0-----:R-:W0:Y:S01]  /*20b50*/  LDC.64 R4, c[0x0][0xa00] ;  /* 0x00028000ff047b82 */ /* 0x001e220000000a00 */
[----:B-1----:R-:W-:Y:S01]  /*20b60*/  IMAD.MOV.U32 R8, RZ, RZ, RZ ;  /* 0x000000ffff087224 */ /* 0x002fe200078e00ff */
[----:B------:R-:W-:Y:S01]  /*20b70*/  ULDC.64 UR6, c[0x0][0xa10] ;  /* 0x0002840000067ab9 */ /* 0x000fe20000000a00 */
[----:B------:R-:W-:Y:S01]  /*20b80*/  ISETP.NE.AND.EX P0, PT, RZ, UR5, PT, P0 ;  /* 0x00000005ff007c0c */ /* 0x000fe2000bf05300 */
[----:B------:R-:W-:-:S12]  /*20b90*/  ULDC.64 UR4, c[0x0][0xa18] ;  /* 0x0002860000047ab9 */ /* 0x000fd80000000a00 */
[----:B--2---:R-:W2:Y:S02]  /*20ba0*/  @P0 LDC.64 R2, c[0x0][0xa28] ;  /* 0x00028a00ff020b82 */ /* 0x004ea40000000a00 */
[----:B--2---:R-:W-:-:S05]  /*20bb0*/  @P0 IMAD.WIDE R2, R19, 0x4, R2 ;  /* 0x0000000413020825 */ /* 0x004fca00078e0202 */
[----:B------:R2:W5:Y:S01]  /*20bc0*/  @P0 LDG.E R37, desc[UR38][R2.64] ;  /* 0x0000002602250981 */ /* 0x000562000c1e1900 */
[----:B------:R-:W-:Y:S01]  /*20bd0*/  ISETP.NE.U32.AND P0, PT, RZ, UR4, PT ;  /* 0x00000004ff007c0c */ /* 0x000fe2000bf05070 */
[----:B0-----:R-:W-:Y:S01]  /*20be0*/  IMAD.WIDE R4, R19, 0x4, R4 ;  /* 0x0000000413047825 */ /* 0x001fe200078e0204 */
[----:B------:R-:W-:Y:S02]  /*20bf0*/  ISETP.NE.U32.AND P1, PT, RZ, UR6, PT ;  /* 0x00000006ff007c0c */ /* 0x000fe4000bf25070 */
[----:B------:R-:W-:Y:S01]  /*20c00*/  ISETP.NE.AND.EX P2, PT, RZ, UR5, PT, P0 ;  /* 0x00000005ff007c0c */ /* 0x000fe2000bf45300 */
[----:B------:R-:W-:Y:S01]  /*20c10*/  ULDC.64 UR4, c[0x0][0xa00] ;  /* 0x0002800000047ab9 */ /* 0x000fe20000000a00 */
[----:B------:R-:W-:Y:S01]  /*20c20*/  ISETP.NE.AND.EX P1, PT, RZ, UR7, PT, P1 ;  /* 0x00000007ff007c0c */ /* 0x000fe2000bf25310 */
[----:B-1----:R-:W-:Y:S01]  /*20c30*/  IMAD.MOV.U32 R0, RZ, RZ, RZ ;  /* 0x000000ffff007224 */ /* 0x002fe200078e00ff */
[----:B------:R-:W-:Y:S01]  /*20c40*/  ISETP.NE.U32.AND P0, PT, RZ, UR4, PT ;  /* 0x00000004ff007c0c */ /* 0x000fe2000bf05070 */
[----:B--2---:R-:W0:Y:S03]  /*20c50*/  LDC.64 R2, c[0x0][0xa10] ;  /* 0x00028400ff027b82 */ /* 0x004e260000000a00 */
[----:B------:R-:W-:-:S05]  /*20c60*/  ISETP.NE.AND.EX P0, PT, RZ, UR5, PT, P0 ;  /* 0x00000005ff007c0c */ /* 0x000fca000bf05300 */
[----:B------:R-:W1:Y:S08]  /*20c70*/  @P2 LDC.64 R6, c[0x0][0xa18] ;  /* 0x00028600ff062b82 */ /* 0x000e700000000a00 */
[----:B------:R-:W2:Y:S01]  /*20c80*/  @P0 LDG.E R8, desc[UR38][R4.64] ;  /* 0x0000002604080981 */ /* 0x000ea2000c1e1900 */
[----:B0-----:R-:W-:-:S05]  /*20c90*/  IMAD.WIDE R2, R19, 0x4, R2 ;  /* 0x0000000413027825 */ /* 0x001fca00078e0202 */
[----:B------:R-:W5:Y:S01]  /*20ca0*/  @P1 LDG.E R0, desc[UR38][R2.64] ;  /* 0x0000002602001981 */ /* 0x000f62000c1e1900 */
[----:B------:R-:W-:Y:S02]  /*20cb0*/  ULDC UR4, c[0x0][0x288] ;  /* 0x0000a20000047ab9 */ /* 0x000fe40000000800 */
[----:B------:R-:W-:Y:S01]  /*20cc0*/  IMAD.U32 R27, RZ, RZ, UR4 ;  /* 0x00000004ff1b7e24 */ /* 0x000fe2000f8e00ff */
[----:B------:R-:W-:Y:S02]  /*20cd0*/  ULDC.64 UR4, c[0x0][0x418] ;  /* 0x0001060000047ab9 */ /* 0x000fe40000000a00 */
[----:B------:R-:W-:-:S03]  /*20ce0*/  UISETP.NE.U32.AND UP0, UPT, UR4, URZ, UPT ;  /* 0x0000003f0400728c */ /* 0x000fc6000bf05070 */
[----:B------:R-:W-:Y:S01]  /*20cf0*/  ULDC UR4, c[0x0][0x424] ;  /* 0x0001090000047ab9 */ /* 0x000fe20000000800 */
[----:B------:R-:W-:Y:S01]  /*20d00*/  UISETP.NE.AND.EX UP0, UPT, UR5, URZ, UPT, UP0 ;  /* 0x0000003f0500728c */ /* 0x000fe2000bf05300 */
[----:B-1----:R-:W-:Y:S02]  /*20d10*/  @P2 IMAD.WIDE R6, R19, 0x4, R6 ;  /* 0x0000000413062825 */ /* 0x002fe400078e0206 */
[----:B------:R-:W-:Y:S01]  /*20d20*/  ULDC UR5, c[0x0][0x2f0] ;  /* 0x0000bc0000057ab9 */ /* 0x000fe20000000800 */
[----:B------:R-:W-:Y:S02]  /*20d30*/  USEL UR4, UR4, 0x1, UP0 ;  /* 0x0000000104047887 */ /* 0x000fe40008000000 */
[----:B------:R0:W5:Y:S02]  /*20d40*/  @P2 LDG.E R27, desc[UR38][R6.64] ;  /* 0x00000026061b2981 */ /* 0x000164000c1e1900 */
[----:B------:R-:W-:-:S03]  /*20d50*/  UIMAD UR4, UR4, UR5, URZ ;  /* 0x00000005040472a4 */ /* 0x000fc6000f8e023f */
[----:B------:R-:W-:Y:S02]  /*20d60*/  ULDC UR5, c[0x0][0x348] ;  /* 0x0000d20000057ab9 */ /* 0x000fe40000000800 */
[----:B0-----:R-:W-:Y:S02]  /*20d70*/  IMAD.U32 R6, RZ, RZ, UR5 ;  /* 0x00000005ff067e24 */ /* 0x001fe4000f8e00ff */
[----:B------:R-:W-:Y:S01]  /*20d80*/  IMAD.U32 R7, RZ, RZ, UR4 ;  /* 0x00000004ff077e24 */ /* 0x000fe2000f8e00ff */
[----:B--2---:R0:W-:Y:S01]  /*20d90*/  STL [R1+0x20], R8 ;  /* 0x0000200801007387 */ /* 0x0041e20000100800 */
[----:B------:R-:W-:Y:S05]  /*20da0*/  @P2 BRA `(.L_x_1801) ;  /* 0x0000000000102947 */ /* 0x000fea0003800000 */
[----:B------:R-:W-:Y:S05]  /*20db0*/  @!P0 BRA `(.L_x_1801) ;  /* 0x00000000000c8947 */ /* 0x000fea0003800000 */
[----:B-----5:R-:W2:Y:S04]  /*20dc0*/  LDG.E R27, desc[UR38][R4.64] ;  /* 0x00000026041b7981 */ /* 0x020ea8000c1e1900 */
[----:B------:R-:W2:Y:S02]  /*20dd0*/  LDG.E R4, desc[UR38][R4.64+0x4] ;  /* 0x0000042604047981 */ /* 0x000ea4000c1e1900 */
[----:B--2---:R-:W-:-:S07]  /*20de0*/  IMAD.IADD R27, R4, 0x1, -R27 ;  /* 0x00000001041b7824 */ /* 0x004fce00078e0a1b */
.L_x_1801:
[----:B------:R-:W-:Y:S02]  /*20df0*/  ULDC.64 UR4, c[0x0][0xa20] ;  /* 0x0002880000047ab9 */ /* 0x000fe40000000a00 */
[----:B------:R-:W-:-:S04]  /*20e00*/  ISETP.NE.U32.AND P0, PT, RZ, UR4, PT ;  /* 0x00000004ff007c0c */ /* 0x000fc8000bf05070 */
[----:B------:R-:W-:-:S13]  /*20e10*/  ISETP.NE.AND.EX P0, PT, RZ, UR5, PT, P0 ;  /* 0x00000005ff007c0c */ /* 0x000fda000bf05300 */
[----:B------:R-:W-:Y:S05]  /*20e20*/  @!P0 BRA `(.L_x_1802) ;  /* 0x0000000000108947 */ /* 0x000fea0003800000 */
[----:B------:R-:W1:Y:S02]  /*20e30*/  LDC.64 R4, c[0x0][0xa20] ;  /* 0x00028800ff047b82 */ /* 0x000e640000000a00 */
[----:B-1----:R-:W-:-:S05]  /*20e40*/  IMAD.WIDE R4, R19, 0x4, R4 ;  /* 0x0000000413047825 */ /* 0x002fca00078e0204 */
[----:B------:R1:W5:Y:S01]  /*20e50*/  LDG.E R7, desc[UR38][R4.64] ;  /* 0x0000002604077981 */ /* 0x000362000c1e1900 */
[----:B------:R-:W-:Y:S05]  /*20e60*/  BRA `(.L_x_1803) ;  /* 0x0000000000247947 */ /* 0x000fea0003800000 */
.L_x_1802:
        /* <DEDUP_REMOVED lines=9> */
.L_x_1803:
[----:B-1----:R-:W2:Y:S04]  /*20f00*/  @P1 LDG.E R4, desc[UR38][R2.64] ;  /* 0x0000002602041981 */ /* 0x002ea8000c1e1900 */
[----:B------:R1:W2:Y:S01]  /*20f10*/  @P1 LDG.E R5, desc[UR38][R2.64+0x4] ;  /* 0x0000042602051981 */ /* 0x0002a2000c1e1900 */
[----:B------:R-:W-:Y:S02]  /*20f20*/  IMAD.SHL.U32 R17, R17, 0x80, RZ ;  /* 0x0000008011117824 */ /* 0x000fe400078e00ff */
[----:B-----5:R-:W-:Y:S02]  /*20f30*/  IMAD.IADD R7, R7, 0x1, -R37 ;  /* 0x0000000107077824 */ /* 0x020fe400078e0a25 */
[----:B------:R-:W-:Y:S01]  /*20f40*/  VIADD R9, R17, 0x7f ;  /* 0x0000007f11097836 */ /* 0x000fe20000000000 */
[----:B-1----:R-:W1:Y:S02]  /*20f50*/  LDC R2, c[0x0][0x448] ;  /* 0x00011200ff027b82 */ /* 0x002e640000000800 */
[----:B-1----:R-:W-:-:S13]  /*20f60*/  ISETP.NE.AND P2, PT, R2, 0x1, PT ;  /* 0x000000010200780c */ /* 0x002fda0003f45270 */
[----:B------:R-:W1:Y:S08]  /*20f70*/  @P2 LDC R3, c[0x0][0x44c] ;  /* 0x00011300ff032b82 */ /* 0x000e700000000800 */
[----:B------:R-:W3:Y:S01]  /*20f80*/  @P2 LDC R2, c[0x0][0x450] ;  /* 0x00011400ff022b82 */ /* 0x000ee20000000800 */
[----:B-1----:R-:W-:-:S05]  /*20f90*/  @P2 IMAD.HI.U32 R3, R9, R3, RZ ;  /* 0x0000000309032227 */ /* 0x002fca00078e00ff */
[----:B---3--:R-:W-:Y:S01]  /*20fa0*/  @P2 SHF.R.U32.HI R9, RZ, R2, R3 ;  /* 0x00000002ff092219 */ /* 0x008fe20000011603 */
[----:B--2---:R-:W-:-:S04]  /*20fb0*/  @P1 IMAD.IADD R6, R5, 0x1, -R4 ;  /* 0x0000000105061824 */ /* 0x004fc800078e0a04 */
[----:B------:R-:W-:-:S04]  /*20fc0*/  IMAD.IADD R26, R7, 0x1, R6 ;  /* 0x00000001071a7824 */ /* 0x000fc800078e0206 */
[C---:B------:R-:W-:Y:S01]  /*20fd0*/  VIADD R21, R26.reuse, 0x7f ;  /* 0x0000007f1a157836 */ /* 0x040fe20000000000 */
[----:B0-----:R-:W-:-:S04]  /*20fe0*/  IADD3 R8, R26, 0x1, -R27 ;  /* 0x000000011a087810 */ /* 0x001fc80007ffe81b */
[----:B------:R-:W-:Y:S01]  /*20ff0*/  SHF.R.S32.HI R2, RZ, 0x1f, R21 ;  /* 0x0000001fff027819 */ /* 0x000fe20000011415 */
[----:B------:R-:W-:-:S03]  /*21000*/  IMAD.IADD R9, R8, 0x1, R9 ;  /* 0x0000000108097824 */ /* 0x000fc600078e0209 */
[----:B------:R-:W-:Y:S02]  /*21010*/  LEA.HI R21, R2, R21, RZ, 0x7 ;  /* 0x0000001502157211 */ /* 0x000fe400078f38ff */
[----:B------:R-:W0:Y:S02]  /*21020*/  LDC.64 R2, c[0x0][0x9e0] ;  /* 0x00027800ff027b82 */ /* 0x000e240000000a00 */
[----:B------:R-:W-:Y:S02]  /*21030*/  SHF.R.S32.HI R21, RZ, 0x7, R21 ;  /* 0x00000007ff157819 */ /* 0x000fe40000011415 */
[----:B0-----:R-:W-:Y:S01]  /*21040*/  ISETP.GE.AND P3, PT, R3, 0x1, PT ;  /* 0x000000010300780c */ /* 0x001fe20003f66270 */
[----:B------:R-:W-:-:S12]  /*21050*/  IMAD.IADD R2, R9, 0x1, R2 ;  /* 0x0000000109027824 */ /* 0x000fd800078e0202 */
[----:B------:R-:W-:Y:S05]  /*21060*/  @!P3 BRA `(.L_x_1804) ;  /* 0x000000000048b947 */ /* 0x000fea0003800000 */
        /* <DEDUP_REMOVED lines=11> */
.L_x_1806:
[----:B------:R-:W-:-:S13]  /*21120*/  ISETP.NE.AND P0, PT, R3, 0x1, PT ;  /* 0x000000010300780c */ /* 0x000fda0003f05270 */
[----:B------:R-:W0:Y:S02]  /*21130*/  @P0 LDC.64 R4, c[0x0][0x9e8] ;  /* 0x00027a00ff040b82 */ /* 0x000e240000000a00 */
[----:B0-----:R-:W-:-:S05]  /*21140*/  @P0 IMAD.HI.U32 R4, R10, R4, RZ ;  /* 0x000000040a040227 */ /* 0x001fca00078e00ff */
[----:B------:R-:W-:-:S07]  /*21150*/  @P0 SHF.R.U32.HI R10, RZ, R5, R4 ;  /* 0x00000005ff0a0219 */ /* 0x000fce0000011604 */
.L_x_1807:
[----:B------:R-:W-:Y:S05]  /*21160*/  BSYNC B0 ;  /* 0x0000000000007941 */ /* 0x000fea0003800000 */
.L_x_1805:
[----:B------:R-:W-:-:S05]  /*21170*/  IMAD R10, R10, R3, R3 ;  /* 0x000000030a0a7224 */ /* 0x000fca00078e0203 */
[----:B------:R-:W-:-:S07]  /*21180*/  VIMNMX R2, R2, R10, PT ;  /* 0x0000000a02027248 */ /* 0x000fce0003fe0100 */
.L_x_1804:
[----:B------:R-:W0:Y:S01]  /*21190*/  @P2 LDC R9, c[0x0][0x44c] ;  /* 0x00011300ff092b82 */ /* 0x000e220000000800 */
[----:B------:R-:W-:Y:S01]  /*211a0*/  IMAD.MOV.U32 R4, RZ, RZ, R17 ;  /* 0x000000ffff047224 */ /* 0x000fe200078e0011 */
[----:B------:R-:W-:Y:S01]  /*211b0*/  ULDC UR4, c[0x0][0x9dc] ;  /* 0x0002770000047ab9 */ /* 0x000fe20000000800 */
[----:B------:R-:W-:-:S05]  /*211c0*/  IMAD.IADD R20, R26, 0x1, -R27 ;  /* 0x000000011a147824 */ /* 0x000fca00078e0a1b */
        /* <DEDUP_REMOVED lines=16> */
.L_x_1810:
[----:B------:R-:W-:-:S13]  /*212d0*/  ISETP.NE.AND P0, PT, R3, 0x1, PT ;  /* 0x000000010300780c */ /* 0x000fda0003f05270 */
[----:B------:R-:W0:Y:S02]  /*212e0*/  @P0 LDC.64 R4, c[0x0][0x9e8] ;  /* 0x00027a00ff040b82 */ /* 0x000e240000000a00 */
[----:B0-----:R-:W-:-:S05]  /*212f0*/  @P0 IMAD.HI.U32 R4, R10, R4, RZ ;  /* 0x000000040a040227 */ /* 0x001fca00078e00ff */
[----:B------:R-:W-:-:S07]  /*21300*/  @P0 SHF.R.U32.HI R10, RZ, R5, R4 ;  /* 0x00000005ff0a0219 */ /* 0x000fce0000011604 */
.L_x_1811:
[----:B------:R-:W-:Y:S05]  /*21310*/  BSYNC B0 ;  /* 0x0000000000007941 */ /* 0x000fea0003800000 */
.L_x_1809:
[----:B------:R-:W-:-:S05]  /*21320*/  IMAD R3, R10, R3, RZ ;  /* 0x000000030a037224 */ /* 0x000fca00078e02ff */
[----:B------:R-:W-:-:S07]  /*21330*/  VIMNMX R9, R9, R3, !PT ;  /* 0x0000000309097248 */ /* 0x000fce0007fe0100 */
.L_x_1808:
[----:B------:R-:W-:Y:S01]  /*21340*/  VIADD R2, R2, 0x7f ;  /* 0x0000007f02027836 */ /* 0x000fe20000000000 */
[----:B------:R-:W-:Y:S04]  /*21350*/  BSSY B0, `(.L_x_1812) ;  /* 0x0000119000007945 */ /* 0x000fe80003800000 */
[----:B------:R-:W-:-:S04]  /*21360*/  SHF.R.S32.HI R3, RZ, 0x1f, R2 ;  /* 0x0000001fff037819 */ /* 0x000fc80000011402 */
[----:B------:R-:W-:Y:S02]  /*21370*/  LEA.HI R3, R3, R2, RZ, 0x7 ;  /* 0x0000000203037211 */ /* 0x000fe400078f38ff */
[----:B------:R-:W-:Y:S02]  /*21380*/  SHF.R.S32.HI R2, RZ, 0x1f, R9 ;  /* 0x0000001fff027819 */ /* 0x000fe40000011409 */
[----:B------:R-:W-:Y:S02]  /*21390*/  SHF.R.S32.HI R3, RZ, 0x7, R3 ;  /* 0x00000007ff037819 */ /* 0x000fe40000011403 */
[----:B------:R-:W-:Y:S02]  /*213a0*/  LEA.HI R2, R2, R9, RZ, 0x7 ;  /* 0x0000000902027211 */ /* 0x000fe400078f38ff */
[----:B------:R-:W-:Y:S02]  /*213b0*/  VIMNMX R3, R21, R3, PT ;  /* 0x0000000315037248 */ /* 0x000fe40003fe0100 */
[----:B------:R-:W-:-:S03]  /*213c0*/  SHF.R.S32.HI R2, RZ, 0x7, R2 ;  /* 0x00000007ff027819 */ /* 0x000fc60000011402 */
[----:B------:R-:W-:Y:S01]  /*213d0*/  IMAD R3, R3, 0x80, -R7 ;  /* 0x0000008003037824 */ /* 0x000fe200078e0a07 */
[----:B------:R-:W-:-:S04]  /*213e0*/  VIMNMX R2, RZ, R2, !PT ;  /* 0x00000002ff027248 */ /* 0x000fc80007fe0100 */
[----:B------:R-:W-:Y:S01]  /*213f0*/  VIMNMX R3, R3, R6, PT ;  /* 0x0000000603037248 */ /* 0x000fe20003fe0100 */
[----:B------:R-:W-:-:S05]  /*21400*/  IMAD R2, R2, 0x80, -R7 ;  /* 0x0000008002027824 */ /* 0x000fca00078e0a07 */
[----:B------:R-:W-:-:S04]  /*21410*/  VIMNMX R4, RZ, R2, !PT ;  /* 0x00000002ff047248 */ /* 0x000fc80007fe0100 */
[----:B------:R-:W-:Y:S02]  /*21420*/  ISETP.GT.AND P0, PT, R3, R4, PT ;  /* 0x000000040300720c */ /* 0x000fe40003f04270 */
[----:B------:R-:W-:-:S11]  /*21430*/  SHF.R.U32.HI R4, RZ, 0x7, R4 ;  /* 0x00000007ff047819 */ /* 0x000fd60000011604 */
[----:B------:R-:W-:-:S05]  /*21440*/  @P0 VIADD R2, R3, 0x7f ;  /* 0x0000007f03020836 */ /* 0x000fca0000000000 */
[----:B------:R-:W-:-:S04]  /*21450*/  @P0 SHF.R.S32.HI R3, RZ, 0x1f, R2 ;  /* 0x0000001fff030819 */ /* 0x000fc80000011402 */
[----:B------:R-:W-:Y:S01]  /*21460*/  @P0 LEA.HI R2, R3, R2, RZ, 0x7 ;  /* 0x0000000203020211 */ /* 0x000fe200078f38ff */
[----:B------:R-:W-:-:S03]  /*21470*/  IMAD.MOV.U32 R3, RZ, RZ, R4 ;  /* 0x000000ffff037224 */ /* 0x000fc600078e0004 */
[----:B------:R-:W-:Y:S02]  /*21480*/  @P0 SHF.R.S32.HI R3, RZ, 0x7, R2 ;  /* 0x00000007ff030819 */ /* 0x000fe40000011402 */
[----:B------:R-:W-:Y:S02]  /*21490*/  PLOP3.LUT P0, PT, PT, PT, PT, 0x80, 0x0 ;  /* 0x000000000000781c */ /* 0x000fe40003f0f070 */
[----:B------:R-:W-:-:S13]  /*214a0*/  ISETP.GT.AND P2, PT, R3, R4, PT ;  /* 0x000000040300720c */ /* 0x000fda0003f44270 */
[----:B------:R-:W-:Y:S05]  /*214b0*/  @!P2 BRA `(.L_x_1813) ;  /* 0x000000100008a947 */ /* 0x000fea0003800000 */
[----:B------:R-:W-:Y:S01]  /*214c0*/  UMOV UR4, 0xffffffff ;  /* 0xffffffff00047882 */ /* 0x000fe20000000000 */
[----:B------:R-:W-:Y:S02]  /*214d0*/  SEL R2, R19, RZ, !P1 ;  /* 0x000000ff13027207 */ /* 0x000fe40004800000 */
[----:B------:R-:W-:Y:S05]  /*214e0*/  BRA.DIV UR4, `(.L_x_1814) ;  /* 0x0000007e04fc7947 */ /* 0x000fea000b800000 */
[----:B------:R-:W0:Y:S02]  /*214f0*/  S2R R5, SR_TID.X ;  /* 0x0000000000057919 */ /* 0x000e240000002100 */
[----:B0-----:R-:W-:-:S04]  /*21500*/  SHF.R.U32.HI R5, RZ, 0x5, R5 ;  /* 0x00000005ff057819 */ /* 0x001fc80000011605 */
[----:B------:R-:W-:-:S05]  /*21510*/  LOP3.LUT R5, R5, 0x3, RZ, 0xc0, !PT ;  /* 0x0000000305057812 */ /* 0x000fca00078ec0ff */
[----:B------:R0:W1:Y:S02]  /*21520*/  SHFL.IDX PT, R14, R5, RZ, 0x1f ;  /* 0x00001fff050e7589 */ /* 0x00006400000e0000 */
.L_x_2029:
[----:B-1----:R-:W-:Y:S02]  /*21530*/  ISETP.NE.AND P0, PT, R14, RZ, PT ;  /* 0x000000ff0e00720c */ /* 0x002fe40003f05270 */
[----:B------:R-:W-:-:S11]  /*21540*/  PLOP3.LUT P6, PT, PT, PT, PT, 0x8, 0x0 ;  /* 0x000000000000781c */ /* 0x000fd60003fce170 */
[----:B------:R-:W-:Y:S05]  /*21550*/  @P0 BRA `(.L_x_1815) ;  /* 0x00000000000c0947 */ /* 0x000fea0003800000 */
[----:B------:R-:W-:-:S03]  /*21560*/  UMOV UR4, 0xffffffff ;  /* 0xffffffff00047882 */ /* 0x000fc60000000000 */
[----:B------:R-:W-:Y:S05]  /*21570*/  BRA.DIV UR4, `(.L_x_1816) ;  /* 0x00000082040c7947 */ /* 0x000fea000b800000 */
[----:B------:R-:W-:-:S13]  /*21580*/  ELECT P6, URZ, PT ;  /* 0x00000000003f782f */ /* 0x000fda00038c0000 */
.L_x_1815:
[----:B0-----:R-:W2:Y:S01]  /*21590*/  LDL R5, [R1+0x30] ;  /* 0x0000300001057983 */ /* 0x001ea20000100800 */
[----:B------:R-:W-:Y:S01]  /*215a0*/  BSSY B1, `(.L_x_1817) ;  /* 0x0000008000017945 */ /* 0x000fe20003800000 */
[----:B--2---:R-:W-:-:S05]  /*215b0*/  VIADD R5, R5, 0x1 ;  /* 0x0000000105057836 */ /* 0x004fca0000000000 */
[----:B------:R-:W-:-:S04]  /*215c0*/  LEA.HI R6, R5, R5, RZ, 0x1 ;  /* 0x0000000505067211 */ /* 0x000fc800078f08ff */
[----:B------:R-:W-:-:S05]  /*215d0*/  LOP3.LUT R6, R6, 0xfffffffe, RZ, 0xc0, !PT ;  /* 0xfffffffe06067812 */ /* 0x000fca00078ec0ff */
[----:B------:R-:W-:-:S05]  /*215e0*/  IMAD.IADD R5, R5, 0x1, -R6 ;  /* 0x0000000105057824 */ /* 0x000fca00078e0a06 */
[----:B------:R-:W-:-:S04]  /*215f0*/  SHF.L.U32 R5, R5, 0x1f, RZ ;  /* 0x0000001f05057819 */ /* 0x000fc800000006ff */
[----:B------:R-:W0:Y:S02]  /*21600*/  SYNCS.PHASECHK.TRANS64.TRYWAIT P0, [R23+URZ+0x22820], R5 ;  /* 0x02282005170075a7 */ /* 0x000e24000800017f */
[----:B0-----:R-:W-:Y:S05]  /*21610*/  @!P0 BRA `(.L_x_1818) ;  /* 0x0000008000048947 */ /* 0x001fea0003800000 */
.L_x_2032:
[----:B------:R-:W-:Y:S05]  /*21620*/  BSYNC B1 ;  /* 0x0000000000017941 */ /* 0x000fea0003800000 */
.L_x_1817:
[----:B------:R-:W-:Y:S04]  /*21630*/  BSSY B1, `(.L_x_1819) ;  /* 0x000006c000017945 */ /* 0x000fe80003800000 */
[----:B------:R-:W-:Y:S05]  /*21640*/  @!P6 BRA `(.L_x_1820) ;  /* 0x0000000400a8e947 */ /* 0x000fea0003800000 */
[----:B------:R-:W-:Y:S01]  /*21650*/  IMAD R10, R25, 0x8, R23 ;  /* 0x00000008190a7824 */ /* 0x000fe200078e0217 */
[----:B------:R-:W-:Y:S01]  /*21660*/  SHF.L.U32 R9, R29, 0x1f, RZ ;  /* 0x0000001f1d097819 */ /* 0x000fe200000006ff */
[----:B------:R-:W1:Y:S01]  /*21670*/  S2R R6, SR_TID.X ;  /* 0x0000000000067919 */ /* 0x000e620000002100 */
[----:B------:R-:W-:Y:S02]  /*21680*/  BSSY B2, `(.L_x_1821) ;  /* 0x0000005000027945 */ /* 0x000fe40003800000 */
[----:B------:R-:W2:Y:S01]  /*21690*/  SYNCS.PHASECHK.TRANS64.TRYWAIT P0, [R10+URZ+0x228a0], R9 ;  /* 0x0228a0090a0075a7 */ /* 0x000ea2000800017f */
[----:B-1----:R-:W-:-:S04]  /*216a0*/  LOP3.LUT R6, R6, 0x7f, RZ, 0xc0, !PT ;  /* 0x0000007f06067812 */ /* 0x002fc800078ec0ff */
[----:B------:R-:W-:Y:S01]  /*216b0*/  ISETP.NE.AND P1, PT, R6, RZ, PT ;  /* 0x000000ff0600720c */ /* 0x000fe20003f25270 */
[----:B--2---:R-:W-:-:S12]  /*216c0*/  @!P0 BRA `(.L_x_1822) ;  /* 0x0000007c00ec8947 */ /* 0x004fd80003800000 */
.L_x_2033:
[----:B------:R-:W-:Y:S05]  /*216d0*/  BSYNC B2 ;  /* 0x0000000000027941 */ /* 0x000fea0003800000 */
.L_x_1821:
[----:B------:R-:W-:Y:S04]  /*216e0*/  BSSY B2, `(.L_x_1823) ;  /* 0x0000009000027945 */ /* 0x000fe80003800000 */
[----:B------:R-:W-:Y:S05]  /*216f0*/  @P1 BRA `(.L_x_1824) ;  /* 0x00000000001c1947 */ /* 0x000fea0003800000 */
[----:B0-----:R-:W0:Y:S02]  /*21700*/  S2R R5, SR_TID.X ;  /* 0x0000000000057919 */ /* 0x001e240000002100 */
[----:B0-----:R-:W-:Y:S01]  /*21710*/  LOP3.LUT R6, R5, 0x1f, RZ, 0xc0, !PT ;  /* 0x0000001f05067812 */ /* 0x001fe200078ec0ff */
[----:B------:R-:W-:-:S03]  /*21720*/  IMAD.MOV.U32 R5, RZ, RZ, 0x6000 ;  /* 0x00006000ff057424 */ /* 0x000fc600078e00ff */
[----:B------:R-:W-:Y:S01]  /*21730*/  ISETP.NE.AND P0, PT, R6, RZ, PT ;  /* 0x000000ff0600720c */ /* 0x000fe20003f05270 */
[----:B------:R2:W-:-:S12]  /*21740*/  SYNCS.ARRIVE.TRANS64 RZ, [R10+URZ+0x22890], R5 ;  /* 0x022890050aff79a7 */ /* 0x0005d8000800003f */
[----:B--2---:R-:W-:Y:S05]  /*21750*/  @!P0 BRA `(.L_x_1824) ;  /* 0x0000000000048947 */ /* 0x004fea0003800000 */
[----:B------:R-:W-:Y:S01]  /*21760*/  BPT.TRAP 0x1 ;  /* 0x000000040000795c */ /* 0x000fe20000300000 */
.L_x_1824:
[----:B------:R-:W-:Y:S05]  /*21770*/  BSYNC B2 ;  /* 0x0000000000027941 */ /* 0x000fea0003800000 */
.L_x_1823:
[----:B------:R-:W-:Y:S01]  /*21780*/  IMAD.MOV.U32 R12, RZ, RZ, RZ ;  /* 0x000000ffff0c7224 */ /* 0x000fe200078e00ff */
[----:B------:R-:W-:Y:S01]  /*21790*/  UIADD3 UR4, UP0, UR42, 0x570, URZ ;  /* 0x000005702a047890 */ /* 0x000fe2000ff1e03f */
[----:B------:R-:W-:Y:S01]  /*217a0*/  IMAD R6, R3, 0x80, R0 ;  /* 0x0000008003067824 */ /* 0x000fe200078e0200 */
[----:B------:R-:W-:Y:S01]  /*217b0*/  PLOP3.LUT P0, PT, PT, PT, PT, 0x80, 0x0 ;  /* 0x000000000000781c */ /* 0x000fe20003f0f070 */
[----:B------:R-:W-:Y:S01]  /*217c0*/  IMAD R7, R25, 0x6000, R23 ;  /* 0x0000600019077824 */ /* 0x000fe200078e0217 */
[----:B------:R-:W-:Y:S01]  /*217d0*/  R2UR UR10, R12 ;  /* 0x000000000c0a72ca */ /* 0x000fe200000e0000 */
[----:B------:R-:W-:Y:S01]  /*217e0*/  VIADD R6, R6, 0xffffff80 ;  /* 0xffffff8006067836 */ /* 0x000fe20000000000 */
[----:B------:R-:W-:Y:S01]  /*217f0*/  UIADD3.X UR5, URZ, UR43, URZ, UP0, !UPT ;  /* 0x0000002b3f057290 */ /* 0x000fe200087fe43f */
[----:B0-----:R-:W-:Y:S01]  /*21800*/  VIADD R5, R10, 0x22890 ;  /* 0x000228900a057836 */ /* 0x001fe20000000000 */
[----:B------:R-:W-:Y:S01]  /*21810*/  UMOV UR6, 0x0 ;  /* 0x0000000000067882 */ /* 0x000fe20000000000 */
[----:B------:R-:W-:Y:S01]  /*21820*/  VIADD R11, R7, 0x16400 ;  /* 0x00016400070b7836 */ /* 0x000fe20000000000 */
[----:B------:R-:W-:-:S09]  /*21830*/  UMOV UR7, 0x12f00000 ;  /* 0x12f0000000077882 */ /* 0x000fd20000000000 */
.L_x_1825:
        /* <DEDUP_REMOVED lines=10> */
[----:B------:R-:W-:Y:S01]  /*218e0*/  PLOP3.LUT P0, PT, PT, PT, PT, 0x80, 0x0 ;  /* 0x000000000000781c */ /* 0x000fe20003f0f070 */
[----:B------:R-:W-:Y:S01]  /*218f0*/  VIADD R11, R7, 0x18400 ;  /* 0x00018400070b7836 */ /* 0x000fe20000000000 */
[----:B------:R-:W-:Y:S01]  /*21900*/  UMOV UR6, 0x0 ;  /* 0x0000000000067882 */ /* 0x000fe20000000000 */
[----:B------:R-:W-:Y:S01]  /*21910*/  UMOV UR7, 0x12f00000 ;  /* 0x12f0000000077882 */ /* 0x000fe20000000000 */
[----:B------:R-:W-:-:S09]  /*21920*/  UMOV UR10, 0x40 ;  /* 0x00000040000a7882 */ /* 0x000fd20000000000 */
.L_x_1826:
        /* <DEDUP_REMOVED lines=15> */
.L_x_1827:
        /* <DEDUP_REMOVED lines=10> */
[----:B------:R-:W0:Y:S01]  /*21ac0*/  SYNCS.PHASECHK.TRANS64.TRYWAIT P0, [R10+URZ+0x228c0], R9 ;  /* 0x0228c0090a0075a7 */ /* 0x000e22000800017f */
[----:B------:R-:W-:Y:S04]  /*21ad0*/  BSSY B2, `(.L_x_1828) ;  /* 0x0000002000027945 */ /* 0x000fe80003800000 */
[----:B0-----:R-:W-:Y:S05]  /*21ae0*/  @!P0 BRA `(.L_x_1829) ;  /* 0x0000007800f88947 */ /* 0x001fea0003800000 */
.L_x_2034:
[----:B------:R-:W-:Y:S05]  /*21af0*/  BSYNC B2 ;  /* 0x0000000000027941 */ /* 0x000fea0003800000 */
.L_x_1828:
        /* <DEDUP_REMOVED lines=11> */
.L_x_1831:
[----:B------:R-:W-:Y:S05]  /*21bb0*/  BSYNC B2 ;  /* 0x0000000000027941 */ /* 0x000fea0003800000 */
.L_x_1830:
[----:B------:R-:W-:Y:S01]  /*21bc0*/  R2UR UR10, R12 ;  /* 0x000000000c0a72ca */ /* 0x000fe200000e0000 */
[----:B------:R-:W-:Y:S01]  /*21bd0*/  IMAD R5, R25, 0x4000, R23 ;  /* 0x0000400019057824 */ /* 0x000fe200078e0217 */
[----:B------:R-:W-:Y:S01]  /*21be0*/  R2UR UR6, R14 ;  /* 0x000000000e0672ca */ /* 0x000fe200000e0000 */
[----:B------:R-:W-:Y:S01]  /*21bf0*/  UIADD3 UR4, UP0, UR42, 0x670, URZ ;  /* 0x000006702a047890 */ /* 0x000fe2000ff1e03f */
[----:B------:R-:W-:Y:S01]  /*21c00*/  R2UR UR7, R15 ;  /* 0x000000000f0772ca */ /* 0x000fe200000e0000 */
[----:B01----:R-:W-:Y:S01]  /*21c10*/  VIADD R10, R10, 0x228b0 ;  /* 0x000228b00a0a7836 */ /* 0x003fe20000000000 */
[----:B------:R-:W-:Y:S01]  /*21c20*/  PLOP3.LUT P0, PT, PT, PT, PT, 0x80, 0x0 ;  /* 0x000000000000781c */ /* 0x000fe20003f0f070 */
[----:B------:R-:W-:Y:S01]  /*21c30*/  VIADD R5, R5, 0x8400 ;  /* 0x0000840005057836 */ /* 0x000fe20000000000 */
[----:B------:R-:W-:-:S12]  /*21c40*/  UIADD3.X UR5, URZ, UR43, URZ, UP0, !UPT ;  /* 0x0000002b3f057290 */ /* 0x000fd800087fe43f */
.L_x_1832:
        /* <DEDUP_REMOVED lines=10> */
.L_x_1820:
[----:B------:R-:W-:Y:S05]  /*21cf0*/  BSYNC B1 ;  /* 0x0000000000017941 */ /* 0x000fea0003800000 */
.L_x_1819:
[----:B------:R-:W-:Y:S01]  /*21d00*/  VIADD R10, R3, 0xfffffffe ;  /* 0xfffffffe030a7836 */ /* 0x000fe20000000000 */
        /* <DEDUP_REMOVED lines=8> */
.L_x_1847:
[----:B------:R-:W-:Y:S05]  /*21d90*/  YIELD ;  /* 0x0000000000007946 */ /* 0x000fea0003800000 */
        /* <DEDUP_REMOVED lines=10> */
.L_x_2035:
[----:B------:R-:W-:Y:S05]  /*21e40*/  BSYNC B2 ;  /* 0x0000000000027941 */ /* 0x000fea0003800000 */
.L_x_1835:
[----:B------:R-:W-:Y:S04]  /*21e50*/  BSSY B2, `(.L_x_1837) ;  /* 0x0000009000027945 */ /* 0x000fe80003800000 */
[----:B------:R-:W-:Y:S05]  /*21e60*/  @P2 BRA `(.L_x_1838) ;  /* 0x00000000001c2947 */ /* 0x000fea0003800000 */
[----:B------:R-:W0:Y:S02]  /*21e70*/  S2R R3, SR_TID.X ;  /* 0x0000000000037919 */ /* 0x000e240000002100 */
[----:B0-----:R-:W-:Y:S01]  /*21e80*/  LOP3.LUT R5, R3, 0x1f, RZ, 0xc0, !PT ;  /* 0x0000001f03057812 */ /* 0x001fe200078ec0ff */
[----:B------:R-:W-:-:S03]  /*21e90*/  IMAD.MOV.U32 R3, RZ, RZ, 0x6000 ;  /* 0x00006000ff037424 */ /* 0x000fc600078e00ff */
[----:B------:R-:W-:Y:S01]  /*21ea0*/  ISETP.NE.AND P1, PT, R5, RZ, PT ;  /* 0x000000ff0500720c */ /* 0x000fe20003f25270 */
[----:B------:R2:W-:-:S12]  /*21eb0*/  SYNCS.ARRIVE.TRANS64 RZ, [R9+URZ+0x22890], R3 ;  /* 0x0228900309ff79a7 */ /* 0x0005d8000800003f */
[----:B--2---:R-:W-:Y:S05]  /*21ec0*/  @!P1 BRA `(.L_x_1838) ;  /* 0x0000000000049947 */ /* 0x004fea0003800000 */
[----:B------:R-:W-:Y:S01]  /*21ed0*/  BPT.TRAP 0x1 ;  /* 0x000000040000795c */ /* 0x000fe20000300000 */
.L_x_1838:
[----:B------:R-:W-:Y:S05]  /*21ee0*/  BSYNC B2 ;  /* 0x0000000000027941 */ /* 0x000fea0003800000 */
.L_x_1837:
[----:B------:R-:W-:Y:S01]  /*21ef0*/  IMAD.MOV.U32 R12, RZ, RZ, RZ ;  /* 0x000000ffff0c7224 */ /* 0x000fe200078e00ff */
[----:B------:R-:W-:Y:S01]  /*21f00*/  UIADD3 UR4, UP0, UR42, 0x570, URZ ;  /* 0x000005702a047890 */ /* 0x000fe2000ff1e03f */
[----:B------:R-:W-:Y:S01]  /*21f10*/  IMAD R6, R25, 0x6000, R23 ;  /* 0x0000600019067824 */ /* 0x000fe200078e0217 */
[----:B------:R-:W-:Y:S01]  /*21f20*/  PLOP3.LUT P1, PT, PT, PT, PT, 0x80, 0x0 ;  /* 0x000000000000781c */ /* 0x000fe20003f2f070 */
[----:B0-----:R-:W-:Y:S01]  /*21f30*/  IMAD R5, R10, 0x80, R0 ;  /* 0x000000800a057824 */ /* 0x001fe200078e0200 */
[----:B------:R-:W-:Y:S01]  /*21f40*/  R2UR UR10, R12 ;  /* 0x000000000c0a72ca */ /* 0x000fe200000e0000 */
[----:B------:R-:W-:Y:S01]  /*21f50*/  VIADD R3, R9, 0x22890 ;  /* 0x0002289009037836 */ /* 0x000fe20000000000 */
[----:B------:R-:W-:Y:S01]  /*21f60*/  UIADD3.X UR5, URZ, UR43, URZ, UP0, !UPT ;  /* 0x0000002b3f057290 */ /* 0x000fe200087fe43f */
[----:B------:R-:W-:Y:S01]  /*21f70*/  VIADD R11, R6, 0x16400 ;  /* 0x00016400060b7836 */ /* 0x000fe20000000000 */
[----:B------:R-:W-:Y:S01]  /*21f80*/  UMOV UR6, 0x0 ;  /* 0x0000000000067882 */ /* 0x000fe20000000000 */
[----:B------:R-:W-:-:S10]  /*21f90*/  UMOV UR7, 0x12f00000 ;  /* 0x12f0000000077882 */ /* 0x000fd40000000000 */
.L_x_1839:
        /* <DEDUP_REMOVED lines=15> */
.L_x_1840:
        /* <DEDUP_REMOVED lines=15> */
.L_x_1841:
        /* <DEDUP_REMOVED lines=13> */
.L_x_2036:
[----:B------:R-:W-:Y:S05]  /*22250*/  BSYNC B2 ;  /* 0x0000000000027941 */ /* 0x000fea0003800000 */
.L_x_1842:
[----:B------:R-:W-:Y:S01]  /*22260*/  BSSY B2, `(.L_x_1844) ;  /* 0x000000b000027945 */ /* 0x000fe20003800000 */
[----:B------:R-:W-:Y:S02]  /*22270*/  IMAD.MOV.U32 R6, RZ, RZ, 0x0 ;  /* 0x00000000ff067424 */ /* 0x000fe400078e00ff */
[----:B01----:R-:W-:Y:S01]  /*22280*/  IMAD.MOV.U32 R7, RZ, RZ, 0x12f00000 ;  /* 0x12f00000ff077424 */ /* 0x003fe200078e00ff */
[----:B------:R-:W-:Y:S06]  /*22290*/  @P2 BRA `(.L_x_1845) ;  /* 0x00000000001c2947 */ /* 0x000fec0003800000 */
[----:B------:R-:W0:Y:S02]  /*222a0*/  S2R R3, SR_TID.X ;  /* 0x0000000000037919 */ /* 0x000e240000002100 */
[----:B0-----:R-:W-:Y:S01]  /*222b0*/  LOP3.LUT R11, R3, 0x1f, RZ, 0xc0, !PT ;  /* 0x0000001f030b7812 */ /* 0x001fe200078ec0ff */
[----:B------:R-:W-:-:S03]  /*222c0*/  IMAD.MOV.U32 R3, RZ, RZ, 0x4000 ;  /* 0x00004000ff037424 */ /* 0x000fc600078e00ff */
[----:B------:R-:W-:Y:S01]  /*222d0*/  ISETP.NE.AND P1, PT, R11, RZ, PT ;  /* 0x000000ff0b00720c */ /* 0x000fe20003f25270 */
[----:B------:R0:W-:-:S12]  /*222e0*/  SYNCS.ARRIVE.TRANS64 RZ, [R9+URZ+0x228b0], R3 ;  /* 0x0228b00309ff79a7 */ /* 0x0001d8000800003f */
[----:B0-----:R-:W-:Y:S05]  /*222f0*/  @!P1 BRA `(.L_x_1845) ;  /* 0x0000000000049947 */ /* 0x001fea0003800000 */
[----:B------:R-:W-:Y:S01]  /*22300*/  BPT.TRAP 0x1 ;  /* 0x000000040000795c */ /* 0x000fe20000300000 */
.L_x_1845:
[----:B------:R-:W-:Y:S05]  /*22310*/  BSYNC B2 ;  /* 0x0000000000027941 */ /* 0x000fea0003800000 */
.L_x_1844:
        /* <DEDUP_REMOVED lines=9> */
.L_x_1846:
        /* <DEDUP_REMOVED lines=10> */
.L_x_1834:
[----:B------:R-:W-:Y:S05]  /*22450*/  BSYNC B1 ;  /* 0x0000000000017941 */ /* 0x000fea0003800000 */
.L_x_1833:
[C---:B------:R-:W-:Y:S01]  /*22460*/  ISETP.GT.AND P2, PT, R10.reuse, R4, PT ;  /* 0x000000040a00720c */ /* 0x040fe20003f44270 */
[----:B------:R-:W-:Y:S02]  /*22470*/  VIADD R25, R25, 0x1 ;  /* 0x0000000119197836 */ /* 0x000fe40000000000 */
[----:B------:R-:W-:-:S03]  /*22480*/  VIADD R10, R10, 0xffffffff ;  /* 0xffffffff0a0a7836 */ /* 0x000fc60000000000 */
[----:B------:R-:W-:-:S04]  /*22490*/  ISETP.NE.AND P1, PT, R25, 0x2, PT ;  /* 0x000000021900780c */ /* 0x000fc80003f25270 */
[----:B------:R-:W-:Y:S02]  /*224a0*/  SEL R3, RZ, 0x1, P1 ;  /* 0x00000001ff037807 */ /* 0x000fe40000800000 */
[----:B------:R-:W-:Y:S02]  /*224b0*/  SEL R25, R25, RZ, P1 ;  /* 0x000000ff19197207 */ /* 0x000fe40000800000 */
[----:B------:R-:W-:Y:S01]  /*224c0*/  LOP3.LUT R29, R29, R3, RZ, 0x3c, !PT ;  /* 0x000000031d1d7212 */ /* 0x000fe200078e3cff */
[----:B------:R-:W-:Y:S06]  /*224d0*/  @P2 BRA `(.L_x_1847) ;  /* 0xfffffff8002c2947 */ /* 0x000fec000383ffff */
.L_x_1813:
[----:B------:R-:W-:Y:S05]  /*224e0*/  BSYNC B0 ;  /* 0x0000000000007941 */ /* 0x000fea0003800000 */
.L_x_1812:
[----:B------:R-:W1:Y:S01]  /*224f0*/  LDC R0, c[0x0][0x448] ;  /* 0x00011200ff007b82 */ /* 0x000e620000000800 */
[----:B------:R-:W-:Y:S01]  /*22500*/  VIADD R2, R17, 0x7f ;  /* 0x0000007f11027836 */ /* 0x000fe20000000000 */
[----:B------:R-:W-:Y:S06]  /*22510*/  @!P0 WARPSYNC.ALL ;  /* 0x0000000000008948 */ /* 0x000fec0003800000 */
[----:B------:R-:W-:Y:S01]  /*22520*/  @!P0 BAR.SYNC.DEFER_BLOCKING 0xc, 0x180 ;  /* 0x0306000000008b1d */ /* 0x000fe20000010000 */
[----:B-1----:R-:W-:-:S13]  /*22530*/  ISETP.NE.AND P1, PT, R0, 0x1, PT ;  /* 0x000000010000780c */ /* 0x002fda0003f25270 */
[----:B------:R-:W1:Y:S08]  /*22540*/  @P1 LDC R3, c[0x0][0x44c] ;  /* 0x00011300ff031b82 */ /* 0x000e700000000800 */
[----:B------:R-:W2:Y:S01]  /*22550*/  @P1 LDC R0, c[0x0][0x450] ;  /* 0x00011400ff001b82 */ /* 0x000ea20000000800 */
[----:B-1----:R-:W-:-:S05]  /*22560*/  @P1 IMAD.HI.U32 R3, R2, R3, RZ ;  /* 0x0000000302031227 */ /* 0x002fca00078e00ff */
[----:B--2---:R-:W-:-:S05]  /*22570*/  @P1 SHF.R.U32.HI R2, RZ, R0, R3 ;  /* 0x00000000ff021219 */ /* 0x004fca0000011603 */
[----:B------:R-:W-:Y:S02]  /*22580*/  IMAD.IADD R8, R8, 0x1, R2 ;  /* 0x0000000108087824 */ /* 0x000fe400078e0202 */
[----:B------:R-:W1:Y:S02]  /*22590*/  LDC.64 R2, c[0x0][0x9e0] ;  /* 0x00027800ff027b82 */ /* 0x000e640000000a00 */
[----:B-1----:R-:W-:Y:S01]  /*225a0*/  ISETP.GE.AND P2, PT, R3, 0x1, PT ;  /* 0x000000010300780c */ /* 0x002fe20003f46270 */
        /* <DEDUP_REMOVED lines=8> */
[----:B0-----:R-:W0:Y:S02]  /*22630*/  @P0 LDC.64 R4, c[0x0][0x9e8] ;  /* 0x00027a00ff040b82 */ /* 0x001e240000000a00 */
[----:B0-----:R-:W-:-:S05]  /*22640*/  @P0 IMAD.HI.U32 R4, R0, R4, RZ ;  /* 0x0000000400040227 */ /* 0x001fca00078e00ff */
[----:B------:R-:W-:-:S04]  /*22650*/  @P0 SHF.R.U32.HI R0, RZ, R5, R4 ;  /* 0x00000005ff000219 */ /* 0x000fc80000011604 */
[----:B------:R-:W-:Y:S01]  /*22660*/  LOP3.LUT R0, RZ, R0, RZ, 0x33, !PT ;  /* 0x00000000ff007212 */ /* 0x000fe200078e33ff */
[----:B------:R-:W-:Y:S06]  /*22670*/  BRA `(.L_x_1851) ;  /* 0x0000000000107947 */ /* 0x000fec0003800000 */
.L_x_1850:
[----:B------:R-:W-:-:S13]  /*22680*/  ISETP.NE.AND P0, PT, R3, 0x1, PT ;  /* 0x000000010300780c */ /* 0x000fda0003f05270 */
[----:B0-----:R-:W0:Y:S02]  /*22690*/  @P0 LDC.64 R4, c[0x0][0x9e8] ;  /* 0x00027a00ff040b82 */ /* 0x001e240000000a00 */
[----:B0-----:R-:W-:-:S05]  /*226a0*/  @P0 IMAD.HI.U32 R4, R0, R4, RZ ;  /* 0x0000000400040227 */ /* 0x001fca00078e00ff */
[----:B------:R-:W-:-:S07]  /*226b0*/  @P0 SHF.R.U32.HI R0, RZ, R5, R4 ;  /* 0x00000005ff000219 */ /* 0x000fce0000011604 */
.L_x_1851:
[----:B------:R-:W-:Y:S05]  /*226c0*/  BSYNC B0 ;  /* 0x0000000000007941 */ /* 0x000fea0003800000 */
.L_x_1849:
[----:B------:R-:W-:-:S05]  /*226d0*/  IMAD R0, R0, R3, R3 ;  /* 0x0000000300007224 */ /* 0x000fca00078e0203 */
[----:B------:R-:W-:-:S07]  /*226e0*/  VIMNMX R2, R2, R0, PT ;  /* 0x0000000002027248 */ /* 0x000fce0003fe0100 */
.L_x_1848:
[----:B------:R-:W-:Y:S01]  /*226f0*/  VIADD R2, R2, 0x7f ;  /* 0x0000007f02027836 */ /* 0x000fe20000000000 */
[----:B------:R-:W-:Y:S01]  /*22700*/  ULDC UR4, c[0x0][0x9dc] ;  /* 0x0002770000047ab9 */ /* 0x000fe20000000800 */
[----:B------:R-:W-:-:S03]  /*22710*/  IMAD.MOV.U32 R4, RZ, RZ, R17 ;  /* 0x000000ffff047224 */ /* 0x000fc600078e0011 */
[----:B------:R-:W-:-:S04]  /*22720*/  SHF.R.S32.HI R0, RZ, 0x1f, R2 ;  /* 0x0000001fff007819 */ /* 0x000fc80000011402 */
[----:B------:R-:W-:Y:S02]  /*22730*/  LEA.HI R0, R0, R2, RZ, 0x7 ;  /* 0x0000000200007211 */ /* 0x000fe400078f38ff */
[----:B------:R-:W1:Y:S02]  /*22740*/  @P1 LDC R2, c[0x0][0x44c] ;  /* 0x00011300ff021b82 */ /* 0x000e640000000800 */
[----:B------:R-:W-:-:S04]  /*22750*/  SHF.R.S32.HI R0, RZ, 0x7, R0 ;  /* 0x00000007ff007819 */ /* 0x000fc80000011400 */
[----:B------:R-:W-:Y:S02]  /*22760*/  VIMNMX R31, R21, R0, PT ;  /* 0x00000000151f7248 */ /* 0x000fe40003fe0100 */
[----:B------:R-:W2:Y:S03]  /*22770*/  @P1 LDC R0, c[0x0][0x450] ;  /* 0x00011400ff001b82 */ /* 0x000ea60000000800 */
[----:B------:R3:W-:Y:S01]  /*22780*/  STL [R1+0x2c], R31 ;  /* 0x00002c1f01007387 */ /* 0x0007e20000100800 */
[----:B-1----:R-:W-:-:S05]  /*22790*/  @P1 IMAD.HI.U32 R2, R17, R2, RZ ;  /* 0x0000000211021227 */ /* 0x002fca00078e00ff */
[----:B--2---:R-:W-:-:S05]  /*227a0*/  @P1 SHF.R.U32.HI R4, RZ, R0, R2 ;  /* 0x00000000ff041219 */ /* 0x004fca0000011602 */
[----:B------:R-:W-:-:S04]  /*227b0*/  IMAD.IADD R2, R20, 0x1, R4 ;  /* 0x0000000114027824 */ /* 0x000fc800078e0204 */
[----:B------:R-:W-:Y:S01]  /*227c0*/  VIADD R0, R2, -UR4 ;  /* 0x8000000402007c36 */ /* 0x000fe20008000000 */
[----:B---3--:R-:W-:Y:S06]  /*227d0*/  @!P2 BRA `(.L_x_1852) ;  /* 0x000000000044a947 */ /* 0x008fec0003800000 */
[----:B------:R-:W-:Y:S01]  /*227e0*/  ISETP.GT.AND P0, PT, R2, -0x1, PT ;  /* 0xffffffff0200780c */ /* 0x000fe20003f04270 */
[----:B------:R-:W-:-:S12]  /*227f0*/  BSSY B0, `(.L_x_1853) ;  /* 0x000000d000007945 */ /* 0x000fd80003800000 */
[----:B------:R-:W-:Y:S05]  /*22800*/  @P0 BRA `(.L_x_1854) ;  /* 0x00000000001c0947 */ /* 0x000fea0003800000 */
[----:B------:R-:W-:Y:S02]  /*22810*/  ISETP.NE.AND P0, PT, R3, 0x1, PT ;  /* 0x000000010300780c */ /* 0x000fe40003f05270 */
[----:B------:R-:W-:-:S11]  /*22820*/  LOP3.LUT R2, RZ, R2, RZ, 0x33, !PT ;  /* 0x00000002ff027212 */ /* 0x000fd600078e33ff */
[----:B0-----:R-:W0:Y:S02]  /*22830*/  @P0 LDC.64 R4, c[0x0][0x9e8] ;  /* 0x00027a00ff040b82 */ /* 0x001e240000000a00 */
[----:B0-----:R-:W-:-:S05]  /*22840*/  @P0 IMAD.HI.U32 R4, R2, R4, RZ ;  /* 0x0000000402040227 */ /* 0x001fca00078e00ff */
[----:B------:R-:W-:-:S04]  /*22850*/  @P0 SHF.R.U32.HI R2, RZ, R5, R4 ;  /* 0x00000005ff020219 */ /* 0x000fc80000011604 */
[----:B------:R-:W-:Y:S01]  /*22860*/  LOP3.LUT R2, RZ, R2, RZ, 0x33, !PT ;  /* 0x00000002ff027212 */ /* 0x000fe200078e33ff */
[----:B------:R-:W-:Y:S06]  /*22870*/  BRA `(.L_x_1855) ;  /* 0x0000000000107947 */ /* 0x000fec0003800000 */
.L_x_1854:
[----:B------:R-:W-:-:S13]  /*22880*/  ISETP.NE.AND P0, PT, R3, 0x1, PT ;  /* 0x000000010300780c */ /* 0x000fda0003f05270 */
[----:B0-----:R-:W0:Y:S02]  /*22890*/  @P0 LDC.64 R4, c[0x0][0x9e8] ;  /* 0x00027a00ff040b82 */ /* 0x001e240000000a00 */
[----:B0-----:R-:W-:-:S05]  /*228a0*/  @P0 IMAD.HI.U32 R4, R2, R4, RZ ;  /* 0x0000000402040227 */ /* 0x001fca00078e00ff */
[----:B------:R-:W-:-:S07]  /*228b0*/  @P0 SHF.R.U32.HI R2, RZ, R5, R4 ;  /* 0x00000005ff020219 */ /* 0x000fce0000011604 */
.L_x_1855:
[----:B------:R-:W-:Y:S05]  /*228c0*/  BSYNC B0 ;  /* 0x0000000000007941 */ /* 0x000fea0003800000 */
.L_x_1853:
[----:B------:R-:W-:-:S05]  /*228d0*/  IMAD R3, R2, R3, RZ ;  /* 0x0000000302037224 */ /* 0x000fca00078e02ff */
[----:B------:R-:W-:-:S07]  /*228e0*/  VIMNMX R0, R0, R3, !PT ;  /* 0x0000000300007248 */ /* 0x000fce0007fe0100 */
.L_x_1852:
[----:B------:R-:W-:-:S04]  /*228f0*/  SHF.R.S32.HI R3, RZ, 0x1f, R0 ;  /* 0x0000001fff037819 */ /* 0x000fc80000011400 */
[----:B------:R-:W-:-:S04]  /*22900*/  LEA.HI R3, R3, R0, RZ, 0x7 ;  /* 0x0000000003037211 */ /* 0x000fc800078f38ff */
[----:B------:R-:W-:-:S04]  /*22910*/  SHF.R.S32.HI R3, RZ, 0x7, R3 ;  /* 0x00000007ff037819 */ /* 0x000fc80000011403 */
[----:B------:R-:W-:-:S04]  /*22920*/  VIMNMX R2, RZ, R3, !PT ;  /* 0x00000003ff027248 */ /* 0x000fc80007fe0100 */
[----:B------:R-:W-:Y:S01]  /*22930*/  ISETP.GT.AND P0, PT, R31, R2, PT ;  /* 0x000000021f00720c */ /* 0x000fe20003f04270 */
[----:B------:R1:W-:-:S12]  /*22940*/  STL [R1+0x4], R2 ;  /* 0x0000040201007387 */ /* 0x0003d80000100800 */
[----:B-1----:R-:W-:Y:S05]  /*22950*/  @P0 BRA `(.L_x_1856) ;  /* 0x0000000000440947 */ /* 0x002fea0003800000 */
[----:B------:R-:W1:Y:S02]  /*22960*/  S2R R2, SR_TID.X ;  /* 0x0000000000027919 */ /* 0x000e640000002100 */
[----:B-1----:R-:W-:-:S04]  /*22970*/  LOP3.LUT R2, R2, 0x7f, RZ, 0xc0, !PT ;  /* 0x0000007f02027812 */ /* 0x002fc800078ec0ff */
[----:B------:R-:W-:-:S13]  /*22980*/  ISETP.NE.AND P0, PT, R2, RZ, PT ;  /* 0x000000ff0200720c */ /* 0x000fda0003f05270 */
[----:B------:R-:W-:Y:S05]  /*22990*/  @P0 BRA `(.L_x_1857) ;  /* 0x0000003800b80947 */ /* 0x000fea0003800000 */
[----:B0-----:R-:W0:Y:S01]  /*229a0*/  S2R R5, SR_LANEID ;  /* 0x0000000000057919 */ /* 0x001e220000000000 */
        /* <DEDUP_REMOVED lines=12> */
.L_x_1856:
        /* <DEDUP_REMOVED lines=10> */
[----:B0-----:R-:W-:Y:S02]  /*22b10*/  IMAD.U32 R5, RZ, RZ, UR7 ;  /* 0x00000007ff057e24 */ /* 0x001fe4000f8e00ff */
        /* <DEDUP_REMOVED lines=8> */
[----:B-1----:R-:W-:Y:S05]  /*22ba0*/  CALL.ABS.NOINC R2 ;  /* 0x0000000002007343 */ /* 0x002fea0003c00000 */
.L_x_1859:
[----:B------:R-:W-:Y:S05]  /*22bb0*/  BSYNC B6 ;  /* 0x0000000000067941 */ /* 0x000fea0003800000 */
.L_x_1858:
        /* <DEDUP_REMOVED lines=22> */
.L_x_1861:
[----:B------:R-:W-:Y:S05]  /*22d20*/  BSYNC B6 ;  /* 0x0000000000067941 */ /* 0x000fea0003800000 */
.L_x_1860:
        /* <DEDUP_REMOVED lines=20> */
.L_x_1863:
[----:B------:R-:W-:Y:S05]  /*22e70*/  BSYNC B6 ;  /* 0x0000000000067941 */ /* 0x000fea0003800000 */
.L_x_1862:
        /* <DEDUP_REMOVED lines=19> */
.L_x_1865:
[----:B------:R-:W-:Y:S05]  /*22fb0*/  BSYNC B6 ;  /* 0x0000000000067941 */ /* 0x000fea0003800000 */
.L_x_1864:
[----:B------:R-:W1:Y:S01]  /*22fc0*/  S2R R2, SR_TID.X ;  /* 0x0000000000027919 */ /* 0x000e620000002100 */
[----:B------:R-:W-:Y:S01]  /*22fd0*/  ULDC.64 UR4, c[0x0][0x9f8] ;  /* 0x00027e0000047ab9 */ /* 0x000fe20000000a00 */
[----:B------:R-:W-:Y:S01]  /*22fe0*/  IMAD.MOV.U32 R30, RZ, RZ, R19 ;  /* 0x000000ffff1e7224 */ /* 0x000fe200078e0013 */
[----:B------:R-:W-:Y:S01]  /*22ff0*/  ISETP.NE.U32.AND P0, PT, RZ, UR4, PT ;  /* 0x00000004ff007c0c */ /* 0x000fe2000bf05070 */
[----:B------:R-:W2:Y:S01]  /*23000*/  S2R R20, SR_TID.X ;  /* 0x0000000000147919 */ /* 0x000ea20000002100 */
[----:B------:R-:W3:Y:S01]  /*23010*/  LDC R9, c[0x0][0x430] ;  /* 0x00010c00ff097b82 */ /* 0x000ee20000000800 */
[----:B------:R-:W-:Y:S01]  /*23020*/  LEA R7, R31, 0xffffff80, 0x7 ;  /* 0xffffff801f077811 */ /* 0x000fe200078e38ff */
[----:B------:R-:W-:Y:S01]  /*23030*/  IMAD.U32 R10, RZ, RZ, UR41 ;  /* 0x00000029ff0a7e24 */ /* 0x000fe2000f8e00ff */
[----:B------:R-:W-:Y:S01]  /*23040*/  ISETP.NE.AND.EX P0, PT, RZ, UR5, PT, P0 ;  /* 0x00000005ff007c0c */ /* 0x000fe2000bf05300 */
[----:B------:R-:W-:Y:S01]  /*23050*/  ULDC UR4, c[0x0][0x2f4] ;  /* 0x0000bd0000047ab9 */ /* 0x000fe20000000800 */
[----:B------:R-:W-:Y:S01]  /*23060*/  LOP3.LUT R22, R22, 0xffffffdf, RZ, 0xc0, !PT ;  /* 0xffffffdf16167812 */ /* 0x000fe200078ec0ff */
[----:B------:R-:W-:Y:S01]  /*23070*/  ULDC UR5, c[0x0][0x320] ;  /* 0x0000c80000057ab9 */ /* 0x000fe20000000800 */
[----:B-1----:R-:W-:-:S09]  /*23080*/  LOP3.LUT R21, R2, 0x7f, RZ, 0xc0, !PT ;  /* 0x0000007f02157812 */ /* 0x002fd200078ec0ff */
[----:B------:R-:W1:Y:S01]  /*23090*/  @P0 LDC.64 R2, c[0x0][0x9f8] ;  /* 0x00027e00ff020b82 */ /* 0x000e620000000a00 */
[----:B--2---:R-:W-:Y:S01]  /*230a0*/  IMAD.SHL.U32 R20, R20, 0x20, RZ ;  /* 0x0000002014147824 */ /* 0x004fe200078e00ff */
[----:B------:R-:W-:Y:S01]  /*230b0*/  SHF.R.U32.HI R21, RZ, 0x2, R21 ;  /* 0x00000002ff157819 */ /* 0x000fe20000011615 */
[----:B-1----:R-:W-:-:S05]  /*230c0*/  @P0 IMAD.WIDE R2, R19, 0x4, R2 ;  /* 0x0000000413020825 */ /* 0x002fca00078e0202 */
[----:B------:R1:W2:Y:S01]  /*230d0*/  @P0 LDG.E R30, desc[UR38][R2.64] ;  /* 0x00000026021e0981 */ /* 0x0002a2000c1e1900 */
[----:B---3--:R-:W-:Y:S02]  /*230e0*/  ISETP.NE.AND P1, PT, R9, 0x1, PT ;  /* 0x000000010900780c */ /* 0x008fe40003f25270 */
[----:B------:R-:W-:-:S04]  /*230f0*/  LOP3.LUT R20, R21, 0x60, R20, 0xf8, !PT ;  /* 0x0000006015147812 */ /* 0x000fc800078ef814 */
[----:B------:R-:W-:-:S04]  /*23100*/  LOP3.LUT R8, R20, R7, RZ, 0xfc, !PT ;  /* 0x0000000714087212 */ /* 0x000fc800078efcff */
[C---:B------:R-:W-:Y:S01]  /*23110*/  ISETP.GE.AND P0, PT, R8.reuse, R26, PT ;  /* 0x0000001a0800720c */ /* 0x040fe20003f06270 */
[----:B------:R-:W-:Y:S02]  /*23120*/  IMAD.IADD R8, R8, 0x1, R37 ;  /* 0x0000000108087824 */ /* 0x000fe400078e0225 */
[----:B0-----:R-:W0:Y:S02]  /*23130*/  @P1 LDC R5, c[0x0][0x434] ;  /* 0x00010d00ff051b82 */ /* 0x001e240000000800 */
[----:B------:R-:W-:-:S06]  /*23140*/  IMAD.MOV.U32 R0, RZ, RZ, R8 ;  /* 0x000000ffff007224 */ /* 0x000fcc00078e0008 */
[----:B------:R-:W3:Y:S08]  /*23150*/  @P1 LDC R4, c[0x0][0x438] ;  /* 0x00010e00ff041b82 */ /* 0x000ef00000000800 */
[----:B-1----:R-:W1:Y:S01]  /*23160*/  @!P0 LDC.64 R2, c[0x0][0x428] ;  /* 0x00010a00ff028b82 */ /* 0x002e620000000a00 */
[----:B0-----:R-:W-:-:S05]  /*23170*/  @P1 IMAD.HI.U32 R5, R8, R5, RZ ;  /* 0x0000000508051227 */ /* 0x001fca00078e00ff */
[----:B---3--:R-:W-:-:S04]  /*23180*/  @P1 SHF.R.U32.HI R0, RZ, R4, R5 ;  /* 0x00000004ff001219 */ /* 0x008fc80000011605 */
[--C-:B------:R-:W-:Y:S01]  /*23190*/  @!P0 SHF.R.S32.HI R5, RZ, 0x1f, R0.reuse ;  /* 0x0000001fff058819 */ /* 0x100fe20000011400 */
[----:B------:R-:W-:Y:S01]  /*231a0*/  @!P0 IMAD.MOV.U32 R4, RZ, RZ, R0 ;  /* 0x000000ffff048224 */ /* 0x000fe200078e0000 */
[----:B------:R-:W-:Y:S02]  /*231b0*/  ISETP.NE.AND P2, PT, R10, 0x3, PT ;  /* 0x000000030a00780c */ /* 0x000fe40003f45270 */
[C---:B------:R-:W-:Y:S02]  /*231c0*/  LOP3.LUT R10, R36.reuse, 0x40, RZ, 0xfc, !PT ;  /* 0x00000040240a7812 */ /* 0x040fe400078efcff */
[----:B------:R-:W-:-:S09]  /*231d0*/  LOP3.LUT R11, R36, 0x80, RZ, 0xfc, !PT ;  /* 0x00000080240b7812 */ /* 0x000fd200078efcff */
[----:B------:R-:W-:-:S04]  /*231e0*/  @P2 LOP3.LUT R22, R22, 0x20, RZ, 0xfc, !PT ;  /* 0x0000002016162812 */ /* 0x000fc800078efcff */
[----:B------:R-:W-:Y:S02]  /*231f0*/  LOP3.LUT R22, R22, 0xffffffef, RZ, 0xc0, !PT ;  /* 0xffffffef16167812 */ /* 0x000fe400078ec0ff */
[----:B------:R-:W-:Y:S01]  /*23200*/  ISETP.GE.AND P3, PT, R11, UR4, PT ;  /* 0x000000040b007c0c */ /* 0x000fe2000bf66270 */
[----:B------:R-:W-:Y:S01]  /*23210*/  UMOV UR6, 0xffffffff ;  /* 0xffffffff00067882 */ /* 0x000fe20000000000 */
[----:B------:R-:W-:-:S04]  /*23220*/  IMAD.MOV R0, RZ, RZ, -R0 ;  /* 0x000000ffff007224 */ /* 0x000fc800078e0a00 */
[----:B------:R-:W-:Y:S01]  /*23230*/  IMAD R8, R9, R0, R8 ;  /* 0x0000000009087224 */ /* 0x000fe200078e0208 */
[----:B--2---:R-:W-:Y:S01]  /*23240*/  SHF.R.S32.HI R6, RZ, 0x1f, R30 ;  /* 0x0000001fff067819 */ /* 0x004fe2000001141e */
[----:B-1----:R-:W-:-:S04]  /*23250*/  @!P0 IMAD.WIDE.U32 R4, R30, R2, R4 ;  /* 0x000000021e048225 */ /* 0x002fc800078e0004 */
[----:B------:R0:W-:Y:S02]  /*23260*/  STL [R1], R6 ;  /* 0x0000000601007387 */ /* 0x0001e40000100800 */
[----:B0-----:R-:W-:-:S04]  /*23270*/  @!P0 IMAD R6, R6, R2, RZ ;  /* 0x0000000206068224 */ /* 0x001fc800078e02ff */
[----:B------:R-:W-:Y:S02]  /*23280*/  @!P0 IMAD R6, R30, R3, R6 ;  /* 0x000000031e068224 */ /* 0x000fe400078e0206 */
[----:B------:R-:W0:Y:S02]  /*23290*/  @!P0 LDC.64 R2, c[0x0][0x418] ;  /* 0x00010600ff028b82 */ /* 0x000e240000000a00 */
[----:B------:R-:W-:Y:S02]  /*232a0*/  @!P0 IMAD.IADD R5, R5, 0x1, R6 ;  /* 0x0000000105058824 */ /* 0x000fe400078e0206 */
[----:B------:R-:W-:Y:S01]  /*232b0*/  IMAD.MOV.U32 R6, RZ, RZ, RZ ;  /* 0x000000ffff067224 */ /* 0x000fe200078e00ff */
[----:B0-----:R-:W-:-:S04]  /*232c0*/  @!P0 LEA R2, P1, R4, R2, 0x2 ;  /* 0x0000000204028211 */ /* 0x001fc800078210ff */
[----:B------:R-:W-:Y:S02]  /*232d0*/  @!P0 LEA.HI.X R3, R4, R3, R5, 0x2, P1 ;  /* 0x0000000304038211 */ /* 0x000fe400008f1405 */
[----:B------:R-:W-:-:S03]  /*232e0*/  ISETP.GE.AND P1, PT, R36, UR4, PT ;  /* 0x0000000424007c0c */ /* 0x000fc6000bf26270 */
[----:B------:R0:W5:Y:S01]  /*232f0*/  @!P0 LDG.E R6, desc[UR38][R2.64] ;  /* 0x0000002602068981 */ /* 0x000162000c1e1900 */
[----:B------:R-:W-:-:S09]  /*23300*/  ISETP.GE.AND P0, PT, R10, UR4, PT ;  /* 0x000000040a007c0c */ /* 0x000fd2000bf06270 */
        /* <DEDUP_REMOVED lines=12> */
.L_x_2039:
[----:B------:R-:W-:Y:S01]  /*233d0*/  SHF.R.S32.HI R31, RZ, 0x1f, R18 ;  /* 0x0000001fff1f7819 */ /* 0x000fe20000011412 */
[----:B------:R-:W-:Y:S06]  /*233e0*/  @!P2 BRA `(.L_x_1867) ;  /* 0x000000000004a947 */ /* 0x000fec0003800000 */
[----:B------:R-:W-:Y:S01]  /*233f0*/  BPT.TRAP 0x1 ;  /* 0x000000040000795c */ /* 0x000fe20000300000 */
.L_x_1867:
[----:B------:R-:W0:Y:S01]  /*23400*/  S2R R0, SR_TID.X ;  /* 0x0000000000007919 */ /* 0x000e220000002100 */
[----:B------:R-:W-:Y:S01]  /*23410*/  IMAD R4, R24, 0x8, R23 ;  /* 0x0000000818047824 */ /* 0x000fe200078e0217 */
[----:B------:R-:W-:Y:S01]  /*23420*/  BSSY B0, `(.L_x_1868) ;  /* 0x0000009000007945 */ /* 0x000fe20003800000 */
[----:B0-----:R-:W-:-:S04]  /*23430*/  LOP3.LUT R0, R0, 0x7f, RZ, 0xc0, !PT ;  /* 0x0000007f00007812 */ /* 0x001fc800078ec0ff */
[----:B------:R-:W-:-:S04]  /*23440*/  SHF.R.U32.HI R0, RZ, 0x2, R0 ;  /* 0x00000002ff007819 */ /* 0x000fc80000011600 */
[----:B------:R-:W-:Y:S02]  /*23450*/  IADD3 R7, -R0, R26, -R7 ;  /* 0x0000001a00077210 */ /* 0x000fe40007ffe907 */
[----:B------:R-:W-:Y:S02]  /*23460*/  SHF.L.U32 R0, R28, 0x1f, RZ ;  /* 0x0000001f1c007819 */ /* 0x000fe400000006ff */
[----:B------:R-:W-:Y:S02]  /*23470*/  SHF.R.S32.HI R26, RZ, 0x1f, R8 ;  /* 0x0000001fff1a7819 */ /* 0x000fe40000011408 */
[----:B------:R-:W0:Y:S01]  /*23480*/  SYNCS.PHASECHK.TRANS64.TRYWAIT P0, [R4+URZ+0x22880], R0 ;  /* 0x02288000040075a7 */ /* 0x000e22000800017f */
[----:B------:R1:W-:Y:S02]  /*23490*/  STL [R1+0x28], R0 ;  /* 0x0000280001007387 */ /* 0x0003e40000100800 */
[----:B01----:R-:W-:Y:S05]  /*234a0*/  @!P0 BRA `(.L_x_1869) ;  /* 0x0000006000f88947 */ /* 0x003fea0003800000 */
.L_x_2040:
[----:B------:R-:W-:Y:S05]  /*234b0*/  BSYNC B0 ;  /* 0x0000000000007941 */ /* 0x000fea0003800000 */
.L_x_1868:
[----:B------:R-:W-:Y:S01]  /*234c0*/  ULDC.64 UR4, c[0x0][0x328] ;  /* 0x0000ca0000047ab9 */ /* 0x000fe20000000a00 */
[----:B-----5:R-:W-:Y:S01]  /*234d0*/  SHF.R.S32.HI R5, RZ, 0x1f, R6 ;  /* 0x0000001fff057819 */ /* 0x020fe20000011406 */
[----:B0-----:R-:W-:Y:S01]  /*234e0*/  IMAD R0, R26, UR4, RZ ;  /* 0x000000041a007c24 */ /* 0x001fe2000f8e02ff */
[----:B------:R-:W-:Y:S01]  /*234f0*/  ULDC.64 UR6, c[0x0][0x318] ;  /* 0x0000c60000067ab9 */ /* 0x000fe20000000a00 */
[----:B------:R-:W-:Y:S01]  /*23500*/  IMAD.WIDE.U32 R2, R8, UR4, RZ ;  /* 0x0000000408027c25 */ /* 0x000fe2000f8e00ff */
[----:B------:R-:W-:Y:S01]  /*23510*/  LOP3.LUT P1, RZ, R22, 0x1, RZ, 0xc0, !PT ;  /* 0x0000000116ff7812 */ /* 0x000fe2000782c0ff */
[----:B------:R0:W-:Y:S01]  /*23520*/  STL [R1+0x24], R5 ;  /* 0x0000240501007387 */ /* 0x0001e20000100800 */
[----:B------:R-:W-:Y:S01]  /*23530*/  ISETP.GE.AND P4, PT, R7, 0x1, PT ;  /* 0x000000010700780c */ /* 0x000fe20003f86270 */
[----:B------:R-:W-:Y:S01]  /*23540*/  IMAD R0, R8, UR5, R0 ;  /* 0x0000000508007c24 */ /* 0x000fe2000f8e0200 */
[----:B------:R-:W-:-:S03]  /*23550*/  ULDC.64 UR4, c[0x0][0x338] ;  /* 0x0000ce0000047ab9 */ /* 0x000fc60000000a00 */
[----:B------:R-:W-:Y:S02]  /*23560*/  IMAD.IADD R3, R3, 0x1, R0 ;  /* 0x0000000103037824 */ /* 0x000fe400078e0200 */
[----:B------:R-:W-:Y:S02]  /*23570*/  IMAD R0, R5, UR4, RZ ;  /* 0x0000000405007c24 */ /* 0x000fe4000f8e02ff */
[----:B0-----:R-:W0:Y:S01]  /*23580*/  S2R R5, SR_TID.X ;  /* 0x0000000000057919 */ /* 0x001e220000002100 */
[----:B------:R-:W-:-:S04]  /*23590*/  IMAD.WIDE.U32 R2, R6, UR4, R2 ;  /* 0x0000000406027c25 */ /* 0x000fc8000f8e0002 */
[----:B------:R-:W-:Y:S01]  /*235a0*/  IMAD R0, R6, UR5, R0 ;  /* 0x0000000506007c24 */ /* 0x000fe2000f8e0200 */
[----:B------:R-:W-:-:S03]  /*235b0*/  ULDC.64 UR4, c[0x0][0x330] ;  /* 0x0000cc0000047ab9 */ /* 0x000fc60000000a00 */
[----:B------:R-:W-:Y:S02]  /*235c0*/  IMAD.IADD R3, R3, 0x1, R0 ;  /* 0x0000000103037824 */ /* 0x000fe400078e0200 */
[----:B------:R-:W-:Y:S02]  /*235d0*/  IMAD R0, R31, UR4, RZ ;  /* 0x000000041f007c24 */ /* 0x000fe4000f8e02ff */
[C---:B------:R-:W-:Y:S01]  /*235e0*/  IMAD.WIDE.U32 R2, R18.reuse, UR4, R2 ;  /* 0x0000000412027c25 */ /* 0x040fe2000f8e0002 */
[----:B------:R-:W-:Y:S01]  /*235f0*/  UMOV UR4, 0xffffffff ;  /* 0xffffffff00047882 */ /* 0x000fe20000000000 */
[----:B0-----:R-:W-:Y:S02]  /*23600*/  LOP3.LUT R9, R5, 0x7f, RZ, 0xc0, !PT ;  /* 0x0000007f05097812 */ /* 0x001fe400078ec0ff */
[----:B------:R-:W-:Y:S01]  /*23610*/  IMAD R5, R18, UR5, R0 ;  /* 0x0000000512057c24 */ /* 0x000fe2000f8e0200 */
[----:B------:R-:W-:Y:S02]  /*23620*/  IADD3 R0, P0, R2, UR6, RZ ;  /* 0x0000000602007c10 */ /* 0x000fe4000ff1e0ff */
[----:B------:R-:W-:-:S02]  /*23630*/  SHF.R.U32.HI R9, RZ, 0x5, R9 ;  /* 0x00000005ff097819 */ /* 0x000fc40000011609 */
[----:B------:R-:W-:-:S03]  /*23640*/  IADD3.X R2, R3, UR7, R5, P0, !PT ;  /* 0x0000000703027c10 */ /* 0x000fc600087fe405 */
[----:B------:R-:W-:-:S04]  /*23650*/  IMAD.SHL.U32 R9, R9, 0x400, RZ ;  /* 0x0000040009097824 */ /* 0x000fc800078e00ff */
[----:B------:R-:W-:Y:S01]  /*23660*/  IMAD R5, R24, 0x4000, R9 ;  /* 0x0000400018057824 */ /* 0x000fe200078e0209 */
[----:B------:R-:W-:Y:S06]  /*23670*/  BRA.DIV UR4, `(.L_x_1870) ;  /* 0x00000062049c7947 */ /* 0x000fec000b800000 */
[----:B------:R-:W0:Y:S01]  /*23680*/  SHFL.IDX PT, R10, R0, RZ, 0x1c1f ;  /* 0x001c1fff000a7589 */ /* 0x000e2200000e0000 */
[----:B------:R-:W-:Y:S02]  /*23690*/  LOP3.LUT P6, RZ, R22, 0x2, RZ, 0xc0, !PT ;  /* 0x0000000216ff7812 */ /* 0x000fe400078cc0ff */
[C---:B------:R-:W-:Y:S01]  /*236a0*/  ISETP.GE.AND P3, PT, R7.reuse, 0x21, PT ;  /* 0x000000210700780c */ /* 0x040fe20003f66270 */
[----:B------:R-:W1:Y:S01]  /*236b0*/  SHFL.IDX PT, R3, R2, RZ, 0x1c1f ;  /* 0x001c1fff02037589 */ /* 0x000e6200000e0000 */
[C---:B------:R-:W-:Y:S02]  /*236c0*/  ISETP.GE.AND P2, PT, R7.reuse, 0x41, PT ;  /* 0x000000410700780c */ /* 0x040fe40003f46270 */
[----:B------:R-:W-:Y:S01]  /*236d0*/  ISETP.GE.AND P5, PT, R7, 0x61, PT ;  /* 0x000000610700780c */ /* 0x000fe20003fa6270 */
[----:B------:R-:W-:Y:S01]  /*236e0*/  SHFL.IDX PT, R9, R2, 0x1, 0x1c1f ;  /* 0x003c1f0002097f89 */ /* 0x000fe200000e0000 */
[----:B0-----:R-:W-:-:S05]  /*236f0*/  IADD3 R10, P0, R36, R10, RZ ;  /* 0x0000000a240a7210 */ /* 0x001fca0007f1e0ff */
[----:B-1----:R-:W-:Y:S01]  /*23700*/  IMAD.X R11, RZ, RZ, R3, P0 ;  /* 0x000000ffff0b7224 */ /* 0x002fe200000e0603 */
[----:B------:R-:W-:Y:S02]  /*23710*/  ISETP.LT.OR P0, PT, R7, 0x1, P6 ;  /* 0x000000010700780c */ /* 0x000fe40003701670 */
[----:B------:R-:W-:-:S05]  /*23720*/  IADD3 R3, R23, R5, R33 ;  /* 0x0000000517037210 */ /* 0x000fca0007ffe021 */
[----:B------:R-:W-:-:S06]  /*23730*/  IMAD.IADD R5, R34, 0x1, R3 ;  /* 0x0000000122057824 */ /* 0x000fcc00078e0203 */
[----:B------:R-:W-:Y:S01]  /*23740*/  LDGSTS.E.BYPASS.LTC128B.128 [R3+0x8400], desc[UR38][R10.64], !P0 ;  /* 0x084000000a037fae */ /* 0x000fe2000c101d66 */
[----:B------:R-:W-:-:S13]  /*23750*/  ISETP.LT.OR P0, PT, R7, 0x1, P1 ;  /* 0x000000010700780c */ /* 0x000fda0000f01670 */
[----:B------:R0:W-:Y:S04]  /*23760*/  LDGSTS.E.BYPASS.LTC128B.128 [R5+0x8400], desc[UR38][R10.64+0x40], !P0 ;  /* 0x084000400a057fae */ /* 0x0001e8000c101d66 */
[----:B0-----:R-:W0:Y:S02]  /*23770*/  SHFL.IDX PT, R10, R0, 0x1, 0x1c1f ;  /* 0x003c1f00000a7f89 */ /* 0x001e2400000e0000 */
[----:B0-----:R-:W-:-:S05]  /*23780*/  IADD3 R10, P0, R36, R10, RZ ;  /* 0x0000000a240a7210 */ /* 0x001fca0007f1e0ff */
[----:B------:R-:W-:Y:S01]  /*23790*/  IMAD.X R11, RZ, RZ, R9, P0 ;  /* 0x000000ffff0b7224 */ /* 0x000fe200000e0609 */
[C---:B------:R-:W-:Y:S01]  /*237a0*/  ISETP.LT.OR P0, PT, R7.reuse, 0x21, P6 ;  /* 0x000000210700780c */ /* 0x040fe20003701670 */
[----:B------:R-:W-:Y:S04]  /*237b0*/  SHFL.IDX PT, R9, R2, 0x2, 0x1c1f ;  /* 0x005c1f0002097f89 */ /* 0x000fe800000e0000 */
[----:B------:R-:W-:Y:S08]  /*237c0*/  SHFL.IDX PT, R2, R2, 0x3, 0x1c1f ;  /* 0x007c1f0002027f89 */ /* 0x000ff000000e0000 */
[----:B------:R-:W-:Y:S01]  /*237d0*/  LDGSTS.E.BYPASS.LTC128B.128 [R3+0x9400], desc[UR38][R10.64], !P0 ;  /* 0x094000000a037fae */ /* 0x000fe2000c101d66 */
[----:B------:R-:W-:-:S13]  /*237e0*/  ISETP.LT.OR P0, PT, R7, 0x21, P1 ;  /* 0x000000210700780c */ /* 0x000fda0000f01670 */
[----:B------:R0:W-:Y:S04]  /*237f0*/  LDGSTS.E.BYPASS.LTC128B.128 [R5+0x9400], desc[UR38][R10.64+0x40], !P0 ;  /* 0x094000400a057fae */ /* 0x0001e8000c101d66 */
[----:B0-----:R-:W0:Y:S04]  /*23800*/  SHFL.IDX PT, R10, R0, 0x2, 0x1c1f ;  /* 0x005c1f00000a7f89 */ /* 0x001e2800000e0000 */
[----:B------:R-:W1:Y:S01]  /*23810*/  SHFL.IDX PT, R0, R0, 0x3, 0x1c1f ;  /* 0x007c1f0000007f89 */ /* 0x000e6200000e0000 */
[----:B0-----:R-:W-:-:S05]  /*23820*/  IADD3 R10, P0, R36, R10, RZ ;  /* 0x0000000a240a7210 */ /* 0x001fca0007f1e0ff */
[----:B------:R-:W-:Y:S01]  /*23830*/  IMAD.X R11, RZ, RZ, R9, P0 ;  /* 0x000000ffff0b7224 */ /* 0x000fe200000e0609 */
[----:B------:R-:W-:-:S13]  /*23840*/  ISETP.LT.OR P0, PT, R7, 0x41, P6 ;  /* 0x000000410700780c */ /* 0x000fda0003701670 */
[----:B------:R2:W-:Y:S01]  /*23850*/  LDGSTS.E.BYPASS.LTC128B.128 [R3+0xa400], desc[UR38][R10.64], !P0 ;  /* 0x0a4000000a037fae */ /* 0x0005e2000c101d66 */
[----:B------:R-:W-:-:S13]  /*23860*/  ISETP.LT.OR P0, PT, R7, 0x41, P1 ;  /* 0x000000410700780c */ /* 0x000fda0000f01670 */
[----:B-1----:R2:W-:Y:S02]  /*23870*/  LDGSTS.E.BYPASS.LTC128B.128 [R5+0xa400], desc[UR38][R10.64+0x40], !P0 ;  /* 0x0a4000400a057fae */ /* 0x0025e4000c101d66 */
.L_x_2050:
        /* <DEDUP_REMOVED lines=12> */
.L_x_1871:
[----:B------:R-:W-:Y:S02]  /*23940*/  PLOP3.LUT P1, PT, P1, P0, PT, 0xa2, 0x0 ;  /* 0x000000000000781c */ /* 0x000fe40000f21472 */
[----:B------:R-:W-:-:S08]  /*23950*/  @P0 R2UR P1, UR4, R4 ;  /* 0x00000000040402ca */ /* 0x000fd00000020000 */
[----:B------:R-:W-:-:S05]  /*23960*/  @P0 PLOP3.LUT P0, PT, P1, PT, PT, 0x80, 0x0 ;  /* 0x000000000000081c */ /* 0x000fca0000f0f070 */
[----:B------:R-:W-:Y:S01]  /*23970*/  @!P1 SYNCS.ARRIVE.TRANS64.RED.A0T1 RZ, [UR4+0x22870], RZ ;  /* 0x022870ffffff99a7 */ /* 0x000fe20008200404 */
[----:B------:R-:W-:Y:S07]  /*23980*/  @!P1 ARRIVES.LDGSTSBAR.64.TRANSCNT [UR4+0x22870] ;  /* 0x02287000ff0099b0 */ /* 0x000fee0008000a84 */
[----:B------:R-:W-:Y:S05]  /*23990*/  @P0 BRA.U.ANY `(.L_x_1871) ;  /* 0xfffffffd00e80947 */ /* 0x000fea000393ffff */
[----:B------:R-:W-:Y:S01]  /*239a0*/  NOP ;  /* 0x0000000000007918 */ /* 0x000fe20000000000 */
[----:B------:R-:W-:-:S05]  /*239b0*/  IMAD.U32 R0, RZ, RZ, UR41 ;  /* 0x00000029ff007e24 */ /* 0x000fca000f8e00ff */
[----:B------:R-:W-:-:S13]  /*239c0*/  ISETP.NE.AND P6, PT, R0, 0x3, PT ;  /* 0x000000030000780c */ /* 0x000fda0003fc5270 */
[----:B------:R-:W-:Y:S05]  /*239d0*/  @!P6 BRA `(.L_x_1872) ;  /* 0x000000000004e947 */ /* 0x000fea0003800000 */
[----:B------:R-:W-:Y:S01]  /*239e0*/  BPT.TRAP 0x1 ;  /* 0x000000040000795c */ /* 0x000fe20000300000 */
.L_x_1872:
[----:B------:R2:W-:Y:S01]  /*239f0*/  SYNCS.ARRIVE.TRANS64.A1T0 RZ, [R4+URZ+0x22870], RZ ;  /* 0x022870ff04ff79a7 */ /* 0x0005e2000810003f */
[----:B------:R-:W-:Y:S05]  /*23a00*/  @!P6 BRA `(.L_x_1873) ;  /* 0x000000000004e947 */ /* 0x000fea0003800000 */
[----:B------:R-:W-:Y:S01]  /*23a10*/  BPT.TRAP 0x1 ;  /* 0x000000040000795c */ /* 0x000fe20000300000 */
.L_x_1873:
[----:B------:R-:W3:Y:S01]  /*23a20*/  LDL R0, [R1+0x28] ;  /* 0x0000280001007983 */ /* 0x000ee20000100800 */
[----:B------:R-:W-:Y:S01]  /*23a30*/  BSSY B0, `(.L_x_1874) ;  /* 0x0000003000007945 */ /* 0x000fe20003800000 */
[----:B---3--:R-:W3:Y:S03]  /*23a40*/  SYNCS.PHASECHK.TRANS64.TRYWAIT P0, [R4+URZ+0x22840], R0 ;  /* 0x02284000040075a7 */ /* 0x008ee6000800017f */
[----:B---3--:R-:W-:Y:S05]  /*23a50*/  @!P0 BRA `(.L_x_1875) ;  /* 0x00000064001c8947 */ /* 0x008fea0003800000 */
.L_x_2051:
[----:B------:R-:W-:Y:S05]  /*23a60*/  BSYNC B0 ;  /* 0x0000000000007941 */ /* 0x000fea0003800000 */
.L_x_1874:
[----:B01----:R-:W4:Y:S01]  /*23a70*/  LDL.LU R5, [R1+0x24] ;  /* 0x0000240001057983 */ /* 0x003f220000300800 */
[----:B------:R-:W-:Y:S01]  /*23a80*/  ULDC.64 UR4, c[0x0][0x300] ;  /* 0x0000c00000047ab9 */ /* 0x000fe20000000a00 */
[----:B------:R-:W-:Y:S02]  /*23a90*/  ULDC.64 UR6, c[0x0][0x2e8] ;  /* 0x0000ba0000067ab9 */ /* 0x000fe40000000a00 */
[----:B------:R-:W5:Y:S01]  /*23aa0*/  LDL R7, [R1+0xc] ;  /* 0x00000c0001077983 */ /* 0x000f620000100800 */
[----:B---3--:R-:W-:Y:S01]  /*23ab0*/  IMAD R0, R26, UR4, RZ ;  /* 0x000000041a007c24 */ /* 0x008fe2000f8e02ff */
[----:B------:R-:W-:Y:S01]  /*23ac0*/  LOP3.LUT P1, RZ, R22, 0x4, RZ, 0xc0, !PT ;  /* 0x0000000416ff7812 */ /* 0x000fe2000782c0ff */
[----:B------:R-:W-:-:S04]  /*23ad0*/  IMAD.WIDE.U32 R2, R8, UR4, RZ ;  /* 0x0000000408027c25 */ /* 0x000fc8000f8e00ff */
[----:B------:R-:W-:Y:S01]  /*23ae0*/  IMAD R0, R8, UR5, R0 ;  /* 0x0000000508007c24 */ /* 0x000fe2000f8e0200 */
[----:B------:R-:W-:-:S03]  /*23af0*/  ULDC.64 UR4, c[0x0][0x310] ;  /* 0x0000c40000047ab9 */ /* 0x000fc60000000a00 */
[----:B------:R-:W-:Y:S02]  /*23b00*/  IMAD.IADD R3, R3, 0x1, R0 ;  /* 0x0000000103037824 */ /* 0x000fe400078e0200 */
[----:B------:R-:W-:-:S04]  /*23b10*/  IMAD.WIDE.U32 R2, R6, UR4, R2 ;  /* 0x0000000406027c25 */ /* 0x000fc8000f8e0002 */
[----:B----4-:R-:W-:-:S04]  /*23b20*/  IMAD R0, R5, UR4, RZ ;  /* 0x0000000405007c24 */ /* 0x010fc8000f8e02ff */
[----:B------:R-:W-:Y:S01]  /*23b30*/  IMAD R0, R6, UR5, R0 ;  /* 0x0000000506007c24 */ /* 0x000fe2000f8e0200 */
[----:B------:R-:W-:Y:S01]  /*23b40*/  ULDC.64 UR4, c[0x0][0x308] ;  /* 0x0000c20000047ab9 */ /* 0x000fe20000000a00 */
[----:B-----5:R-:W-:Y:S02]  /*23b50*/  IMAD R6, R24, 0x6000, R7 ;  /* 0x0000600018067824 */ /* 0x020fe400078e0207 */
        /* <DEDUP_REMOVED lines=8> */
[----:B------:R-:W0:Y:S01]  /*23be0*/  SHFL.IDX PT, R3, R0, RZ, 0x1c1f ;  /* 0x001c1fff00037589 */ /* 0x000e2200000e0000 */
[----:B------:R-:W-:Y:S01]  /*23bf0*/  LOP3.LUT P6, RZ, R22, 0x8, RZ, 0xc0, !PT ;  /* 0x0000000816ff7812 */ /* 0x000fe200078cc0ff */
[C-C-:B------:R-:W-:Y:S02]  /*23c00*/  @P4 IMAD.IADD R7, R23.reuse, 0x1, R6.reuse ;  /* 0x0000000117074824 */ /* 0x140fe400078e0206 */
[----:B------:R-:W1:Y:S01]  /*23c10*/  SHFL.IDX PT, R2, R5, RZ, 0x1c1f ;  /* 0x001c1fff05027589 */ /* 0x000e6200000e0000 */
[----:B------:R-:W-:Y:S01]  /*23c20*/  @P3 IMAD.IADD R9, R23, 0x1, R6 ;  /* 0x0000000117093824 */ /* 0x000fe200078e0206 */
[----:B0-----:R-:W-:-:S05]  /*23c30*/  @P4 IADD3 R3, P0, R36, R3, RZ ;  /* 0x0000000324034210 */ /* 0x001fca0007f1e0ff */
[----:B-1----:R-:W-:Y:S01]  /*23c40*/  @P4 IMAD.X R2, RZ, RZ, R2, P0 ;  /* 0x000000ffff024224 */ /* 0x002fe200000e0602 */
        /* <DEDUP_REMOVED lines=9> */
[----:B0-----:R-:W0:Y:S01]  /*23ce0*/  SHFL.IDX PT, R3, R0, 0x1, 0x1c1f ;  /* 0x003c1f0000037f89 */ /* 0x001e2200000e0000 */
[----:B------:R-:W-:-:S03]  /*23cf0*/  @P2 IMAD.IADD R7, R23, 0x1, R6 ;  /* 0x0000000117072824 */ /* 0x000fc600078e0206 */
[----:B------:R-:W1:Y:S01]  /*23d00*/  SHFL.IDX PT, R2, R5, 0x1, 0x1c1f ;  /* 0x003c1f0005027f89 */ /* 0x000e6200000e0000 */
[----:B0-----:R-:W-:-:S05]  /*23d10*/  @P3 IADD3 R3, P0, R36, R3, RZ ;  /* 0x0000000324033210 */ /* 0x001fca0007f1e0ff */
[----:B-1----:R-:W-:-:S05]  /*23d20*/  @P3 IMAD.X R2, RZ, RZ, R2, P0 ;  /* 0x000000ffff023224 */ /* 0x002fca00000e0602 */
[----:B------:R-:W-:-:S04]  /*23d30*/  @P3 LOP3.LUT R3, R3, R2, RZ, 0x3c, !PT ;  /* 0x0000000203033212 */ /* 0x000fc800078e3cff */
[----:B------:R-:W-:-:S04]  /*23d40*/  @P3 LOP3.LUT R2, R3, R2, RZ, 0x3c, !PT ;  /* 0x0000000203023212 */ /* 0x000fc800078e3cff */
[----:B------:R-:W-:-:S05]  /*23d50*/  @P3 LOP3.LUT R3, R3, R2, RZ, 0x3c, !PT ;  /* 0x0000000203033212 */ /* 0x000fca00078e3cff */
[----:B------:R-:W-:Y:S04]  /*23d60*/  @P3 LDGSTS.E.BYPASS.LTC128B.128 [R9+0x16c00], desc[UR38][R2.64], !P4 ;  /* 0x16c0000002093fae */ /* 0x000fe8000e101d66 */
[----:B------:R-:W-:Y:S04]  /*23d70*/  @P3 LDGSTS.E.BYPASS.LTC128B.128 [R9+0x18c00], desc[UR38][R2.64+0x40], !P6 ;  /* 0x18c0004002093fae */ /* 0x000fe8000f101d66 */
[----:B------:R0:W-:Y:S04]  /*23d80*/  @P3 LDGSTS.E.BYPASS.LTC128B.128 [R9+0x1ac00], desc[UR38][R2.64+0x80], !P1 ;  /* 0x1ac0008002093fae */ /* 0x0001e8000c901d66 */
[----:B0-----:R-:W0:Y:S04]  /*23d90*/  SHFL.IDX PT, R3, R0, 0x2, 0x1c1f ;  /* 0x005c1f0000037f89 */ /* 0x001e2800000e0000 */
[----:B------:R-:W1:Y:S04]  /*23da0*/  SHFL.IDX PT, R2, R5, 0x2, 0x1c1f ;  /* 0x005c1f0005027f89 */ /* 0x000e6800000e0000 */
[----:B------:R-:W3:Y:S01]  /*23db0*/  SHFL.IDX PT, R5, R5, 0x3, 0x1c1f ;  /* 0x007c1f0005057f89 */ /* 0x000ee200000e0000 */
        /* <DEDUP_REMOVED lines=8> */
[----:B0--3--:R0:W1:Y:S02]  /*23e40*/  SHFL.IDX PT, R2, R0, 0x3, 0x1c1f ;  /* 0x007c1f0000027f89 */ /* 0x00906400000e0000 */
.L_x_2061:
[C---:B------:R-:W-:Y:S01]  /*23e50*/  LOP3.LUT P3, RZ, R22.reuse, 0x10, RZ, 0xc0, !PT ;  /* 0x0000001016ff7812 */ /* 0x040fe2000786c0ff */
[----:B------:R-:W-:Y:S01]  /*23e60*/  @P5 IMAD.IADD R6, R23, 0x1, R6 ;  /* 0x0000000117065824 */ /* 0x000fe200078e0206 */
[----:B------:R-:W-:Y:S02]  /*23e70*/  LOP3.LUT P2, RZ, R22, 0x8, RZ, 0xc0, !PT ;  /* 0x0000000816ff7812 */ /* 0x000fe4000784c0ff */
[----:B-1----:R-:W-:-:S05]  /*23e80*/  @P5 IADD3 R2, P0, R36, R2, RZ ;  /* 0x0000000224025210 */ /* 0x002fca0007f1e0ff */
        /* <DEDUP_REMOVED lines=9> */
.L_x_1877:
        /* <DEDUP_REMOVED lines=11> */
.L_x_1878:
[----:B-1----:R0:W5:Y:S01]  /*23fd0*/  LDL.LU R2, [R1+0x20] ;  /* 0x0000200001027983 */ /* 0x0021620000300800 */
[----:B------:R0:W-:Y:S02]  /*23fe0*/  SYNCS.ARRIVE.TRANS64.A1T0 RZ, [R4+URZ+0x22830], RZ ;  /* 0x022830ff04ff79a7 */ /* 0x0001e4000810003f */
[----:B------:R-:W-:Y:S05]  /*23ff0*/  WARPSYNC.ALL ;  /* 0x0000000000007948 */ /* 0x000fea0003800000 */
[----:B------:R-:W-:Y:S01]  /*24000*/  ULDC.64 UR4, c[0x0][0xa00] ;  /* 0x0002800000047ab9 */ /* 0x000fe20000000a00 */
[----:B------:R-:W-:Y:S01]  /*24010*/  VIADD R0, R23, 0x10400 ;  /* 0x0001040017007836 */ /* 0x000fe20000000000 */
[----:B------:R-:W-:Y:S01]  /*24020*/  BAR.SYNC.DEFER_BLOCKING 0x8, 0x180 ;  /* 0x0206000000007b1d */ /* 0x000fe20000010000 */
[----:B------:R-:W-:-:S03]  /*24030*/  ISETP.NE.U32.AND P0, PT, RZ, UR4, PT ;  /* 0x00000004ff007c0c */ /* 0x000fc6000bf05070 */
[----:B------:R-:W-:Y:S02]  /*24040*/  LOP3.LUT P1, RZ, R0, 0x1bf, RZ, 0xc0, !PT ;  /* 0x000001bf00ff7812 */ /* 0x000fe4000782c0ff */
[----:B------:R-:W-:Y:S01]  /*24050*/  ISETP.NE.AND.EX P0, PT, RZ, UR5, PT, P0 ;  /* 0x00000005ff007c0c */ /* 0x000fe2000bf05300 */
[----:B------:R-:W-:Y:S01]  /*24060*/  ULDC.64 UR4, c[0x0][0x298] ;  /* 0x0000a60000047ab9 */ /* 0x000fe20000000a00 */
[----:B------:R-:W-:Y:S01]  /*24070*/  SHF.R.S32.HI R0, RZ, 0x1f, R19 ;  /* 0x0000001fff007819 */ /* 0x000fe20000011413 */
[----:B------:R-:W-:Y:S01]  /*24080*/  BSSY B6, `(.L_x_1879) ;  /* 0x000001c000067945 */ /* 0x000fe20003800000 */
[----:B------:R-:W-:Y:S02]  /*24090*/  SEL R26, R19, RZ, !P0 ;  /* 0x000000ff131a7207 */ /* 0x000fe40004000000 */
[----:B------:R-:W-:-:S05]  /*240a0*/  SEL R0, R0, RZ, !P0 ;  /* 0x000000ff00007207 */ /* 0x000fca0004000000 */
[----:B------:R1:W-:Y:S02]  /*240b0*/  STL [R1+0x34], R0 ;  /* 0x0000340001007387 */ /* 0x0003e40000100800 */
[----:B-1---5:R-:W-:-:S05]  /*240c0*/  SHF.R.S32.HI R0, RZ, 0x1f, R2 ;  /* 0x0000001fff007819 */ /* 0x022fca0000011402 */
[----:B------:R-:W-:-:S04]  /*240d0*/  IMAD R0, R0, UR4, RZ ;  /* 0x0000000400007c24 */ /* 0x000fc8000f8e02ff */
[C---:B------:R-:W-:Y:S02]  /*240e0*/  IMAD R0, R2.reuse, UR5, R0 ;  /* 0x0000000502007c24 */ /* 0x040fe4000f8e0200 */
[----:B------:R-:W-:-:S04]  /*240f0*/  IMAD.WIDE.U32 R2, R2, UR4, RZ ;  /* 0x0000000402027c25 */ /* 0x000fc8000f8e00ff */
[----:B------:R-:W-:Y:S01]  /*24100*/  IMAD.IADD R0, R3, 0x1, R0 ;  /* 0x0000000103007824 */ /* 0x000fe200078e0200 */
[----:B------:R1:W-:Y:S04]  /*24110*/  STL.64 [R1+0x20], R2 ;  /* 0x0000200201007387 */ /* 0x0003e80000100a00 */
[----:B------:R1:W-:Y:S01]  /*24120*/  STL [R1+0x28], R0 ;  /* 0x0000280001007387 */ /* 0x0003e20000100800 */
[----:B------:R-:W-:Y:S05]  /*24130*/  @!P1 BRA `(.L_x_1880) ;  /* 0x0000000000409947 */ /* 0x000fea0003800000 */
[----:B-1----:R-:W-:Y:S01]  /*24140*/  MOV R2, 0x0 ;  /* 0x0000000000027802 */ /* 0x002fe20000000f00 */
[----:B------:R-:W-:Y:S01]  /*24150*/  ULDC.64 UR4, c[0x4][0xc8] ;  /* 0x0100320000047ab9 */ /* 0x000fe20000000a00 */
[----:B------:R-:W-:Y:S01]  /*24160*/  ULDC.64 UR6, c[0x4][0xd0] ;  /* 0x0100340000067ab9 */ /* 0x000fe20000000a00 */
[----:B------:R-:W-:Y:S01]  /*24170*/  ULDC.64 UR8, c[0x4][0x28] ;  /* 0x01000a0000087ab9 */ /* 0x000fe20000000a00 */
[----:B0-2---:R-:W-:Y:S02]  /*24180*/  IMAD.U32 R4, RZ, RZ, UR4 ;  /* 0x00000004ff047e24 */ /* 0x005fe4000f8e00ff */
        /* <DEDUP_REMOVED lines=11> */
.L_x_1880:
[----:B------:R-:W-:Y:S05]  /*24240*/  BSYNC B6 ;  /* 0x0000000000067941 */ /* 0x000fea0003800000 */
.L_x_1879:
[----:B------:R-:W3:Y:S01]  /*24250*/  LDL.LU R21, [R1+0x34] ;  /* 0x0000340001157983 */ /* 0x000ee20000300800 */
[----:B------:R-:W4:Y:S01]  /*24260*/  LDC R7, c[0x0][0x448] ;  /* 0x00011200ff077b82 */ /* 0x000f220000000800 */
[----:B------:R-:W-:Y:S02]  /*24270*/  ULDC.64 UR4, c[0x0][0x2d8] ;  /* 0x0000b60000047ab9 */ /* 0x000fe40000000a00 */
[----:B------:R-:W2:Y:S04]  /*24280*/  LDL.LU R20, [R1+0x28] ;  /* 0x0000280001147983 */ /* 0x000ea80000300800 */
[----:B-1----:R-:W2:Y:S01]  /*24290*/  LDL.LU.64 R2, [R1+0x20] ;  /* 0x0000200001027983 */ /* 0x002ea20000300a00 */
[----:B------:R-:W-:-:S03]  /*242a0*/  IMAD R0, R31, UR4, RZ ;  /* 0x000000041f007c24 */ /* 0x000fc6000f8e02ff */
[----:B------:R1:W5:Y:S01]  /*242b0*/  LDL R8, [R1+0x1c] ;  /* 0x00001c0001087983 */ /* 0x0003620000100800 */
[----:B------:R-:W-:Y:S01]  /*242c0*/  IMAD R0, R18, UR5, R0 ;  /* 0x0000000512007c24 */ /* 0x000fe2000f8e0200 */
[----:B----4-:R-:W-:-:S13]  /*242d0*/  ISETP.NE.AND P0, PT, R7, 0x1, PT ;  /* 0x000000010700780c */ /* 0x010fda0003f05270 */
[----:B------:R-:W4:Y:S01]  /*242e0*/  @P0 LDC R6, c[0x0][0x44c] ;  /* 0x00011300ff060b82 */ /* 0x000f220000000800 */
[C---:B------:R-:W-:Y:S02]  /*242f0*/  LOP3.LUT R9, R36.reuse, 0x40, RZ, 0xfc, !PT ;  /* 0x0000004024097812 */ /* 0x040fe400078efcff */
[----:B------:R-:W-:Y:S01]  /*24300*/  LOP3.LUT R10, R36, 0x80, RZ, 0xfc, !PT ;  /* 0x00000080240a7812 */ /* 0x000fe200078efcff */
[----:B--2---:R-:W-:Y:S02]  /*24310*/  IMAD.MOV.U32 R3, RZ, RZ, R20 ;  /* 0x000000ffff037224 */ /* 0x004fe400078e0014 */
[----:B------:R-:W2:Y:S01]  /*24320*/  S2R R20, SR_TID.X ;  /* 0x0000000000147919 */ /* 0x000ea20000002100 */
[----:B------:R-:W-:Y:S01]  /*24330*/  IMAD.WIDE.U32 R2, R18, UR4, R2 ;  /* 0x0000000412027c25 */ /* 0x000fe2000f8e0002 */
[----:B------:R-:W-:-:S03]  /*24340*/  ULDC.64 UR4, c[0x0][0x2e0] ;  /* 0x0000b80000047ab9 */ /* 0x000fc60000000a00 */
[----:B------:R-:W-:Y:S02]  /*24350*/  IMAD.IADD R3, R3, 0x1, R0 ;  /* 0x0000000103037824 */ /* 0x000fe400078e0200 */
[----:B---3--:R-:W-:Y:S02]  /*24360*/  IMAD R0, R21, UR4, RZ ;  /* 0x0000000415007c24 */ /* 0x008fe4000f8e02ff */
[----:B------:R-:W-:-:S04]  /*24370*/  IMAD.WIDE.U32 R2, R26, UR4, R2 ;  /* 0x000000041a027c25 */ /* 0x000fc8000f8e0002 */
[----:B------:R-:W-:Y:S01]  /*24380*/  IMAD R0, R26, UR5, R0 ;  /* 0x000000051a007c24 */ /* 0x000fe2000f8e0200 */
[----:B------:R-:W-:-:S03]  /*24390*/  ULDC.64 UR4, c[0x0][0x2d0] ;  /* 0x0000b40000047ab9 */ /* 0x000fc60000000a00 */
[----:B------:R-:W-:Y:S02]  /*243a0*/  IMAD.IADD R3, R3, 0x1, R0 ;  /* 0x0000000103037824 */ /* 0x000fe400078e0200 */
[----:B------:R-:W3:Y:S01]  /*243b0*/  @P0 LDC R0, c[0x0][0x450] ;  /* 0x00011400ff000b82 */ /* 0x000ee20000000800 */
[C---:B--2---:R-:W-:Y:S01]  /*243c0*/  LOP3.LUT R21, R20.reuse, 0x7f, RZ, 0xc0, !PT ;  /* 0x0000007f14157812 */ /* 0x044fe200078ec0ff */
[----:B------:R-:W-:-:S03]  /*243d0*/  IMAD.SHL.U32 R20, R20, 0x20, RZ ;  /* 0x0000002014147824 */ /* 0x000fc600078e00ff */
[----:B------:R-:W-:-:S04]  /*243e0*/  SHF.R.U32.HI R21, RZ, 0x2, R21 ;  /* 0x00000002ff157819 */ /* 0x000fc80000011615 */
[----:B------:R-:W-:-:S05]  /*243f0*/  LOP3.LUT R20, R21, 0x60, R20, 0xf8, !PT ;  /* 0x0000006015147812 */ /* 0x000fca00078ef814 */
[----:B------:R-:W-:-:S04]  /*24400*/  IMAD.IADD R5, R20, 0x1, R17 ;  /* 0x0000000114057824 */ /* 0x000fc800078e0211 */
[----:B----4-:R-:W-:-:S04]  /*24410*/  @P0 IMAD.HI.U32 R6, R5, R6, RZ ;  /* 0x0000000605060227 */ /* 0x010fc800078e00ff */
[----:B0-----:R-:W-:Y:S01]  /*24420*/  IMAD.MOV.U32 R4, RZ, RZ, R5 ;  /* 0x000000ffff047224 */ /* 0x001fe200078e0005 */
[----:B---3--:R-:W-:Y:S01]  /*24430*/  @P0 SHF.R.U32.HI R4, RZ, R0, R6 ;  /* 0x00000000ff040219 */ /* 0x008fe20000011606 */
[----:B------:R-:W0:Y:S04]  /*24440*/  S2R R20, SR_TID.X ;  /* 0x0000000000147919 */ /* 0x000e280000002100 */
        /* <DEDUP_REMOVED lines=15> */
[----:B0-----:R-:W-:Y:S02]  /*24540*/  LOP3.LUT R20, R20, 0x7f, RZ, 0xc0, !PT ;  /* 0x0000007f14147812 */ /* 0x001fe400078ec0ff */
[----:B------:R-:W-:Y:S01]  /*24550*/  IADD3.X R0, R3, UR5, R0, P0, !PT ;  /* 0x0000000503007c10 */ /* 0x000fe200087fe400 */
[----:B------:R-:W-:Y:S01]  /*24560*/  UMOV UR5, 0xffffffff ;  /* 0xffffffff00057882 */ /* 0x000fe20000000000 */
[----:B------:R-:W-:Y:S02]  /*24570*/  ISETP.GE.AND P3, PT, R36, UR4, PT ;  /* 0x0000000424007c0c */ /* 0x000fe4000bf66270 */
[----:B------:R-:W-:-:S02]  /*24580*/  ISETP.GE.AND P2, PT, R9, UR4, PT ;  /* 0x0000000409007c0c */ /* 0x000fc4000bf46270 */
[----:B------:R-:W-:Y:S02]  /*24590*/  ISETP.GE.AND P0, PT, R10, UR4, PT ;  /* 0x000000040a007c0c */ /* 0x000fe4000bf06270 */
[----:B------:R-:W-:Y:S01]  /*245a0*/  SHF.R.U32.HI R9, RZ, 0x2, R20 ;  /* 0x00000002ff097819 */ /* 0x000fe20000011614 */
[----:B-1----:R-:W-:Y:S10]  /*245b0*/  BRA.DIV UR5, `(.L_x_1881) ;  /* 0x0000005e05e07947 */ /* 0x002ff4000b800000 */
[----:B------:R-:W0:Y:S01]  /*245c0*/  SHFL.IDX PT, R3, R4, RZ, 0x1c1f ;  /* 0x001c1fff04037589 */ /* 0x000e2200000e0000 */
[----:B------:R-:W-:Y:S02]  /*245d0*/  IMAD R27, R27, R7, RZ ;  /* 0x000000071b1b7224 */ /* 0x000fe400078e02ff */
        /* <DEDUP_REMOVED lines=9> */
[----:B-----5:R-:W-:Y:S04]  /*24670*/  @!P1 LDGSTS.E.BYPASS.LTC128B.128 [R8+0x10400], desc[UR38][R2.64], !P3 ;  /* 0x1040000002089fae */ /* 0x020fe8000d901d66 */
[----:B------:R-:W-:Y:S04]  /*24680*/  @!P1 LDGSTS.E.BYPASS.LTC128B.128 [R8+0x12400], desc[UR38][R2.64+0x40], !P2 ;  /* 0x1240004002089fae */ /* 0x000fe8000d101d66 */
[----:B------:R0:W-:Y:S02]  /*24690*/  @!P1 LDGSTS.E.BYPASS.LTC128B.128 [R8+0x14400], desc[UR38][R2.64+0x80], !P0 ;  /* 0x1440008002089fae */ /* 0x0001e4000c101d66 */
[----:B0-----:R-:W-:-:S02]  /*246a0*/  VIADD R2, R17, 0x20 ;  /* 0x0000002011027836 */ /* 0x001fc40000000000 */
[----:B------:R-:W0:Y:S03]  /*246b0*/  SHFL.IDX PT, R3, R4, 0x1, 0x1c1f ;  /* 0x003c1f0004037f89 */ /* 0x000e2600000e0000 */
[----:B------:R-:W-:Y:S02]  /*246c0*/  ISETP.GE.AND P1, PT, R2, R27, PT ;  /* 0x0000001b0200720c */ /* 0x000fe40003f26270 */
[----:B------:R-:W1:Y:S11]  /*246d0*/  SHFL.IDX PT, R2, R0, 0x1, 0x1c1f ;  /* 0x003c1f0000027f89 */ /* 0x000e7600000e0000 */
[----:B0-----:R-:W-:-:S05]  /*246e0*/  @!P1 IADD3 R3, P4, R36, R3, RZ ;  /* 0x0000000324039210 */ /* 0x001fca0007f9e0ff */
[----:B-1----:R-:W-:-:S05]  /*246f0*/  @!P1 IMAD.X R2, RZ, RZ, R2, P4 ;  /* 0x000000ffff029224 */ /* 0x002fca00020e0602 */
        /* <DEDUP_REMOVED lines=20> */
.L_x_2070:
[----:B------:R-:W-:Y:S01]  /*24840*/  VIADD R17, R17, 0x60 ;  /* 0x0000006011117836 */ /* 0x000fe20000000000 */
[----:B------:R-:W-:Y:S04]  /*24850*/  BSSY B0, `(.L_x_1882) ;  /* 0x000000b000007945 */ /* 0x000fe80003800000 */
[----:B------:R-:W-:-:S13]  /*24860*/  ISETP.GE.AND P1, PT, R17, R27, PT ;  /* 0x0000001b1100720c */ /* 0x000fda0003f26270 */
[----:B------:R-:W-:Y:S05]  /*24870*/  @P1 BRA `(.L_x_1883) ;  /* 0x0000000000201947 */ /* 0x000fea0003800000 */
[----:B-1----:R-:W-:-:S05]  /*24880*/  IADD3 R2, P1, R36, R2, RZ ;  /* 0x0000000224027210 */ /* 0x002fca0007f3e0ff */
[----:B------:R-:W-:-:S05]  /*24890*/  IMAD.X R3, RZ, RZ, R0, P1 ;  /* 0x000000ffff037224 */ /* 0x000fca00008e0600 */
[----:B------:R-:W-:Y:S01]  /*248a0*/  @!PT LDS RZ, [RZ] ;  /* 0x00000000fffff984 */ /* 0x000fe20000000800 */
[----:B------:R-:W-:Y:S01]  /*248b0*/  @!PT LDS RZ, [RZ] ;  /* 0x00000000fffff984 */ /* 0x000fe20000000800 */
[----:B------:R-:W-:Y:S01]  /*248c0*/  @!PT LDS RZ, [RZ] ;  /* 0x00000000fffff984 */ /* 0x000fe20000000800 */
[----:B------:R2:W-:Y:S04]  /*248d0*/  LDGSTS.E.BYPASS.LTC128B.128 [R8+0x11c00], desc[UR38][R2.64], !P3 ;  /* 0x11c0000002087fae */ /* 0x0005e8000d901d66 */
[----:B------:R2:W-:Y:S04]  /*248e0*/  LDGSTS.E.BYPASS.LTC128B.128 [R8+0x13c00], desc[UR38][R2.64+0x40], !P2 ;  /* 0x13c0004002087fae */ /* 0x0005e8000d101d66 */
[----:B------:R2:W-:Y:S02]  /*248f0*/  LDGSTS.E.BYPASS.LTC128B.128 [R8+0x15c00], desc[UR38][R2.64+0x80], !P0 ;  /* 0x15c0008002087fae */ /* 0x0005e4000c101d66 */
.L_x_1883:
[----:B------:R-:W-:Y:S05]  /*24900*/  BSYNC B0 ;  /* 0x0000000000007941 */ /* 0x000fea0003800000 */
.L_x_1882:
[----:B------:R-:W-:Y:S01]  /*24910*/  NOP ;  /* 0x0000000000007918 */ /* 0x000fe20000000000 */
[----:B------:R-:W-:-:S13]  /*24920*/  PLOP3.LUT P0, PT, PT, PT, PT, 0x80, 0x0 ;  /* 0x000000000000781c */ /* 0x000fda0003f0f070 */
.L_x_1884:
        /* <DEDUP_REMOVED lines=18> */
.L_x_2071:
[----:B------:R-:W-:Y:S05]  /*24a50*/  BSYNC B0 ;  /* 0x0000000000007941 */ /* 0x000fea0003800000 */
.L_x_1885:
[----:B------:R-:W2:Y:S04]  /*24a60*/  LDL.LU R3, [R1+0x2c] ;  /* 0x00002c0001037983 */ /* 0x000ea80000300800 */
[----:B------:R-:W3:Y:S01]  /*24a70*/  LDL R2, [R1+0x4] ;  /* 0x0000040001027983 */ /* 0x000ee20000100800 */
[----:B--2---:R-:W-:-:S05]  /*24a80*/  VIADD R26, R3, 0xfffffffe ;  /* 0xfffffffe031a7836 */ /* 0x004fca0000000000 */
[----:B---3--:R-:W-:-:S13]  /*24a90*/  ISETP.GE.AND P0, PT, R26, R2, PT ;  /* 0x000000021a00720c */ /* 0x008fda0003f06270 */
[----:B------:R-:W-:Y:S05]  /*24aa0*/  @!P0 BRA `(.L_x_1887) ;  /* 0x00000010009c8947 */ /* 0x000fea0003800000 */
[----:B0-----:R-:W-:Y:S02]  /*24ab0*/  IMAD.MOV.U32 R4, RZ, RZ, R24 ;  /* 0x000000ffff047224 */ /* 0x001fe400078e0018 */
[----:B------:R-:W-:-:S07]  /*24ac0*/  IMAD.MOV.U32 R5, RZ, RZ, R28 ;  /* 0x000000ffff057224 */ /* 0x000fce00078e001c */
.L_x_1907:
[----:B-12---:R-:W2:Y:S01]  /*24ad0*/  LDL R8, [R1] ;  /* 0x0000000001087983 */ /* 0x006ea20000100800 */
[----:B------:R-:W0:Y:S01]  /*24ae0*/  LDC R6, c[0x0][0x430] ;  /* 0x00010c00ff067b82 */ /* 0x000e220000000800 */
[----:B------:R-:W1:Y:S02]  /*24af0*/  S2R R2, SR_TID.X ;  /* 0x0000000000027919 */ /* 0x000e640000002100 */
[----:B------:R-:W3:Y:S01]  /*24b00*/  LDL R10, [R1+0x4] ;  /* 0x00000400010a7983 */ /* 0x000ee20000100800 */
[----:B0-----:R-:W-:Y:S02]  /*24b10*/  ISETP.NE.AND P0, PT, R6, 0x1, PT ;  /* 0x000000010600780c */ /* 0x001fe40003f05270 */
[----:B-1----:R-:W-:-:S11]  /*24b20*/  LOP3.LUT R0, R2, 0x7f, RZ, 0xc0, !PT ;  /* 0x0000007f02007812 */ /* 0x002fd600078ec0ff */
[----:B------:R-:W0:Y:S01]  /*24b30*/  @P0 LDC R7, c[0x0][0x434] ;  /* 0x00010d00ff070b82 */ /* 0x000e220000000800 */
[----:B------:R-:W-:Y:S01]  /*24b40*/  SHF.R.U32.HI R3, RZ, 0x2, R0 ;  /* 0x00000002ff037819 */ /* 0x000fe20000011600 */
[----:B------:R-:W-:-:S06]  /*24b50*/  IMAD.SHL.U32 R2, R2, 0x20, RZ ;  /* 0x0000002002027824 */ /* 0x000fcc00078e00ff */
[----:B------:R-:W1:Y:S01]  /*24b60*/  @P0 LDC R0, c[0x0][0x438] ;  /* 0x00010e00ff000b82 */ /* 0x000e620000000800 */
[----:B------:R-:W-:Y:S01]  /*24b70*/  IMAD R3, R26, 0x80, R3 ;  /* 0x000000801a037824 */ /* 0x000fe200078e0203 */
[----:B------:R-:W-:-:S04]  /*24b80*/  LOP3.LUT R2, R2, 0x60, RZ, 0xc0, !PT ;  /* 0x0000006002027812 */ /* 0x000fc800078ec0ff */
[----:B------:R-:W-:-:S05]  /*24b90*/  IADD3 R3, R2, R3, R37 ;  /* 0x0000000302037210 */ /* 0x000fca0007ffe025 */
[----:B------:R-:W-:Y:S02]  /*24ba0*/  IMAD.MOV.U32 R2, RZ, RZ, R3 ;  /* 0x000000ffff027224 */ /* 0x000fe400078e0003 */
[----:B0-----:R-:W-:-:S05]  /*24bb0*/  @P0 IMAD.HI.U32 R7, R3, R7, RZ ;  /* 0x0000000703070227 */ /* 0x001fca00078e00ff */
[----:B-1----:R-:W-:Y:S01]  /*24bc0*/  @P0 SHF.R.U32.HI R2, RZ, R0, R7 ;  /* 0x00000000ff020219 */ /* 0x002fe20000011607 */
[----:B------:R-:W-:Y:S05]  /*24bd0*/  YIELD ;  /* 0x0000000000007946 */ /* 0x000fea0003800000 */
[----:B------:R-:W-:Y:S01]  /*24be0*/  IMAD.MOV R0, RZ, RZ, -R2 ;  /* 0x000000ffff007224 */ /* 0x000fe200078e0a02 */
[----:B------:R-:W-:-:S03]  /*24bf0*/  ULDC.64 UR4, c[0x0][0x428] ;  /* 0x00010a0000047ab9 */ /* 0x000fc60000000a00 */
[----:B------:R-:W-:Y:S01]  /*24c00*/  IMAD R6, R6, R0, R3 ;  /* 0x0000000006067224 */ /* 0x000fe200078e0203 */
[----:B------:R-:W-:-:S03]  /*24c10*/  SHF.R.S32.HI R3, RZ, 0x1f, R2 ;  /* 0x0000001fff037819 */ /* 0x000fc60000011402 */
[----:B------:R-:W-:-:S04]  /*24c20*/  IMAD.WIDE.U32 R2, R30, UR4, R2 ;  /* 0x000000041e027c25 */ /* 0x000fc8000f8e0002 */
[----:B--2---:R-:W-:-:S04]  /*24c30*/  IMAD R0, R8, UR4, RZ ;  /* 0x0000000408007c24 */ /* 0x004fc8000f8e02ff */
[----:B------:R-:W-:Y:S01]  /*24c40*/  IMAD R0, R30, UR5, R0 ;  /* 0x000000051e007c24 */ /* 0x000fe2000f8e0200 */
[----:B------:R-:W-:Y:S02]  /*24c50*/  ULDC.64 UR4, c[0x0][0x418] ;  /* 0x0001060000047ab9 */ /* 0x000fe40000000a00 */
[----:B------:R-:W-:Y:S01]  /*24c60*/  LEA R8, P0, R2, UR4, 0x2 ;  /* 0x0000000402087c11 */ /* 0x000fe2000f8010ff */
[----:B------:R-:W-:-:S05]  /*24c70*/  IMAD.IADD R0, R0, 0x1, R3 ;  /* 0x0000000100007824 */ /* 0x000fca00078e0203 */
[----:B------:R-:W-:-:S05]  /*24c80*/  LEA.HI.X R9, R2, UR5, R0, 0x2, P0 ;  /* 0x0000000502097c11 */ /* 0x000fca00080f1400 */
[----:B------:R-:W2:Y:S01]  /*24c90*/  LDG.E R8, desc[UR38][R8.64] ;  /* 0x0000002608087981 */ /* 0x000ea2000c1e1900 */
[----:B------:R-:W-:-:S05]  /*24ca0*/  IMAD.MOV.U32 R0, RZ, RZ, R26 ;  /* 0x000000ffff007224 */ /* 0x000fca00078e001a */
[----:B---3--:R-:W-:Y:S01]  /*24cb0*/  ISETP.GT.AND P2, PT, R0, R10, PT ;  /* 0x0000000a0000720c */ /* 0x008fe20003f44270 */
[----:B------:R-:W-:Y:S02]  /*24cc0*/  IMAD.U32 R10, RZ, RZ, UR41 ;  /* 0x00000029ff0a7e24 */ /* 0x000fe4000f8e00ff */
[----:B------:R-:W-:-:S03]  /*24cd0*/  VIADD R24, R4, 0x1 ;  /* 0x0000000104187836 */ /* 0x000fc60000000000 */
[----:B------:R-:W-:Y:S02]  /*24ce0*/  ISETP.NE.AND P1, PT, R10, 0x3, PT ;  /* 0x000000030a00780c */ /* 0x000fe40003f25270 */
[----:B------:R-:W-:-:S04]  /*24cf0*/  ISETP.NE.AND P0, PT, R24, 0x2, PT ;  /* 0x000000021800780c */ /* 0x000fc80003f05270 */
[----:B------:R-:W-:Y:S01]  /*24d00*/  SEL R28, RZ, 0x1, P0 ;  /* 0x00000001ff1c7807 */ /* 0x000fe20000000000 */
[----:B------:R-:W-:Y:S01]  /*24d10*/  VIADD R26, R26, 0xffffffff ;  /* 0xffffffff1a1a7836 */ /* 0x000fe20000000000 */
[----:B------:R-:W-:Y:S02]  /*24d20*/  SEL R24, R24, RZ, P0 ;  /* 0x000000ff18187207 */ /* 0x000fe40000000000 */
[----:B------:R-:W-:Y:S02]  /*24d30*/  LOP3.LUT R28, R5, R28, RZ, 0x3c, !PT ;  /* 0x0000001c051c7212 */ /* 0x000fe400078e3cff */
[----:B--2---:R-:W-:Y:S01]  /*24d40*/  SHF.R.S32.HI R9, RZ, 0x1f, R8 ;  /* 0x0000001fff097819 */ /* 0x004fe20000011408 */
[----:B------:R-:W-:Y:S06]  /*24d50*/  @!P1 BRA `(.L_x_1888) ;  /* 0x0000000000049947 */ /* 0x000fec0003800000 */
[----:B------:R-:W-:Y:S01]  /*24d60*/  BPT.TRAP 0x1 ;  /* 0x000000040000795c */ /* 0x000fe20000300000 */
.L_x_1888:
[----:B------:R-:W-:Y:S01]  /*24d70*/  IMAD R0, R24, 0x8, R23 ;  /* 0x0000000818007824 */ /* 0x000fe200078e0217 */
[----:B------:R-:W-:Y:S01]  /*24d80*/  SHF.L.U32 R10, R28, 0x1f, RZ ;  /* 0x0000001f1c0a7819 */ /* 0x000fe200000006ff */
[----:B------:R-:W-:Y:S01]  /*24d90*/  BSSY B0, `(.L_x_1889) ;  /* 0x0000004000007945 */ /* 0x000fe20003800000 */
[----:B------:R-:W-:Y:S02]  /*24da0*/  SHF.R.S32.HI R7, RZ, 0x1f, R6 ;  /* 0x0000001fff077819 */ /* 0x000fe40000011406 */
[----:B------:R-:W0:Y:S02]  /*24db0*/  SYNCS.PHASECHK.TRANS64.TRYWAIT P0, [R0+URZ+0x22880], R10 ;  /* 0x0228800a000075a7 */ /* 0x000e24000800017f */
[----:B0-----:R-:W-:Y:S05]  /*24dc0*/  @!P0 BRA `(.L_x_1890) ;  /* 0x0000005c004c8947 */ /* 0x001fea0003800000 */
.L_x_2072:
[----:B------:R-:W-:Y:S05]  /*24dd0*/  BSYNC B0 ;  /* 0x0000000000007941 */ /* 0x000fea0003800000 */
.L_x_1889:
[----:B------:R-:W1:Y:S01]  /*24de0*/  S2R R12, SR_TID.X ;  /* 0x00000000000c7919 */ /* 0x000e620000002100 */
[----:B------:R-:W-:Y:S01]  /*24df0*/  ULDC.64 UR4, c[0x0][0x328] ;  /* 0x0000ca0000047ab9 */ /* 0x000fe20000000a00 */
[----:B------:R-:W-:Y:S01]  /*24e00*/  ULDC.64 UR6, c[0x0][0x318] ;  /* 0x0000c60000067ab9 */ /* 0x000fe20000000a00 */
[----:B------:R-:W-:Y:S01]  /*24e10*/  IMAD R11, R7, UR4, RZ ;  /* 0x00000004070b7c24 */ /* 0x000fe2000f8e02ff */
[----:B------:R-:W-:Y:S01]  /*24e20*/  LOP3.LUT P3, RZ, R22, 0x2, RZ, 0xc0, !PT ;  /* 0x0000000216ff7812 */ /* 0x000fe2000786c0ff */
        /* <DEDUP_REMOVED lines=15> */
[----:B------:R-:W-:Y:S02]  /*24f20*/  IADD3 R17, P0, R2, UR6, RZ ;  /* 0x0000000602117c10 */ /* 0x000fe4000ff1e0ff */
[----:B------:R-:W-:Y:S02]  /*24f30*/  SHF.R.U32.HI R12, RZ, 0x5, R12 ;  /* 0x00000005ff0c7819 */ /* 0x000fe4000001160c */
[----:B------:R-:W-:-:S03]  /*24f40*/  IADD3.X R27, R27, UR7, R3, P0, !PT ;  /* 0x000000071b1b7c10 */ /* 0x000fc600087fe403 */
[----:B------:R-:W-:-:S04]  /*24f50*/  IMAD.SHL.U32 R12, R12, 0x400, RZ ;  /* 0x000004000c0c7824 */ /* 0x000fc800078e00ff */
[----:B------:R-:W-:Y:S01]  /*24f60*/  IMAD R20, R24, 0x4000, R12 ;  /* 0x0000400018147824 */ /* 0x000fe200078e020c */
[----:B------:R-:W-:Y:S06]  /*24f70*/  BRA.DIV UR4, `(.L_x_1891) ;  /* 0x0000005a04f47947 */ /* 0x000fec000b800000 */
        /* <DEDUP_REMOVED lines=23> */
.L_x_2082:
        /* <DEDUP_REMOVED lines=9> */
.L_x_1892:
        /* <DEDUP_REMOVED lines=11> */
.L_x_1893:
[----:B------:R2:W-:Y:S01]  /*25230*/  SYNCS.ARRIVE.TRANS64.A1T0 RZ, [R0+URZ+0x22870], RZ ;  /* 0x022870ff00ff79a7 */ /* 0x0005e2000810003f */
[----:B------:R-:W-:Y:S05]  /*25240*/  @!P3 BRA `(.L_x_1894) ;  /* 0x000000000004b947 */ /* 0x000fea0003800000 */
[----:B------:R-:W-:Y:S01]  /*25250*/  BPT.TRAP 0x1 ;  /* 0x000000040000795c */ /* 0x000fe20000300000 */
.L_x_1894:
[----:B------:R-:W3:Y:S01]  /*25260*/  SYNCS.PHASECHK.TRANS64.TRYWAIT P0, [R0+URZ+0x22840], R10 ;  /* 0x0228400a000075a7 */ /* 0x000ee2000800017f */
[----:B------:R-:W-:Y:S04]  /*25270*/  BSSY B0, `(.L_x_1895) ;  /* 0x0000002000007945 */ /* 0x000fe80003800000 */
[----:B---3--:R-:W-:Y:S05]  /*25280*/  @!P0 BRA `(.L_x_1896) ;  /* 0x0000005c005c8947 */ /* 0x008fea0003800000 */
.L_x_2083:
[----:B------:R-:W-:Y:S05]  /*25290*/  BSYNC B0 ;  /* 0x0000000000007941 */ /* 0x000fea0003800000 */
.L_x_1895:
[----:B------:R-:W4:Y:S01]  /*252a0*/  LDL R11, [R1+0xc] ;  /* 0x00000c00010b7983 */ /* 0x000f220000100800 */
[----:B------:R-:W-:Y:S01]  /*252b0*/  ULDC.64 UR4, c[0x0][0x300] ;  /* 0x0000c00000047ab9 */ /* 0x000fe20000000a00 */
[----:B------:R-:W-:Y:S01]  /*252c0*/  ULDC.64 UR6, c[0x0][0x2e8] ;  /* 0x0000ba0000067ab9 */ /* 0x000fe20000000a00 */
[----:B------:R-:W-:Y:S01]  /*252d0*/  IMAD R7, R7, UR4, RZ ;  /* 0x0000000407077c24 */ /* 0x000fe2000f8e02ff */
[----:B------:R-:W-:Y:S01]  /*252e0*/  LOP3.LUT P4, RZ, R22, 0x10, RZ, 0xc0, !PT ;  /* 0x0000001016ff7812 */ /* 0x000fe2000788c0ff */
[----:B------:R-:W-:Y:S01]  /*252f0*/  IMAD.WIDE.U32 R2, R6, UR4, RZ ;  /* 0x0000000406027c25 */ /* 0x000fe2000f8e00ff */
[C---:B------:R-:W-:Y:S02]  /*25300*/  LOP3.LUT P3, RZ, R22.reuse, 0x8, RZ, 0xc0, !PT ;  /* 0x0000000816ff7812 */ /* 0x040fe4000786c0ff */
[----:B------:R-:W-:Y:S01]  /*25310*/  LOP3.LUT P1, RZ, R22, 0x4, RZ, 0xc0, !PT ;  /* 0x0000000416ff7812 */ /* 0x000fe2000782c0ff */
[----:B------:R-:W-:Y:S01]  /*25320*/  IMAD R7, R6, UR5, R7 ;  /* 0x0000000506077c24 */ /* 0x000fe2000f8e0207 */
[----:B------:R-:W-:-:S02]  /*25330*/  ULDC.64 UR4, c[0x0][0x310] ;  /* 0x0000c40000047ab9 */ /* 0x000fc40000000a00 */
        /* <DEDUP_REMOVED lines=12> */
[----:B----4-:R-:W-:Y:S01]  /*25400*/  IMAD R7, R24, 0x6000, R11 ;  /* 0x0000600018077824 */ /* 0x010fe200078e020b */
[----:B------:R-:W-:Y:S07]  /*25410*/  BRA.DIV UR4, `(.L_x_1897) ;  /* 0x0000005e040c7947 */ /* 0x000fee000b800000 */
        /* <DEDUP_REMOVED lines=24> */
.L_x_2093:
        /* <DEDUP_REMOVED lines=10> */
.L_x_1898:
        /* <DEDUP_REMOVED lines=11> */
.L_x_1899:
[----:B------:R2:W-:Y:S02]  /*256f0*/  SYNCS.ARRIVE.TRANS64.A1T0 RZ, [R0+URZ+0x22830], RZ ;  /* 0x022830ff00ff79a7 */ /* 0x0005e4000810003f */
[----:B--23--:R-:W-:-:S05]  /*25700*/  IMAD.U32 R0, RZ, RZ, UR37 ;  /* 0x00000025ff007e24 */ /* 0x00cfca000f8e00ff */
[----:B------:R-:W-:-:S13]  /*25710*/  ISETP.NE.AND P0, PT, R0, 0x3, PT ;  /* 0x000000030000780c */ /* 0x000fda0003f05270 */
[----:B------:R-:W-:Y:S05]  /*25720*/  @!P0 BRA `(.L_x_1900) ;  /* 0x0000000000048947 */ /* 0x000fea0003800000 */
[----:B------:R-:W-:Y:S01]  /*25730*/  BPT.TRAP 0x1 ;  /* 0x000000040000795c */ /* 0x000fe20000300000 */
.L_x_1900:
[----:B------:R-:W-:Y:S01]  /*25740*/  LOP3.LUT R2, R5, 0x1, RZ, 0x3c, !PT ;  /* 0x0000000105027812 */ /* 0x000fe200078e3cff */
[----:B------:R-:W-:Y:S01]  /*25750*/  IMAD R0, R4, 0x8, R23 ;  /* 0x0000000804007824 */ /* 0x000fe200078e0217 */
[----:B------:R-:W-:Y:S02]  /*25760*/  BSSY B0, `(.L_x_1901) ;  /* 0x0000004000007945 */ /* 0x000fe40003800000 */
[----:B------:R-:W-:-:S04]  /*25770*/  SHF.L.U32 R2, R2, 0x1f, RZ ;  /* 0x0000001f02027819 */ /* 0x000fc800000006ff */
[----:B------:R-:W0:Y:S02]  /*25780*/  SYNCS.PHASECHK.TRANS64.TRYWAIT P1, [R0+URZ+0x22870], R2 ;  /* 0x02287002000075a7 */ /* 0x000e24000802017f */
[----:B0-----:R-:W-:Y:S05]  /*25790*/  @!P1 BRA `(.L_x_1902) ;  /* 0x0000005c00609947 */ /* 0x001fea0003800000 */
.L_x_2094:
[----:B------:R-:W-:Y:S05]  /*257a0*/  BSYNC B0 ;  /* 0x0000000000007941 */ /* 0x000fea0003800000 */
.L_x_1901:
[----:B------:R-:W-:-:S05]  /*257b0*/  IMAD.U32 R3, RZ, RZ, UR41 ;  /* 0x00000029ff037e24 */ /* 0x000fca000f8e00ff */
[----:B------:R-:W-:-:S13]  /*257c0*/  ISETP.NE.AND P1, PT, R3, 0x3, PT ;  /* 0x000000030300780c */ /* 0x000fda0003f25270 */
[----:B------:R-:W-:Y:S05]  /*257d0*/  @!P1 BRA `(.L_x_1903) ;  /* 0x0000000000049947 */ /* 0x000fea0003800000 */
[----:B------:R-:W-:Y:S01]  /*257e0*/  BPT.TRAP 0x1 ;  /* 0x000000040000795c */ /* 0x000fe20000300000 */
.L_x_1903:
[----:B0-----:R-:W-:Y:S01]  /*257f0*/  SHF.L.U32 R2, R5, 0x1f, RZ ;  /* 0x0000001f05027819 */ /* 0x001fe200000006ff */
[----:B------:R-:W-:-:S03]  /*25800*/  IMAD.SHL.U32 R3, R4, 0x4000, RZ ;  /* 0x0000400004037824 */ /* 0x000fc600078e00ff */
[----:B------:R-:W0:Y:S02]  /*25810*/  SYNCS.PHASECHK.TRANS64.TRYWAIT P1, [R0+URZ+0x22860], R2 ;  /* 0x02286002000075a7 */ /* 0x000e24000802017f */
[----:B0-----:R-:W-:Y:S05]  /*25820*/  @!P1 BRA `(.L_x_1904) ;  /* 0x0000005c00509947 */ /* 0x001fea0003800000 */
.L_x_2095:
        /* <DEDUP_REMOVED lines=8> */
[----:B-1----:R-:W-:Y:S01]  /*258b0*/  IMAD.IADD R17, R35, 0x1, R2 ;  /* 0x0000000123117824 */ /* 0x002fe200078e0202 */
        /* <DEDUP_REMOVED lines=59> */
.L_x_1905:
[----:B0-----:R0:W-:Y:S01]  /*25c70*/  SYNCS.ARRIVE.TRANS64.A1T0 RZ, [R0+URZ+0x22850], RZ ;  /* 0x022850ff00ff79a7 */ /* 0x0011e2000810003f */
[----:B------:R-:W-:Y:S06]  /*25c80*/  BAR.SYNC.DEFER_BLOCKING 0x2, 0x80 ;  /* 0x0082000000007b1d */ /* 0x000fec0000010000 */
[----:B------:R-:W-:Y:S05]  /*25c90*/  @!P0 BRA `(.L_x_1906) ;  /* 0x0000000000048947 */ /* 0x000fea0003800000 */
[----:B------:R-:W-:Y:S01]  /*25ca0*/  BPT.TRAP 0x1 ;  /* 0x000000040000795c */ /* 0x000fe20000300000 */
.L_x_1906:
[----:B------:R-:W2:Y:S01]  /*25cb0*/  LDL R2, [R1+0x8] ;  /* 0x0000080001027983 */ /* 0x000ea20000100800 */
[----:B0-----:R-:W-:Y:S02]  /*25cc0*/  VIADD R0, R0, 0x22880 ;  /* 0x0002288000007836 */ /* 0x001fe40000000000 */
[----:B------:R-:W-:Y:S02]  /*25cd0*/  IMAD.MOV.U32 R4, RZ, RZ, R24 ;  /* 0x000000ffff047224 */ /* 0x000fe400078e0018 */
[----:B------:R-:W-:Y:S01]  /*25ce0*/  IMAD.MOV.U32 R5, RZ, RZ, R28 ;  /* 0x000000ffff057224 */ /* 0x000fe200078e001c */
[----:B--2---:R-:W-:-:S04]  /*25cf0*/  PRMT R0, R2, 0x654, R0 ;  /* 0x0000065402007816 */ /* 0x004fc80000000000 */
[----:B------:R2:W-:Y:S01]  /*25d00*/  SYNCS.ARRIVE.TRANS64.RED.A1T0 RZ, [R0+URZ], RZ ;  /* 0x000000ff00ff79a7 */ /* 0x0005e2000810043f */
[----:B------:R-:W-:Y:S05]  /*25d10*/  @P2 BRA `(.L_x_1907) ;  /* 0xffffffec006c2947 */ /* 0x000fea000383ffff */
.L_x_1887:
[----:B-12---:R-:W1:Y:S01]  /*25d20*/  S2R R0, SR_TID.X ;  /* 0x0000000000007919 */ /* 0x006e620000002100 */
[----:B------:R-:W-:Y:S01]  /*25d30*/  BSSY B0, `(.L_x_1908) ;  /* 0x0000012000007945 */ /* 0x000fe20003800000 */
[----:B-1----:R-:W-:Y:S01]  /*25d40*/  LOP3.LUT R2, R0, 0x7f, RZ, 0xc0, !PT ;  /* 0x0000007f00027812 */ /* 0x002fe200078ec0ff */
[----:B------:R-:W-:-:S03]  /*25d50*/  IMAD.U32 R0, RZ, RZ, UR37 ;  /* 0x00000025ff007e24 */ /* 0x000fc6000f8e00ff */
[----:B------:R-:W-:Y:S02]  /*25d60*/  ISETP.NE.AND P1, PT, R2, RZ, PT ;  /* 0x000000ff0200720c */ /* 0x000fe40003f25270 */
[----:B------:R-:W-:-:S11]  /*25d70*/  ISETP.NE.AND P0, PT, R0, 0x3, PT ;  /* 0x000000030000780c */ /* 0x000fd60003f05270 */
[----:B------:R-:W-:Y:S05]  /*25d80*/  @P1 BRA `(.L_x_1909) ;  /* 0x0000000000301947 */ /* 0x000fea0003800000 */
[----:B------:R-:W1:Y:S01]  /*25d90*/  S2R R5, SR_LANEID ;  /* 0x0000000000057919 */ /* 0x000e620000000000 */
[----:B------:R-:W-:Y:S01]  /*25da0*/  VOTEU.ANY UR4, UPT, PT ;  /* 0x0000000000047886 */ /* 0x000fe200038e0100 */
[----:B------:R-:W2:Y:S01]  /*25db0*/  LDC.64 R2, c[0x0][0xc60] ;  /* 0x00031800ff027b82 */ /* 0x000ea20000000a00 */
[----:B------:R-:W1:Y:S02]  /*25dc0*/  FLO.U32 R0, UR4 ;  /* 0x0000000400007d00 */ /* 0x000e6400080e0000 */
[----:B-1----:R-:W-:-:S06]  /*25dd0*/  ISETP.EQ.U32.AND P1, PT, R0, R5, PT ;  /* 0x000000050000720c */ /* 0x002fcc0003f22070 */
[----:B------:R-:W2:Y:S07]  /*25de0*/  POPC R5, UR4 ;  /* 0x0000000400057d09 */ /* 0x000eae0008000000 */
[----:B--2---:R-:W2:Y:S01]  /*25df0*/  @P1 ATOMG.E.ADD.STRONG.GPU PT, R3, desc[UR38][R2.64], R5 ;  /* 0x00000005020319a8 */ /* 0x004ea200081ee1e6 */
[----:B0-----:R-:W0:Y:S02]  /*25e00*/  S2R R4, SR_LTMASK ;  /* 0x0000000000047919 */ /* 0x001e240000003900 */
[----:B0-----:R-:W-:-:S04]  /*25e10*/  LOP3.LUT R4, R4, UR4, RZ, 0xc0, !PT ;  /* 0x0000000404047c12 */ /* 0x001fc8000f8ec0ff */
[----:B------:R-:W0:Y:S01]  /*25e20*/  POPC R7, R4 ;  /* 0x0000000400077309 */ /* 0x000e220000000000 */
[----:B--2---:R-:W0:Y:S02]  /*25e30*/  SHFL.IDX PT, R0, R3, R0, 0x1f ;  /* 0x00001f0003007589 */ /* 0x004e2400000e0000 */
[----:B0-----:R-:W-:-:S07]  /*25e40*/  IADD3 R16, R0, UR40, R7 ;  /* 0x0000002800107c10 */ /* 0x001fce000fffe007 */
.L_x_1909:
[----:B------:R-:W-:Y:S05]  /*25e50*/  BSYNC B0 ;  /* 0x0000000000007941 */ /* 0x000fea0003800000 */
.L_x_1908:
[----:B------:R-:W-:Y:S05]  /*25e60*/  @!P0 BRA `(.L_x_1910) ;  /* 0x0000000000048947 */ /* 0x000fea0003800000 */
[----:B------:R-:W-:Y:S01]  /*25e70*/  BPT.TRAP 0x1 ;  /* 0x000000040000795c */ /* 0x000fe20000300000 */
.L_x_1910:
[----:B------:R-:W-:Y:S01]  /*25e80*/  LOP3.LUT R0, R28, 0x1, RZ, 0x3c, !PT ;  /* 0x000000011c007812 */ /* 0x000fe200078e3cff */
[----:B------:R-:W-:Y:S01]  /*25e90*/  IMAD R17, R24, 0x8, R23 ;  /* 0x0000000818117824 */ /* 0x000fe200078e0217 */
[----:B------:R-:W-:Y:S02]  /*25ea0*/  BSSY B0, `(.L_x_1911) ;  /* 0x0000004000007945 */ /* 0x000fe40003800000 */
[----:B------:R-:W-:-:S04]  /*25eb0*/  SHF.L.U32 R0, R0, 0x1f, RZ ;  /* 0x0000001f00007819 */ /* 0x000fc800000006ff */
[----:B------:R-:W1:Y:S02]  /*25ec0*/  SYNCS.PHASECHK.TRANS64.TRYWAIT P1, [R17+URZ+0x22870], R0 ;  /* 0x02287000110075a7 */ /* 0x000e64000802017f */
[----:B-1----:R-:W-:Y:S05]  /*25ed0*/  @!P1 BRA `(.L_x_1912) ;  /* 0x0000005400b89947 */ /* 0x002fea0003800000 */
.L_x_2096:
[----:B------:R-:W-:Y:S05]  /*25ee0*/  BSYNC B0 ;  /* 0x0000000000007941 */ /* 0x000fea0003800000 */
.L_x_1911:
[----:B------:R-:W-:-:S05]  /*25ef0*/  IMAD.U32 R2, RZ, RZ, UR41 ;  /* 0x00000029ff027e24 */ /* 0x000fca000f8e00ff */
[----:B------:R-:W-:-:S13]  /*25f00*/  ISETP.NE.AND P1, PT, R2, 0x3, PT ;  /* 0x000000030200780c */ /* 0x000fda0003f25270 */
[----:B------:R-:W-:Y:S05]  /*25f10*/  @!P1 BRA `(.L_x_1913) ;  /* 0x0000000000049947 */ /* 0x000fea0003800000 */
[----:B------:R-:W-:Y:S01]  /*25f20*/  BPT.TRAP 0x1 ;  /* 0x000000040000795c */ /* 0x000fe20000300000 */
.L_x_1913:
[----:B-1----:R-:W-:-:S04]  /*25f30*/  SHF.L.U32 R0, R28, 0x1f, RZ ;  /* 0x0000001f1c007819 */ /* 0x002fc800000006ff */
[----:B------:R-:W1:Y:S02]  /*25f40*/  SYNCS.PHASECHK.TRANS64.TRYWAIT P1, [R17+URZ+0x22860], R0 ;  /* 0x02286000110075a7 */ /* 0x000e64000802017f */
[----:B-1----:R-:W-:Y:S05]  /*25f50*/  @!P1 BRA `(.L_x_1914) ;  /* 0x0000005400ac9947 */ /* 0x002fea0003800000 */
.L_x_2097:
[----:B------:R-:W1:Y:S04]  /*25f60*/  LDL R3, [R1+0x18] ;  /* 0x0000180001037983 */ /* 0x000e680000100800 */
[----:B------:R-:W2:Y:S01]  /*25f70*/  LDL R12, [R1+0x14] ;  /* 0x00001400010c7983 */ /* 0x000ea20000100800 */
[----:B------:R-:W-:Y:S01]  /*25f80*/  IMAD.SHL.U32 R2, R24, 0x4000, RZ ;  /* 0x0000400018027824 */ /* 0x000fe200078e00ff */
[----:B------:R-:W-:Y:S05]  /*25f90*/  WARPSYNC.ALL ;  /* 0x0000000000007948 */ /* 0x000fea0003800000 */
[----:B------:R-:W-:-:S05]  /*25fa0*/  IMAD.U32 R20, RZ, RZ, UR41 ;  /* 0x00000029ff147e24 */ /* 0x000fca000f8e00ff */
[----:B------:R-:W-:Y:S02]  /*25fb0*/  ISETP.NE.AND P1, PT, R20, 0x3, PT ;  /* 0x000000031400780c */ /* 0x000fe40003f25270 */
[----:B-1----:R-:W-:Y:S02]  /*25fc0*/  LOP3.LUT R0, R2, R3, RZ, 0xfc, !PT ;  /* 0x0000000302007212 */ /* 0x002fe400078efcff */
[----:B--2---:R-:W-:-:S03]  /*25fd0*/  IADD3 R2, R23, R2, R12 ;  /* 0x0000000217027210 */ /* 0x004fc60007ffe00c */
[----:B------:R-:W-:Y:S01]  /*25fe0*/  IMAD.IADD R0, R23, 0x1, R0 ;  /* 0x0000000117007824 */ /* 0x000fe200078e0200 */
[----:B------:R-:W-:-:S03]  /*25ff0*/  IADD3 R18, R32, 0x400, R2 ;  /* 0x0000040020127810 */ /* 0x000fc60007ffe002 */
[----:B------:R-:W-:Y:S01]  /*26000*/  IMAD.IADD R3, R35, 0x1, R0 ;  /* 0x0000000123037824 */ /* 0x000fe200078e0200 */
[----:B0-----:R-:W0:Y:S02]  /*26010*/  LDSM.16.MT88.4 R4, [R0+0x8400] ;  /* 0x008400000004783b */ /* 0x001e240000004200 */
        /* <DEDUP_REMOVED lines=57> */
.L_x_1915:
[----:B0-----:R0:W-:Y:S01]  /*263b0*/  SYNCS.ARRIVE.TRANS64.A1T0 RZ, [R17+URZ+0x22850], RZ ;  /* 0x022850ff11ff79a7 */ /* 0x0011e2000810003f */
[----:B------:R-:W-:Y:S06]  /*263c0*/  BAR.SYNC.DEFER_BLOCKING 0x2, 0x80 ;  /* 0x0082000000007b1d */ /* 0x000fec0000010000 */
[----:B------:R-:W-:Y:S05]  /*263d0*/  @!P0 BRA `(.L_x_1916) ;  /* 0x0000000000048947 */ /* 0x000fea0003800000 */
[----:B------:R-:W-:Y:S01]  /*263e0*/  BPT.TRAP 0x1 ;  /* 0x000000040000795c */ /* 0x000fe20000300000 */
.L_x_1916:
[----:B------:R-:W2:Y:S01]  /*263f0*/  LDL R0, [R1+0x8] ;  /* 0x0000080001007983 */ /* 0x000ea20000100800 */
[----:B0-----:R-:W-:Y:S02]  /*26400*/  VIADD R17, R17, 0x22880 ;  /* 0x0002288011117836 */ /* 0x001fe40000000000 */
[----:B------:R-:W-:-:S05]  /*26410*/  VIADD R24, R24, 0x1 ;  /* 0x0000000118187836 */ /* 0x000fca0000000000 */
[----:B------:R-:W-:-:S04]  /*26420*/  ISETP.NE.AND P0, PT, R24, 0x2, PT ;  /* 0x000000021800780c */ /* 0x000fc80003f05270 */
[----:B------:R-:W-:Y:S02]  /*26430*/  SEL R3, RZ, 0x1, P0 ;  /* 0x00000001ff037807 */ /* 0x000fe40000000000 */
[----:B------:R-:W-:Y:S02]  /*26440*/  SEL R24, R24, RZ, P0 ;  /* 0x000000ff18187207 */ /* 0x000fe40000000000 */
[----:B------:R-:W-:Y:S02]  /*26450*/  LOP3.LUT R28, R28, R3, RZ, 0x3c, !PT ;  /* 0x000000031c1c7212 */ /* 0x000fe400078e3cff */
[----:B--2---:R-:W-:-:S04]  /*26460*/  PRMT R17, R0, 0x654, R17 ;  /* 0x0000065400117816 */ /* 0x004fc80000000011 */
[----:B------:R0:W-:Y:S03]  /*26470*/  SYNCS.ARRIVE.TRANS64.RED.A1T0 RZ, [R17+URZ], RZ ;  /* 0x000000ff11ff79a7 */ /* 0x0001e6000810043f */
.L_x_1857:
[----:B------:R-:W-:-:S13]  /*26480*/  LOP3.LUT P0, RZ, R22, 0x40, RZ, 0xc0, !PT ;  /* 0x0000004016ff7812 */ /* 0x000fda000780c0ff */
[----:B------:R-:W-:Y:S05]  /*26490*/  @!P0 BRA `(.L_x_1917) ;  /* 0x0000000000288947 */ /* 0x000fea0003800000 */
[----:B------:R-:W-:Y:S05]  /*264a0*/  WARPSYNC.ALL ;  /* 0x0000000000007948 */ /* 0x000fea0003800000 */
[----:B------:R-:W2:Y:S08]  /*264b0*/  S2UR UR4, SR_CgaCtaId ;  /* 0x00000000000479c3 */ /* 0x000eb00000008800 */
[----:B------:R-:W-:Y:S01]  /*264c0*/  BAR.SYNC.DEFER_BLOCKING 0x5, 0x180 ;  /* 0x0146000000007b1d */ /* 0x000fe20000010000 */
[----:B0-----:R-:W-:Y:S01]  /*264d0*/  MOV R23, 0x400 ;  /* 0x0000040000177802 */ /* 0x001fe20000000f00 */
[----:B--2---:R-:W-:-:S05]  /*264e0*/  IMAD.U32 R0, RZ, RZ, UR4 ;  /* 0x00000004ff007e24 */ /* 0x004fca000f8e00ff */
[----:B------:R-:W-:Y:S01]  /*264f0*/  LEA R23, R0, R23, 0x18 ;  /* 0x0000001700177211 */ /* 0x000fe200078ec0ff */
[----:B------:R2:W-:Y:S04]  /*26500*/  STL [R1+0x8], R0 ;  /* 0x0000080001007387 */ /* 0x0005e80000100800 */
[----:B------:R2:W3:Y:S01]  /*26510*/  LDS.128 R16, [R23+0x228d0] ;  /* 0x0228d00017107984 */ /* 0x0004e20000000c00 */
[----:B------:R-:W-:Y:S06]  /*26520*/  BAR.ARV 0x4, 0x180 ;  /* 0x0106000000007b1d */ /* 0x000fec0000002000 */
[----:B------:R-:W-:Y:S05]  /*26530*/  BRA `(.L_x_1918) ;  /* 0x0000000800d47947 */ /* 0x000fea0003800000 */
.L_x_1917:
[----:B------:R-:W2:Y:S01]  /*26540*/  S2R R0, SR_TID.X ;  /* 0x0000000000007919 */ /* 0x000ea20000002100 */
[----:B------:R-:W-:Y:S01]  /*26550*/  UMOV UR4, 0xffffffff ;  /* 0xffffffff00047882 */ /* 0x000fe20000000000 */
[----:B--2---:R-:W-:-:S04]  /*26560*/  LOP3.LUT R7, R0, 0x1f, RZ, 0xc0, !PT ;  /* 0x0000001f00077812 */ /* 0x004fc800078ec0ff */
[----:B------:R-:W-:Y:S01]  /*26570*/  ISETP.NE.AND P0, PT, R7, 0x1f, PT ;  /* 0x0000001f0700780c */ /* 0x000fe20003f05270 */
[----:B------:R-:W-:-:S12]  /*26580*/  BRA.DIV UR4, `(.L_x_1919) ;  /* 0x0000005204347947 */ /* 0x000fd8000b800000 */
[----:B0-----:R-:W-:Y:S01]  /*26590*/  IMAD.IADD R5, R19, 0x1, R7 ;  /* 0x0000000113057824 */ /* 0x001fe200078e0207 */
[----:B------:R-:W-:-:S04]  /*265a0*/  ULDC UR4, c[0x0][0xc3c] ;  /* 0x00030f0000047ab9 */ /* 0x000fc80000000800 */
[----:B------:R-:W-:-:S13]  /*265b0*/  ISETP.GE.OR P1, PT, R5, UR4, !P0 ;  /* 0x0000000405007c0c */ /* 0x000fda000c726670 */
[----:B-1----:R-:W0:Y:S02]  /*265c0*/  @!P1 LDC.64 R2, c[0x0][0xc80] ;  /* 0x00032000ff029b82 */ /* 0x002e240000000a00 */
[----:B0-----:R-:W-:-:S06]  /*265d0*/  @!P1 IMAD.WIDE R2, R5, 0x4, R2 ;  /* 0x0000000405029825 */ /* 0x001fcc00078e0202 */
[----:B------:R0:W2:Y:S01]  /*265e0*/  @!P1 LDG.E R3, desc[UR38][R2.64] ;  /* 0x0000002602039981 */ /* 0x0000a2000c1e1900 */
[C---:B------:R-:W-:Y:S02]  /*265f0*/  ISETP.GE.U32.AND P2, PT, R7.reuse, 0x2, PT ;  /* 0x000000020700780c */ /* 0x040fe40003f46070 */
[C---:B------:R-:W-:Y:S01]  /*26600*/  ISETP.GE.U32.AND P3, PT, R7.reuse, 0x4, PT ;  /* 0x000000040700780c */ /* 0x040fe20003f66070 */
[----:B------:R-:W-:Y:S01]  /*26610*/  SHFL.IDX PT, R0, R16, RZ, 0x1f ;  /* 0x00001fff10007589 */ /* 0x000fe200000e0000 */
[C---:B------:R-:W-:Y:S02]  /*26620*/  ISETP.GE.U32.AND P4, PT, R7.reuse, 0x8, PT ;  /* 0x000000080700780c */ /* 0x040fe40003f86070 */
[C---:B------:R-:W-:Y:S01]  /*26630*/  ISETP.GE.U32.AND P5, PT, R7.reuse, 0x10, PT ;  /* 0x000000100700780c */ /* 0x040fe20003fa6070 */
[----:B------:R-:W-:Y:S01]  /*26640*/  SHFL.IDX PT, R16, R16, 0x1, 0x1f ;  /* 0x00201f0010107f89 */ /* 0x000fe200000e0000 */
[----:B0-----:R-:W-:Y:S02]  /*26650*/  IMAD.MOV.U32 R2, RZ, RZ, RZ ;  /* 0x000000ffff027224 */ /* 0x001fe400078e00ff */
[----:B--2---:R-:W-:Y:S01]  /*26660*/  @!P1 IMAD.MOV.U32 R2, RZ, RZ, R3 ;  /* 0x000000ffff029224 */ /* 0x004fe200078e0003 */
[----:B------:R-:W-:-:S04]  /*26670*/  ISETP.NE.AND P1, PT, R7, RZ, PT ;  /* 0x000000ff0700720c */ /* 0x000fc80003f25270 */
        /* <DEDUP_REMOVED lines=16> */
.L_x_2107:
[----:B------:R-:W-:Y:S02]  /*26780*/  ULDC UR4, c[0x0][0xc38] ;  /* 0x00030e0000047ab9 */ /* 0x000fe40000000800 */
[----:B------:R-:W-:-:S04]  /*26790*/  IMAD.U32 R4, RZ, RZ, UR4 ;  /* 0x00000004ff047e24 */ /* 0x000fc8000f8e00ff */
[----:B-1----:R-:W-:-:S04]  /*267a0*/  IMAD R5, R14, R4, RZ ;  /* 0x000000040e057224 */ /* 0x002fc800078e02ff */
[----:B------:R-:W-:-:S05]  /*267b0*/  IMAD.IADD R16, R16, 0x1, R5 ;  /* 0x0000000110107824 */ /* 0x000fca00078e0205 */
[----:B------:R-:W-:-:S13]  /*267c0*/  ISETP.GT.AND P6, PT, R16, R0, PT ;  /* 0x000000001000720c */ /* 0x000fda0003fc4270 */
[----:B------:R-:W-:Y:S05]  /*267d0*/  @P6 BRA `(.L_x_1920) ;  /* 0x00000000009c6947 */ /* 0x000fea0003800000 */
.L_x_1925:
[----:B------:R-:W1:Y:S01]  /*267e0*/  LDC R4, c[0x0][0xc3c] ;  /* 0x00030f00ff047b82 */ /* 0x000e620000000800 */
[----:B------:R-:W-:-:S05]  /*267f0*/  VIADD R19, R19, 0x1f ;  /* 0x0000001f13137836 */ /* 0x000fca0000000000 */
        /* <DEDUP_REMOVED lines=12> */
.L_x_1923:
[----:B------:R-:W-:Y:S05]  /*268c0*/  BSYNC B0 ;  /* 0x0000000000007941 */ /* 0x000fea0003800000 */
.L_x_1922:
[----:B------:R-:W-:-:S03]  /*268d0*/  UMOV UR4, 0xffffffff ;  /* 0xffffffff00047882 */ /* 0x000fc60000000000 */
[----:B------:R-:W-:Y:S05]  /*268e0*/  BRA.DIV UR4, `(.L_x_1924) ;  /* 0x0000005204807947 */ /* 0x000fea000b800000 */
[----:B-----5:R-:W2:Y:S02]  /*268f0*/  SHFL.UP PT, R14, R2, 0x1, RZ ;  /* 0x04200000020e7989 */ /* 0x020ea400000e00ff */
[----:B--2---:R-:W-:-:S05]  /*26900*/  SEL R13, R14, RZ, P1 ;  /* 0x000000ff0e0d7207 */ /* 0x004fca0000800000 */
[----:B------:R-:W-:-:S05]  /*26910*/  IMAD.IADD R13, R2, 0x1, R13 ;  /* 0x00000001020d7824 */ /* 0x000fca00078e020d */
[----:B------:R-:W2:Y:S02]  /*26920*/  SHFL.UP PT, R14, R13, 0x2, RZ ;  /* 0x044000000d0e7989 */ /* 0x000ea400000e00ff */
[----:B--2---:R-:W-:-:S05]  /*26930*/  SEL R14, R14, RZ, P2 ;  /* 0x000000ff0e0e7207 */ /* 0x004fca0001000000 */
[----:B01----:R-:W-:-:S05]  /*26940*/  IMAD.IADD R3, R13, 0x1, R14 ;  /* 0x000000010d037824 */ /* 0x003fca00078e020e */
        /* <DEDUP_REMOVED lines=10> */
.L_x_2115:
[----:B------:R-:W-:Y:S02]  /*269f0*/  ULDC UR4, c[0x0][0xc38] ;  /* 0x00030e0000047ab9 */ /* 0x000fe40000000800 */
[----:B------:R-:W-:-:S04]  /*26a00*/  IMAD.U32 R4, RZ, RZ, UR4 ;  /* 0x00000004ff047e24 */ /* 0x000fc8000f8e00ff */
[----:B-1----:R-:W-:-:S04]  /*26a10*/  IMAD R5, R14, R4, RZ ;  /* 0x000000040e057224 */ /* 0x002fc800078e02ff */
[----:B------:R-:W-:-:S05]  /*26a20*/  IMAD.IADD R16, R5, 0x1, R16 ;  /* 0x0000000105107824 */ /* 0x000fca00078e0210 */
[----:B------:R-:W-:-:S13]  /*26a30*/  ISETP.GT.AND P6, PT, R16, R0, PT ;  /* 0x000000001000720c */ /* 0x000fda0003fc4270 */
[----:B------:R-:W-:Y:S05]  /*26a40*/  @!P6 BRA `(.L_x_1925) ;  /* 0xfffffffc0064e947 */ /* 0x000fea000383ffff */
.L_x_1920:
[----:B------:R-:W-:Y:S01]  /*26a50*/  IMAD.IADD R16, R16, 0x1, -R5 ;  /* 0x0000000110107824 */ /* 0x000fe200078e0a05 */
[----:B------:R-:W-:-:S03]  /*26a60*/  UMOV UR4, 0xffffffff ;  /* 0xffffffff00047882 */ /* 0x000fc60000000000 */
[----:B------:R-:W-:-:S05]  /*26a70*/  IMAD R5, R3, R4, R16 ;  /* 0x0000000403057224 */ /* 0x000fca00078e0210 */
[----:B------:R-:W-:Y:S01]  /*26a80*/  ISETP.GT.AND P6, PT, R5, R0, PT ;  /* 0x000000000500720c */ /* 0x000fe20003fc4270 */
[----:B------:R-:W-:-:S12]  /*26a90*/  BRA.DIV UR4, `(.L_x_1926) ;  /* 0x0000005204d07947 */ /* 0x000fd8000b800000 */
[----:B------:R-:W-:-:S04]  /*26aa0*/  VOTE.ANY R5, PT, !P6 ;  /* 0x0000000000057806 */ /* 0x000fc800070e0100 */
[----:B------:R-:W1:Y:S02]  /*26ab0*/  POPC R6, R5 ;  /* 0x0000000500067309 */ /* 0x000e640000000000 */
[----:B-1----:R1:W2:Y:S02]  /*26ac0*/  SHFL.IDX PT, R17, R2, R6, 0x1f ;  /* 0x00001f0602117589 */ /* 0x0022a400000e0000 */
.L_x_2119:
[----:B------:R-:W-:Y:S01]  /*26ad0*/  ISETP.NE.AND P0, PT, R5, RZ, PT ;  /* 0x000000ff0500720c */ /* 0x000fe20003f05270 */
[----:B------:R-:W-:-:S12]  /*26ae0*/  IMAD.MOV.U32 R5, RZ, RZ, RZ ;  /* 0x000000ffff057224 */ /* 0x000fd800078e00ff */
[----:B------:R-:W-:Y:S05]  /*26af0*/  @!P0 BRA `(.L_x_1927) ;  /* 0x0000000000108947 */ /* 0x000fea0003800000 */
[----:B------:R-:W-:Y:S01]  /*26b00*/  UMOV UR4, 0xffffffff ;  /* 0xffffffff00047882 */ /* 0x000fe20000000000 */
[----:B------:R-:W-:Y:S02]  /*26b10*/  VIADD R12, R6, 0xffffffff ;  /* 0xffffffff060c7836 */ /* 0x000fe40000000000 */
[----:B------:R-:W-:Y:S05]  /*26b20*/  BRA.DIV UR4, `(.L_x_1928) ;  /* 0x0000005204f47947 */ /* 0x000fea000b800000 */
[----:B------:R3:W4:Y:S02]  /*26b30*/  SHFL.IDX PT, R5, R3, R12, 0x1f ;  /* 0x00001f0c03057589 */ /* 0x00072400000e0000 */
.L_x_1927:
[----:B01-3--:R-:W0:Y:S01]  /*26b40*/  LDC.64 R2, c[0x0][0xc90] ;  /* 0x00032400ff027b82 */ /* 0x00be220000000a00 */
[----:B------:R-:W-:-:S04]  /*26b50*/  IMAD.IADD R19, R6, 0x1, R19 ;  /* 0x0000000106137824 */ /* 0x000fc800078e0213 */
[----:B0-----:R-:W-:-:S05]  /*26b60*/  IMAD.WIDE R2, R19, 0x4, R2 ;  /* 0x0000000413027825 */ /* 0x001fca00078e0202 */
[----:B------:R0:W2:Y:S01]  /*26b70*/  LDG.E R7, desc[UR38][R2.64] ;  /* 0x0000002602077981 */ /* 0x0000a2000c1e1900 */
[----:B----4-:R-:W-:Y:S02]  /*26b80*/  IMAD R16, R5, R4, R16 ;  /* 0x0000000405107224 */ /* 0x010fe400078e0210 */
[----:B0-----:R-:W-:Y:S02]  /*26b90*/  IMAD.MOV.U32 R2, RZ, RZ, RZ ;  /* 0x000000ffff027224 */ /* 0x001fe400078e00ff */
[----:B--2---:R-:W-:-:S05]  /*26ba0*/  IMAD R6, R17, R7, RZ ;  /* 0x0000000711067224 */ /* 0x004fca00078e02ff */
[----:B------:R-:W-:-:S04]  /*26bb0*/  IABS R8, R6 ;  /* 0x0000000600087213 */ /* 0x000fc80000000000 */
[----:B------:R-:W0:Y:S08]  /*26bc0*/  I2F.RP R9, R8 ;  /* 0x0000000800097306 */ /* 0x000e300000209400 */
[----:B0-----:R-:W0:Y:S02]  /*26bd0*/  MUFU.RCP R9, R9 ;  /* 0x0000000900097308 */ /* 0x001e240000001000 */
[----:B0-----:R-:W-:-:S06]  /*26be0*/  VIADD R10, R9, 0xffffffe ;  /* 0x0ffffffe090a7836 */ /* 0x001fcc0000000000 */
[----:B------:R-:W0:Y:S02]  /*26bf0*/  F2I.FTZ.U32.TRUNC.NTZ R3, R10 ;  /* 0x0000000a00037305 */ /* 0x000e24000021f000 */
[----:B0-----:R-:W-:-:S04]  /*26c00*/  IMAD.MOV R5, RZ, RZ, -R3 ;  /* 0x000000ffff057224 */ /* 0x001fc800078e0a03 */
[----:B------:R-:W-:-:S04]  /*26c10*/  IMAD R5, R5, R8, RZ ;  /* 0x0000000805057224 */ /* 0x000fc800078e02ff */
[----:B------:R-:W-:-:S04]  /*26c20*/  IMAD.HI.U32 R2, R3, R5, R2 ;  /* 0x0000000503027227 */ /* 0x000fc800078e0002 */
[----:B------:R-:W-:Y:S01]  /*26c30*/  IMAD.IADD R5, R0, 0x1, -R16 ;  /* 0x0000000100057824 */ /* 0x000fe200078e0a10 */
[----:B------:R-:W-:-:S04]  /*26c40*/  IABS R0, R6 ;  /* 0x0000000600007213 */ /* 0x000fc80000000000 */
[----:B------:R-:W-:Y:S01]  /*26c50*/  IABS R3, R5 ;  /* 0x0000000500037213 */ /* 0x000fe20000000000 */
[----:B------:R-:W-:-:S04]  /*26c60*/  IMAD.MOV R0, RZ, RZ, -R0 ;  /* 0x000000ffff007224 */ /* 0x000fc800078e0a00 */
        /* <DEDUP_REMOVED lines=12> */
[----:B------:R-:W-:Y:S02]  /*26d30*/  IMAD R0, R7, R2, RZ ;  /* 0x0000000207007224 */ /* 0x000fe400078e02ff */
[----:B------:R-:W-:Y:S02]  /*26d40*/  IMAD.MOV R2, RZ, RZ, -R2 ;  /* 0x000000ffff027224 */ /* 0x000fe400078e0a02 */
[----:B------:R-:W-:Y:S02]  /*26d50*/  IMAD.MOV R3, RZ, RZ, -R0 ;  /* 0x000000ffff037224 */ /* 0x000fe400078e0a00 */
[----:B------:R-:W-:-:S03]  /*26d60*/  IMAD R5, R6, R2, R5 ;  /* 0x0000000206057224 */ /* 0x000fc600078e0205 */
[----:B------:R-:W-:-:S04]  /*26d70*/  VIADDMNMX R4, R3, R4, R7, PT ;  /* 0x0000000403047246 */ /* 0x000fc80003800107 */
[-C--:B------:R-:W-:Y:S02]  /*26d80*/  IABS R7, R4.reuse ;  /* 0x0000000400077213 */ /* 0x080fe40000000000 */
[----:B------:R-:W-:Y:S02]  /*26d90*/  IABS R6, R4 ;  /* 0x0000000400067213 */ /* 0x000fe40000000000 */
[----:B------:R-:W0:Y:S03]  /*26da0*/  I2F.RP R8, R7 ;  /* 0x0000000700087306 */ /* 0x000e260000209400 */
[----:B------:R-:W-:-:S05]  /*26db0*/  IMAD.MOV R6, RZ, RZ, -R6 ;  /* 0x000000ffff067224 */ /* 0x000fca00078e0a06 */
[----:B0-----:R-:W0:Y:S02]  /*26dc0*/  MUFU.RCP R8, R8 ;  /* 0x0000000800087308 */ /* 0x001e240000001000 */
[----:B0-----:R-:W-:-:S06]  /*26dd0*/  VIADD R9, R8, 0xffffffe ;  /* 0x0ffffffe08097836 */ /* 0x001fcc0000000000 */
[----:B------:R-:W0:Y:S02]  /*26de0*/  F2I.FTZ.U32.TRUNC.NTZ R3, R9 ;  /* 0x0000000900037305 */ /* 0x000e24000021f000 */
[----:B0-----:R-:W-:-:S04]  /*26df0*/  IMAD.MOV R2, RZ, RZ, -R3 ;  /* 0x000000ffff027224 */ /* 0x001fc800078e0a03 */
[----:B------:R-:W-:Y:S02]  /*26e00*/  IMAD R11, R2, R7, RZ ;  /* 0x00000007020b7224 */ /* 0x000fe400078e02ff */
[----:B------:R-:W-:-:S04]  /*26e10*/  IMAD.MOV.U32 R2, RZ, RZ, RZ ;  /* 0x000000ffff027224 */ /* 0x000fc800078e00ff */
[----:B------:R-:W-:Y:S01]  /*26e20*/  IMAD.HI.U32 R2, R3, R11, R2 ;  /* 0x0000000b03027227 */ /* 0x000fe200078e0002 */
[----:B------:R-:W-:-:S05]  /*26e30*/  IABS R3, R5 ;  /* 0x0000000500037213 */ /* 0x000fca0000000000 */
[----:B------:R-:W-:-:S04]  /*26e40*/  IMAD.HI.U32 R2, R2, R3, RZ ;  /* 0x0000000302027227 */ /* 0x000fc800078e00ff */
[----:B------:R-:W-:Y:S01]  /*26e50*/  IMAD R6, R2, R6, R3 ;  /* 0x0000000602067224 */ /* 0x000fe200078e0203 */
[C---:B------:R-:W-:Y:S01]  /*26e60*/  LOP3.LUT R3, R5.reuse, R4, RZ, 0x3c, !PT ;  /* 0x0000000405037212 */ /* 0x040fe200078e3cff */
[----:B------:R-:W-:-:S03]  /*26e70*/  IMAD.IADD R5, R5, 0x1, R0 ;  /* 0x0000000105057824 */ /* 0x000fc600078e0200 */
        /* <DEDUP_REMOVED lines=8> */
[----:B------:R-:W-:Y:S01]  /*26f00*/  @!P1 LOP3.LUT R2, RZ, R4, RZ, 0x33, !PT ;  /* 0x00000004ff029212 */ /* 0x000fe200078e33ff */
[----:B------:R-:W-:-:S04]  /*26f10*/  IMAD.MOV R4, RZ, RZ, -R4 ;  /* 0x000000ffff047224 */ /* 0x000fc800078e0a04 */
[----:B------:R-:W-:Y:S01]  /*26f20*/  IMAD R18, R2, R4, R5 ;  /* 0x0000000402127224 */ /* 0x000fe200078e0205 */
[----:B------:R-:W-:-:S05]  /*26f30*/  LOP3.LUT R2, RZ, R2, RZ, 0x33, !PT ;  /* 0x00000002ff027212 */ /* 0x000fca00078e33ff */
[----:B------:R-:W-:Y:S01]  /*26f40*/  IMAD.IADD R17, R17, 0x1, R2 ;  /* 0x0000000111117824 */ /* 0x000fe200078e0202 */
[----:B------:R-:W-:Y:S06]  /*26f50*/  BRA `(.L_x_1929) ;  /* 0x00000000001c7947 */ /* 0x000fec0003800000 */
.L_x_1921:
[----:B------:R-:W-:Y:S01]  /*26f60*/  UMOV UR4, URZ ;  /* 0x0000003f00047c82 */ /* 0x000fe20008000000 */
[----:B------:R-:W-:Y:S01]  /*26f70*/  UMOV UR5, URZ ;  /* 0x0000003f00057c82 */ /* 0x000fe20008000000 */
[----:B------:R-:W-:Y:S01]  /*26f80*/  ULDC UR6, c[0x0][0xc3c] ;  /* 0x00030f0000067ab9 */ /* 0x000fe20000000800 */
[----:B------:R-:W-:Y:S02]  /*26f90*/  IMAD.MOV.U32 R16, RZ, RZ, R0 ;  /* 0x000000ffff107224 */ /* 0x000fe400078e0000 */
[----:B------:R-:W-:Y:S02]  /*26fa0*/  IMAD.U32 R17, RZ, RZ, UR4 ;  /* 0x00000004ff117e24 */ /* 0x000fe4000f8e00ff */
[----:B------:R-:W-:Y:S02]  /*26fb0*/  IMAD.U32 R18, RZ, RZ, UR5 ;  /* 0x00000005ff127e24 */ /* 0x000fe4000f8e00ff */
[----:B------:R-:W-:-:S07]  /*26fc0*/  IMAD.U32 R19, RZ, RZ, UR6 ;  /* 0x00000006ff137e24 */ /* 0x000fce000f8e00ff */
.L_x_1929:
[----:B------:R1:W2:Y:S01]  /*26fd0*/  LDL R2, [R1+0x8] ;  /* 0x0000080001027983 */ /* 0x0002a20000100800 */
[----:B------:R-:W3:Y:S01]  /*26fe0*/  S2R R0, SR_TID.X ;  /* 0x0000000000007919 */ /* 0x000ee20000002100 */
[----:B------:R-:W-:Y:S05]  /*26ff0*/  WARPSYNC.ALL ;  /* 0x0000000000007948 */ /* 0x000fea0003800000 */
[----:B---3--:R-:W-:Y:S01]  /*27000*/  LOP3.LUT R0, R0, 0x1f, RZ, 0xc0, !PT ;  /* 0x0000001f00007812 */ /* 0x008fe200078ec0ff */
[----:B------:R-:W-:Y:S03]  /*27010*/  BAR.SYNC.DEFER_BLOCKING 0x4, 0x180 ;  /* 0x0106000000007b1d */ /* 0x000fe60000010000 */
[----:B------:R-:W-:-:S13]  /*27020*/  ISETP.NE.AND P0, PT, R0, RZ, PT ;  /* 0x000000ff0000720c */ /* 0x000fda0003f05270 */
[----:B------:R-:W-:Y:S01]  /*27030*/  @!P0 MOV R0, 0x400 ;  /* 0x0000040000008802 */ /* 0x000fe20000000f00 */
[----:B--2---:R-:W2:Y:S03]  /*27040*/  @!P0 S2R R2, SR_CgaCtaId ;  /* 0x0000000000028919 */ /* 0x004ea60000008800 */
[----:B--2---:R-:W-:Y:S01]  /*27050*/  @!P0 LEA R23, R2, R0, 0x18 ;  /* 0x0000000002178211 */ /* 0x004fe200078ec0ff */
[----:B------:R1:W-:Y:S04]  /*27060*/  @!P0 STL [R1+0x8], R2 ;  /* 0x0000080201008387 */ /* 0x0003e80000100800 */
[----:B------:R1:W-:Y:S01]  /*27070*/  @!P0 STS.128 [R23+0x228d0], R16 ;  /* 0x0228d01017008388 */ /* 0x0003e20000000c00 */
[----:B------:R-:W-:Y:S06]  /*27080*/  BAR.ARV 0x5, 0x180 ;  /* 0x0146000000007b1d */ /* 0x000fec0000002000 */
.L_x_1918:
[----:B------:R-:W-:Y:S02]  /*27090*/  ULDC UR4, c[0x0][0xc3c] ;  /* 0x00030f0000047ab9 */ /* 0x000fe40000000800 */
[----:B---3--:R-:W-:-:S13]  /*270a0*/  ISETP.GE.AND P0, PT, R19, UR4, PT ;  /* 0x0000000413007c0c */ /* 0x008fda000bf06270 */
[----:B------:R-:W-:Y:S05]  /*270b0*/  @!P0 BRA `(.L_x_1930) ;  /* 0xffffff9800948947 */ /* 0x000fea000383ffff */
[----:B------:R-:W-:Y:S05]  /*270c0*/  BSYNC B7 ;  /* 0x0000000000077941 */ /* 0x000fea0003800000 */
.L_x_1800:
[----:B--2---:R-:W2:Y:S01]  /*270d0*/  LDL.LU R0, [R1+0x30] ;  /* 0x0000300001007983 */ /* 0x004ea20000300800 */
[----:B------:R-:W-:Y:S01]  /*270e0*/  BSSY B0, `(.L_x_1931) ;  /* 0x000000b000007945 */ /* 0x000fe20003800000 */
[----:B------:R-:W3:Y:S01]  /*270f0*/  S2R R5, SR_CgaCtaId ;  /* 0x0000000000057919 */ /* 0x000ee20000008800 */
[----:B--2---:R-:W-:-:S05]  /*27100*/  VIADD R0, R0, 0x1 ;  /* 0x0000000100007836 */ /* 0x004fca0000000000 */
[----:B01----:R-:W-:-:S04]  /*27110*/  LEA.HI R2, R0, R0, RZ, 0x1 ;  /* 0x0000000000027211 */ /* 0x003fc800078f08ff */
[----:B------:R-:W-:Y:S02]  /*27120*/  LOP3.LUT R3, R2, 0xfffffffe, RZ, 0xc0, !PT ;  /* 0xfffffffe02037812 */ /* 0x000fe400078ec0ff */
[----:B------:R-:W-:-:S03]  /*27130*/  MOV R2, 0x400 ;  /* 0x0000040000027802 */ /* 0x000fc60000000f00 */
[----:B------:R-:W-:Y:S01]  /*27140*/  IMAD.IADD R0, R0, 0x1, -R3 ;  /* 0x0000000100007824 */ /* 0x000fe200078e0a03 */
[----:B---3--:R-:W-:-:S04]  /*27150*/  LEA R7, R5, R2, 0x18 ;  /* 0x0000000205077211 */ /* 0x008fc800078ec0ff */
[----:B------:R-:W-:-:S04]  /*27160*/  SHF.L.U32 R0, R0, 0x1f, RZ ;  /* 0x0000001f00007819 */ /* 0x000fc800000006ff */
[----:B------:R-:W0:Y:S02]  /*27170*/  SYNCS.PHASECHK.TRANS64.TRYWAIT P0, [R7+URZ+0x22820], R0 ;  /* 0x02282000070075a7 */ /* 0x000e24000800017f */
[----:B0-----:R-:W-:Y:S05]  /*27180*/  @!P0 BRA `(.L_x_1932) ;  /* 0x0000004c00848947 */ /* 0x001fea0003800000 */
.L_x_2122:
[----:B------:R-:W-:Y:S05]  /*27190*/  BSYNC B0 ;  /* 0x0000000000007941 */ /* 0x000fea0003800000 */
.L_x_1931:
[----:B------:R-:W-:-:S03]  /*271a0*/  UMOV UR4, 0xffffffff ;  /* 0xffffffff00047882 */ /* 0x000fc60000000000 */
[----:B------:R-:W-:Y:S05]  /*271b0*/  BRA.DIV UR4, `(.L_x_1933) ;  /* 0x0000004e048c7947 */ /* 0x000fea000b800000 */
[----:B0-----:R-:W0:Y:S02]  /*271c0*/  S2R R0, SR_TID.X ;  /* 0x0000000000007919 */ /* 0x001e240000002100 */
[----:B0-----:R-:W-:-:S04]  /*271d0*/  SHF.R.U32.HI R0, RZ, 0x5, R0 ;  /* 0x00000005ff007819 */ /* 0x001fc80000011600 */
[----:B------:R-:W-:-:S05]  /*271e0*/  LOP3.LUT R0, R0, 0x3, RZ, 0xc0, !PT ;  /* 0x0000000300007812 */ /* 0x000fca00078ec0ff */
[----:B------:R0:W1:Y:S02]  /*271f0*/  SHFL.IDX PT, R14, R0, RZ, 0x1f ;  /* 0x00001fff000e7589 */ /* 0x00006400000e0000 */
.L_x_2125:
[----:B-1----:R-:W-:-:S13]  /*27200*/  ISETP.NE.AND P0, PT, R14, RZ, PT ;  /* 0x000000ff0e00720c */ /* 0x002fda0003f05270 */
[----:B------:R-:W-:Y:S05]  /*27210*/  @P0 BRA `(.L_x_1561) ;  /* 0x0000000000a80947 */ /* 0x000fea0003800000 */
[----:B------:R-:W-:-:S03]  /*27220*/  UMOV UR4, 0xffffffff ;  /* 0xffffffff00047882 */ /* 0x000fc60000000000 */
[----:B------:R-:W-:Y:S05]  /*27230*/  BRA.DIV UR4, `(.L_x_1934) ;  /* 0x0000004e04a07947 */ /* 0x000fea000b800000 */
[----:B------:R-:W-:-:S13]  /*27240*/  ELECT P6, URZ, PT ;  /* 0x00000000003f782f */ /* 0x000fda00038c0000 */
.L_x_2128:
[----:B------:R-:W-:Y:S05]  /*27250*/  @!P6 BRA `(.L_x_1561) ;  /* 0x000000000098e947 */ /* 0x000fea0003800000 */
[----:B------:R-:W-:-:S06]  /*27260*/  ULOP3.LUT UR4, UR36, 0x2, URZ, 0xfc, !UPT ;  /* 0x0000000224047892 */ /* 0x000fcc000f8efc3f */
[----:B0-----:R-:W-:-:S05]  /*27270*/  IMAD.U32 R0, RZ, RZ, UR4 ;  /* 0x00000004ff007e24 */ /* 0x001fca000f8e00ff */
[----:B------:R-:W-:-:S13]  /*27280*/  ISETP.NE.AND P0, PT, R0, 0x3, PT ;  /* 0x000000030000780c */ /* 0x000fda0003f05270 */
[----:B------:R-:W-:Y:S05]  /*27290*/  @!P0 BRA `(.L_x_1935) ;  /* 0x0000000000048947 */ /* 0x000fea0003800000 */
[----:B------:R-:W-:Y:S01]  /*272a0*/  BPT.TRAP 0x1 ;  /* 0x000000040000795c */ /* 0x000fe20000300000 */
.L_x_1935:
[----:B------:R-:W-:Y:S01]  /*272b0*/  IMAD R5, R24, 0x8, R7 ;  /* 0x0000000818057824 */ /* 0x000fe200078e0207 */
[----:B------:R-:W-:Y:S01]  /*272c0*/  SHF.L.U32 R0, R28, 0x1f, RZ ;  /* 0x0000001f1c007819 */ /* 0x000fe200000006ff */
[----:B------:R-:W-:-:S03]  /*272d0*/  VIADD R24, R24, 0x1 ;  /* 0x0000000118187836 */ /* 0x000fc60000000000 */
[----:B------:R-:W0:Y:S02]  /*272e0*/  SYNCS.PHASECHK.TRANS64.TRYWAIT P1, [R5+URZ+0x22840], R0 ;  /* 0x02284000050075a7 */ /* 0x000e24000802017f */
[----:B------:R-:W-:-:S04]  /*272f0*/  ISETP.NE.AND P2, PT, R24, 0x2, PT ;  /* 0x000000021800780c */ /* 0x000fc80003f45270 */
[----:B------:R-:W-:Y:S01]  /*27300*/  SEL R3, RZ, 0x1, P2 ;  /* 0x00000001ff037807 */ /* 0x000fe20001000000 */
[----:B0-----:R-:W-:Y:S08]  /*27310*/  @!P1 BRA `(.L_x_1936) ;  /* 0x0000004c00889947 */ /* 0x001ff00003800000 */
.L_x_2129:
[----:B------:R-:W-:Y:S02]  /*27320*/  SEL R24, R24, RZ, P2 ;  /* 0x000000ff18187207 */ /* 0x000fe40001000000 */
[----:B------:R-:W-:Y:S01]  /*27330*/  LOP3.LUT R2, R28, R3, RZ, 0x3c, !PT ;  /* 0x000000031c027212 */ /* 0x000fe200078e3cff */
[----:B------:R-:W-:Y:S06]  /*27340*/  @!P0 BRA `(.L_x_1937) ;  /* 0x0000000000048947 */ /* 0x000fec0003800000 */
[----:B------:R-:W-:Y:S01]  /*27350*/  BPT.TRAP 0x1 ;  /* 0x000000040000795c */ /* 0x000fe20000300000 */
.L_x_1937:
[----:B------:R-:W-:Y:S01]  /*27360*/  IMAD R3, R24, 0x8, R7 ;  /* 0x0000000818037824 */ /* 0x000fe200078e0207 */
[----:B------:R-:W-:-:S04]  /*27370*/  SHF.L.U32 R2, R2, 0x1f, RZ ;  /* 0x0000001f02027819 */ /* 0x000fc800000006ff */
[----:B------:R-:W1:Y:S02]  /*27380*/  SYNCS.PHASECHK.TRANS64.TRYWAIT P1, [R3+URZ+0x22840], R2 ;  /* 0x02284002030075a7 */ /* 0x000e64000802017f */
[----:B-1----:R-:W-:Y:S05]  /*27390*/  @!P1 BRA `(.L_x_1938) ;  /* 0x0000004c007c9947 */ /* 0x002fea0003800000 */
.L_x_2130:
[----:B------:R-:W-:Y:S05]  /*273a0*/  @!P0 BRA `(.L_x_1939) ;  /* 0x0000000000048947 */ /* 0x000fea0003800000 */
[----:B------:R-:W-:Y:S01]  /*273b0*/  BPT.TRAP 0x1 ;  /* 0x000000040000795c */ /* 0x000fe20000300000 */
.L_x_1939:
[----:B------:R-:W2:Y:S02]  /*273c0*/  SYNCS.PHASECHK.TRANS64.TRYWAIT P1, [R5+URZ+0x22860], R0 ;  /* 0x02286000050075a7 */ /* 0x000ea4000802017f */
[----:B--2---:R-:W-:Y:S05]  /*273d0*/  @!P1 BRA `(.L_x_1940) ;  /* 0x0000004c00809947 */ /* 0x004fea0003800000 */
.L_x_2131:
[----:B------:R-:W-:Y:S05]  /*273e0*/  @!P0 BRA `(.L_x_1941) ;  /* 0x0000000000048947 */ /* 0x000fea0003800000 */
[----:B------:R-:W-:Y:S01]  /*273f0*/  BPT.TRAP 0x1 ;  /* 0x000000040000795c */ /* 0x000fe20000300000 */
.L_x_1941:
[----:B------:R-:W3:Y:S02]  /*27400*/  SYNCS.PHASECHK.TRANS64.TRYWAIT P1, [R3+URZ+0x22860], R2 ;  /* 0x02286002030075a7 */ /* 0x000ee4000802017f */
[----:B---3--:R-:W-:Y:S05]  /*27410*/  @!P1 BRA `(.L_x_1942) ;  /* 0x0000004c00849947 */ /* 0x008fea0003800000 */
.L_x_2132:
[----:B------:R-:W-:Y:S05]  /*27420*/  @!P0 BRA `(.L_x_1943) ;  /* 0x0000000000048947 */ /* 0x000fea0003800000 */
[----:B------:R-:W-:Y:S01]  /*27430*/  BPT.TRAP 0x1 ;  /* 0x000000040000795c */ /* 0x000fe20000300000 */
.L_x_1943:
[----:B------:R-:W4:Y:S02]  /*27440*/  SYNCS.PHASECHK.TRANS64.TRYWAIT P1, [R5+URZ+0x22880], R0 ;  /* 0x02288000050075a7 */ /* 0x000f24000802017f */
[----:B----4-:R-:W-:Y:S05]  /*27450*/  @!P1 BRA `(.L_x_1944) ;  /* 0x0000004c00889947 */ /* 0x010fea0003800000 */
.L_x_2133:
[----:B------:R-:W-:Y:S05]  /*27460*/  @!P0 BRA `(.L_x_1945) ;  /* 0x0000000000048947 */ /* 0x000fea0003800000 */
[----:B------:R-:W-:Y:S01]  /*27470*/  BPT.TRAP 0x1 ;  /* 0x000000040000795c */ /* 0x000fe20000300000 */
.L_x_1945:
[----:B------:R0:W0:Y:S02]  /*27480*/  SYNCS.PHASECHK.TRANS64.TRYWAIT P0, [R3+URZ+0x22880], R2 ;  /* 0x02288002030075a7 */ /* 0x000024000800017f */
[----:B0-----:R-:W-:Y:S05]  /*27490*/  @!P0 NANOSLEEP.SYNCS 0x989680 ;  /* 0x009896800000895d */ /* 0x001fea0003900000 */
[----:B------:R-:W0:Y:S02]  /*274a0*/  @!P0 SYNCS.PHASECHK.TRANS64 P0, [R3+URZ+0x22880], R2 ;  /* 0x02288002030085a7 */ /* 0x000e24000800007f */
[----:B0-----:R-:W-:Y:S05]  /*274b0*/  @!P0 BRA `(.L_x_1945) ;  /* 0xfffffffc00f08947 */ /* 0x001fea000383ffff */
.L_x_1561:
[----:B------:R-:W-:Y:S05]  /*274c0*/  BSYNC B8 ;  /* 0x0000000000087941 */ /* 0x000fea0003800000 */
.L_x_1558:
[----:B------:R-:W-:Y:S05]  /*274d0*/  EXIT ;  /* 0x000000000000794d */ /* 0x000fea0003800000 */
.L_x_1585:
[----:B-1----:R1:W2:Y:S02]  /*274e0*/  SYNCS.PHASECHK.TRANS64.TRYWAIT P4, [R84+URZ+0x22890], R93 ;  /* 0x0228905d540075a7 */ /* 0x0022a4000808017f */
[----:B--2---:R-:W-:Y:S05]  /*274f0*/  @!P4 NANOSLEEP.SYNCS 0x989680 ;  /* 0x009896800000c95d */ /* 0x004fea0003900000 */
[----:B------:R-:W2:Y:S02]  /*27500*/  @!P4 SYNCS.PHASECHK.TRANS64 P4, [R84+URZ+0x22890], R93 ;  /* 0x0228905d5400c5a7 */ /* 0x000ea4000808007f */
[----:B--2---:R-:W-:Y:S05]  /*27510*/  @!P4 BRA `(.L_x_1585) ;  /* 0xfffffffc00f0c947 */ /* 0x004fea000383ffff */
[----:B------:R-:W-:Y:S05]  /*27520*/  BRA `(.L_x_1946) ;  /* 0xfffffdb800dc7947 */ /* 0x000fea000383ffff */
.L_x_1586:
[----:B------:R-:W-:Y:S01]  /*27530*/  BSSY B1, `(.L_x_1947) ;  /* 0x0000008000017945 */ /* 0x000fe20003800000 */
[----:B0-----:R-:W-:Y:S02]  /*27540*/  IMAD.MOV.U32 R13, RZ, RZ, R97 ;  /* 0x000000ffff0d7224 */ /* 0x001fe400078e0061 */
[----:B------:R-:W-:Y:S02]  /*27550*/  IMAD.MOV.U32 R12, RZ, RZ, RZ ;  /* 0x000000ffff0c7224 */ /* 0x000fe400078e00ff */
[----:B------:R-:W-:Y:S02]  /*27560*/  IMAD.MOV.U32 R11, RZ, RZ, 0x1e1f ;  /* 0x00001e1fff0b7424 */ /* 0x000fe400078e00ff */
[----:B------:R-:W-:-:S07]  /*27570*/  IMAD.MOV.U32 R15, RZ, RZ, -0x1 ;  /* 0xffffffffff0f7424 */ /* 0x000fce00078e00ff */
[----:B-1----:R-:W-:Y:S05]  /*27580*/  WARPSYNC.COLLECTIVE R15, `(.L_x_1948) ;  /* 0x000000000f087348 */ /* 0x002fea0003c00000 */
[----:B------:R0:W2:Y:S02]  /*27590*/  SHFL.IDX P6, R14, R13, R12, R11 ;  /* 0x0000000c0d0e7389 */ /* 0x0000a400000c000b */
[----:B012---:R-:W-:Y:S01]  /*275a0*/  ENDCOLLECTIVE ;  /* 0x000000000000791b */ /* 0x007fe20003800000 */
.L_x_1948:
[----:B------:R-:W-:Y:S05]  /*275b0*/  BSYNC B1 ;  /* 0x0000000000017941 */ /* 0x000fea0003800000 */
.L_x_1947:
[----:B------:R-:W-:Y:S02]  /*275c0*/  IMAD.MOV.U32 R13, RZ, RZ, R101 ;  /* 0x000000ffff0d7224 */ /* 0x000fe400078e0065 */
[----:B------:R-:W-:Y:S02]  /*275d0*/  IMAD.MOV.U32 R12, RZ, RZ, RZ ;  /* 0x000000ffff0c7224 */ /* 0x000fe400078e00ff */
[----:B------:R-:W-:Y:S02]  /*275e0*/  IMAD.MOV.U32 R11, RZ, RZ, 0x1e1f ;  /* 0x00001e1fff0b7424 */ /* 0x000fe400078e00ff */
[----:B------:R-:W-:Y:S02]  /*275f0*/  IMAD.MOV.U32 R15, RZ, RZ, -0x1 ;  /* 0xffffffffff0f7424 */ /* 0x000fe400078e00ff */
[----:B------:R-:W-:-:S07]  /*27600*/  IMAD.MOV.U32 R97, RZ, RZ, R14 ;  /* 0x000000ffff617224 */ /* 0x000fce00078e000e */
[----:B------:R-:W-:Y:S05]  /*27610*/  WARPSYNC.COLLECTIVE R15, `(.L_x_1949) ;  /* 0x000000000f087348 */ /* 0x000fea0003c00000 */
[----:B------:R0:W1:Y:S02]  /*27620*/  SHFL.IDX P6, R14, R13, R12, R11 ;  /* 0x0000000c0d0e7389 */ /* 0x00006400000c000b */
[----:B01----:R-:W-:Y:S01]  /*27630*/  ENDCOLLECTIVE ;  /* 0x000000000000791b */ /* 0x003fe20003800000 */
.L_x_1949:
[----:B------:R-:W-:Y:S05]  /*27640*/  BRA `(.L_x_1950) ;  /* 0xfffffdb800a87947 */ /* 0x000fea000383ffff */
.L_x_1614:
[----:B-1----:R1:W2:Y:S02]  /*27650*/  SYNCS.PHASECHK.TRANS64.TRYWAIT P4, [R84+URZ+0x22890], R93 ;  /* 0x0228905d540075a7 */ /* 0x0022a4000808017f */
[----:B--2---:R-:W-:Y:S05]  /*27660*/  @!P4 NANOSLEEP.SYNCS 0x989680 ;  /* 0x009896800000c95d */ /* 0x004fea0003900000 */
[----:B------:R-:W2:Y:S02]  /*27670*/  @!P4 SYNCS.PHASECHK.TRANS64 P4, [R84+URZ+0x22890], R93 ;  /* 0x0228905d5400c5a7 */ /* 0x000ea4000808007f */
[----:B--2---:R-:W-:Y:S05]  /*27680*/  @!P4 BRA `(.L_x_1614) ;  /* 0xfffffffc00f0c947 */ /* 0x004fea000383ffff */
[----:B------:R-:W-:Y:S05]  /*27690*/  BRA `(.L_x_1951) ;  /* 0xfffffde800787947 */ /* 0x000fea000383ffff */
.L_x_1615:
        /* <DEDUP_REMOVED lines=8> */
.L_x_1953:
[----:B------:R-:W-:Y:S05]  /*27720*/  BSYNC B1 ;  /* 0x0000000000017941 */ /* 0x000fea0003800000 */
.L_x_1952:
        /* <DEDUP_REMOVED lines=8> */
.L_x_1954:
[----:B------:R-:W-:Y:S01]  /*277b0*/  IMAD.MOV.U32 R101, RZ, RZ, R14 ;  /* 0x000000ffff657224 */ /* 0x000fe200078e000e */
[----:B------:R-:W-:Y:S06]  /*277c0*/  BRA `(.L_x_1955) ;  /* 0xfffffde800407947 */ /* 0x000fec000383ffff */
.L_x_1628:
[----:B0-----:R0:W1:Y:S02]  /*277d0*/  SYNCS.PHASECHK.TRANS64.TRYWAIT P2, [R84+URZ+0x22890], R93 ;  /* 0x0228905d540075a7 */ /* 0x001064000804017f */
[----:B-1----:R-:W-:Y:S05]  /*277e0*/  @!P2 NANOSLEEP.SYNCS 0x989680 ;  /* 0x009896800000a95d */ /* 0x002fea0003900000 */
[----:B------:R-:W1:Y:S02]  /*277f0*/  @!P2 SYNCS.PHASECHK.TRANS64 P2, [R84+URZ+0x22890], R93 ;  /* 0x0228905d5400a5a7 */ /* 0x000e64000804007f */
[----:B-1----:R-:W-:Y:S05]  /*27800*/  @!P2 BRA `(.L_x_1628) ;  /* 0xfffffffc00f0a947 */ /* 0x002fea000383ffff */
[----:B------:R-:W-:Y:S05]  /*27810*/  BRA `(.L_x_1956) ;  /* 0xfffffe1400e07947 */ /* 0x000fea000383ffff */
.L_x_1629:
[----:B------:R-:W-:Y:S01]  /*27820*/  BSSY B1, `(.L_x_1957) ;  /* 0x0000007000017945 */ /* 0x000fe20003800000 */
[----:B------:R-:W-:Y:S02]  /*27830*/  IMAD.MOV.U32 R12, RZ, RZ, RZ ;  /* 0x000000ffff0c7224 */ /* 0x000fe400078e00ff */
[----:B------:R-:W-:Y:S02]  /*27840*/  IMAD.MOV.U32 R11, RZ, RZ, 0x1e1f ;  /* 0x00001e1fff0b7424 */ /* 0x000fe400078e00ff */
[----:B------:R-:W-:-:S07]  /*27850*/  IMAD.MOV.U32 R15, RZ, RZ, -0x1 ;  /* 0xffffffffff0f7424 */ /* 0x000fce00078e00ff */
[----:B0-----:R-:W-:Y:S05]  /*27860*/  WARPSYNC.COLLECTIVE R15, `(.L_x_1958) ;  /* 0x000000000f087348 */ /* 0x001fea0003c00000 */
[----:B------:R1:W2:Y:S02]  /*27870*/  SHFL.IDX P6, R14, R13, R12, R11 ;  /* 0x0000000c0d0e7389 */ /* 0x0002a400000c000b */
[----:B012---:R-:W-:Y:S01]  /*27880*/  ENDCOLLECTIVE ;  /* 0x000000000000791b */ /* 0x007fe20003800000 */
.L_x_1958:
[----:B------:R-:W-:Y:S05]  /*27890*/  BSYNC B1 ;  /* 0x0000000000017941 */ /* 0x000fea0003800000 */
.L_x_1957:
        /* <DEDUP_REMOVED lines=8> */
.L_x_1959:
[----:B------:R-:W-:Y:S05]  /*27920*/  BRA `(.L_x_1960) ;  /* 0xfffffe1800047947 */ /* 0x000fea000383ffff */
.L_x_1633:
[----:B0-----:R0:W3:Y:S02]  /*27930*/  SYNCS.PHASECHK.TRANS64.TRYWAIT P1, [R84+URZ+0x228b0], R93 ;  /* 0x0228b05d540075a7 */ /* 0x0010e4000802017f */
[----:B---3--:R-:W-:Y:S05]  /*27940*/  @!P1 NANOSLEEP.SYNCS 0x989680 ;  /* 0x009896800000995d */ /* 0x008fea0003900000 */
[----:B------:R-:W3:Y:S02]  /*27950*/  @!P1 SYNCS.PHASECHK.TRANS64 P1, [R84+URZ+0x228b0], R93 ;  /* 0x0228b05d540095a7 */ /* 0x000ee4000802007f */
[----:B---3--:R-:W-:Y:S05]  /*27960*/  @!P1 BRA `(.L_x_1633) ;  /* 0xfffffffc00f09947 */ /* 0x008fea000383ffff */
[----:B------:R-:W-:Y:S05]  /*27970*/  BRA `(.L_x_1961) ;  /* 0xfffffe1800cc7947 */ /* 0x000fea000383ffff */
.L_x_1651:
[----:B------:R-:W-:Y:S01]  /*27980*/  BSSY B0, `(.L_x_1962) ;  /* 0x0000008000007945 */ /* 0x000fe20003800000 */
[----:B------:R-:W-:Y:S02]  /*27990*/  IMAD.MOV.U32 R13, RZ, RZ, R218 ;  /* 0x000000ffff0d7224 */ /* 0x000fe400078e00da */
[----:B------:R-:W-:Y:S02]  /*279a0*/  IMAD.MOV.U32 R12, RZ, RZ, RZ ;  /* 0x000000ffff0c7224 */ /* 0x000fe400078e00ff */
[----:B------:R-:W-:Y:S02]  /*279b0*/  IMAD.MOV.U32 R11, RZ, RZ, 0x1f ;  /* 0x0000001fff0b7424 */ /* 0x000fe400078e00ff */
[----:B------:R-:W-:-:S07]  /*279c0*/  IMAD.MOV.U32 R15, RZ, RZ, -0x1 ;  /* 0xffffffffff0f7424 */ /* 0x000fce00078e00ff */
[----:B-----5:R-:W-:Y:S05]  /*279d0*/  WARPSYNC.COLLECTIVE R15, `(.L_x_1963) ;  /* 0x000000000f087348 */ /* 0x020fea0003c00000 */
[----:B------:R0:W1:Y:S02]  /*279e0*/  SHFL.IDX P6, R14, R13, R12, R11 ;  /* 0x0000000c0d0e7389 */ /* 0x00006400000c000b */
[----:B01---5:R-:W-:Y:S01]  /*279f0*/  ENDCOLLECTIVE ;  /* 0x000000000000791b */ /* 0x023fe20003800000 */
.L_x_1963:
[----:B------:R-:W-:Y:S05]  /*27a00*/  BSYNC B0 ;  /* 0x0000000000007941 */ /* 0x000fea0003800000 */
.L_x_1962:
[----:B------:R-:W-:Y:S01]  /*27a10*/  IMAD.MOV.U32 R184, RZ, RZ, R14 ;  /* 0x000000ffffb87224 */ /* 0x000fe200078e000e */
[----:B------:R-:W-:Y:S06]  /*27a20*/  BRA `(.L_x_1964) ;  /* 0xfffffe2800787947 */ /* 0x000fec000383ffff */
.L_x_1661:
[----:B------:R-:W-:Y:S01]  /*27a30*/  BSSY B1, `(.L_x_1965) ;  /* 0x0000007000017945 */ /* 0x000fe20003800000 */
[----:B------:R-:W-:Y:S02]  /*27a40*/  IMAD.MOV.U32 R12, RZ, RZ, RZ ;  /* 0x000000ffff0c7224 */ /* 0x000fe400078e00ff */
[----:B------:R-:W-:Y:S02]  /*27a50*/  IMAD.MOV.U32 R11, RZ, RZ, 0x1e1f ;  /* 0x00001e1fff0b7424 */ /* 0x000fe400078e00ff */
[----:B------:R-:W-:-:S07]  /*27a60*/  IMAD.MOV.U32 R15, RZ, RZ, -0x1 ;  /* 0xffffffffff0f7424 */ /* 0x000fce00078e00ff */
[----:B0-----:R-:W-:Y:S05]  /*27a70*/  WARPSYNC.COLLECTIVE R15, `(.L_x_1966) ;  /* 0x000000000f087348 */ /* 0x001fea0003c00000 */
[----:B------:R1:W2:Y:S02]  /*27a80*/  SHFL.IDX P6, R14, R13, R12, R11 ;  /* 0x0000000c0d0e7389 */ /* 0x0002a400000c000b */
[----:B012---:R-:W-:Y:S01]  /*27a90*/  ENDCOLLECTIVE ;  /* 0x000000000000791b */ /* 0x007fe20003800000 */
.L_x_1966:
[----:B------:R-:W-:Y:S05]  /*27aa0*/  BSYNC B1 ;  /* 0x0000000000017941 */ /* 0x000fea0003800000 */
.L_x_1965:
        /* <DEDUP_REMOVED lines=8> */
.L_x_1967:
[----:B------:R-:W-:Y:S02]  /*27b30*/  IMAD.MOV.U32 R13, RZ, RZ, R5 ;  /* 0x000000ffff0d7224 */ /* 0x000fe400078e0005 */
[----:B------:R-:W-:-:S07]  /*27b40*/  IMAD.MOV.U32 R0, RZ, RZ, R14 ;  /* 0x000000ffff007224 */ /* 0x000fce00078e000e */
[----:B------:R-:W-:Y:S05]  /*27b50*/  WARPSYNC.COLLECTIVE R15, `(.L_x_1968) ;  /* 0x000000000f087348 */ /* 0x000fea0003c00000 */
[----:B------:R0:W1:Y:S02]  /*27b60*/  SHFL.IDX P6, R14, R13, R12, R11 ;  /* 0x0000000c0d0e7389 */ /* 0x00006400000c000b */
[----:B01----:R-:W-:Y:S01]  /*27b70*/  ENDCOLLECTIVE ;  /* 0x000000000000791b */ /* 0x003fe20003800000 */
.L_x_1968:
[----:B------:R-:W-:Y:S02]  /*27b80*/  IMAD.MOV.U32 R13, RZ, RZ, R4 ;  /* 0x000000ffff0d7224 */ /* 0x000fe400078e0004 */
[----:B------:R-:W-:-:S07]  /*27b90*/  IMAD.MOV.U32 R5, RZ, RZ, R14 ;  /* 0x000000ffff057224 */ /* 0x000fce00078e000e */
[----:B------:R-:W-:Y:S05]  /*27ba0*/  WARPSYNC.COLLECTIVE R15, `(.L_x_1969) ;  /* 0x000000000f087348 */ /* 0x000fea0003c00000 */
[----:B------:R0:W1:Y:S02]  /*27bb0*/  SHFL.IDX P6, R14, R13, R12, R11 ;  /* 0x0000000c0d0e7389 */ /* 0x00006400000c000b */
[----:B01----:R-:W-:Y:S01]  /*27bc0*/  ENDCOLLECTIVE ;  /* 0x000000000000791b */ /* 0x003fe20003800000 */
.L_x_1969:
[----:B------:R-:W-:Y:S05]  /*27bd0*/  BRA `(.L_x_1970) ;  /* 0xfffffe2c00c87947 */ /* 0x000fea000383ffff */
.L_x_1665:
[----:B--2---:R2:W4:Y:S02]  /*27be0*/  SYNCS.PHASECHK.TRANS64.TRYWAIT P0, [R16+URZ+0x22800], R5 ;  /* 0x02280005100075a7 */ /* 0x004524000800017f */
[----:B----4-:R-:W-:Y:S05]  /*27bf0*/  @!P0 NANOSLEEP.SYNCS 0x989680 ;  /* 0x009896800000895d */ /* 0x010fea0003900000 */
[----:B------:R-:W4:Y:S02]  /*27c00*/  @!P0 SYNCS.PHASECHK.TRANS64 P0, [R16+URZ+0x22800], R5 ;  /* 0x02280005100085a7 */ /* 0x000f24000800007f */
[----:B----4-:R-:W-:Y:S05]  /*27c10*/  @!P0 BRA `(.L_x_1665) ;  /* 0xfffffffc00f08947 */ /* 0x010fea000383ffff */
[----:B------:R-:W-:Y:S05]  /*27c20*/  BRA `(.L_x_1971) ;  /* 0xfffffe3400007947 */ /* 0x000fea000383ffff */
.L_x_1677:
[----:B------:R-:W-:Y:S01]  /*27c30*/  BSSY B1, `(.L_x_1972) ;  /* 0x0000007000017945 */ /* 0x000fe20003800000 */
[----:B------:R-:W-:Y:S02]  /*27c40*/  IMAD.MOV.U32 R12, RZ, RZ, RZ ;  /* 0x000000ffff0c7224 */ /* 0x000fe400078e00ff */
[----:B------:R-:W-:Y:S02]  /*27c50*/  IMAD.MOV.U32 R11, RZ, RZ, 0x1e1f ;  /* 0x00001e1fff0b7424 */ /* 0x000fe400078e00ff */
[----:B------:R-:W-:-:S07]  /*27c60*/  IMAD.MOV.U32 R15, RZ, RZ, -0x1 ;  /* 0xffffffffff0f7424 */ /* 0x000fce00078e00ff */
[----:B0-----:R-:W-:Y:S05]  /*27c70*/  WARPSYNC.COLLECTIVE R15, `(.L_x_1973) ;  /* 0x000000000f087348 */ /* 0x001fea0003c00000 */
[----:B------:R1:W2:Y:S02]  /*27c80*/  SHFL.IDX P6, R14, R13, R12, R11 ;  /* 0x0000000c0d0e7389 */ /* 0x0002a400000c000b */
[----:B012---:R-:W-:Y:S01]  /*27c90*/  ENDCOLLECTIVE ;  /* 0x000000000000791b */ /* 0x007fe20003800000 */
.L_x_1973:
[----:B------:R-:W-:Y:S05]  /*27ca0*/  BSYNC B1 ;  /* 0x0000000000017941 */ /* 0x000fea0003800000 */
.L_x_1972:
        /* <DEDUP_REMOVED lines=8> */
.L_x_1974:
[----:B------:R-:W-:Y:S02]  /*27d30*/  IMAD.MOV.U32 R13, RZ, RZ, R20 ;  /* 0x000000ffff0d7224 */ /* 0x000fe400078e0014 */
[----:B------:R-:W-:-:S07]  /*27d40*/  IMAD.MOV.U32 R3, RZ, RZ, R14 ;  /* 0x000000ffff037224 */ /* 0x000fce00078e000e */
[----:B------:R-:W-:Y:S05]  /*27d50*/  WARPSYNC.COLLECTIVE R15, `(.L_x_1975) ;  /* 0x000000000f087348 */ /* 0x000fea0003c00000 */
[----:B------:R0:W1:Y:S02]  /*27d60*/  SHFL.IDX P6, R14, R13, R12, R11 ;  /* 0x0000000c0d0e7389 */ /* 0x00006400000c000b */
[----:B01----:R-:W-:Y:S01]  /*27d70*/  ENDCOLLECTIVE ;  /* 0x000000000000791b */ /* 0x003fe20003800000 */
.L_x_1975:
[----:B------:R-:W-:Y:S02]  /*27d80*/  IMAD.MOV.U32 R13, RZ, RZ, R21 ;  /* 0x000000ffff0d7224 */ /* 0x000fe400078e0015 */
[----:B------:R-:W-:-:S07]  /*27d90*/  IMAD.MOV.U32 R20, RZ, RZ, R14 ;  /* 0x000000ffff147224 */ /* 0x000fce00078e000e */
[----:B------:R-:W-:Y:S05]  /*27da0*/  WARPSYNC.COLLECTIVE R15, `(.L_x_1976) ;  /* 0x000000000f087348 */ /* 0x000fea0003c00000 */
[----:B------:R0:W1:Y:S02]  /*27db0*/  SHFL.IDX P6, R14, R13, R12, R11 ;  /* 0x0000000c0d0e7389 */ /* 0x00006400000c000b */
[----:B01----:R-:W-:Y:S01]  /*27dc0*/  ENDCOLLECTIVE ;  /* 0x000000000000791b */ /* 0x003fe20003800000 */
.L_x_1976:
[----:B------:R-:W-:Y:S01]  /*27dd0*/  IMAD.MOV.U32 R21, RZ, RZ, R14 ;  /* 0x000000ffff157224 */ /* 0x000fe200078e000e */
[----:B------:R-:W-:Y:S06]  /*27de0*/  BRA `(.L_x_1977) ;  /* 0xfffffe6000bc7947 */ /* 0x000fec000383ffff */
.L_x_1681:
[----:B0-----:R0:W3:Y:S02]  /*27df0*/  SYNCS.PHASECHK.TRANS64.TRYWAIT P0, [R16+URZ+0x22800], R21 ;  /* 0x02280015100075a7 */ /* 0x0010e4000800017f */
[----:B---3--:R-:W-:Y:S05]  /*27e00*/  @!P0 NANOSLEEP.SYNCS 0x989680 ;  /* 0x009896800000895d */ /* 0x008fea0003900000 */
[----:B------:R-:W3:Y:S02]  /*27e10*/  @!P0 SYNCS.PHASECHK.TRANS64 P0, [R16+URZ+0x22800], R21 ;  /* 0x02280015100085a7 */ /* 0x000ee4000800007f */
[----:B---3--:R-:W-:Y:S05]  /*27e20*/  @!P0 BRA `(.L_x_1681) ;  /* 0xfffffffc00f08947 */ /* 0x008fea000383ffff */
[----:B------:R-:W-:Y:S05]  /*27e30*/  BRA `(.L_x_1978) ;  /* 0xfffffe6400b87947 */ /* 0x000fea000383ffff */
.L_x_1689:
[----:B--2---:R2:W3:Y:S02]  /*27e40*/  SYNCS.PHASECHK.TRANS64.TRYWAIT P1, [R11+URZ+0x22830], R0 ;  /* 0x022830000b0075a7 */ /* 0x0044e4000802017f */
[----:B---3--:R-:W-:Y:S05]  /*27e50*/  @!P1 NANOSLEEP.SYNCS 0x989680 ;  /* 0x009896800000995d */ /* 0x008fea0003900000 */
[----:B------:R-:W3:Y:S02]  /*27e60*/  @!P1 SYNCS.PHASECHK.TRANS64 P1, [R11+URZ+0x22830], R0 ;  /* 0x022830000b0095a7 */ /* 0x000ee4000802007f */
[----:B---3--:R-:W-:Y:S05]  /*27e70*/  @!P1 BRA `(.L_x_1689) ;  /* 0xfffffffc00f09947 */ /* 0x008fea000383ffff */
[----:B------:R-:W-:Y:S05]  /*27e80*/  BRA `(.L_x_1688) ;  /* 0xfffffe9400dc7947 */ /* 0x000fea000383ffff */
.L_x_1708:
[----:B-1----:R1:W2:Y:S02]  /*27e90*/  SYNCS.PHASECHK.TRANS64.TRYWAIT P4, [R9+URZ+0x22830], R8 ;  /* 0x02283008090075a7 */ /* 0x0022a4000808017f */
[----:B--2---:R-:W-:Y:S05]  /*27ea0*/  @!P4 NANOSLEEP.SYNCS 0x989680 ;  /* 0x009896800000c95d */ /* 0x004fea0003900000 */
[----:B------:R-:W2:Y:S02]  /*27eb0*/  @!P4 SYNCS.PHASECHK.TRANS64 P4, [R9+URZ+0x22830], R8 ;  /* 0x022830080900c5a7 */ /* 0x000ea4000808007f */
[----:B--2---:R-:W-:Y:S05]  /*27ec0*/  @!P4 BRA `(.L_x_1708) ;  /* 0xfffffffc00f0c947 */ /* 0x004fea000383ffff */
[----:B------:R-:W-:Y:S05]  /*27ed0*/  BRA `(.L_x_1707) ;  /* 0xfffffec800647947 */ /* 0x000fea000383ffff */
.L_x_1712:
[----:B-1----:R1:W2:Y:S02]  /*27ee0*/  SYNCS.PHASECHK.TRANS64.TRYWAIT P3, [R9+URZ+0x22850], R8 ;  /* 0x02285008090075a7 */ /* 0x0022a4000806017f */
[----:B--2---:R-:W-:Y:S05]  /*27ef0*/  @!P3 NANOSLEEP.SYNCS 0x989680 ;  /* 0x009896800000b95d */ /* 0x004fea0003900000 */
[----:B------:R-:W2:Y:S02]  /*27f00*/  @!P3 SYNCS.PHASECHK.TRANS64 P3, [R9+URZ+0x22850], R8 ;  /* 0x022850080900b5a7 */ /* 0x000ea4000806007f */
[----:B--2---:R-:W-:Y:S05]  /*27f10*/  @!P3 BRA `(.L_x_1712) ;  /* 0xfffffffc00f0b947 */ /* 0x004fea000383ffff */
[----:B------:R-:W-:Y:S05]  /*27f20*/  BRA `(.L_x_1709) ;  /* 0xfffffecc003c7947 */ /* 0x000fea000383ffff */
.L_x_1733:
[----:B-1----:R1:W2:Y:S02]  /*27f30*/  SYNCS.PHASECHK.TRANS64.TRYWAIT P2, [R5+URZ+0x22830], R0 ;  /* 0x02283000050075a7 */ /* 0x0022a4000804017f */
[----:B--2---:R-:W-:Y:S05]  /*27f40*/  @!P2 NANOSLEEP.SYNCS 0x989680 ;  /* 0x009896800000a95d */ /* 0x004fea0003900000 */
[----:B------:R-:W2:Y:S02]  /*27f50*/  @!P2 SYNCS.PHASECHK.TRANS64 P2, [R5+URZ+0x22830], R0 ;  /* 0x022830000500a5a7 */ /* 0x000ea4000804007f */
[----:B--2---:R-:W-:Y:S05]  /*27f60*/  @!P2 BRA `(.L_x_1733) ;  /* 0xfffffffc00f0a947 */ /* 0x004fea000383ffff */
[----:B------:R-:W-:Y:S05]  /*27f70*/  BRA `(.L_x_1732) ;  /* 0xfffffef800f47947 */ /* 0x000fea000383ffff */
.L_x_1737:
[----:B-1----:R1:W2:Y:S02]  /*27f80*/  SYNCS.PHASECHK.TRANS64.TRYWAIT P1, [R5+URZ+0x22850], R0 ;  /* 0x02285000050075a7 */ /* 0x0022a4000802017f */
[----:B--2---:R-:W-:Y:S05]  /*27f90*/  @!P1 NANOSLEEP.SYNCS 0x989680 ;  /* 0x009896800000995d */ /* 0x004fea0003900000 */
[----:B------:R-:W2:Y:S02]  /*27fa0*/  @!P1 SYNCS.PHASECHK.TRANS64 P1, [R5+URZ+0x22850], R0 ;  /* 0x02285000050095a7 */ /* 0x000ea4000802007f */
[----:B--2---:R-:W-:Y:S05]  /*27fb0*/  @!P1 BRA `(.L_x_1737) ;  /* 0xfffffffc00f09947 */ /* 0x004fea000383ffff */
[----:B------:R-:W-:Y:S05]  /*27fc0*/  BRA `(.L_x_1734) ;  /* 0xfffffefc00d87947 */ /* 0x000fea000383ffff */
.L_x_1746:
[----:B-1----:R1:W2:Y:S02]  /*27fd0*/  SYNCS.PHASECHK.TRANS64.TRYWAIT P2, [R5+URZ+0x22830], R0 ;  /* 0x02283000050075a7 */ /* 0x0022a4000804017f */
[----:B--2---:R-:W-:Y:S05]  /*27fe0*/  @!P2 NANOSLEEP.SYNCS 0x989680 ;  /* 0x009896800000a95d */ /* 0x004fea0003900000 */
[----:B------:R-:W2:Y:S02]  /*27ff0*/  @!P2 SYNCS.PHASECHK.TRANS64 P2, [R5+URZ+0x22830], R0 ;  /* 0x022830000500a5a7 */ /* 0x000ea4000804007f */
[----:B--2---:R-:W-:Y:S05]  /*28000*/  @!P2 BRA `(.L_x_1746) ;  /* 0xfffffffc00f0a947 */ /* 0x004fea000383ffff */
[----:B------:R-:W-:Y:S05]  /*28010*/  BRA `(.L_x_1745) ;  /* 0xffffff1800d47947 */ /* 0x000fea000383ffff */
.L_x_1750:
[----:B-1----:R1:W2:Y:S02]  /*28020*/  SYNCS.PHASECHK.TRANS64.TRYWAIT P1, [R5+URZ+0x22850], R0 ;  /* 0x02285000050075a7 */ /* 0x0022a4000802017f */
[----:B--2---:R-:W-:Y:S05]  /*28030*/  @!P1 NANOSLEEP.SYNCS 0x989680 ;  /* 0x009896800000995d */ /* 0x004fea0003900000 */
[----:B------:R-:W2:Y:S02]  /*28040*/  @!P1 SYNCS.PHASECHK.TRANS64 P1, [R5+URZ+0x22850], R0 ;  /* 0x02285000050095a7 */ /* 0x000ea4000802007f */
[----:B--2---:R-:W-:Y:S05]  /*28050*/  @!P1 BRA `(.L_x_1750) ;  /* 0xfffffffc00f09947 */ /* 0x004fea000383ffff */
[----:B------:R-:W-:Y:S05]  /*28060*/  BRA `(.L_x_1747) ;  /* 0xffffff1c00b87947 */ /* 0x000fea000383ffff */
.L_x_1765:
[----:B-1----:R1:W2:Y:S02]  /*28070*/  SYNCS.PHASECHK.TRANS64.TRYWAIT P1, [R15+URZ+0x22850], R6 ;  /* 0x022850060f0075a7 */ /* 0x0022a4000802017f */
[----:B--2---:R-:W-:Y:S05]  /*28080*/  @!P1 NANOSLEEP.SYNCS 0x989680 ;  /* 0x009896800000995d */ /* 0x004fea0003900000 */
[----:B------:R-:W2:Y:S02]  /*28090*/  @!P1 SYNCS.PHASECHK.TRANS64 P1, [R15+URZ+0x22850], R6 ;  /* 0x022850060f0095a7 */ /* 0x000ea4000802007f */
[----:B--2---:R-:W-:Y:S05]  /*280a0*/  @!P1 BRA `(.L_x_1765) ;  /* 0xfffffffc00f09947 */ /* 0x004fea000383ffff */
[----:B------:R-:W-:Y:S05]  /*280b0*/  BRA `(.L_x_1764) ;  /* 0xffffff4800a87947 */ /* 0x000fea000383ffff */
.L_x_1769:
[----:B------:R-:W-:Y:S01]  /*280c0*/  IMAD.MOV.U32 R12, RZ, RZ, R0 ;  /* 0x000000ffff0c7224 */ /* 0x000fe200078e0000 */
[----:B------:R-:W-:Y:S01]  /*280d0*/  SEL R5, R39, R40, P0 ;  /* 0x0000002827057207 */ /* 0x000fe20000000000 */
[----:B------:R-:W-:Y:S01]  /*280e0*/  IMAD.MOV.U32 R11, RZ, RZ, 0x1c1f ;  /* 0x00001c1fff0b7424 */ /* 0x000fe200078e00ff */
[----:B------:R-:W-:Y:S01]  /*280f0*/  SEL R7, R40, R39, P0 ;  /* 0x0000002728077207 */ /* 0x000fe20000000000 */
[----:B------:R-:W-:Y:S01]  /*28100*/  IMAD.MOV.U32 R15, RZ, RZ, -0x1 ;  /* 0xffffffffff0f7424 */ /* 0x000fe200078e00ff */
[----:B------:R-:W-:Y:S02]  /*28110*/  SEL R9, R35, R36, P0 ;  /* 0x0000002423097207 */ /* 0x000fe40000000000 */
[----:B------:R-:W-:-:S07]  /*28120*/  SEL R25, R36, R35, P0 ;  /* 0x0000002324197207 */ /* 0x000fce0000000000 */
[----:B0-----:R-:W-:Y:S05]  /*28130*/  WARPSYNC.COLLECTIVE R15, `(.L_x_1979) ;  /* 0x000000000f087348 */ /* 0x001fea0003c00000 */
[----:B------:R1:W2:Y:S02]  /*28140*/  SHFL.IDX P6, R14, R13, R12, R11 ;  /* 0x0000000c0d0e7389 */ /* 0x0002a400000c000b */
[----:B012---:R-:W-:Y:S01]  /*28150*/  ENDCOLLECTIVE ;  /* 0x000000000000791b */ /* 0x007fe20003800000 */
.L_x_1979:
        /* <DEDUP_REMOVED lines=8> */
[----:B------:R-:W-:Y:S01]  /*281e0*/  SEL R63, R30, R63, P0 ;  /* 0x0000003f1e3f7207 */ /* 0x000fe20000000000 */
[----:B------:R-:W-:Y:S01]  /*281f0*/  IMAD.MOV.U32 R12, RZ, RZ, R2 ;  /* 0x000000ffff0c7224 */ /* 0x000fe200078e0002 */
        /* <DEDUP_REMOVED lines=9> */
.L_x_1980:
        /* <DEDUP_REMOVED lines=19> */
.L_x_1981:
        /* <DEDUP_REMOVED lines=8> */
.L_x_1982:
[----:B------:R-:W-:Y:S02]  /*28440*/  IMAD.MOV.U32 R13, RZ, RZ, R9 ;  /* 0x000000ffff0d7224 */ /* 0x000fe400078e0009 */
[----:B------:R-:W-:Y:S02]  /*28450*/  IMAD.MOV.U32 R12, RZ, RZ, R0 ;  /* 0x000000ffff0c7224 */ /* 0x000fe400078e0000 */
[----:B------:R-:W-:-:S07]  /*28460*/  IMAD.MOV.U32 R7, RZ, RZ, R14 ;  /* 0x000000ffff077224 */ /* 0x000fce00078e000e */
[----:B------:R-:W-:Y:S05]  /*28470*/  WARPSYNC.COLLECTIVE R15, `(.L_x_1983) ;  /* 0x000000000f087348 */ /* 0x000fea0003c00000 */
[----:B------:R0:W1:Y:S02]  /*28480*/  SHFL.IDX P6, R14, R13, R12, R11 ;  /* 0x0000000c0d0e7389 */ /* 0x00006400000c000b */
[----:B01----:R-:W-:Y:S01]  /*28490*/  ENDCOLLECTIVE ;  /* 0x000000000000791b */ /* 0x003fe20003800000 */
.L_x_1983:
        /* <DEDUP_REMOVED lines=8> */
.L_x_1984:
[----:B------:R-:W-:Y:S02]  /*28520*/  IMAD.MOV.U32 R13, RZ, RZ, R27 ;  /* 0x000000ffff0d7224 */ /* 0x000fe400078e001b */
[----:B------:R-:W-:Y:S02]  /*28530*/  IMAD.MOV.U32 R12, RZ, RZ, R0 ;  /* 0x000000ffff0c7224 */ /* 0x000fe400078e0000 */
[----:B------:R-:W-:-:S07]  /*28540*/  IMAD.MOV.U32 R20, RZ, RZ, R14 ;  /* 0x000000ffff147224 */ /* 0x000fce00078e000e */
[----:B------:R-:W-:Y:S05]  /*28550*/  WARPSYNC.COLLECTIVE R15, `(.L_x_1985) ;  /* 0x000000000f087348 */ /* 0x000fea0003c00000 */
[----:B------:R0:W1:Y:S02]  /*28560*/  SHFL.IDX P6, R14, R13, R12, R11 ;  /* 0x0000000c0d0e7389 */ /* 0x00006400000c000b */
[----:B01----:R-:W-:Y:S01]  /*28570*/  ENDCOLLECTIVE ;  /* 0x000000000000791b */ /* 0x003fe20003800000 */
.L_x_1985:
[----:B------:R-:W-:Y:S02]  /*28580*/  IMAD.MOV.U32 R13, RZ, RZ, R29 ;  /* 0x000000ffff0d7224 */ /* 0x000fe400078e001d */
[----:B------:R-:W-:Y:S02]  /*28590*/  IMAD.MOV.U32 R12, RZ, RZ, R2 ;  /* 0x000000ffff0c7224 */ /* 0x000fe400078e0002 */
[----:B------:R-:W-:-:S07]  /*285a0*/  IMAD.MOV.U32 R26, RZ, RZ, R14 ;  /* 0x000000ffff1a7224 */ /* 0x000fce00078e000e */
[----:B------:R-:W-:Y:S05]  /*285b0*/  WARPSYNC.COLLECTIVE R15, `(.L_x_1986) ;  /* 0x000000000f087348 */ /* 0x000fea0003c00000 */
[----:B------:R0:W1:Y:S02]  /*285c0*/  SHFL.IDX P6, R14, R13, R12, R11 ;  /* 0x0000000c0d0e7389 */ /* 0x00006400000c000b */
[----:B01----:R-:W-:Y:S01]  /*285d0*/  ENDCOLLECTIVE ;  /* 0x000000000000791b */ /* 0x003fe20003800000 */
.L_x_1986:
[----:B------:R-:W-:Y:S02]  /*285e0*/  IMAD.MOV.U32 R13, RZ, RZ, R31 ;  /* 0x000000ffff0d7224 */ /* 0x000fe400078e001f */
[----:B------:R-:W-:Y:S02]  /*285f0*/  IMAD.MOV.U32 R12, RZ, RZ, R0 ;  /* 0x000000ffff0c7224 */ /* 0x000fe400078e0000 */
[----:B------:R-:W-:-:S07]  /*28600*/  IMAD.MOV.U32 R29, RZ, RZ, R14 ;  /* 0x000000ffff1d7224 */ /* 0x000fce00078e000e */
[----:B------:R-:W-:Y:S05]  /*28610*/  WARPSYNC.COLLECTIVE R15, `(.L_x_1987) ;  /* 0x000000000f087348 */ /* 0x000fea0003c00000 */
[----:B------:R0:W1:Y:S02]  /*28620*/  SHFL.IDX P6, R14, R13, R12, R11 ;  /* 0x0000000c0d0e7389 */ /* 0x00006400000c000b */
[----:B01----:R-:W-:Y:S01]  /*28630*/  ENDCOLLECTIVE ;  /* 0x000000000000791b */ /* 0x003fe20003800000 */
.L_x_1987:
        /* <DEDUP_REMOVED lines=8> */
.L_x_1988:
[----:B------:R-:W-:Y:S02]  /*286c0*/  IMAD.MOV.U32 R13, RZ, RZ, R35 ;  /* 0x000000ffff0d7224 */ /* 0x000fe400078e0023 */
[----:B------:R-:W-:Y:S02]  /*286d0*/  IMAD.MOV.U32 R12, RZ, RZ, R0 ;  /* 0x000000ffff0c7224 */ /* 0x000fe400078e0000 */
[----:B------:R-:W-:-:S07]  /*286e0*/  IMAD.MOV.U32 R33, RZ, RZ, R14 ;  /* 0x000000ffff217224 */ /* 0x000fce00078e000e */
[----:B------:R-:W-:Y:S05]  /*286f0*/  WARPSYNC.COLLECTIVE R15, `(.L_x_1989) ;  /* 0x000000000f087348 */ /* 0x000fea0003c00000 */
[----:B------:R0:W1:Y:S02]  /*28700*/  SHFL.IDX P6, R14, R13, R12, R11 ;  /* 0x0000000c0d0e7389 */ /* 0x00006400000c000b */
[----:B01----:R-:W-:Y:S01]  /*28710*/  ENDCOLLECTIVE ;  /* 0x000000000000791b */ /* 0x003fe20003800000 */
.L_x_1989:
        /* <DEDUP_REMOVED lines=8> */
.L_x_1990:
[----:B------:R-:W-:Y:S02]  /*287a0*/  IMAD.MOV.U32 R13, RZ, RZ, R39 ;  /* 0x000000ffff0d7224 */ /* 0x000fe400078e0027 */
[----:B------:R-:W-:Y:S02]  /*287b0*/  IMAD.MOV.U32 R12, RZ, RZ, R0 ;  /* 0x000000ffff0c7224 */ /* 0x000fe400078e0000 */
[----:B------:R-:W-:-:S07]  /*287c0*/  IMAD.MOV.U32 R37, RZ, RZ, R14 ;  /* 0x000000ffff257224 */ /* 0x000fce00078e000e */
[----:B------:R-:W-:Y:S05]  /*287d0*/  WARPSYNC.COLLECTIVE R15, `(.L_x_1991) ;  /* 0x000000000f087348 */ /* 0x000fea0003c00000 */
[----:B------:R0:W1:Y:S02]  /*287e0*/  SHFL.IDX P6, R14, R13, R12, R11 ;  /* 0x0000000c0d0e7389 */ /* 0x00006400000c000b */
[----:B01----:R-:W-:Y:S01]  /*287f0*/  ENDCOLLECTIVE ;  /* 0x000000000000791b */ /* 0x003fe20003800000 */
.L_x_1991:
        /* <DEDUP_REMOVED lines=8> */
.L_x_1992:
[----:B------:R-:W-:Y:S02]  /*28880*/  IMAD.MOV.U32 R13, RZ, RZ, R43 ;  /* 0x000000ffff0d7224 */ /* 0x000fe400078e002b */
[----:B------:R-:W-:Y:S02]  /*28890*/  IMAD.MOV.U32 R12, RZ, RZ, R0 ;  /* 0x000000ffff0c7224 */ /* 0x000fe400078e0000 */
[----:B------:R-:W-:-:S07]  /*288a0*/  IMAD.MOV.U32 R41, RZ, RZ, R14 ;  /* 0x000000ffff297224 */ /* 0x000fce00078e000e */
[----:B------:R-:W-:Y:S05]  /*288b0*/  WARPSYNC.COLLECTIVE R15, `(.L_x_1993) ;  /* 0x000000000f087348 */ /* 0x000fea0003c00000 */
[----:B------:R0:W1:Y:S02]  /*288c0*/  SHFL.IDX P6, R14, R13, R12, R11 ;  /* 0x0000000c0d0e7389 */ /* 0x00006400000c000b */
[----:B01----:R-:W-:Y:S01]  /*288d0*/  ENDCOLLECTIVE ;  /* 0x000000000000791b */ /* 0x003fe20003800000 */
.L_x_1993:
        /* <DEDUP_REMOVED lines=8> */
.L_x_1994:
[----:B------:R-:W-:Y:S02]  /*28960*/  IMAD.MOV.U32 R13, RZ, RZ, R49 ;  /* 0x000000ffff0d7224 */ /* 0x000fe400078e0031 */
[----:B------:R-:W-:Y:S02]  /*28970*/  IMAD.MOV.U32 R12, RZ, RZ, R0 ;  /* 0x000000ffff0c7224 */ /* 0x000fe400078e0000 */
[----:B------:R-:W-:-:S07]  /*28980*/  IMAD.MOV.U32 R45, RZ, RZ, R14 ;  /* 0x000000ffff2d7224 */ /* 0x000fce00078e000e */
[----:B------:R-:W-:Y:S05]  /*28990*/  WARPSYNC.COLLECTIVE R15, `(.L_x_1995) ;  /* 0x000000000f087348 */ /* 0x000fea0003c00000 */
[----:B------:R0:W1:Y:S02]  /*289a0*/  SHFL.IDX P6, R14, R13, R12, R11 ;  /* 0x0000000c0d0e7389 */ /* 0x00006400000c000b */
[----:B01----:R-:W-:Y:S01]  /*289b0*/  ENDCOLLECTIVE ;  /* 0x000000000000791b */ /* 0x003fe20003800000 */
.L_x_1995:
        /* <DEDUP_REMOVED lines=8> */
.L_x_1996:
[----:B------:R-:W-:Y:S02]  /*28a40*/  IMAD.MOV.U32 R13, RZ, RZ, R53 ;  /* 0x000000ffff0d7224 */ /* 0x000fe400078e0035 */
[----:B------:R-:W-:Y:S02]  /*28a50*/  IMAD.MOV.U32 R12, RZ, RZ, R0 ;  /* 0x000000ffff0c7224 */ /* 0x000fe400078e0000 */
[----:B------:R-:W-:-:S07]  /*28a60*/  IMAD.MOV.U32 R44, RZ, RZ, R14 ;  /* 0x000000ffff2c7224 */ /* 0x000fce00078e000e */
[----:B------:R-:W-:Y:S05]  /*28a70*/  WARPSYNC.COLLECTIVE R15, `(.L_x_1997) ;  /* 0x000000000f087348 */ /* 0x000fea0003c00000 */
[----:B------:R0:W1:Y:S02]  /*28a80*/  SHFL.IDX P6, R14, R13, R12, R11 ;  /* 0x0000000c0d0e7389 */ /* 0x00006400000c000b */
[----:B01----:R-:W-:Y:S01]  /*28a90*/  ENDCOLLECTIVE ;  /* 0x000000000000791b */ /* 0x003fe20003800000 */
.L_x_1997:
        /* <DEDUP_REMOVED lines=8> */
.L_x_1998:
[----:B------:R-:W-:Y:S02]  /*28b20*/  IMAD.MOV.U32 R13, RZ, RZ, R57 ;  /* 0x000000ffff0d7224 */ /* 0x000fe400078e0039 */
[----:B------:R-:W-:Y:S02]  /*28b30*/  IMAD.MOV.U32 R12, RZ, RZ, R0 ;  /* 0x000000ffff0c7224 */ /* 0x000fe400078e0000 */
[----:B------:R-:W-:-:S07]  /*28b40*/  IMAD.MOV.U32 R48, RZ, RZ, R14 ;  /* 0x000000ffff307224 */ /* 0x000fce00078e000e */
[----:B------:R-:W-:Y:S05]  /*28b50*/  WARPSYNC.COLLECTIVE R15, `(.L_x_1999) ;  /* 0x000000000f087348 */ /* 0x000fea0003c00000 */
[----:B------:R0:W1:Y:S02]  /*28b60*/  SHFL.IDX P6, R14, R13, R12, R11 ;  /* 0x0000000c0d0e7389 */ /* 0x00006400000c000b */
[----:B01----:R-:W-:Y:S01]  /*28b70*/  ENDCOLLECTIVE ;  /* 0x000000000000791b */ /* 0x003fe20003800000 */
.L_x_1999:
[----:B------:R-:W-:Y:S02]  /*28b80*/  IMAD.MOV.U32 R13, RZ, RZ, R59 ;  /* 0x000000ffff0d7224 */ /* 0x000fe400078e003b */
[----:B------:R-:W-:Y:S02]  /*28b90*/  IMAD.MOV.U32 R12, RZ, RZ, R2 ;  /* 0x000000ffff0c7224 */ /* 0x000fe400078e0002 */
[----:B------:R-:W-:-:S07]  /*28ba0*/  IMAD.MOV.U32 R57, RZ, RZ, R14 ;  /* 0x000000ffff397224 */ /* 0x000fce00078e000e */
[----:B------:R-:W-:Y:S05]  /*28bb0*/  WARPSYNC.COLLECTIVE R15, `(.L_x_2000) ;  /* 0x000000000f087348 */ /* 0x000fea0003c00000 */
[----:B------:R0:W1:Y:S02]  /*28bc0*/  SHFL.IDX P6, R14, R13, R12, R11 ;  /* 0x0000000c0d0e7389 */ /* 0x00006400000c000b */
[----:B01----:R-:W-:Y:S01]  /*28bd0*/  ENDCOLLECTIVE ;  /* 0x000000000000791b */ /* 0x003fe20003800000 */
.L_x_2000:
[----:B------:R-:W-:Y:S02]  /*28be0*/  IMAD.MOV.U32 R13, RZ, RZ, R61 ;  /* 0x000000ffff0d7224 */ /* 0x000fe400078e003d */
[----:B------:R-:W-:Y:S02]  /*28bf0*/  IMAD.MOV.U32 R12, RZ, RZ, R0 ;  /* 0x000000ffff0c7224 */ /* 0x000fe400078e0000 */
[----:B------:R-:W-:-:S07]  /*28c00*/  IMAD.MOV.U32 R50, RZ, RZ, R14 ;  /* 0x000000ffff327224 */ /* 0x000fce00078e000e */
[----:B------:R-:W-:Y:S05]  /*28c10*/  WARPSYNC.COLLECTIVE R15, `(.L_x_2001) ;  /* 0x000000000f087348 */ /* 0x000fea0003c00000 */
[----:B------:R0:W1:Y:S02]  /*28c20*/  SHFL.IDX P6, R14, R13, R12, R11 ;  /* 0x0000000c0d0e7389 */ /* 0x00006400000c000b */
[----:B01----:R-:W-:Y:S01]  /*28c30*/  ENDCOLLECTIVE ;  /* 0x000000000000791b */ /* 0x003fe20003800000 */
.L_x_2001:
[----:B------:R-:W-:Y:S02]  /*28c40*/  IMAD.MOV.U32 R13, RZ, RZ, R63 ;  /* 0x000000ffff0d7224 */ /* 0x000fe400078e003f */
[----:B------:R-:W-:Y:S02]  /*28c50*/  IMAD.MOV.U32 R12, RZ, RZ, R2 ;  /* 0x000000ffff0c7224 */ /* 0x000fe400078e0002 */
[----:B------:R-:W-:-:S07]  /*28c60*/  IMAD.MOV.U32 R27, RZ, RZ, R14 ;  /* 0x000000ffff1b7224 */ /* 0x000fce00078e000e */
[----:B------:R-:W-:Y:S05]  /*28c70*/  WARPSYNC.COLLECTIVE R15, `(.L_x_2002) ;  /* 0x000000000f087348 */ /* 0x000fea0003c00000 */
[----:B------:R0:W1:Y:S02]  /*28c80*/  SHFL.IDX P6, R14, R13, R12, R11 ;  /* 0x0000000c0d0e7389 */ /* 0x00006400000c000b */
[----:B01----:R-:W-:Y:S01]  /*28c90*/  ENDCOLLECTIVE ;  /* 0x000000000000791b */ /* 0x003fe20003800000 */
.L_x_2002:
[----:B------:R-:W-:Y:S02]  /*28ca0*/  IMAD.MOV.U32 R13, RZ, RZ, R65 ;  /* 0x000000ffff0d7224 */ /* 0x000fe400078e0041 */
[----:B------:R-:W-:Y:S02]  /*28cb0*/  IMAD.MOV.U32 R12, RZ, RZ, R0 ;  /* 0x000000ffff0c7224 */ /* 0x000fe400078e0000 */
[----:B------:R-:W-:-:S07]  /*28cc0*/  IMAD.MOV.U32 R52, RZ, RZ, R14 ;  /* 0x000000ffff347224 */ /* 0x000fce00078e000e */
[----:B------:R-:W-:Y:S05]  /*28cd0*/  WARPSYNC.COLLECTIVE R15, `(.L_x_2003) ;  /* 0x000000000f087348 */ /* 0x000fea0003c00000 */
[----:B------:R0:W1:Y:S02]  /*28ce0*/  SHFL.IDX P6, R14, R13, R12, R11 ;  /* 0x0000000c0d0e7389 */ /* 0x00006400000c000b */
[----:B01----:R-:W-:Y:S01]  /*28cf0*/  ENDCOLLECTIVE ;  /* 0x000000000000791b */ /* 0x003fe20003800000 */
.L_x_2003:
        /* <DEDUP_REMOVED lines=8> */
.L_x_2004:
[----:B------:R-:W-:Y:S02]  /*28d80*/  IMAD.MOV.U32 R13, RZ, RZ, R69 ;  /* 0x000000ffff0d7224 */ /* 0x000fe400078e0045 */
[----:B------:R-:W-:Y:S02]  /*28d90*/  IMAD.MOV.U32 R12, RZ, RZ, R0 ;  /* 0x000000ffff0c7224 */ /* 0x000fe400078e0000 */
[----:B------:R-:W-:-:S07]  /*28da0*/  IMAD.MOV.U32 R58, RZ, RZ, R14 ;  /* 0x000000ffff3a7224 */ /* 0x000fce00078e000e */
[----:B------:R-:W-:Y:S05]  /*28db0*/  WARPSYNC.COLLECTIVE R15, `(.L_x_2005) ;  /* 0x000000000f087348 */ /* 0x000fea0003c00000 */
[----:B------:R0:W1:Y:S02]  /*28dc0*/  SHFL.IDX P6, R14, R13, R12, R11 ;  /* 0x0000000c0d0e7389 */ /* 0x00006400000c000b */
[----:B01----:R-:W-:Y:S01]  /*28dd0*/  ENDCOLLECTIVE ;  /* 0x000000000000791b */ /* 0x003fe20003800000 */
.L_x_2005:
        /* <DEDUP_REMOVED lines=8> */
.L_x_2006:
[----:B------:R-:W-:Y:S02]  /*28e60*/  IMAD.MOV.U32 R13, RZ, RZ, R73 ;  /* 0x000000ffff0d7224 */ /* 0x000fe400078e0049 */
[----:B------:R-:W-:Y:S02]  /*28e70*/  IMAD.MOV.U32 R12, RZ, RZ, R0 ;  /* 0x000000ffff0c7224 */ /* 0x000fe400078e0000 */
[----:B------:R-:W-:-:S07]  /*28e80*/  IMAD.MOV.U32 R60, RZ, RZ, R14 ;  /* 0x000000ffff3c7224 */ /* 0x000fce00078e000e */
[----:B------:R-:W-:Y:S05]  /*28e90*/  WARPSYNC.COLLECTIVE R15, `(.L_x_2007) ;  /* 0x000000000f087348 */ /* 0x000fea0003c00000 */
[----:B------:R0:W1:Y:S02]  /*28ea0*/  SHFL.IDX P6, R14, R13, R12, R11 ;  /* 0x0000000c0d0e7389 */ /* 0x00006400000c000b */
[----:B01----:R-:W-:Y:S01]  /*28eb0*/  ENDCOLLECTIVE ;  /* 0x000000000000791b */ /* 0x003fe20003800000 */
.L_x_2007:
        /* <DEDUP_REMOVED lines=8> */
.L_x_2008:
[----:B------:R-:W-:Y:S02]  /*28f40*/  IMAD.MOV.U32 R13, RZ, RZ, R77 ;  /* 0x000000ffff0d7224 */ /* 0x000fe400078e004d */
[----:B------:R-:W-:Y:S02]  /*28f50*/  IMAD.MOV.U32 R12, RZ, RZ, R0 ;  /* 0x000000ffff0c7224 */ /* 0x000fe400078e0000 */
[----:B------:R-:W-:-:S07]  /*28f60*/  IMAD.MOV.U32 R62, RZ, RZ, R14 ;  /* 0x000000ffff3e7224 */ /* 0x000fce00078e000e */
[----:B------:R-:W-:Y:S05]  /*28f70*/  WARPSYNC.COLLECTIVE R15, `(.L_x_2009) ;  /* 0x000000000f087348 */ /* 0x000fea0003c00000 */
[----:B------:R0:W1:Y:S02]  /*28f80*/  SHFL.IDX P6, R14, R13, R12, R11 ;  /* 0x0000000c0d0e7389 */ /* 0x00006400000c000b */
[----:B01----:R-:W-:Y:S01]  /*28f90*/  ENDCOLLECTIVE ;  /* 0x000000000000791b */ /* 0x003fe20003800000 */
.L_x_2009:
        /* <DEDUP_REMOVED lines=9> */
.L_x_2010:
[----:B------:R-:W-:Y:S02]  /*29030*/  SEL R12, R9, R20, P0 ;  /* 0x00000014090c7207 */ /* 0x000fe40000000000 */
[----:B------:R-:W-:Y:S02]  /*29040*/  SEL R11, R48, R53, P0 ;  /* 0x00000035300b7207 */ /* 0x000fe40000000000 */
[----:B------:R-:W-:Y:S02]  /*29050*/  SEL R13, R57, R50, P0 ;  /* 0x00000032390d7207 */ /* 0x000fe40000000000 */
[----:B------:R-:W-:Y:S01]  /*29060*/  SEL R15, R50, R57, P0 ;  /* 0x00000039320f7207 */ /* 0x000fe20000000000 */
[----:B------:R-:W-:Y:S01]  /*29070*/  IMAD.MOV.U32 R64, RZ, RZ, R14 ;  /* 0x000000ffff407224 */ /* 0x000fe200078e000e */
[----:B------:R-:W-:Y:S02]  /*29080*/  SEL R14, R20, R9, P0 ;  /* 0x00000009140e7207 */ /* 0x000fe40000000000 */
[----:B------:R-:W-:Y:S01]  /*29090*/  SEL R9, R53, R48, P0 ;  /* 0x0000003035097207 */ /* 0x000fe20000000000 */
[----:B------:R-:W-:Y:S06]  /*290a0*/  BRA `(.L_x_2011) ;  /* 0xffffff5000347947 */ /* 0x000fec000383ffff */
.L_x_1781:
[----:B------:R-:W-:Y:S02]  /*290b0*/  IMAD.MOV.U32 R13, RZ, RZ, R3 ;  /* 0x000000ffff0d7224 */ /* 0x000fe400078e0003 */
[----:B------:R-:W-:Y:S02]  /*290c0*/  IMAD.MOV.U32 R12, RZ, RZ, RZ ;  /* 0x000000ffff0c7224 */ /* 0x000fe400078e00ff */
[----:B------:R-:W-:Y:S02]  /*290d0*/  IMAD.MOV.U32 R11, RZ, RZ, 0x181f ;  /* 0x0000181fff0b7424 */ /* 0x000fe400078e00ff */
[----:B------:R-:W-:-:S07]  /*290e0*/  IMAD.MOV.U32 R15, RZ, RZ, -0x1 ;  /* 0xffffffffff0f7424 */ /* 0x000fce00078e00ff */
[----:B01----:R-:W-:Y:S05]  /*290f0*/  WARPSYNC.COLLECTIVE R15, `(.L_x_2012) ;  /* 0x000000000f087348 */ /* 0x003fea0003c00000 */
[----:B------:R2:W3:Y:S02]  /*29100*/  SHFL.IDX P6, R14, R13, R12, R11 ;  /* 0x0000000c0d0e7389 */ /* 0x0004e400000c000b */
[----:B0123--:R-:W-:Y:S01]  /*29110*/  ENDCOLLECTIVE ;  /* 0x000000000000791b */ /* 0x00ffe20003800000 */
.L_x_2012:
[----:B------:R-:W-:Y:S02]  /*29120*/  IMAD.MOV.U32 R13, RZ, RZ, R2 ;  /* 0x000000ffff0d7224 */ /* 0x000fe400078e0002 */
[----:B------:R-:W-:-:S07]  /*29130*/  IMAD.MOV.U32 R0, RZ, RZ, R14 ;  /* 0x000000ffff007224 */ /* 0x000fce00078e000e */
[----:B------:R-:W-:Y:S05]  /*29140*/  WARPSYNC.COLLECTIVE R15, `(.L_x_2013) ;  /* 0x000000000f087348 */ /* 0x000fea0003c00000 */
[----:B------:R0:W1:Y:S02]  /*29150*/  SHFL.IDX P6, R14, R13, R12, R11 ;  /* 0x0000000c0d0e7389 */ /* 0x00006400000c000b */
[----:B01----:R-:W-:Y:S01]  /*29160*/  ENDCOLLECTIVE ;  /* 0x000000000000791b */ /* 0x003fe20003800000 */
.L_x_2013:
[----:B------:R-:W-:Y:S05]  /*29170*/  BRA `(.L_x_2014) ;  /* 0xffffff6400847947 */ /* 0x000fea000383ffff */
.L_x_1784:
[----:B------:R-:W-:Y:S01]  /*29180*/  BSSY B1, `(.L_x_2015) ;  /* 0x0000008000017945 */ /* 0x000fe20003800000 */
[----:B------:R-:W-:Y:S02]  /*29190*/  IMAD.MOV.U32 R13, RZ, RZ, R3 ;  /* 0x000000ffff0d7224 */ /* 0x000fe400078e0003 */
[----:B------:R-:W-:Y:S02]  /*291a0*/  IMAD.MOV.U32 R12, RZ, RZ, 0x1 ;  /* 0x00000001ff0c7424 */ /* 0x000fe400078e00ff */
[----:B------:R-:W-:Y:S02]  /*291b0*/  IMAD.MOV.U32 R11, RZ, RZ, 0x181f ;  /* 0x0000181fff0b7424 */ /* 0x000fe400078e00ff */
[----:B---3--:R-:W-:-:S07]  /*291c0*/  IMAD.MOV.U32 R15, RZ, RZ, -0x1 ;  /* 0xffffffffff0f7424 */ /* 0x008fce00078e00ff */
[----:B012-4-:R-:W-:Y:S05]  /*291d0*/  WARPSYNC.COLLECTIVE R15, `(.L_x_2016) ;  /* 0x000000000f087348 */ /* 0x017fea0003c00000 */
[----:B----4-:R3:W4:Y:S02]  /*291e0*/  SHFL.IDX P6, R14, R13, R12, R11 ;  /* 0x0000000c0d0e7389 */ /* 0x01072400000c000b */
[----:B01234-:R-:W-:Y:S01]  /*291f0*/  ENDCOLLECTIVE ;  /* 0x000000000000791b */ /* 0x01ffe20003800000 */
.L_x_2016:
[----:B------:R-:W-:Y:S05]  /*29200*/  BSYNC B1 ;  /* 0x0000000000017941 */ /* 0x000fea0003800000 */
.L_x_2015:
[----:B------:R-:W-:Y:S02]  /*29210*/  IMAD.MOV.U32 R13, RZ, RZ, R2 ;  /* 0x000000ffff0d7224 */ /* 0x000fe400078e0002 */
[----:B------:R-:W-:Y:S02]  /*29220*/  IMAD.MOV.U32 R12, RZ, RZ, 0x1 ;  /* 0x00000001ff0c7424 */ /* 0x000fe400078e00ff */
[----:B------:R-:W-:Y:S02]  /*29230*/  IMAD.MOV.U32 R11, RZ, RZ, 0x181f ;  /* 0x0000181fff0b7424 */ /* 0x000fe400078e00ff */
[----:B------:R-:W-:Y:S02]  /*29240*/  IMAD.MOV.U32 R15, RZ, RZ, -0x1 ;  /* 0xffffffffff0f7424 */ /* 0x000fe400078e00ff */
[----:B------:R-:W-:-:S07]  /*29250*/  IMAD.MOV.U32 R0, RZ, RZ, R14 ;  /* 0x000000ffff007224 */ /* 0x000fce00078e000e */
[----:B------:R-:W-:Y:S05]  /*29260*/  WARPSYNC.COLLECTIVE R15, `(.L_x_2017) ;  /* 0x000000000f087348 */ /* 0x000fea0003c00000 */
[----:B------:R0:W1:Y:S02]  /*29270*/  SHFL.IDX P6, R14, R13, R12, R11 ;  /* 0x0000000c0d0e7389 */ /* 0x00006400000c000b */
[----:B01----:R-:W-:Y:S01]  /*29280*/  ENDCOLLECTIVE ;  /* 0x000000000000791b */ /* 0x003fe20003800000 */
.L_x_2017:
[----:B------:R-:W-:Y:S05]  /*29290*/  BRA `(.L_x_2018) ;  /* 0xffffff6400887947 */ /* 0x000fea000383ffff */
.L_x_1787:
[----:B------:R-:W-:Y:S01]  /*292a0*/  BSSY B1, `(.L_x_2019) ;  /* 0x0000008000017945 */ /* 0x000fe20003800000 */
[----:B------:R-:W-:Y:S02]  /*292b0*/  IMAD.MOV.U32 R13, RZ, RZ, R3 ;  /* 0x000000ffff0d7224 */ /* 0x000fe400078e0003 */
[----:B------:R-:W-:Y:S02]  /*292c0*/  IMAD.MOV.U32 R12, RZ, RZ, 0x2 ;  /* 0x00000002ff0c7424 */ /* 0x000fe400078e00ff */
[----:B------:R-:W-:Y:S02]  /*292d0*/  IMAD.MOV.U32 R11, RZ, RZ, 0x181f ;  /* 0x0000181fff0b7424 */ /* 0x000fe400078e00ff */
[----:B0-----:R-:W-:-:S07]  /*292e0*/  IMAD.MOV.U32 R15, RZ, RZ, -0x1 ;  /* 0xffffffffff0f7424 */ /* 0x001fce00078e00ff */
[----:B-1234-:R-:W-:Y:S05]  /*292f0*/  WARPSYNC.COLLECTIVE R15, `(.L_x_2020) ;  /* 0x000000000f087348 */ /* 0x01efea0003c00000 */
[----:B----4-:R0:W4:Y:S02]  /*29300*/  SHFL.IDX P6, R14, R13, R12, R11 ;  /* 0x0000000c0d0e7389 */ /* 0x01012400000c000b */
[----:B01234-:R-:W-:Y:S01]  /*29310*/  ENDCOLLECTIVE ;  /* 0x000000000000791b */ /* 0x01ffe20003800000 */
.L_x_2020:
[----:B------:R-:W-:Y:S05]  /*29320*/  BSYNC B1 ;  /* 0x0000000000017941 */ /* 0x000fea0003800000 */
.L_x_2019:
        /* <DEDUP_REMOVED lines=8> */
.L_x_2021:
[----:B------:R-:W-:Y:S05]  /*293b0*/  BRA `(.L_x_2022) ;  /* 0xffffff6400887947 */ /* 0x000fea000383ffff */
.L_x_1790:
[----:B------:R-:W-:Y:S01]  /*293c0*/  BSSY B1, `(.L_x_2023) ;  /* 0x0000008000017945 */ /* 0x000fe20003800000 */
[----:B------:R-:W-:Y:S02]  /*293d0*/  IMAD.MOV.U32 R13, RZ, RZ, R3 ;  /* 0x000000ffff0d7224 */ /* 0x000fe400078e0003 */
[----:B------:R-:W-:Y:S02]  /*293e0*/  IMAD.MOV.U32 R12, RZ, RZ, 0x3 ;  /* 0x00000003ff0c7424 */ /* 0x000fe400078e00ff */
[----:B------:R-:W-:Y:S02]  /*293f0*/  IMAD.MOV.U32 R11, RZ, RZ, 0x181f ;  /* 0x0000181fff0b7424 */ /* 0x000fe400078e00ff */
[----:B0-----:R-:W-:-:S07]  /*29400*/  IMAD.MOV.U32 R15, RZ, RZ, -0x1 ;  /* 0xffffffffff0f7424 */ /* 0x001fce00078e00ff */
[----:B-1234-:R-:W-:Y:S05]  /*29410*/  WARPSYNC.COLLECTIVE R15, `(.L_x_2024) ;  /* 0x000000000f087348 */ /* 0x01efea0003c00000 */
[----:B------:R0:W0:Y:S02]  /*29420*/  SHFL.IDX P6, R14, R13, R12, R11 ;  /* 0x0000000c0d0e7389 */ /* 0x00002400000c000b */
[----:B01234-:R-:W-:Y:S01]  /*29430*/  ENDCOLLECTIVE ;  /* 0x000000000000791b */ /* 0x01ffe20003800000 */
.L_x_2024:
[----:B------:R-:W-:Y:S05]  /*29440*/  BSYNC B1 ;  /* 0x0000000000017941 */ /* 0x000fea0003800000 */
.L_x_2023:
        /* <DEDUP_REMOVED lines=8> */
.L_x_2025:
[----:B------:R-:W-:Y:S05]  /*294d0*/  BRA `(.L_x_2026) ;  /* 0xffffff6400887947 */ /* 0x000fea000383ffff */
.L_x_1814:
[----:B------:R-:W0:Y:S01]  /*294e0*/  S2R R5, SR_TID.X ;  /* 0x0000000000057919 */ /* 0x000e220000002100 */
[----:B------:R-:W-:Y:S01]  /*294f0*/  BSSY B1, `(.L_x_2027) ;  /* 0x000000a000017945 */ /* 0x000fe20003800000 */
[----:B------:R-:W-:Y:S02]  /*29500*/  IMAD.MOV.U32 R12, RZ, RZ, RZ ;  /* 0x000000ffff0c7224 */ /* 0x000fe400078e00ff */
        /* <DEDUP_REMOVED lines=8> */
.L_x_2028:
[----:B------:R-:W-:Y:S05]  /*29590*/  BSYNC B1 ;  /* 0x0000000000017941 */ /* 0x000fea0003800000 */
.L_x_2027:
[----:B------:R-:W-:Y:S05]  /*295a0*/  BRA `(.L_x_2029) ;  /* 0xffffff7c00e07947 */ /* 0x000fea000383ffff */
.L_x_1816:
[----:B------:R-:W-:Y:S01]  /*295b0*/  BSSY B1, `(.L_x_2030) ;  /* 0x0000006000017945 */ /* 0x000fe20003800000 */
[----:B------:R-:W-:-:S07]  /*295c0*/  IMAD.MOV.U32 R15, RZ, RZ, -0x1 ;  /* 0xffffffffff0f7424 */ /* 0x000fce00078e00ff */
[----:B0-----:R-:W-:Y:S05]  /*295d0*/  WARPSYNC.COLLECTIVE R15, `(.L_x_2031) ;  /* 0x000000000f0c7348 */ /* 0x001fea0003c00000 */
[----:B------:R-:W-:Y:S02]  /*295e0*/  ELECT P6, UR62, PT ;  /* 0x00000000003e782f */ /* 0x000fe400038c0000 */
[----:B------:R-:W-:Y:S01]  /*295f0*/  MOV R14, UR62 ;  /* 0x0000003e000e7c02 */ /* 0x000fe20008000f00 */
[----:B0-----:R-:W-:Y:S10]  /*29600*/  ENDCOLLECTIVE ;  /* 0x000000000000791b */ /* 0x001ff40003800000 */
.L_x_2031:
[----:B------:R-:W-:Y:S05]  /*29610*/  BSYNC B1 ;  /* 0x0000000000017941 */ /* 0x000fea0003800000 */
.L_x_2030:
[----:B------:R-:W-:Y:S05]  /*29620*/  BRA `(.L_x_1815) ;  /* 0xffffff7c00d87947 */ /* 0x000fea000383ffff */
.L_x_1818:
[----:B0-----:R0:W1:Y:S02]  /*29630*/  SYNCS.PHASECHK.TRANS64.TRYWAIT P0, [R23+URZ+0x22820], R5 ;  /* 0x02282005170075a7 */ /* 0x001064000800017f */
[----:B-1----:R-:W-:Y:S05]  /*29640*/  @!P0 NANOSLEEP.SYNCS 0x989680 ;  /* 0x009896800000895d */ /* 0x002fea0003900000 */
[----:B------:R-:W1:Y:S02]  /*29650*/  @!P0 SYNCS.PHASECHK.TRANS64 P0, [R23+URZ+0x22820], R5 ;  /* 0x02282005170085a7 */ /* 0x000e64000800007f */
[----:B-1----:R-:W-:Y:S05]  /*29660*/  @!P0 BRA `(.L_x_1818) ;  /* 0xfffffffc00f08947 */ /* 0x002fea000383ffff */
[----:B------:R-:W-:Y:S05]  /*29670*/  BRA `(.L_x_2032) ;  /* 0xffffff7c00e87947 */ /* 0x000fea000383ffff */
.L_x_1822:
[----:B-1----:R1:W2:Y:S02]  /*29680*/  SYNCS.PHASECHK.TRANS64.TRYWAIT P0, [R10+URZ+0x228a0], R9 ;  /* 0x0228a0090a0075a7 */ /* 0x0022a4000800017f */
[----:B--2---:R-:W-:Y:S05]  /*29690*/  @!P0 NANOSLEEP.SYNCS 0x989680 ;  /* 0x009896800000895d */ /* 0x004fea0003900000 */
[----:B------:R-:W2:Y:S02]  /*296a0*/  @!P0 SYNCS.PHASECHK.TRANS64 P0, [R10+URZ+0x228a0], R9 ;  /* 0x0228a0090a0085a7 */ /* 0x000ea4000800007f */
[----:B--2---:R-:W-:Y:S05]  /*296b0*/  @!P0 BRA `(.L_x_1822) ;  /* 0xfffffffc00f08947 */ /* 0x004fea000383ffff */
[----:B------:R-:W-:Y:S05]  /*296c0*/  BRA `(.L_x_2033) ;  /* 0xffffff8000007947 */ /* 0x000fea000383ffff */
.L_x_1829:
[----:B0-----:R0:W2:Y:S02]  /*296d0*/  SYNCS.PHASECHK.TRANS64.TRYWAIT P0, [R10+URZ+0x228c0], R9 ;  /* 0x0228c0090a0075a7 */ /* 0x0010a4000800017f */
[----:B--2---:R-:W-:Y:S05]  /*296e0*/  @!P0 NANOSLEEP.SYNCS 0x989680 ;  /* 0x009896800000895d */ /* 0x004fea0003900000 */
[----:B------:R-:W2:Y:S02]  /*296f0*/  @!P0 SYNCS.PHASECHK.TRANS64 P0, [R10+URZ+0x228c0], R9 ;  /* 0x0228c0090a0085a7 */ /* 0x000ea4000800007f */
[----:B--2---:R-:W-:Y:S05]  /*29700*/  @!P0 BRA `(.L_x_1829) ;  /* 0xfffffffc00f08947 */ /* 0x004fea000383ffff */
[----:B------:R-:W-:Y:S05]  /*29710*/  BRA `(.L_x_2034) ;  /* 0xffffff8000f47947 */ /* 0x000fea000383ffff */
.L_x_1836:
[----:B-1----:R1:W2:Y:S02]  /*29720*/  SYNCS.PHASECHK.TRANS64.TRYWAIT P1, [R9+URZ+0x228a0], R7 ;  /* 0x0228a007090075a7 */ /* 0x0022a4000802017f */
[----:B--2---:R-:W-:Y:S05]  /*29730*/  @!P1 NANOSLEEP.SYNCS 0x989680 ;  /* 0x009896800000995d */ /* 0x004fea0003900000 */
[----:B------:R-:W2:Y:S02]  /*29740*/  @!P1 SYNCS.PHASECHK.TRANS64 P1, [R9+URZ+0x228a0], R7 ;  /* 0x0228a007090095a7 */ /* 0x000ea4000802007f */
[----:B--2---:R-:W-:Y:S05]  /*29750*/  @!P1 BRA `(.L_x_1836) ;  /* 0xfffffffc00f09947 */ /* 0x004fea000383ffff */
[----:B------:R-:W-:Y:S05]  /*29760*/  BRA `(.L_x_2035) ;  /* 0xffffff8400b47947 */ /* 0x000fea000383ffff */
.L_x_1843:
[----:B0-----:R0:W2:Y:S02]  /*29770*/  SYNCS.PHASECHK.TRANS64.TRYWAIT P1, [R9+URZ+0x228c0], R7 ;  /* 0x0228c007090075a7 */ /* 0x0010a4000802017f */
[----:B--2---:R-:W-:Y:S05]  /*29780*/  @!P1 NANOSLEEP.SYNCS 0x989680 ;  /* 0x009896800000995d */ /* 0x004fea0003900000 */
[----:B------:R-:W2:Y:S02]  /*29790*/  @!P1 SYNCS.PHASECHK.TRANS64 P1, [R9+URZ+0x228c0], R7 ;  /* 0x0228c007090095a7 */ /* 0x000ea4000802007f */
[----:B--2---:R-:W-:Y:S05]  /*297a0*/  @!P1 BRA `(.L_x_1843) ;  /* 0xfffffffc00f09947 */ /* 0x004fea000383ffff */
[----:B------:R-:W-:Y:S05]  /*297b0*/  BRA `(.L_x_2036) ;  /* 0xffffff8800a47947 */ /* 0x000fea000383ffff */
.L_x_1866:
        /* <DEDUP_REMOVED lines=11> */
.L_x_2038:
[----:B------:R-:W-:Y:S05]  /*29870*/  BSYNC B0 ;  /* 0x0000000000007941 */ /* 0x000fea0003800000 */
.L_x_2037:
[----:B------:R-:W-:Y:S05]  /*29880*/  BRA `(.L_x_2039) ;  /* 0xffffff9800d07947 */ /* 0x000fea000383ffff */
.L_x_1869:
[----:B0-----:R-:W2:Y:S02]  /*29890*/  LDL R0, [R1+0x28] ;  /* 0x0000280001007983 */ /* 0x001ea40000100800 */
[----:B--2---:R0:W1:Y:S02]  /*298a0*/  SYNCS.PHASECHK.TRANS64.TRYWAIT P0, [R4+URZ+0x22880], R0 ;  /* 0x02288000040075a7 */ /* 0x004064000800017f */
[----:B-1----:R-:W-:Y:S05]  /*298b0*/  @!P0 NANOSLEEP.SYNCS 0x989680 ;  /* 0x009896800000895d */ /* 0x002fea0003900000 */
[----:B------:R-:W1:Y:S02]  /*298c0*/  @!P0 SYNCS.PHASECHK.TRANS64 P0, [R4+URZ+0x22880], R0 ;  /* 0x02288000040085a7 */ /* 0x000e64000800007f */
[----:B-1----:R-:W-:Y:S05]  /*298d0*/  @!P0 BRA `(.L_x_1869) ;  /* 0xfffffffc00ec8947 */ /* 0x002fea000383ffff */
[----:B------:R-:W-:Y:S05]  /*298e0*/  BRA `(.L_x_2040) ;  /* 0xffffff9800f07947 */ /* 0x000fea000383ffff */
.L_x_1870:
[----:B------:R-:W-:Y:S01]  /*298f0*/  BSSY B0, `(.L_x_2041) ;  /* 0x0000008000007945 */ /* 0x000fe20003800000 */
[----:B------:R-:W-:Y:S02]  /*29900*/  IMAD.MOV.U32 R13, RZ, RZ, R2 ;  /* 0x000000ffff0d7224 */ /* 0x000fe400078e0002 */
[----:B------:R-:W-:Y:S02]  /*29910*/  IMAD.MOV.U32 R12, RZ, RZ, RZ ;  /* 0x000000ffff0c7224 */ /* 0x000fe400078e00ff */
[----:B------:R-:W-:Y:S02]  /*29920*/  IMAD.MOV.U32 R11, RZ, RZ, 0x1c1f ;  /* 0x00001c1fff0b7424 */ /* 0x000fe400078e00ff */
[----:B------:R-:W-:-:S07]  /*29930*/  IMAD.MOV.U32 R15, RZ, RZ, -0x1 ;  /* 0xffffffffff0f7424 */ /* 0x000fce00078e00ff */
[----:B------:R-:W-:Y:S05]  /*29940*/  WARPSYNC.COLLECTIVE R15, `(.L_x_2042) ;  /* 0x000000000f087348 */ /* 0x000fea0003c00000 */
[----:B------:R0:W1:Y:S02]  /*29950*/  SHFL.IDX P6, R14, R13, R12, R11 ;  /* 0x0000000c0d0e7389 */ /* 0x00006400000c000b */
[----:B01----:R-:W-:Y:S01]  /*29960*/  ENDCOLLECTIVE ;  /* 0x000000000000791b */ /* 0x003fe20003800000 */
.L_x_2042:
[----:B------:R-:W-:Y:S05]  /*29970*/  BSYNC B0 ;  /* 0x0000000000007941 */ /* 0x000fea0003800000 */
.L_x_2041:
[----:B------:R-:W-:Y:S01]  /*29980*/  IMAD.MOV.U32 R13, RZ, RZ, R0 ;  /* 0x000000ffff0d7224 */ /* 0x000fe200078e0000 */
[----:B------:R-:W-:Y:S01]  /*29990*/  LOP3.LUT P2, RZ, R22, 0x2, RZ, 0xc0, !PT ;  /* 0x0000000216ff7812 */ /* 0x000fe2000784c0ff */
[----:B------:R-:W-:Y:S01]  /*299a0*/  IMAD.MOV.U32 R12, RZ, RZ, RZ ;  /* 0x000000ffff0c7224 */ /* 0x000fe200078e00ff */
[C---:B------:R-:W-:Y:S01]  /*299b0*/  ISETP.GE.AND P3, PT, R7.reuse, 0x21, PT ;  /* 0x000000210700780c */ /* 0x040fe20003f66270 */
[----:B------:R-:W-:Y:S01]  /*299c0*/  IMAD.MOV.U32 R11, RZ, RZ, 0x1c1f ;  /* 0x00001c1fff0b7424 */ /* 0x000fe200078e00ff */
[----:B------:R-:W-:Y:S01]  /*299d0*/  ISETP.GE.AND P5, PT, R7, 0x61, PT ;  /* 0x000000610700780c */ /* 0x000fe20003fa6270 */
[----:B------:R-:W-:Y:S02]  /*299e0*/  IMAD.MOV.U32 R15, RZ, RZ, -0x1 ;  /* 0xffffffffff0f7424 */ /* 0x000fe400078e00ff */
[----:B------:R-:W-:-:S10]  /*299f0*/  IMAD.MOV.U32 R3, RZ, RZ, R14 ;  /* 0x000000ffff037224 */ /* 0x000fd400078e000e */
[----:B------:R-:W-:Y:S05]  /*29a00*/  WARPSYNC.COLLECTIVE R15, `(.L_x_2043) ;  /* 0x000000000f087348 */ /* 0x000fea0003c00000 */
[----:B------:R0:W1:Y:S02]  /*29a10*/  SHFL.IDX P6, R14, R13, R12, R11 ;  /* 0x0000000c0d0e7389 */ /* 0x00006400000c000b */
[----:B01----:R-:W-:Y:S01]  /*29a20*/  ENDCOLLECTIVE ;  /* 0x000000000000791b */ /* 0x003fe20003800000 */
.L_x_2043:
[----:B------:R-:W-:Y:S02]  /*29a30*/  IMAD.MOV.U32 R13, RZ, RZ, R2 ;  /* 0x000000ffff0d7224 */ /* 0x000fe400078e0002 */
[----:B------:R-:W-:Y:S02]  /*29a40*/  IMAD.MOV.U32 R12, RZ, RZ, 0x1 ;  /* 0x00000001ff0c7424 */ /* 0x000fe400078e00ff */
[----:B------:R-:W-:-:S07]  /*29a50*/  IMAD.MOV.U32 R10, RZ, RZ, R14 ;  /* 0x000000ffff0a7224 */ /* 0x000fce00078e000e */
[----:B------:R-:W-:Y:S05]  /*29a60*/  WARPSYNC.COLLECTIVE R15, `(.L_x_2044) ;  /* 0x000000000f087348 */ /* 0x000fea0003c00000 */
[----:B------:R0:W1:Y:S02]  /*29a70*/  SHFL.IDX P6, R14, R13, R12, R11 ;  /* 0x0000000c0d0e7389 */ /* 0x00006400000c000b */
[----:B01----:R-:W-:Y:S01]  /*29a80*/  ENDCOLLECTIVE ;  /* 0x000000000000791b */ /* 0x003fe20003800000 */
.L_x_2044:
[----:B------:R-:W-:-:S05]  /*29a90*/  IADD3 R20, P0, R36, R10, RZ ;  /* 0x0000000a24147210 */ /* 0x000fca0007f1e0ff */
[----:B------:R-:W-:Y:S01]  /*29aa0*/  IMAD.X R21, RZ, RZ, R3, P0 ;  /* 0x000000ffff157224 */ /* 0x000fe200000e0603 */
[----:B------:R-:W-:Y:S02]  /*29ab0*/  ISETP.LT.OR P0, PT, R7, 0x1, P2 ;  /* 0x000000010700780c */ /* 0x000fe40001701670 */
[----:B------:R-:W-:Y:S01]  /*29ac0*/  IADD3 R3, R23, R5, R33 ;  /* 0x0000000517037210 */ /* 0x000fe20007ffe021 */
[----:B------:R-:W-:-:S04]  /*29ad0*/  IMAD.MOV.U32 R13, RZ, RZ, R0 ;  /* 0x000000ffff0d7224 */ /* 0x000fc800078e0000 */
[----:B------:R-:W-:-:S06]  /*29ae0*/  IMAD.IADD R5, R34, 0x1, R3 ;  /* 0x0000000122057824 */ /* 0x000fcc00078e0203 */
        /* <DEDUP_REMOVED lines=9> */
.L_x_2045:
[----:B------:R-:W-:Y:S01]  /*29b80*/  @!PT LDS RZ, [RZ] ;  /* 0x00000000fffff984 */ /* 0x000fe20000000800 */
[----:B------:R-:W-:Y:S01]  /*29b90*/  @!PT LDS RZ, [RZ] ;  /* 0x00000000fffff984 */ /* 0x000fe20000000800 */
[----:B------:R-:W-:Y:S01]  /*29ba0*/  @!PT LDS RZ, [RZ] ;  /* 0x00000000fffff984 */ /* 0x000fe20000000800 */
[----:B------:R0:W-:Y:S01]  /*29bb0*/  LDGSTS.E.BYPASS.LTC128B.128 [R5+0x8400], desc[UR38][R20.64+0x40], !P0 ;  /* 0x0840004014057fae */ /* 0x0001e2000c101d66 */
[----:B------:R-:W-:Y:S02]  /*29bc0*/  IMAD.MOV.U32 R13, RZ, RZ, R2 ;  /* 0x000000ffff0d7224 */ /* 0x000fe400078e0002 */
[----:B------:R-:W-:Y:S02]  /*29bd0*/  IMAD.MOV.U32 R12, RZ, RZ, 0x2 ;  /* 0x00000002ff0c7424 */ /* 0x000fe400078e00ff */
[----:B------:R-:W-:-:S07]  /*29be0*/  IMAD.MOV.U32 R10, RZ, RZ, R14 ;  /* 0x000000ffff0a7224 */ /* 0x000fce00078e000e */
[----:B0-----:R-:W-:Y:S05]  /*29bf0*/  WARPSYNC.COLLECTIVE R15, `(.L_x_2046) ;  /* 0x000000000f087348 */ /* 0x001fea0003c00000 */
[----:B------:R1:W2:Y:S02]  /*29c00*/  SHFL.IDX P6, R14, R13, R12, R11 ;  /* 0x0000000c0d0e7389 */ /* 0x0002a400000c000b */
[----:B012---:R-:W-:Y:S01]  /*29c10*/  ENDCOLLECTIVE ;  /* 0x000000000000791b */ /* 0x007fe20003800000 */
.L_x_2046:
        /* <DEDUP_REMOVED lines=13> */
.L_x_2047:
        /* <DEDUP_REMOVED lines=10> */
.L_x_2048:
        /* <DEDUP_REMOVED lines=14> */
.L_x_2049:
[----:B------:R-:W-:Y:S01]  /*29e70*/  @!PT LDS RZ, [RZ] ;  /* 0x00000000fffff984 */ /* 0x000fe20000000800 */
[----:B------:R-:W-:Y:S01]  /*29e80*/  @!PT LDS RZ, [RZ] ;  /* 0x00000000fffff984 */ /* 0x000fe20000000800 */
[----:B------:R-:W-:Y:S01]  /*29e90*/  @!PT LDS RZ, [RZ] ;  /* 0x00000000fffff984 */ /* 0x000fe20000000800 */
[----:B------:R0:W-:Y:S01]  /*29ea0*/  LDGSTS.E.BYPASS.LTC128B.128 [R5+0xa400], desc[UR38][R20.64+0x40], !P0 ;  /* 0x0a40004014057fae */ /* 0x0001e2000c101d66 */
[----:B------:R-:W-:Y:S01]  /*29eb0*/  IMAD.MOV.U32 R0, RZ, RZ, R14 ;  /* 0x000000ffff007224 */ /* 0x000fe200078e000e */
[----:B------:R-:W-:Y:S06]  /*29ec0*/  BRA `(.L_x_2050) ;  /* 0xffffff98006c7947 */ /* 0x000fec000383ffff */
.L_x_1875:
[----:B---3--:R-:W3:Y:S02]  /*29ed0*/  LDL R0, [R1+0x28] ;  /* 0x0000280001007983 */ /* 0x008ee40000100800 */
[----:B---3--:R3:W4:Y:S02]  /*29ee0*/  SYNCS.PHASECHK.TRANS64.TRYWAIT P0, [R4+URZ+0x22840], R0 ;  /* 0x02284000040075a7 */ /* 0x008724000800017f */
[----:B----4-:R-:W-:Y:S05]  /*29ef0*/  @!P0 NANOSLEEP.SYNCS 0x989680 ;  /* 0x009896800000895d */ /* 0x010fea0003900000 */
[----:B------:R-:W4:Y:S02]  /*29f00*/  @!P0 SYNCS.PHASECHK.TRANS64 P0, [R4+URZ+0x22840], R0 ;  /* 0x02284000040085a7 */ /* 0x000f24000800007f */
[----:B----4-:R-:W-:Y:S05]  /*29f10*/  @!P0 BRA `(.L_x_1875) ;  /* 0xfffffffc00ec8947 */ /* 0x010fea000383ffff */
[----:B------:R-:W-:Y:S05]  /*29f20*/  BRA `(.L_x_2051) ;  /* 0xffffff9800cc7947 */ /* 0x000fea000383ffff */
.L_x_1876:
[----:B------:R-:W-:Y:S01]  /*29f30*/  BSSY B0, `(.L_x_2052) ;  /* 0x0000008000007945 */ /* 0x000fe20003800000 */
[----:B------:R-:W-:Y:S02]  /*29f40*/  IMAD.MOV.U32 R13, RZ, RZ, R5 ;  /* 0x000000ffff0d7224 */ /* 0x000fe400078e0005 */
[----:B------:R-:W-:Y:S02]  /*29f50*/  IMAD.MOV.U32 R12, RZ, RZ, RZ ;  /* 0x000000ffff0c7224 */ /* 0x000fe400078e00ff */
[----:B------:R-:W-:Y:S02]  /*29f60*/  IMAD.MOV.U32 R11, RZ, RZ, 0x1c1f ;  /* 0x00001c1fff0b7424 */ /* 0x000fe400078e00ff */
[----:B------:R-:W-:-:S07]  /*29f70*/  IMAD.MOV.U32 R15, RZ, RZ, -0x1 ;  /* 0xffffffffff0f7424 */ /* 0x000fce00078e00ff */
[----:B--2---:R-:W-:Y:S05]  /*29f80*/  WARPSYNC.COLLECTIVE R15, `(.L_x_2053) ;  /* 0x000000000f087348 */ /* 0x004fea0003c00000 */
[----:B------:R0:W1:Y:S02]  /*29f90*/  SHFL.IDX P6, R14, R13, R12, R11 ;  /* 0x0000000c0d0e7389 */ /* 0x00006400000c000b */
[----:B012---:R-:W-:Y:S01]  /*29fa0*/  ENDCOLLECTIVE ;  /* 0x000000000000791b */ /* 0x007fe20003800000 */
.L_x_2053:
[----:B------:R-:W-:Y:S05]  /*29fb0*/  BSYNC B0 ;  /* 0x0000000000007941 */ /* 0x000fea0003800000 */
.L_x_2052:
        /* <DEDUP_REMOVED lines=12> */
.L_x_2054:
[----:B------:R-:W-:Y:S02]  /*2a080*/  @P3 IMAD.IADD R9, R23, 0x1, R6 ;  /* 0x0000000117093824 */ /* 0x000fe400078e0206 */
        /* <DEDUP_REMOVED lines=16> */
.L_x_2055:
        /* <DEDUP_REMOVED lines=12> */
.L_x_2056:
[----:B------:R-:W-:Y:S02]  /*2a250*/  IMAD.MOV.U32 R13, RZ, RZ, R5 ;  /* 0x000000ffff0d7224 */ /* 0x000fe400078e0005 */
[----:B------:R-:W-:Y:S02]  /*2a260*/  IMAD.MOV.U32 R12, RZ, RZ, 0x2 ;  /* 0x00000002ff0c7424 */ /* 0x000fe400078e00ff */
[----:B------:R-:W-:-:S07]  /*2a270*/  IMAD.MOV.U32 R3, RZ, RZ, R14 ;  /* 0x000000ffff037224 */ /* 0x000fce00078e000e */
[----:B------:R-:W-:Y:S05]  /*2a280*/  WARPSYNC.COLLECTIVE R15, `(.L_x_2057) ;  /* 0x000000000f087348 */ /* 0x000fea0003c00000 */
[----:B------:R0:W1:Y:S02]  /*2a290*/  SHFL.IDX P6, R14, R13, R12, R11 ;  /* 0x0000000c0d0e7389 */ /* 0x00006400000c000b */
[----:B01----:R-:W-:Y:S01]  /*2a2a0*/  ENDCOLLECTIVE ;  /* 0x000000000000791b */ /* 0x003fe20003800000 */
.L_x_2057:
        /* <DEDUP_REMOVED lines=16> */
.L_x_2058:
[----:B------:R-:W-:Y:S02]  /*2a3b0*/  IMAD.MOV.U32 R13, RZ, RZ, R5 ;  /* 0x000000ffff0d7224 */ /* 0x000fe400078e0005 */
[----:B------:R-:W-:Y:S02]  /*2a3c0*/  IMAD.MOV.U32 R12, RZ, RZ, 0x3 ;  /* 0x00000003ff0c7424 */ /* 0x000fe400078e00ff */
[----:B------:R-:W-:-:S07]  /*2a3d0*/  IMAD.MOV.U32 R3, RZ, RZ, R14 ;  /* 0x000000ffff037224 */ /* 0x000fce00078e000e */
[----:B------:R-:W-:Y:S05]  /*2a3e0*/  WARPSYNC.COLLECTIVE R15, `(.L_x_2059) ;  /* 0x000000000f087348 */ /* 0x000fea0003c00000 */
[----:B------:R0:W1:Y:S02]  /*2a3f0*/  SHFL.IDX P6, R14, R13, R12, R11 ;  /* 0x0000000c0d0e7389 */ /* 0x00006400000c000b */
[----:B01----:R-:W-:Y:S01]  /*2a400*/  ENDCOLLECTIVE ;  /* 0x000000000000791b */ /* 0x003fe20003800000 */
.L_x_2059:
        /* <DEDUP_REMOVED lines=10> */
.L_x_2060:
[----:B------:R-:W-:Y:S01]  /*2a4b0*/  @!PT LDS RZ, [RZ] ;  /* 0x00000000fffff984 */ /* 0x000fe20000000800 */
[----:B------:R-:W-:Y:S01]  /*2a4c0*/  @!PT LDS RZ, [RZ] ;  /* 0x00000000fffff984 */ /* 0x000fe20000000800 */
[----:B------:R-:W-:Y:S01]  /*2a4d0*/  @!PT LDS RZ, [RZ] ;  /* 0x00000000fffff984 */ /* 0x000fe20000000800 */
[----:B------:R-:W-:Y:S04]  /*2a4e0*/  @P2 LDGSTS.E.BYPASS.LTC128B.128 [R7+0x17400], desc[UR38][R2.64], !P4 ;  /* 0x1740000002072fae */ /* 0x000fe8000e101d66 */
[----:B------:R-:W-:Y:S01]  /*2a4f0*/  @P2 LDGSTS.E.BYPASS.LTC128B.128 [R7+0x19400], desc[UR38][R2.64+0x40], !P5 ;  /* 0x1940004002072fae */ /* 0x000fe2000e901d66 */
[----:B------:R-:W-:-:S03]  /*2a500*/  LOP3.LUT P5, RZ, R22, 0x40000000, RZ, 0xc0, !PT ;  /* 0x4000000016ff7812 */ /* 0x000fc600078ac0ff */
[----:B------:R0:W-:Y:S02]  /*2a510*/  @P2 LDGSTS.E.BYPASS.LTC128B.128 [R7+0x1b400], desc[UR38][R2.64+0x80], !P1 ;  /* 0x1b40008002072fae */ /* 0x0001e4000c901d66 */
[----:B0-----:R-:W-:Y:S01]  /*2a520*/  IMAD.MOV.U32 R2, RZ, RZ, R14 ;  /* 0x000000ffff027224 */ /* 0x001fe200078e000e */
[----:B------:R-:W-:Y:S07]  /*2a530*/  BRA `(.L_x_2061) ;  /* 0xffffff9800447947 */ /* 0x000fee000383ffff */
.L_x_1881:
[----:B------:R-:W-:Y:S02]  /*2a540*/  IMAD.MOV.U32 R13, RZ, RZ, R0 ;  /* 0x000000ffff0d7224 */ /* 0x000fe400078e0000 */
[----:B------:R-:W-:Y:S02]  /*2a550*/  IMAD.MOV.U32 R12, RZ, RZ, RZ ;  /* 0x000000ffff0c7224 */ /* 0x000fe400078e00ff */
[----:B------:R-:W-:Y:S02]  /*2a560*/  IMAD.MOV.U32 R11, RZ, RZ, 0x1c1f ;  /* 0x00001c1fff0b7424 */ /* 0x000fe400078e00ff */
[----:B------:R-:W-:Y:S02]  /*2a570*/  IMAD.MOV.U32 R15, RZ, RZ, -0x1 ;  /* 0xffffffffff0f7424 */ /* 0x000fe400078e00ff */
[----:B------:R-:W-:Y:S02]  /*2a580*/  IMAD R27, R27, R7, RZ ;  /* 0x000000071b1b7224 */ /* 0x000fe400078e02ff */
[----:B------:R-:W-:-:S07]  /*2a590*/  IMAD.IADD R17, R9, 0x1, R17 ;  /* 0x0000000109117824 */ /* 0x000fce00078e0211 */
[----:B-----5:R-:W-:Y:S05]  /*2a5a0*/  WARPSYNC.COLLECTIVE R15, `(.L_x_2062) ;  /* 0x000000000f087348 */ /* 0x020fea0003c00000 */
[----:B------:R0:W1:Y:S02]  /*2a5b0*/  SHFL.IDX P6, R14, R13, R12, R11 ;  /* 0x0000000c0d0e7389 */ /* 0x00006400000c000b */
[----:B01---5:R-:W-:Y:S01]  /*2a5c0*/  ENDCOLLECTIVE ;  /* 0x000000000000791b */ /* 0x023fe20003800000 */
.L_x_2062:
[C---:B------:R-:W-:Y:S01]  /*2a5d0*/  VIADD R6, R17.reuse, 0x20 ;  /* 0x0000002011067836 */ /* 0x040fe20000000000 */
[----:B------:R-:W-:Y:S01]  /*2a5e0*/  ISETP.GE.AND P1, PT, R17, R27, PT ;  /* 0x0000001b1100720c */ /* 0x000fe20003f26270 */
[----:B------:R-:W-:Y:S02]  /*2a5f0*/  IMAD.MOV.U32 R13, RZ, RZ, R4 ;  /* 0x000000ffff0d7224 */ /* 0x000fe400078e0004 */
[----:B------:R-:W-:-:S10]  /*2a600*/  IMAD.MOV.U32 R2, RZ, RZ, R14 ;  /* 0x000000ffff027224 */ /* 0x000fd400078e000e */
[----:B------:R-:W-:Y:S05]  /*2a610*/  WARPSYNC.COLLECTIVE R15, `(.L_x_2063) ;  /* 0x000000000f087348 */ /* 0x000fea0003c00000 */
[----:B------:R0:W1:Y:S02]  /*2a620*/  SHFL.IDX P6, R14, R13, R12, R11 ;  /* 0x0000000c0d0e7389 */ /* 0x00006400000c000b */
[----:B01----:R-:W-:Y:S01]  /*2a630*/  ENDCOLLECTIVE ;  /* 0x000000000000791b */ /* 0x003fe20003800000 */
.L_x_2063:
[----:B------:R-:W-:Y:S02]  /*2a640*/  IMAD.MOV.U32 R13, RZ, RZ, R0 ;  /* 0x000000ffff0d7224 */ /* 0x000fe400078e0000 */
[----:B------:R-:W-:Y:S02]  /*2a650*/  IMAD.MOV.U32 R12, RZ, RZ, 0x1 ;  /* 0x00000001ff0c7424 */ /* 0x000fe400078e00ff */
[----:B------:R-:W-:-:S07]  /*2a660*/  IMAD.MOV.U32 R3, RZ, RZ, R14 ;  /* 0x000000ffff037224 */ /* 0x000fce00078e000e */
[----:B------:R-:W-:Y:S05]  /*2a670*/  WARPSYNC.COLLECTIVE R15, `(.L_x_2064) ;  /* 0x000000000f087348 */ /* 0x000fea0003c00000 */
[----:B------:R0:W1:Y:S02]  /*2a680*/  SHFL.IDX P6, R14, R13, R12, R11 ;  /* 0x0000000c0d0e7389 */ /* 0x00006400000c000b */
[----:B01----:R-:W-:Y:S01]  /*2a690*/  ENDCOLLECTIVE ;  /* 0x000000000000791b */ /* 0x003fe20003800000 */
.L_x_2064:
        /* <DEDUP_REMOVED lines=17> */
.L_x_2065:
[----:B------:R-:W-:Y:S02]  /*2a7b0*/  IMAD.MOV.U32 R13, RZ, RZ, R0 ;  /* 0x000000ffff0d7224 */ /* 0x000fe400078e0000 */
[----:B------:R-:W-:Y:S02]  /*2a7c0*/  IMAD.MOV.U32 R12, RZ, RZ, 0x2 ;  /* 0x00000002ff0c7424 */ /* 0x000fe400078e00ff */
[----:B------:R-:W-:-:S07]  /*2a7d0*/  IMAD.MOV.U32 R3, RZ, RZ, R14 ;  /* 0x000000ffff037224 */ /* 0x000fce00078e000e */
[----:B------:R-:W-:Y:S05]  /*2a7e0*/  WARPSYNC.COLLECTIVE R15, `(.L_x_2066) ;  /* 0x000000000f087348 */ /* 0x000fea0003c00000 */
[----:B------:R0:W1:Y:S02]  /*2a7f0*/  SHFL.IDX P6, R14, R13, R12, R11 ;  /* 0x0000000c0d0e7389 */ /* 0x00006400000c000b */
[----:B01----:R-:W-:Y:S01]  /*2a800*/  ENDCOLLECTIVE ;  /* 0x000000000000791b */ /* 0x003fe20003800000 */
.L_x_2066:
        /* <DEDUP_REMOVED lines=18> */
.L_x_2067:
[----:B------:R-:W-:Y:S02]  /*2a930*/  IMAD.MOV.U32 R13, RZ, RZ, R0 ;  /* 0x000000ffff0d7224 */ /* 0x000fe400078e0000 */
[----:B------:R-:W-:Y:S02]  /*2a940*/  IMAD.MOV.U32 R12, RZ, RZ, 0x3 ;  /* 0x00000003ff0c7424 */ /* 0x000fe400078e00ff */
[----:B------:R-:W-:-:S07]  /*2a950*/  IMAD.MOV.U32 R3, RZ, RZ, R14 ;  /* 0x000000ffff037224 */ /* 0x000fce00078e000e */
[----:B------:R-:W-:Y:S05]  /*2a960*/  WARPSYNC.COLLECTIVE R15, `(.L_x_2068) ;  /* 0x000000000f087348 */ /* 0x000fea0003c00000 */
[----:B------:R0:W1:Y:S02]  /*2a970*/  SHFL.IDX P6, R14, R13, R12, R11 ;  /* 0x0000000c0d0e7389 */ /* 0x00006400000c000b */
[----:B01----:R-:W-:Y:S01]  /*2a980*/  ENDCOLLECTIVE ;  /* 0x000000000000791b */ /* 0x003fe20003800000 */
.L_x_2068:
[----:B------:R-:W-:-:S05]  /*2a990*/  @!P1 IADD3 R3, P4, R36, R3, RZ ;  /* 0x0000000324039210 */ /* 0x000fca0007f9e0ff */
[----:B------:R-:W-:-:S05]  /*2a9a0*/  @!P1 IMAD.X R2, RZ, RZ, R2, P4 ;  /* 0x000000ffff029224 */ /* 0x000fca00020e0602 */
[----:B------:R-:W-:Y:S01]  /*2a9b0*/  @!P1 LOP3.LUT R3, R3, R2, RZ, 0x3c, !PT ;  /* 0x0000000203039212 */ /* 0x000fe200078e3cff */
[----:B------:R-:W-:-:S03]  /*2a9c0*/  IMAD.MOV.U32 R13, RZ, RZ, R4 ;  /* 0x000000ffff0d7224 */ /* 0x000fc600078e0004 */
[----:B------:R-:W-:-:S04]  /*2a9d0*/  @!P1 LOP3.LUT R2, R3, R2, RZ, 0x3c, !PT ;  /* 0x0000000203029212 */ /* 0x000fc800078e3cff */
[----:B------:R-:W-:Y:S01]  /*2a9e0*/  @!P1 LOP3.LUT R3, R3, R2, RZ, 0x3c, !PT ;  /* 0x0000000203039212 */ /* 0x000fe200078e3cff */
[----:B------:R-:W-:-:S07]  /*2a9f0*/  IMAD.MOV.U32 R0, RZ, RZ, R14 ;  /* 0x000000ffff007224 */ /* 0x000fce00078e000e */
[----:B------:R-:W-:Y:S05]  /*2aa00*/  WARPSYNC.COLLECTIVE R15, `(.L_x_2069) ;  /* 0x000000000f087348 */ /* 0x000fea0003c00000 */
[----:B------:R0:W1:Y:S02]  /*2aa10*/  SHFL.IDX P6, R14, R13, R12, R11 ;  /* 0x0000000c0d0e7389 */ /* 0x00006400000c000b */
[----:B01----:R-:W-:Y:S01]  /*2aa20*/  ENDCOLLECTIVE ;  /* 0x000000000000791b */ /* 0x003fe20003800000 */
.L_x_2069:
[----:B------:R-:W-:Y:S01]  /*2aa30*/  @!PT LDS RZ, [RZ] ;  /* 0x00000000fffff984 */ /* 0x000fe20000000800 */
[----:B------:R-:W-:Y:S01]  /*2aa40*/  @!PT LDS RZ, [RZ] ;  /* 0x00000000fffff984 */ /* 0x000fe20000000800 */
[----:B------:R-:W-:Y:S01]  /*2aa50*/  @!PT LDS RZ, [RZ] ;  /* 0x00000000fffff984 */ /* 0x000fe20000000800 */
[----:B------:R-:W-:Y:S04]  /*2aa60*/  @!P1 LDGSTS.E.BYPASS.LTC128B.128 [R8+0x11400], desc[UR38][R2.64], !P3 ;  /* 0x1140000002089fae */ /* 0x000fe8000d901d66 */
[----:B------:R-:W-:Y:S04]  /*2aa70*/  @!P1 LDGSTS.E.BYPASS.LTC128B.128 [R8+0x13400], desc[UR38][R2.64+0x40], !P2 ;  /* 0x1340004002089fae */ /* 0x000fe8000d101d66 */
[----:B------:R0:W-:Y:S02]  /*2aa80*/  @!P1 LDGSTS.E.BYPASS.LTC128B.128 [R8+0x15400], desc[UR38][R2.64+0x80], !P0 ;  /* 0x1540008002089fae */ /* 0x0001e4000c101d66 */
[----:B0-----:R-:W-:Y:S01]  /*2aa90*/  IMAD.MOV.U32 R2, RZ, RZ, R14 ;  /* 0x000000ffff027224 */ /* 0x001fe200078e000e */
[----:B------:R-:W-:Y:S06]  /*2aaa0*/  BRA `(.L_x_2070) ;  /* 0xffffff9c00647947 */ /* 0x000fec000383ffff */
.L_x_1886:
[----:B-1----:R1:W2:Y:S02]  /*2aab0*/  SYNCS.PHASECHK.TRANS64.TRYWAIT P0, [R23+URZ+0x22820], R0 ;  /* 0x02282000170075a7 */ /* 0x0022a4000800017f */
[----:B--2---:R-:W-:Y:S05]  /*2aac0*/  @!P0 NANOSLEEP.SYNCS 0x989680 ;  /* 0x009896800000895d */ /* 0x004fea0003900000 */
[----:B------:R-:W2:Y:S02]  /*2aad0*/  @!P0 SYNCS.PHASECHK.TRANS64 P0, [R23+URZ+0x22820], R0 ;  /* 0x02282000170085a7 */ /* 0x000ea4000800007f */
[----:B--2---:R-:W-:Y:S05]  /*2aae0*/  @!P0 BRA `(.L_x_1886) ;  /* 0xfffffffc00f08947 */ /* 0x004fea000383ffff */
[----:B------:R-:W-:Y:S05]  /*2aaf0*/  BRA `(.L_x_2071) ;  /* 0xffffff9c00d47947 */ /* 0x000fea000383ffff */
.L_x_1890:
[----:B0-----:R0:W1:Y:S02]  /*2ab00*/  SYNCS.PHASECHK.TRANS64.TRYWAIT P0, [R0+URZ+0x22880], R10 ;  /* 0x0228800a000075a7 */ /* 0x001064000800017f */
[----:B-1----:R-:W-:Y:S05]  /*2ab10*/  @!P0 NANOSLEEP.SYNCS 0x989680 ;  /* 0x009896800000895d */ /* 0x002fea0003900000 */
[----:B------:R-:W1:Y:S02]  /*2ab20*/  @!P0 SYNCS.PHASECHK.TRANS64 P0, [R0+URZ+0x22880], R10 ;  /* 0x0228800a000085a7 */ /* 0x000e64000800007f */
[----:B-1----:R-:W-:Y:S05]  /*2ab30*/  @!P0 BRA `(.L_x_1890) ;  /* 0xfffffffc00f08947 */ /* 0x002fea000383ffff */
[----:B------:R-:W-:Y:S05]  /*2ab40*/  BRA `(.L_x_2072) ;  /* 0xffffffa000a07947 */ /* 0x000fea000383ffff */
.L_x_1891:
        /* <DEDUP_REMOVED lines=8> */
.L_x_2074:
[----:B------:R-:W-:Y:S05]  /*2abd0*/  BSYNC B0 ;  /* 0x0000000000007941 */ /* 0x000fea0003800000 */
.L_x_2073:
        /* <DEDUP_REMOVED lines=10> */
.L_x_2075:
[----:B------:R-:W-:Y:S02]  /*2ac80*/  IMAD.MOV.U32 R13, RZ, RZ, R27 ;  /* 0x000000ffff0d7224 */ /* 0x000fe400078e001b */
[----:B------:R-:W-:Y:S02]  /*2ac90*/  IMAD.MOV.U32 R12, RZ, RZ, 0x1 ;  /* 0x00000001ff0c7424 */ /* 0x000fe400078e00ff */
[----:B------:R-:W-:-:S07]  /*2aca0*/  IMAD.MOV.U32 R2, RZ, RZ, R14 ;  /* 0x000000ffff027224 */ /* 0x000fce00078e000e */
[----:B------:R-:W-:Y:S05]  /*2acb0*/  WARPSYNC.COLLECTIVE R15, `(.L_x_2076) ;  /* 0x000000000f087348 */ /* 0x000fea0003c00000 */
[----:B------:R0:W1:Y:S02]  /*2acc0*/  SHFL.IDX P6, R14, R13, R12, R11 ;  /* 0x0000000c0d0e7389 */ /* 0x00006400000c000b */
[----:B01----:R-:W-:Y:S01]  /*2acd0*/  ENDCOLLECTIVE ;  /* 0x000000000000791b */ /* 0x003fe20003800000 */
.L_x_2076:
        /* <DEDUP_REMOVED lines=12> */
.L_x_2077:
[----:B------:R-:W-:Y:S02]  /*2ada0*/  IMAD.MOV.U32 R13, RZ, RZ, R27 ;  /* 0x000000ffff0d7224 */ /* 0x000fe400078e001b */
[----:B------:R-:W-:Y:S02]  /*2adb0*/  IMAD.MOV.U32 R12, RZ, RZ, 0x2 ;  /* 0x00000002ff0c7424 */ /* 0x000fe400078e00ff */
[----:B------:R-:W-:-:S07]  /*2adc0*/  IMAD.MOV.U32 R2, RZ, RZ, R14 ;  /* 0x000000ffff027224 */ /* 0x000fce00078e000e */
[----:B------:R-:W-:Y:S05]  /*2add0*/  WARPSYNC.COLLECTIVE R15, `(.L_x_2078) ;  /* 0x000000000f087348 */ /* 0x000fea0003c00000 */
[----:B------:R0:W1:Y:S02]  /*2ade0*/  SHFL.IDX P6, R14, R13, R12, R11 ;  /* 0x0000000c0d0e7389 */ /* 0x00006400000c000b */
[----:B01----:R-:W-:Y:S01]  /*2adf0*/  ENDCOLLECTIVE ;  /* 0x000000000000791b */ /* 0x003fe20003800000 */
.L_x_2078:
        /* <DEDUP_REMOVED lines=12> */
.L_x_2079:
[----:B------:R-:W-:Y:S02]  /*2aec0*/  IMAD.MOV.U32 R13, RZ, RZ, R27 ;  /* 0x000000ffff0d7224 */ /* 0x000fe400078e001b */
[----:B------:R-:W-:Y:S02]  /*2aed0*/  IMAD.MOV.U32 R12, RZ, RZ, 0x3 ;  /* 0x00000003ff0c7424 */ /* 0x000fe400078e00ff */
[----:B------:R-:W-:-:S07]  /*2aee0*/  IMAD.MOV.U32 R2, RZ, RZ, R14 ;  /* 0x000000ffff027224 */ /* 0x000fce00078e000e */
[----:B------:R-:W-:Y:S05]  /*2aef0*/  WARPSYNC.COLLECTIVE R15, `(.L_x_2080) ;  /* 0x000000000f087348 */ /* 0x000fea0003c00000 */
[----:B------:R0:W1:Y:S02]  /*2af00*/  SHFL.IDX P6, R14, R13, R12, R11 ;  /* 0x0000000c0d0e7389 */ /* 0x00006400000c000b */
[----:B01----:R-:W-:Y:S01]  /*2af10*/  ENDCOLLECTIVE ;  /* 0x000000000000791b */ /* 0x003fe20003800000 */
.L_x_2080:
        /* <DEDUP_REMOVED lines=12> */
.L_x_2081:
[----:B------:R-:W-:Y:S01]  /*2afe0*/  IMAD.MOV.U32 R2, RZ, RZ, R14 ;  /* 0x000000ffff027224 */ /* 0x000fe200078e000e */
[----:B------:R-:W-:Y:S06]  /*2aff0*/  BRA `(.L_x_2082) ;  /* 0xffffffa0003c7947 */ /* 0x000fec000383ffff */
.L_x_1896:
[----:B---3--:R3:W4:Y:S02]  /*2b000*/  SYNCS.PHASECHK.TRANS64.TRYWAIT P0, [R0+URZ+0x22840], R10 ;  /* 0x0228400a000075a7 */ /* 0x008724000800017f */
[----:B----4-:R-:W-:Y:S05]  /*2b010*/  @!P0 NANOSLEEP.SYNCS 0x989680 ;  /* 0x009896800000895d */ /* 0x010fea0003900000 */
[----:B------:R-:W4:Y:S02]  /*2b020*/  @!P0 SYNCS.PHASECHK.TRANS64 P0, [R0+URZ+0x22840], R10 ;  /* 0x0228400a000085a7 */ /* 0x000f24000800007f */
[----:B----4-:R-:W-:Y:S05]  /*2b030*/  @!P0 BRA `(.L_x_1896) ;  /* 0xfffffffc00f08947 */ /* 0x010fea000383ffff */
[----:B------:R-:W-:Y:S05]  /*2b040*/  BRA `(.L_x_2083) ;  /* 0xffffffa000907947 */ /* 0x000fea000383ffff */
.L_x_1897:
        /* <DEDUP_REMOVED lines=8> */
.L_x_2085:
[----:B------:R-:W-:Y:S05]  /*2b0d0*/  BSYNC B0 ;  /* 0x0000000000007941 */ /* 0x000fea0003800000 */
.L_x_2084:
        /* <DEDUP_REMOVED lines=9> */
.L_x_2086:
[----:B------:R-:W-:Y:S02]  /*2b170*/  IMAD.MOV.U32 R13, RZ, RZ, R8 ;  /* 0x000000ffff0d7224 */ /* 0x000fe400078e0008 */
[----:B------:R-:W-:Y:S02]  /*2b180*/  IMAD.MOV.U32 R12, RZ, RZ, 0x1 ;  /* 0x00000001ff0c7424 */ /* 0x000fe400078e00ff */
[----:B------:R-:W-:-:S07]  /*2b190*/  IMAD.MOV.U32 R2, RZ, RZ, R14 ;  /* 0x000000ffff027224 */ /* 0x000fce00078e000e */
[----:B------:R-:W-:Y:S05]  /*2b1a0*/  WARPSYNC.COLLECTIVE R15, `(.L_x_2087) ;  /* 0x000000000f087348 */ /* 0x000fea0003c00000 */
[----:B------:R0:W1:Y:S02]  /*2b1b0*/  SHFL.IDX P6, R14, R13, R12, R11 ;  /* 0x0000000c0d0e7389 */ /* 0x00006400000c000b */
[----:B01----:R-:W-:Y:S01]  /*2b1c0*/  ENDCOLLECTIVE ;  /* 0x000000000000791b */ /* 0x003fe20003800000 */
.L_x_2087:
        /* <DEDUP_REMOVED lines=13> */
.L_x_2088:
[----:B------:R-:W-:Y:S02]  /*2b2a0*/  IMAD.MOV.U32 R13, RZ, RZ, R8 ;  /* 0x000000ffff0d7224 */ /* 0x000fe400078e0008 */
[----:B------:R-:W-:Y:S02]  /*2b2b0*/  IMAD.MOV.U32 R12, RZ, RZ, 0x2 ;  /* 0x00000002ff0c7424 */ /* 0x000fe400078e00ff */
[----:B------:R-:W-:-:S07]  /*2b2c0*/  IMAD.MOV.U32 R2, RZ, RZ, R14 ;  /* 0x000000ffff027224 */ /* 0x000fce00078e000e */
[----:B------:R-:W-:Y:S05]  /*2b2d0*/  WARPSYNC.COLLECTIVE R15, `(.L_x_2089) ;  /* 0x000000000f087348 */ /* 0x000fea0003c00000 */
[----:B------:R0:W1:Y:S02]  /*2b2e0*/  SHFL.IDX P6, R14, R13, R12, R11 ;  /* 0x0000000c0d0e7389 */ /* 0x00006400000c000b */
[----:B01----:R-:W-:Y:S01]  /*2b2f0*/  ENDCOLLECTIVE ;  /* 0x000000000000791b */ /* 0x003fe20003800000 */
.L_x_2089:
        /* <DEDUP_REMOVED lines=13> */
.L_x_2090:
[----:B------:R-:W-:Y:S02]  /*2b3d0*/  IMAD.MOV.U32 R13, RZ, RZ, R8 ;  /* 0x000000ffff0d7224 */ /* 0x000fe400078e0008 */
[----:B------:R-:W-:Y:S02]  /*2b3e0*/  IMAD.MOV.U32 R12, RZ, RZ, 0x3 ;  /* 0x00000003ff0c7424 */ /* 0x000fe400078e00ff */
[----:B------:R-:W-:-:S07]  /*2b3f0*/  IMAD.MOV.U32 R2, RZ, RZ, R14 ;  /* 0x000000ffff027224 */ /* 0x000fce00078e000e */
[----:B------:R-:W-:Y:S05]  /*2b400*/  WARPSYNC.COLLECTIVE R15, `(.L_x_2091) ;  /* 0x000000000f087348 */ /* 0x000fea0003c00000 */
[----:B------:R0:W1:Y:S02]  /*2b410*/  SHFL.IDX P6, R14, R13, R12, R11 ;  /* 0x0000000c0d0e7389 */ /* 0x00006400000c000b */
[----:B01----:R-:W-:Y:S01]  /*2b420*/  ENDCOLLECTIVE ;  /* 0x000000000000791b */ /* 0x003fe20003800000 */
.L_x_2091:
        /* <DEDUP_REMOVED lines=13> */
.L_x_2092:
[----:B------:R-:W-:Y:S01]  /*2b500*/  IMAD.MOV.U32 R2, RZ, RZ, R14 ;  /* 0x000000ffff027224 */ /* 0x000fe200078e000e */
[----:B------:R-:W-:Y:S06]  /*2b510*/  BRA `(.L_x_2093) ;  /* 0xffffffa000207947 */ /* 0x000fec000383ffff */
.L_x_1902:
[----:B0-----:R0:W2:Y:S02]  /*2b520*/  SYNCS.PHASECHK.TRANS64.TRYWAIT P1, [R0+URZ+0x22870], R2 ;  /* 0x02287002000075a7 */ /* 0x0010a4000802017f */
[----:B--2---:R-:W-:Y:S05]  /*2b530*/  @!P1 NANOSLEEP.SYNCS 0x989680 ;  /* 0x009896800000995d */ /* 0x004fea0003900000 */
[----:B------:R-:W2:Y:S02]  /*2b540*/  @!P1 SYNCS.PHASECHK.TRANS64 P1, [R0+URZ+0x22870], R2 ;  /* 0x02287002000095a7 */ /* 0x000ea4000802007f */
[----:B--2---:R-:W-:Y:S05]  /*2b550*/  @!P1 BRA `(.L_x_1902) ;  /* 0xfffffffc00f09947 */ /* 0x004fea000383ffff */
[----:B------:R-:W-:Y:S05]  /*2b560*/  BRA `(.L_x_2094) ;  /* 0xffffffa0008c7947 */ /* 0x000fea000383ffff */
.L_x_1904:
[----:B0-----:R0:W2:Y:S02]  /*2b570*/  SYNCS.PHASECHK.TRANS64.TRYWAIT P1, [R0+URZ+0x22860], R2 ;  /* 0x02286002000075a7 */ /* 0x0010a4000802017f */
[----:B--2---:R-:W-:Y:S05]  /*2b580*/  @!P1 NANOSLEEP.SYNCS 0x989680 ;  /* 0x009896800000995d */ /* 0x004fea0003900000 */
[----:B------:R-:W2:Y:S02]  /*2b590*/  @!P1 SYNCS.PHASECHK.TRANS64 P1, [R0+URZ+0x22860], R2 ;  /* 0x02286002000095a7 */ /* 0x000ea4000802007f */
[----:B--2---:R-:W-:Y:S05]  /*2b5a0*/  @!P1 BRA `(.L_x_1904) ;  /* 0xfffffffc00f09947 */ /* 0x004fea000383ffff */
[----:B------:R-:W-:Y:S05]  /*2b5b0*/  BRA `(.L_x_2095) ;  /* 0xffffffa0009c7947 */ /* 0x000fea000383ffff */
.L_x_1912:
[----:B-1----:R1:W2:Y:S02]  /*2b5c0*/  SYNCS.PHASECHK.TRANS64.TRYWAIT P1, [R17+URZ+0x22870], R0 ;  /* 0x02287000110075a7 */ /* 0x0022a4000802017f */
[----:B--2---:R-:W-:Y:S05]  /*2b5d0*/  @!P1 NANOSLEEP.SYNCS 0x989680 ;  /* 0x009896800000995d */ /* 0x004fea0003900000 */
[----:B------:R-:W2:Y:S02]  /*2b5e0*/  @!P1 SYNCS.PHASECHK.TRANS64 P1, [R17+URZ+0x22870], R0 ;  /* 0x02287000110095a7 */ /* 0x000ea4000802007f */
[----:B--2---:R-:W-:Y:S05]  /*2b5f0*/  @!P1 BRA `(.L_x_1912) ;  /* 0xfffffffc00f09947 */ /* 0x004fea000383ffff */
[----:B------:R-:W-:Y:S05]  /*2b600*/  BRA `(.L_x_2096) ;  /* 0xffffffa800347947 */ /* 0x000fea000383ffff */
.L_x_1914:
[----:B-1----:R1:W2:Y:S02]  /*2b610*/  SYNCS.PHASECHK.TRANS64.TRYWAIT P1, [R17+URZ+0x22860], R0 ;  /* 0x02286000110075a7 */ /* 0x0022a4000802017f */
[----:B--2---:R-:W-:Y:S05]  /*2b620*/  @!P1 NANOSLEEP.SYNCS 0x989680 ;  /* 0x009896800000995d */ /* 0x004fea0003900000 */
[----:B------:R-:W2:Y:S02]  /*2b630*/  @!P1 SYNCS.PHASECHK.TRANS64 P1, [R17+URZ+0x22860], R0 ;  /* 0x02286000110095a7 */ /* 0x000ea4000802007f */
[----:B--2---:R-:W-:Y:S05]  /*2b640*/  @!P1 BRA `(.L_x_1914) ;  /* 0xfffffffc00f09947 */ /* 0x004fea000383ffff */
[----:B------:R-:W-:Y:S05]  /*2b650*/  BRA `(.L_x_2097) ;  /* 0xffffffa800407947 */ /* 0x000fea000383ffff */
.L_x_1919:
[----:B------:R-:W-:Y:S01]  /*2b660*/  BSSY B0, `(.L_x_2098) ;  /* 0x0000008000007945 */ /* 0x000fe20003800000 */
[----:B-1----:R-:W-:Y:S02]  /*2b670*/  IMAD.MOV.U32 R13, RZ, RZ, R16 ;  /* 0x000000ffff0d7224 */ /* 0x002fe400078e0010 */
[----:B------:R-:W-:Y:S02]  /*2b680*/  IMAD.MOV.U32 R12, RZ, RZ, RZ ;  /* 0x000000ffff0c7224 */ /* 0x000fe400078e00ff */
[----:B------:R-:W-:Y:S02]  /*2b690*/  IMAD.MOV.U32 R11, RZ, RZ, 0x1f ;  /* 0x0000001fff0b7424 */ /* 0x000fe400078e00ff */
[----:B------:R-:W-:-:S07]  /*2b6a0*/  IMAD.MOV.U32 R15, RZ, RZ, -0x1 ;  /* 0xffffffffff0f7424 */ /* 0x000fce00078e00ff */
[----:B0-----:R-:W-:Y:S05]  /*2b6b0*/  WARPSYNC.COLLECTIVE R15, `(.L_x_2099) ;  /* 0x000000000f087348 */ /* 0x001fea0003c00000 */
[----:B------:R1:W2:Y:S02]  /*2b6c0*/  SHFL.IDX P6, R14, R13, R12, R11 ;  /* 0x0000000c0d0e7389 */ /* 0x0002a400000c000b */
[----:B012---:R-:W-:Y:S01]  /*2b6d0*/  ENDCOLLECTIVE ;  /* 0x000000000000791b */ /* 0x007fe20003800000 */
.L_x_2099:
[----:B------:R-:W-:Y:S05]  /*2b6e0*/  BSYNC B0 ;  /* 0x0000000000007941 */ /* 0x000fea0003800000 */
.L_x_2098:
[----:B------:R-:W-:Y:S02]  /*2b6f0*/  IMAD.MOV.U32 R13, RZ, RZ, R16 ;  /* 0x000000ffff0d7224 */ /* 0x000fe400078e0010 */
[----:B------:R-:W-:Y:S02]  /*2b700*/  IMAD.MOV.U32 R12, RZ, RZ, 0x1 ;  /* 0x00000001ff0c7424 */ /* 0x000fe400078e00ff */
[----:B------:R-:W-:Y:S02]  /*2b710*/  IMAD.MOV.U32 R11, RZ, RZ, 0x1f ;  /* 0x0000001fff0b7424 */ /* 0x000fe400078e00ff */
[----:B------:R-:W-:Y:S02]  /*2b720*/  IMAD.MOV.U32 R15, RZ, RZ, -0x1 ;  /* 0xffffffffff0f7424 */ /* 0x000fe400078e00ff */
[----:B------:R-:W-:Y:S02]  /*2b730*/  IMAD.IADD R5, R19, 0x1, R7 ;  /* 0x0000000113057824 */ /* 0x000fe400078e0207 */
[----:B------:R-:W-:-:S07]  /*2b740*/  IMAD.MOV.U32 R0, RZ, RZ, R14 ;  /* 0x000000ffff007224 */ /* 0x000fce00078e000e */
[----:B------:R-:W-:Y:S05]  /*2b750*/  WARPSYNC.COLLECTIVE R15, `(.L_x_2100) ;  /* 0x000000000f087348 */ /* 0x000fea0003c00000 */
[----:B------:R0:W1:Y:S02]  /*2b760*/  SHFL.IDX P6, R14, R13, R12, R11 ;  /* 0x0000000c0d0e7389 */ /* 0x00006400000c000b */
[----:B01----:R-:W-:Y:S01]  /*2b770*/  ENDCOLLECTIVE ;  /* 0x000000000000791b */ /* 0x003fe20003800000 */
.L_x_2100:
        /* <DEDUP_REMOVED lines=11> */
[----:B0-----:R-:W-:Y:S02]  /*2b830*/  IMAD.MOV.U32 R2, RZ, RZ, RZ ;  /* 0x000000ffff027224 */ /* 0x001fe400078e00ff */
[----:B--2---:R-:W-:Y:S01]  /*2b840*/  @!P1 IMAD.MOV.U32 R2, RZ, RZ, R3 ;  /* 0x000000ffff029224 */ /* 0x004fe200078e0003 */
[----:B------:R-:W-:-:S03]  /*2b850*/  ISETP.NE.AND P1, PT, R7, RZ, PT ;  /* 0x000000ff0700720c */ /* 0x000fc60003f25270 */
[----:B------:R-:W-:-:S10]  /*2b860*/  IMAD.MOV.U32 R13, RZ, RZ, R2 ;  /* 0x000000ffff0d7224 */ /* 0x000fd400078e0002 */
[----:B------:R-:W-:Y:S05]  /*2b870*/  WARPSYNC.COLLECTIVE R15, `(.L_x_2101) ;  /* 0x000000000f087348 */ /* 0x000fea0003c00000 */
[----:B------:R0:W1:Y:S02]  /*2b880*/  SHFL.UP P6, R14, R13, R12, R11 ;  /* 0x0400000c0d0e7389 */ /* 0x00006400000c000b */
[----:B01----:R-:W-:Y:S01]  /*2b890*/  ENDCOLLECTIVE ;  /* 0x000000000000791b */ /* 0x003fe20003800000 */
.L_x_2101:
[----:B------:R-:W-:Y:S01]  /*2b8a0*/  IMAD.MOV.U32 R12, RZ, RZ, 0x2 ;  /* 0x00000002ff0c7424 */ /* 0x000fe200078e00ff */
[----:B------:R-:W-:-:S05]  /*2b8b0*/  SEL R5, R14, RZ, P1 ;  /* 0x000000ff0e057207 */ /* 0x000fca0000800000 */
[----:B------:R-:W-:-:S04]  /*2b8c0*/  IMAD.IADD R4, R2, 0x1, R5 ;  /* 0x0000000102047824 */ /* 0x000fc800078e0205 */
[----:B------:R-:W-:-:S07]  /*2b8d0*/  IMAD.MOV.U32 R13, RZ, RZ, R4 ;  /* 0x000000ffff0d7224 */ /* 0x000fce00078e0004 */
[----:B------:R-:W-:Y:S05]  /*2b8e0*/  WARPSYNC.COLLECTIVE R15, `(.L_x_2102) ;  /* 0x000000000f087348 */ /* 0x000fea0003c00000 */
[----:B------:R0:W1:Y:S02]  /*2b8f0*/  SHFL.UP P6, R14, R13, R12, R11 ;  /* 0x0400000c0d0e7389 */ /* 0x00006400000c000b */
[----:B01----:R-:W-:Y:S01]  /*2b900*/  ENDCOLLECTIVE ;  /* 0x000000000000791b */ /* 0x003fe20003800000 */
.L_x_2102:
[----:B------:R-:W-:Y:S01]  /*2b910*/  IMAD.MOV.U32 R12, RZ, RZ, 0x4 ;  /* 0x00000004ff0c7424 */ /* 0x000fe200078e00ff */
[----:B------:R-:W-:-:S05]  /*2b920*/  SEL R5, R14, RZ, P2 ;  /* 0x000000ff0e057207 */ /* 0x000fca0001000000 */
[----:B------:R-:W-:-:S04]  /*2b930*/  IMAD.IADD R5, R4, 0x1, R5 ;  /* 0x0000000104057824 */ /* 0x000fc800078e0205 */
[----:B------:R-:W-:-:S07]  /*2b940*/  IMAD.MOV.U32 R13, RZ, RZ, R5 ;  /* 0x000000ffff0d7224 */ /* 0x000fce00078e0005 */
[----:B------:R-:W-:Y:S05]  /*2b950*/  WARPSYNC.COLLECTIVE R15, `(.L_x_2103) ;  /* 0x000000000f087348 */ /* 0x000fea0003c00000 */
[----:B------:R0:W1:Y:S02]  /*2b960*/  SHFL.UP P6, R14, R13, R12, R11 ;  /* 0x0400000c0d0e7389 */ /* 0x00006400000c000b */
[----:B01----:R-:W-:Y:S01]  /*2b970*/  ENDCOLLECTIVE ;  /* 0x000000000000791b */ /* 0x003fe20003800000 */
.L_x_2103:
[----:B------:R-:W-:Y:S01]  /*2b980*/  IMAD.MOV.U32 R12, RZ, RZ, 0x8 ;  /* 0x00000008ff0c7424 */ /* 0x000fe200078e00ff */
[----:B------:R-:W-:-:S05]  /*2b990*/  SEL R6, R14, RZ, P3 ;  /* 0x000000ff0e067207 */ /* 0x000fca0001800000 */
[----:B------:R-:W-:-:S04]  /*2b9a0*/  IMAD.IADD R6, R5, 0x1, R6 ;  /* 0x0000000105067824 */ /* 0x000fc800078e0206 */
[----:B------:R-:W-:-:S07]  /*2b9b0*/  IMAD.MOV.U32 R13, RZ, RZ, R6 ;  /* 0x000000ffff0d7224 */ /* 0x000fce00078e0006 */
[----:B------:R-:W-:Y:S05]  /*2b9c0*/  WARPSYNC.COLLECTIVE R15, `(.L_x_2104) ;  /* 0x000000000f087348 */ /* 0x000fea0003c00000 */
[----:B------:R0:W1:Y:S02]  /*2b9d0*/  SHFL.UP P6, R14, R13, R12, R11 ;  /* 0x0400000c0d0e7389 */ /* 0x00006400000c000b */
[----:B01----:R-:W-:Y:S01]  /*2b9e0*/  ENDCOLLECTIVE ;  /* 0x000000000000791b */ /* 0x003fe20003800000 */
.L_x_2104:
[----:B------:R-:W-:Y:S01]  /*2b9f0*/  IMAD.MOV.U32 R12, RZ, RZ, 0x10 ;  /* 0x00000010ff0c7424 */ /* 0x000fe200078e00ff */
[----:B------:R-:W-:-:S05]  /*2ba00*/  SEL R3, R14, RZ, P4 ;  /* 0x000000ff0e037207 */ /* 0x000fca0002000000 */
[----:B------:R-:W-:-:S04]  /*2ba10*/  IMAD.IADD R4, R6, 0x1, R3 ;  /* 0x0000000106047824 */ /* 0x000fc800078e0203 */
[----:B------:R-:W-:-:S07]  /*2ba20*/  IMAD.MOV.U32 R13, RZ, RZ, R4 ;  /* 0x000000ffff0d7224 */ /* 0x000fce00078e0004 */
[----:B------:R-:W-:Y:S05]  /*2ba30*/  WARPSYNC.COLLECTIVE R15, `(.L_x_2105) ;  /* 0x000000000f087348 */ /* 0x000fea0003c00000 */
[----:B------:R0:W1:Y:S02]  /*2ba40*/  SHFL.UP P6, R14, R13, R12, R11 ;  /* 0x0400000c0d0e7389 */ /* 0x00006400000c000b */
[----:B01----:R-:W-:Y:S01]  /*2ba50*/  ENDCOLLECTIVE ;  /* 0x000000000000791b */ /* 0x003fe20003800000 */
.L_x_2105:
[----:B------:R-:W-:Y:S02]  /*2ba60*/  IMAD.MOV.U32 R12, RZ, RZ, 0x1f ;  /* 0x0000001fff0c7424 */ /* 0x000fe400078e00ff */
[----:B------:R-:W-:Y:S01]  /*2ba70*/  IMAD.MOV.U32 R11, RZ, RZ, 0x1f ;  /* 0x0000001fff0b7424 */ /* 0x000fe200078e00ff */
[----:B------:R-:W-:-:S05]  /*2ba80*/  SEL R3, R14, RZ, P5 ;  /* 0x000000ff0e037207 */ /* 0x000fca0002800000 */
[----:B------:R-:W-:-:S04]  /*2ba90*/  IMAD.IADD R3, R4, 0x1, R3 ;  /* 0x0000000104037824 */ /* 0x000fc800078e0203 */
[----:B------:R-:W-:-:S07]  /*2baa0*/  IMAD.MOV.U32 R13, RZ, RZ, R3 ;  /* 0x000000ffff0d7224 */ /* 0x000fce00078e0003 */
[----:B------:R-:W-:Y:S05]  /*2bab0*/  WARPSYNC.COLLECTIVE R15, `(.L_x_2106) ;  /* 0x000000000f087348 */ /* 0x000fea0003c00000 */
[----:B------:R0:W1:Y:S02]  /*2bac0*/  SHFL.IDX P6, R14, R13, R12, R11 ;  /* 0x0000000c0d0e7389 */ /* 0x00006400000c000b */
[----:B01----:R-:W-:Y:S01]  /*2bad0*/  ENDCOLLECTIVE ;  /* 0x000000000000791b */ /* 0x003fe20003800000 */
.L_x_2106:
[----:B------:R-:W-:Y:S05]  /*2bae0*/  BRA `(.L_x_2107) ;  /* 0xffffffac00247947 */ /* 0x000fea000383ffff */
.L_x_1924:
[----:B------:R-:W-:Y:S01]  /*2baf0*/  BSSY B0, `(.L_x_2108) ;  /* 0x0000008000007945 */ /* 0x000fe20003800000 */
[----:B-----5:R-:W-:Y:S02]  /*2bb00*/  IMAD.MOV.U32 R13, RZ, RZ, R2 ;  /* 0x000000ffff0d7224 */ /* 0x020fe400078e0002 */
[----:B------:R-:W-:Y:S02]  /*2bb10*/  IMAD.MOV.U32 R12, RZ, RZ, 0x1 ;  /* 0x00000001ff0c7424 */ /* 0x000fe400078e00ff */
[----:B------:R-:W-:Y:S02]  /*2bb20*/  IMAD.MOV.U32 R11, RZ, RZ, RZ ;  /* 0x000000ffff0b7224 */ /* 0x000fe400078e00ff */
[----:B------:R-:W-:-:S07]  /*2bb30*/  IMAD.MOV.U32 R15, RZ, RZ, -0x1 ;  /* 0xffffffffff0f7424 */ /* 0x000fce00078e00ff */
[----:B01----:R-:W-:Y:S05]  /*2bb40*/  WARPSYNC.COLLECTIVE R15, `(.L_x_2109) ;  /* 0x000000000f087348 */ /* 0x003fea0003c00000 */
[----:B------:R2:W3:Y:S02]  /*2bb50*/  SHFL.UP P6, R14, R13, R12, R11 ;  /* 0x0400000c0d0e7389 */ /* 0x0004e400000c000b */
[----:B0123--:R-:W-:Y:S01]  /*2bb60*/  ENDCOLLECTIVE ;  /* 0x000000000000791b */ /* 0x00ffe20003800000 */
.L_x_2109:
[----:B------:R-:W-:Y:S05]  /*2bb70*/  BSYNC B0 ;  /* 0x0000000000007941 */ /* 0x000fea0003800000 */
.L_x_2108:
[----:B------:R-:W-:Y:S01]  /*2bb80*/  SEL R13, R14, RZ, P1 ;  /* 0x000000ff0e0d7207 */ /* 0x000fe20000800000 */
[----:B------:R-:W-:Y:S02]  /*2bb90*/  IMAD.MOV.U32 R12, RZ, RZ, 0x2 ;  /* 0x00000002ff0c7424 */ /* 0x000fe400078e00ff */
[----:B------:R-:W-:Y:S02]  /*2bba0*/  IMAD.MOV.U32 R11, RZ, RZ, RZ ;  /* 0x000000ffff0b7224 */ /* 0x000fe400078e00ff */
[----:B------:R-:W-:Y:S02]  /*2bbb0*/  IMAD.IADD R13, R2, 0x1, R13 ;  /* 0x00000001020d7824 */ /* 0x000fe400078e020d */
[----:B------:R-:W-:-:S07]  /*2bbc0*/  IMAD.MOV.U32 R15, RZ, RZ, -0x1 ;  /* 0xffffffffff0f7424 */ /* 0x000fce00078e00ff */
[----:B------:R-:W-:Y:S05]  /*2bbd0*/  WARPSYNC.COLLECTIVE R15, `(.L_x_2110) ;  /* 0x000000000f087348 */ /* 0x000fea0003c00000 */
[----:B------:R0:W1:Y:S02]  /*2bbe0*/  SHFL.UP P6, R14, R13, R12, R11 ;  /* 0x0400000c0d0e7389 */ /* 0x00006400000c000b */
[----:B01----:R-:W-:Y:S01]  /*2bbf0*/  ENDCOLLECTIVE ;  /* 0x000000000000791b */ /* 0x003fe20003800000 */
.L_x_2110:
[----:B------:R-:W-:Y:S01]  /*2bc00*/  IMAD.MOV.U32 R12, RZ, RZ, 0x4 ;  /* 0x00000004ff0c7424 */ /* 0x000fe200078e00ff */
[----:B------:R-:W-:-:S05]  /*2bc10*/  SEL R14, R14, RZ, P2 ;  /* 0x000000ff0e0e7207 */ /* 0x000fca0001000000 */
[----:B------:R-:W-:-:S04]  /*2bc20*/  IMAD.IADD R3, R13, 0x1, R14 ;  /* 0x000000010d037824 */ /* 0x000fc800078e020e */
[----:B------:R-:W-:-:S07]  /*2bc30*/  IMAD.MOV.U32 R13, RZ, RZ, R3 ;  /* 0x000000ffff0d7224 */ /* 0x000fce00078e0003 */
[----:B------:R-:W-:Y:S05]  /*2bc40*/  WARPSYNC.COLLECTIVE R15, `(.L_x_2111) ;  /* 0x000000000f087348 */ /* 0x000fea0003c00000 */
[----:B------:R0:W1:Y:S02]  /*2bc50*/  SHFL.UP P6, R14, R13, R12, R11 ;  /* 0x0400000c0d0e7389 */ /* 0x00006400000c000b */
[----:B01----:R-:W-:Y:S01]  /*2bc60*/  ENDCOLLECTIVE ;  /* 0x000000000000791b */ /* 0x003fe20003800000 */
.L_x_2111:
[----:B------:R-:W-:Y:S01]  /*2bc70*/  IMAD.MOV.U32 R12, RZ, RZ, 0x8 ;  /* 0x00000008ff0c7424 */ /* 0x000fe200078e00ff */
[----:B------:R-:W-:-:S05]  /*2bc80*/  SEL R4, R14, RZ, P3 ;  /* 0x000000ff0e047207 */ /* 0x000fca0001800000 */
[----:B------:R-:W-:-:S04]  /*2bc90*/  IMAD.IADD R4, R3, 0x1, R4 ;  /* 0x0000000103047824 */ /* 0x000fc800078e0204 */
[----:B------:R-:W-:-:S07]  /*2bca0*/  IMAD.MOV.U32 R13, RZ, RZ, R4 ;  /* 0x000000ffff0d7224 */ /* 0x000fce00078e0004 */
[----:B------:R-:W-:Y:S05]  /*2bcb0*/  WARPSYNC.COLLECTIVE R15, `(.L_x_2112) ;  /* 0x000000000f087348 */ /* 0x000fea0003c00000 */
[----:B------:R0:W1:Y:S02]  /*2bcc0*/  SHFL.UP P6, R14, R13, R12, R11 ;  /* 0x0400000c0d0e7389 */ /* 0x00006400000c000b */
[----:B01----:R-:W-:Y:S01]  /*2bcd0*/  ENDCOLLECTIVE ;  /* 0x000000000000791b */ /* 0x003fe20003800000 */
.L_x_2112:
[----:B------:R-:W-:Y:S01]  /*2bce0*/  IMAD.MOV.U32 R12, RZ, RZ, 0x10 ;  /* 0x00000010ff0c7424 */ /* 0x000fe200078e00ff */
[----:B------:R-:W-:-:S05]  /*2bcf0*/  SEL R5, R14, RZ, P4 ;  /* 0x000000ff0e057207 */ /* 0x000fca0002000000 */
[----:B------:R-:W-:-:S04]  /*2bd00*/  IMAD.IADD R5, R4, 0x1, R5 ;  /* 0x0000000104057824 */ /* 0x000fc800078e0205 */
[----:B------:R-:W-:-:S07]  /*2bd10*/  IMAD.MOV.U32 R13, RZ, RZ, R5 ;  /* 0x000000ffff0d7224 */ /* 0x000fce00078e0005 */
[----:B------:R-:W-:Y:S05]  /*2bd20*/  WARPSYNC.COLLECTIVE R15, `(.L_x_2113) ;  /* 0x000000000f087348 */ /* 0x000fea0003c00000 */
[----:B------:R0:W1:Y:S02]  /*2bd30*/  SHFL.UP P6, R14, R13, R12, R11 ;  /* 0x0400000c0d0e7389 */ /* 0x00006400000c000b */
[----:B01----:R-:W-:Y:S01]  /*2bd40*/  ENDCOLLECTIVE ;  /* 0x000000000000791b */ /* 0x003fe20003800000 */
.L_x_2113:
        /* <DEDUP_REMOVED lines=8> */
.L_x_2114:
[----:B------:R-:W-:Y:S05]  /*2bdd0*/  BRA `(.L_x_2115) ;  /* 0xffffffac00047947 */ /* 0x000fea000383ffff */
.L_x_1926:
[----:B------:R-:W-:Y:S01]  /*2bde0*/  BSSY B0, `(.L_x_2116) ;  /* 0x0000006000007945 */ /* 0x000fe20003800000 */
[----:B------:R-:W-:Y:S01]  /*2bdf0*/  PLOP3.LUT P6, PT, P6, PT, PT, 0x8, 0x0 ;  /* 0x000000000000781c */ /* 0x000fe200037ce170 */
[----:B------:R-:W-:-:S12]  /*2be00*/  IMAD.MOV.U32 R15, RZ, RZ, -0x1 ;  /* 0xffffffffff0f7424 */ /* 0x000fd800078e00ff */
[----:B0-----:R-:W-:Y:S05]  /*2be10*/  WARPSYNC.COLLECTIVE R15, `(.L_x_2117) ;  /* 0x000000000f087348 */ /* 0x001fea0003c00000 */
[----:B------:R-:W-:Y:S01]  /*2be20*/  VOTE.ANY R14, PT, P6 ;  /* 0x00000000000e7806 */ /* 0x000fe200030e0100 */
[----:B0-----:R-:W-:Y:S06]  /*2be30*/  ENDCOLLECTIVE ;  /* 0x000000000000791b */ /* 0x001fec0003800000 */
.L_x_2117:
[----:B------:R-:W-:Y:S05]  /*2be40*/  BSYNC B0 ;  /* 0x0000000000007941 */ /* 0x000fea0003800000 */
.L_x_2116:
[----:B------:R-:W-:Y:S02]  /*2be50*/  IMAD.MOV.U32 R5, RZ, RZ, R14 ;  /* 0x000000ffff057224 */ /* 0x000fe400078e000e */
[----:B------:R-:W-:Y:S02]  /*2be60*/  IMAD.MOV.U32 R13, RZ, RZ, R2 ;  /* 0x000000ffff0d7224 */ /* 0x000fe400078e0002 */
[----:B------:R-:W0:Y:S01]  /*2be70*/  POPC R6, R5 ;  /* 0x0000000500067309 */ /* 0x000e220000000000 */
[----:B------:R-:W-:Y:S02]  /*2be80*/  IMAD.MOV.U32 R11, RZ, RZ, 0x1f ;  /* 0x0000001fff0b7424 */ /* 0x000fe400078e00ff */
[----:B------:R-:W-:Y:S02]  /*2be90*/  IMAD.MOV.U32 R15, RZ, RZ, -0x1 ;  /* 0xffffffffff0f7424 */ /* 0x000fe400078e00ff */
[----:B0-----:R-:W-:-:S07]  /*2bea0*/  IMAD.MOV.U32 R12, RZ, RZ, R6 ;  /* 0x000000ffff0c7224 */ /* 0x001fce00078e0006 */
[----:B------:R-:W-:Y:S05]  /*2beb0*/  WARPSYNC.COLLECTIVE R15, `(.L_x_2118) ;  /* 0x000000000f087348 */ /* 0x000fea0003c00000 */
[----:B------:R0:W1:Y:S02]  /*2bec0*/  SHFL.IDX P6, R14, R13, R12, R11 ;  /* 0x0000000c0d0e7389 */ /* 0x00006400000c000b */
[----:B01----:R-:W-:Y:S01]  /*2bed0*/  ENDCOLLECTIVE ;  /* 0x000000000000791b */ /* 0x003fe20003800000 */
.L_x_2118:
[----:B------:R-:W-:Y:S01]  /*2bee0*/  IMAD.MOV.U32 R17, RZ, RZ, R14 ;  /* 0x000000ffff117224 */ /* 0x000fe200078e000e */
[----:B------:R-:W-:Y:S06]  /*2bef0*/  BRA `(.L_x_2119) ;  /* 0xffffffa800f47947 */ /* 0x000fec000383ffff */
.L_x_1928:
[----:B------:R-:W-:Y:S01]  /*2bf00*/  BSSY B0, `(.L_x_2120) ;  /* 0x0000007000007945 */ /* 0x000fe20003800000 */
[----:B------:R-:W-:Y:S02]  /*2bf10*/  IMAD.MOV.U32 R13, RZ, RZ, R3 ;  /* 0x000000ffff0d7224 */ /* 0x000fe400078e0003 */
[----:B------:R-:W-:Y:S02]  /*2bf20*/  IMAD.MOV.U32 R11, RZ, RZ, 0x1f ;  /* 0x0000001fff0b7424 */ /* 0x000fe400078e00ff */
[----:B------:R-:W-:-:S07]  /*2bf30*/  IMAD.MOV.U32 R15, RZ, RZ, -0x1 ;  /* 0xffffffffff0f7424 */ /* 0x000fce00078e00ff */
[----:B012---:R-:W-:Y:S05]  /*2bf40*/  WARPSYNC.COLLECTIVE R15, `(.L_x_2121) ;  /* 0x000000000f087348 */ /* 0x007fea0003c00000 */
[----:B------:R3:W4:Y:S02]  /*2bf50*/  SHFL.IDX P6, R14, R13, R12, R11 ;  /* 0x0000000c0d0e7389 */ /* 0x00072400000c000b */
[----:B01234-:R-:W-:Y:S01]  /*2bf60*/  ENDCOLLECTIVE ;  /* 0x000000000000791b */ /* 0x01ffe20003800000 */
.L_x_2121:
[----:B------:R-:W-:Y:S05]  /*2bf70*/  BSYNC B0 ;  /* 0x0000000000007941 */ /* 0x000fea0003800000 */
.L_x_2120:
[----:B------:R-:W-:Y:S01]  /*2bf80*/  IMAD.MOV.U32 R5, RZ, RZ, R14 ;  /* 0x000000ffff057224 */ /* 0x000fe200078e000e */
[----:B------:R-:W-:Y:S06]  /*2bf90*/  BRA `(.L_x_1927) ;  /* 0xffffffa800e87947 */ /* 0x000fec000383ffff */
.L_x_1932:
[----:B0-----:R0:W1:Y:S02]  /*2bfa0*/  SYNCS.PHASECHK.TRANS64.TRYWAIT P0, [R7+URZ+0x22820], R0 ;  /* 0x02282000070075a7 */ /* 0x001064000800017f */
[----:B-1----:R-:W-:Y:S05]  /*2bfb0*/  @!P0 NANOSLEEP.SYNCS 0x989680 ;  /* 0x009896800000895d */ /* 0x002fea0003900000 */
[----:B------:R-:W1:Y:S02]  /*2bfc0*/  @!P0 SYNCS.PHASECHK.TRANS64 P0, [R7+URZ+0x22820], R0 ;  /* 0x02282000070085a7 */ /* 0x000e64000800007f */
[----:B-1----:R-:W-:Y:S05]  /*2bfd0*/  @!P0 BRA `(.L_x_1932) ;  /* 0xfffffffc00f08947 */ /* 0x002fea000383ffff */
[----:B------:R-:W-:Y:S05]  /*2bfe0*/  BRA `(.L_x_2122) ;  /* 0xffffffb000687947 */ /* 0x000fea000383ffff */
.L_x_1933:
        /* <DEDUP_REMOVED lines=8> */
[----:B0-----:R-:W-:Y:S05]  /*2c070*/  WARPSYNC.COLLECTIVE R15, `(.L_x_2124) ;  /* 0x000000000f087348 */ /* 0x001fea0003c00000 */
[----:B------:R1:W2:Y:S02]  /*2c080*/  SHFL.IDX P6, R14, R13, R12, R11 ;  /* 0x0000000c0d0e7389 */ /* 0x0002a400000c000b */
[----:B012---:R-:W-:Y:S01]  /*2c090*/  ENDCOLLECTIVE ;  /* 0x000000000000791b */ /* 0x007fe20003800000 */
.L_x_2124:
[----:B------:R-:W-:Y:S05]  /*2c0a0*/  BSYNC B0 ;  /* 0x0000000000007941 */ /* 0x000fea0003800000 */
.L_x_2123:
[----:B------:R-:W-:Y:S05]  /*2c0b0*/  BRA `(.L_x_2125) ;  /* 0xffffffb000507947 */ /* 0x000fea000383ffff */
.L_x_1934:
[----:B------:R-:W-:Y:S01]  /*2c0c0*/  BSSY B0, `(.L_x_2126) ;  /* 0x0000006000007945 */ /* 0x000fe20003800000 */
[----:B------:R-:W-:-:S07]  /*2c0d0*/  IMAD.MOV.U32 R15, RZ, RZ, -0x1 ;  /* 0xffffffffff0f7424 */ /* 0x000fce00078e00ff */
[----:B0-----:R-:W-:Y:S05]  /*2c0e0*/  WARPSYNC.COLLECTIVE R15, `(.L_x_2127) ;  /* 0x000000000f0c7348 */ /* 0x001fea0003c00000 */
[----:B------:R-:W-:Y:S02]  /*2c0f0*/  ELECT P6, UR62, PT ;  /* 0x00000000003e782f */ /* 0x000fe400038c0000 */
[----:B------:R-:W-:Y:S01]  /*2c100*/  MOV R14, UR62 ;  /* 0x0000003e000e7c02 */ /* 0x000fe20008000f00 */
[----:B0-----:R-:W-:Y:S10]  /*2c110*/  ENDCOLLECTIVE ;  /* 0x000000000000791b */ /* 0x001ff40003800000 */
.L_x_2127:
[----:B------:R-:W-:Y:S05]  /*2c120*/  BSYNC B0 ;  /* 0x0000000000007941 */ /* 0x000fea0003800000 */
.L_x_2126:
[----:B------:R-:W-:Y:S05]  /*2c130*/  BRA `(.L_x_2128) ;  /* 0xffffffb000447947 */ /* 0x000fea000383ffff */
.L_x_1936:
[----:B0-----:R0:W1:Y:S02]  /*2c140*/  SYNCS.PHASECHK.TRANS64.TRYWAIT P1, [R5+URZ+0x22840], R0 ;  /* 0x02284000050075a7 */ /* 0x001064000802017f */
[----:B-1----:R-:W-:Y:S05]  /*2c150*/  @!P1 NANOSLEEP.SYNCS 0x989680 ;  /* 0x009896800000995d */ /* 0x002fea0003900000 */
[----:B------:R-:W1:Y:S02]  /*2c160*/  @!P1 SYNCS.PHASECHK.TRANS64 P1, [R5+URZ+0x22840], R0 ;  /* 0x02284000050095a7 */ /* 0x000e64000802007f */
[----:B-1----:R-:W-:Y:S05]  /*2c170*/  @!P1 BRA `(.L_x_1936) ;  /* 0xfffffffc00f09947 */ /* 0x002fea000383ffff */
[----:B------:R-:W-:Y:S05]  /*2c180*/  BRA `(.L_x_2129) ;  /* 0xffffffb000647947 */ /* 0x000fea000383ffff */
.L_x_1938:
[----:B-1----:R1:W2:Y:S02]  /*2c190*/  SYNCS.PHASECHK.TRANS64.TRYWAIT P1, [R3+URZ+0x22840], R2 ;  /* 0x02284002030075a7 */ /* 0x0022a4000802017f */
[----:B--2---:R-:W-:Y:S05]  /*2c1a0*/  @!P1 NANOSLEEP.SYNCS 0x989680 ;  /* 0x009896800000995d */ /* 0x004fea0003900000 */
[----:B------:R-:W2:Y:S02]  /*2c1b0*/  @!P1 SYNCS.PHASECHK.TRANS64 P1, [R3+URZ+0x22840], R2 ;  /* 0x02284002030095a7 */ /* 0x000ea4000802007f */
[----:B--2---:R-:W-:Y:S05]  /*2c1c0*/  @!P1 BRA `(.L_x_1938) ;  /* 0xfffffffc00f09947 */ /* 0x004fea000383ffff */
[----:B------:R-:W-:Y:S05]  /*2c1d0*/  BRA `(.L_x_2130) ;  /* 0xffffffb000707947 */ /* 0x000fea000383ffff */
.L_x_1940:
[----:B--2---:R2:W3:Y:S02]  /*2c1e0*/  SYNCS.PHASECHK.TRANS64.TRYWAIT P1, [R5+URZ+0x22860], R0 ;  /* 0x02286000050075a7 */ /* 0x0044e4000802017f */
[----:B---3--:R-:W-:Y:S05]  /*2c1f0*/  @!P1 NANOSLEEP.SYNCS 0x989680 ;  /* 0x009896800000995d */ /* 0x008fea0003900000 */
[----:B------:R-:W3:Y:S02]  /*2c200*/  @!P1 SYNCS.PHASECHK.TRANS64 P1, [R5+URZ+0x22860], R0 ;  /* 0x02286000050095a7 */ /* 0x000ee4000802007f */
[----:B---3--:R-:W-:Y:S05]  /*2c210*/  @!P1 BRA `(.L_x_1940) ;  /* 0xfffffffc00f09947 */ /* 0x008fea000383ffff */
[----:B------:R-:W-:Y:S05]  /*2c220*/  BRA `(.L_x_2131) ;  /* 0xffffffb0006c7947 */ /* 0x000fea000383ffff */
.L_x_1942:
[----:B---3--:R3:W4:Y:S02]  /*2c230*/  SYNCS.PHASECHK.TRANS64.TRYWAIT P1, [R3+URZ+0x22860], R2 ;  /* 0x02286002030075a7 */ /* 0x008724000802017f */
[----:B----4-:R-:W-:Y:S05]  /*2c240*/  @!P1 NANOSLEEP.SYNCS 0x989680 ;  /* 0x009896800000995d */ /* 0x010fea0003900000 */
[----:B------:R-:W4:Y:S02]  /*2c250*/  @!P1 SYNCS.PHASECHK.TRANS64 P1, [R3+URZ+0x22860], R2 ;  /* 0x02286002030095a7 */ /* 0x000f24000802007f */
[----:B----4-:R-:W-:Y:S05]  /*2c260*/  @!P1 BRA `(.L_x_1942) ;  /* 0xfffffffc00f09947 */ /* 0x010fea000383ffff */
[----:B------:R-:W-:Y:S05]  /*2c270*/  BRA `(.L_x_2132) ;  /* 0xffffffb000687947 */ /* 0x000fea000383ffff */
.L_x_1944:
[----:B----4-:R4:W0:Y:S02]  /*2c280*/  SYNCS.PHASECHK.TRANS64.TRYWAIT P1, [R5+URZ+0x22880], R0 ;  /* 0x02288000050075a7 */ /* 0x010824000802017f */
[----:B0-----:R-:W-:Y:S05]  /*2c290*/  @!P1 NANOSLEEP.SYNCS 0x989680 ;  /* 0x009896800000995d */ /* 0x001fea0003900000 */
[----:B------:R-:W0:Y:S02]  /*2c2a0*/  @!P1 SYNCS.PHASECHK.TRANS64 P1, [R5+URZ+0x22880], R0 ;  /* 0x02288000050095a7 */ /* 0x000e24000802007f */
[----:B0-----:R-:W-:Y:S05]  /*2c2b0*/  @!P1 BRA `(.L_x_1944) ;  /* 0xfffffffc00f09947 */ /* 0x001fea000383ffff */
[----:B------:R-:W-:Y:S05]  /*2c2c0*/  BRA `(.L_x_2133) ;  /* 0xffffffb000647947 */ /* 0x000fea000383ffff */
.L_x_2134:
        /* <DEDUP_REMOVED lines=11> */
.L_x_3195:


//--------------------- .text._ZN7cutlass13device_kernelIN5flash11enable_sm90INS1_16FlashAttnFwdSm90INS1_25CollectiveMainloopFwdSm90ILi2EN4cute5tupleIJNS5_1CILi1EEES8_S8_EEENS6_IJNS7_ILi128EEENS7_ILi160EEENS7_ILi192EEEEEELi128ENS_12float_e4m3_tEfNS_4arch4Sm90ELb1ELb0ELb0ELb0ELb1ELb0ELb0ELb1ELb1ELb1ELb0ELb0EEENS1_21CollectiveEpilogueFwdINS6_IJSA_SA_SB_EEES9_NS_10bfloat16_tESG_Li256ELb0ELb1ELb0ELb1EEENS1_30DynamicPersistentTileSchedulerILi256ELi128ELb0ELb1ELb1EEEEEEEEEvNT_6ParamsE --------------------------
	.section	.text._ZN7cutlass13device_kernelIN5flash11enable_sm90INS1_16FlashAttnFwdSm90INS1_25CollectiveMainloopFwdSm90ILi2EN4cute5tupleIJNS5_1CILi1EEES8_S8_EEENS6_IJNS7_ILi128EEENS7_ILi160EEENS7_ILi192EEEEEELi128ENS_12float_e4m3_tEfNS_4arch4Sm90ELb1ELb0ELb0ELb0ELb1ELb0ELb0ELb1ELb1ELb1ELb0ELb0EEENS1_21CollectiveEpilogueFwdINS6_IJSA_SA_SB_EEES9_NS_10bfloat16_tESG_Li256ELb0ELb1ELb0ELb1EEENS1_30DynamicPersistentTileSchedulerILi256ELi128ELb0ELb1ELb1EEEEEEEEEvNT_6ParamsE,"ax",@progbits
	.align	128
.text._ZN7cutlass13device_kernelIN5flash11enable_sm90INS1_16FlashAttnFwdSm90INS1_25CollectiveMainloopFwdSm90ILi2EN4cute5tupleIJNS5_1CILi1EEES8_S8_EEENS6_IJNS7_ILi128EEENS7_ILi160EEENS7_ILi192EEEEEELi128ENS_12float_e4m3_tEfNS_4arch4Sm90ELb1ELb0ELb0ELb0ELb1ELb0ELb0ELb1ELb1ELb1ELb0ELb0EEENS1_21CollectiveEpilogueFwdINS6_IJSA_SA_SB_EEES9_NS_10bfloat16_tESG_Li256ELb0ELb1ELb0ELb1EEENS1_30DynamicPersistentTileSchedulerILi256ELi128ELb0ELb1ELb1EEEEEEEEEvNT_6ParamsE:
        .type           _ZN7cutlass13device_kernelIN5flash11enable_sm90INS1_16FlashAttnFwdSm90INS1_25CollectiveMainloopFwdSm90ILi2EN4cute5tupleIJNS5_1CILi1EEES8_S8_EEENS6_IJNS7_ILi128EEENS7_ILi160EEENS7_ILi192EEEEEELi128ENS_12float_e4m3_tEfNS_4arch4Sm90ELb1ELb0ELb0ELb0ELb1ELb0ELb0ELb1ELb1ELb1ELb0ELb0EEENS1_21CollectiveEpilogueFwdINS6_IJSA_SA_SB_EEES9_NS_10bfloat16_tESG_Li256ELb0ELb1ELb0ELb1EEENS1_30DynamicPersistentTileSchedulerILi256ELi128ELb0ELb1ELb1EEEEEEEEEvNT_6ParamsE,@function
        .size           _ZN7cutlass13device_kernelIN5flash11enable_sm90INS1_16FlashAttnFwdSm90INS1_25CollectiveMainloopFwdSm90ILi2EN4cute5tupleIJNS5_1CILi1EEES8_S8_EEENS6_IJNS7_ILi128EEENS7_ILi160EEENS7_ILi192EEEEEELi128ENS_12float_e4m3_tEfNS_4arch4Sm90ELb1ELb0ELb0ELb0ELb1ELb0ELb0ELb1ELb1ELb1ELb0ELb0EEENS1_21CollectiveEpilogueFwdINS6_IJSA_SA_SB_EEES9_NS_10bfloat16_tESG_Li256ELb0ELb1ELb0ELb1EEENS1_30DynamicPersistentTileSchedulerILi256ELi128ELb0ELb1ELb1EEEEEEEEEvNT_6ParamsE,(.L_x_3196 - _ZN7cutlass13device_kernelIN5flash11enable_sm90INS1_16FlashAttnFwdSm90INS1_25CollectiveMainloopFwdSm90ILi2EN4cute5tupleIJNS5_1CILi1EEES8_S8_EEENS6_IJNS7_ILi128EEENS7_ILi160EEENS7_ILi192EEEEEELi128ENS_12float_e4m3_tEfNS_4arch4Sm90ELb1ELb0ELb0ELb0ELb1ELb0ELb0ELb1ELb1ELb1ELb0ELb0EEENS1_21CollectiveEpilogueFwdINS6_IJSA_SA_SB_EEES9_NS_10bfloat16_tESG_Li256ELb0ELb1ELb0ELb1EEENS1_30DynamicPersistentTileSchedulerILi256ELi128ELb0ELb1ELb1EEEEEEEEEvNT_6ParamsE)
        .other          _ZN7cutlass13device_kernelIN5flash11enable_sm90INS1_16FlashAttnFwdSm90INS1_25CollectiveMainloopFwdSm90ILi2EN4cute5tupleIJNS5_1CILi1EEES8_S8_EEENS6_IJNS7_ILi128EEENS7_ILi160EEENS7_ILi192EEEEEELi128ENS_12float_e4m3_tEfNS_4arch4Sm90ELb1ELb0ELb0ELb0ELb1ELb0ELb0ELb1ELb1ELb1ELb0ELb0EEENS1_21CollectiveEpilogueFwdINS6_IJSA_SA_SB_EEES9_NS_10bfloat16_tESG_Li256ELb0ELb1ELb0ELb1EEENS1_30DynamicPersistentTileSchedulerILi256ELi128ELb0ELb1ELb1EEEEEEEEEvNT_6ParamsE,@"STO_CUDA_ENTRY STV_DEFAULT"
_ZN7cutlass13device_kernelIN5flash11enable_sm90INS1_16FlashAttnFwdSm90INS1_25CollectiveMainloopFwdSm90ILi2EN4cute5tupleIJNS5_1CILi1EEES8_S8_EEENS6_IJNS7_ILi128EEENS7_ILi160EEENS7_ILi192EEEEEELi128ENS_12float_e4m3_tEfNS_4arch4Sm90ELb1ELb0ELb0ELb0ELb1ELb0ELb0ELb1ELb1ELb1ELb0ELb0EEENS1_21CollectiveEpilogueFwdINS6_IJSA_SA_SB_EEES9_NS_10bfloat16_tESG_Li256ELb0ELb1ELb0ELb1EEENS1_30DynamicPersistentTileSchedulerILi256ELi128ELb0ELb1ELb1EEEEEEEEEvNT_6ParamsE:
        /* <DEDUP_REMOVED lines=45> */
.L_x_2135:
        /* <DEDUP_REMOVED lines=22> */
.L_x_2136:
        /* <DEDUP_REMOVED lines=18> */
.L_x_2137:
        /* <DEDUP_REMOVED lines=22> */
.L_x_2138:
        /* <DEDUP_REMOVED lines=24> */
.L_x_2139:
[----:B------:R-:W-:Y:S01]  /*0830*/  IMAD.U32 R2, RZ, RZ, UR10 ;  /* 0x0000000aff027e24 */ /* 0x000fe2000f8e00ff */
[----:B------:R-:W-:Y:S01]  /*0840*/  UISETP.NE.AND UP0, UPT, UR9, URZ, UPT ;  /* 0x0000003f0900728c */ /* 0x000fe2000bf05270 */
[----:B------:R-:W-:Y:S01]  /*0850*/  NOP ;  /* 0x0000000000007918 */ /* 0x000fe20000000000 */
[----:B------:R-:W-:Y:S01]  /*0860*/  UMOV UR36, 0x1 ;  /* 0x0000000100247882 */ /* 0x000fe20000000000 */
[----:B------:R-:W-:Y:S01]  /*0870*/  ULDC.64 UR52, c[0x0][0x208] ;  /* 0x0000820000347ab9 */ /* 0x000fe20000000a00 */
[----:B------:R0:W-:Y:S01]  /*0880*/  STL [R1+0x4], R2 ;  /* 0x0000040201007387 */ /* 0x0001e20000100800 */
[----:B------:R-:W-:Y:S01]  /*0890*/  USEL UR36, UR36, 0x2, !UP0 ;  /* 0x0000000224247887 */ /* 0x000fe2000c000000 */
[----:B01234-:R-:W-:Y:S01]  /*08a0*/  BAR.SYNC.DEFER_BLOCKING 0x0 ;  /* 0x0000000000007b1d */ /* 0x01ffe20000010000 */
[----:B------:R-:W-:-:S13]  /*08b0*/  PLOP3.LUT P0, PT, PT, PT, UP0, 0x80, 0x0 ;  /* 0x000000000000781c */ /* 0x000fda0003f0f008 */
[----:B------:R-:W-:Y:S05]  /*08c0*/  @!P0 BRA `(.L_x_2140) ;  /* 0x000000d800148947 */ /* 0x000fea0003800000 */
.L_x_2141:
        /* <DEDUP_REMOVED lines=16> */
[----:B------:R-:W-:Y:S01]  /*09d0*/  UMOV UR46, URZ ;  /* 0x0000003f002e7c82 */ /* 0x000fe20008000000 */
[----:B------:R-:W-:Y:S02]  /*09e0*/  UMOV UR45, URZ ;  /* 0x0000003f002d7c82 */ /* 0x000fe40008000000 */
[----:B------:R-:W-:Y:S01]  /*09f0*/  SHF.R.S32.HI R3, RZ, 0x1f, R194 ;  /* 0x0000001fff037819 */ /* 0x000fe200000114c2 */
[----:B------:R-:W-:-:S03]  /*0a00*/  UMOV UR44, URZ ;  /* 0x0000003f002c7c82 */ /* 0x000fc60008000000 */
        /* <DEDUP_REMOVED lines=47> */
.L_x_2198:
        /* <DEDUP_REMOVED lines=21> */
.L_x_2142:
[----:B------:R-:W-:Y:S01]  /*0e50*/  ULDC UR6, c[0x0][0xc54] ;  /* 0x0003150000067ab9 */ /* 0x000fe20000000800 */
[----:B------:R-:W-:Y:S01]  /*0e60*/  UMOV UR8, UR7 ;  /* 0x0000000700087c82 */ /* 0x000fe20008000000 */
[----:B------:R-:W-:-:S11]  /*0e70*/  UISETP.NE.AND UP0, UPT, UR6, 0x1, UPT ;  /* 0x000000010600788c */ /* 0x000fd6000bf05270 */
[----:B------:R-:W-:Y:S02]  /*0e80*/  @UP0 ULDC.64 UR10, c[0x0][0xc58] ;  /* 0x00031600000a0ab9 */ /* 0x000fe40000000a00 */
[----:B------:R-:W-:-:S04]  /*0e90*/  UIMAD.WIDE.U32 UR4, UR7, UR10, URZ ;  /* 0x0000000a070472a5 */ /* 0x000fc8000f8e003f */
[----:B------:R-:W-:-:S04]  /*0ea0*/  @UP0 USHF.R.U32.HI UR8, URZ, UR11, UR5 ;  /* 0x0000000b3f080299 */ /* 0x000fc80008011605 */
[----:B------:R-:W-:-:S12]  /*0eb0*/  UIMAD UR4, UR8, UR6, URZ ;  /* 0x00000006080472a4 */ /* 0x000fd8000f8e023f */
.L_x_2143:
[----:B------:R-:W-:Y:S01]  /*0ec0*/  ULDC UR37, c[0x0][0xc48] ;  /* 0x0003120000257ab9 */ /* 0x000fe20000000800 */
[----:B------:R-:W-:Y:S01]  /*0ed0*/  UIADD3 UR6, UR7, -UR4, URZ ;  /* 0x8000000407067290 */ /* 0x000fe2000fffe03f */
[----:B------:R-:W-:Y:S01]  /*0ee0*/  IMAD.MOV.U32 R7, RZ, RZ, 0x3f800000 ;  /* 0x3f800000ff077424 */ /* 0x000fe200078e00ff */
[----:B------:R-:W-:Y:S01]  /*0ef0*/  UISETP.NE.AND UP2, UPT, UR37, 0x1, UPT ;  /* 0x000000012500788c */ /* 0x000fe2000bf45270 */
[----:B------:R-:W-:Y:S01]  /*0f00*/  IMAD.MOV.U32 R0, RZ, RZ, 0x3f800000 ;  /* 0x3f800000ff007424 */ /* 0x000fe200078e00ff */
[----:B------:R-:W-:Y:S01]  /*0f10*/  ULDC.64 UR4, c[0x0][0x990] ;  /* 0x0002640000047ab9 */ /* 0x000fe20000000a00 */
[----:B------:R-:W-:Y:S01]  /*0f20*/  ULDC UR18, c[0x0][0xc54] ;  /* 0x0003150000127ab9 */ /* 0x000fe20000000800 */
[----:B------:R-:W-:Y:S02]  /*0f30*/  UISETP.NE.U32.AND UP0, UPT, UR4, URZ, UPT ;  /* 0x0000003f0400728c */ /* 0x000fe4000bf05070 */
[----:B------:R-:W-:Y:S02]  /*0f40*/  UIMAD UR18, UR9, UR18, UR6 ;  /* 0x00000012091272a4 */ /* 0x000fe4000f8e0206 */
[----:B------:R-:W-:Y:S01]  /*0f50*/  UISETP.NE.AND.EX UP0, UPT, UR5, URZ, UPT, UP0 ;  /* 0x0000003f0500728c */ /* 0x000fe2000bf05300 */
[----:B------:R-:W-:-:S02]  /*0f60*/  ULDC.64 UR6, c[0x0][0x998] ;  /* 0x0002660000067ab9 */ /* 0x000fc40000000a00 */
[----:B------:R-:W-:Y:S01]  /*0f70*/  @UP2 ULDC UR10, c[0x0][0xc4c] ;  /* 0x00031300000a2ab9 */ /* 0x000fe20000000800 */
[----:B------:R-:W-:Y:S02]  /*0f80*/  UISETP.NE.U32.AND UP1, UPT, UR6, URZ, UPT ;  /* 0x0000003f0600728c */ /* 0x000fe4000bf25070 */
[----:B------:R-:W-:Y:S01]  /*0f90*/  UIMAD.WIDE.U32 UR10, UR18, UR10, URZ ;  /* 0x0000000a120a72a5 */ /* 0x000fe2000f8e003f */
[----:B------:R-:W-:Y:S01]  /*0fa0*/  PLOP3.LUT P0, PT, PT, PT, UP0, 0x80, 0x0 ;  /* 0x000000000000781c */ /* 0x000fe20003f0f008 */
[----:B------:R-:W-:Y:S01]  /*0fb0*/  @UP2 ULDC UR9, c[0x0][0xc50] ;  /* 0x0003140000092ab9 */ /* 0x000fe20000000800 */
[----:B------:R-:W-:Y:S01]  /*0fc0*/  UISETP.NE.AND.EX UP1, UPT, UR7, URZ, UPT, UP1 ;  /* 0x0000003f0700728c */ /* 0x000fe2000bf25310 */
[----:B------:R-:W-:Y:S01]  /*0fd0*/  UMOV UR43, UR18 ;  /* 0x00000012002b7c82 */ /* 0x000fe20008000000 */
[----:B------:R-:W-:Y:S02]  /*0fe0*/  @UP2 USHF.R.U32.HI UR43, URZ, UR9, UR11 ;  /* 0x000000093f2b2299 */ /* 0x000fe4000801160b */
[----:B------:R-:W-:-:S02]  /*0ff0*/  ULOP3.LUT UR8, UR8, 0x1ffffff, URZ, 0x3c, !UPT ;  /* 0x01ffffff08087892 */ /* 0x000fc4000f8e3c3f */
[----:B------:R-:W-:Y:S01]  /*1000*/  PLOP3.LUT P1, PT, PT, PT, UP1, 0x80, 0x0 ;  /* 0x000000000000781c */ /* 0x000fe20003f2f018 */
[----:B------:R-:W-:Y:S01]  /*1010*/  @UP0 USHF.R.S32.HI UR9, URZ, 0x1f, UR43 ;  /* 0x0000001f3f090899 */ /* 0x000fe2000801142b */
[----:B------:R-:W-:Y:S01]  /*1020*/  @UP0 ULDC.64 UR10, c[0x0][0x9a8] ;  /* 0x00026a00000a0ab9 */ /* 0x000fe20000000a00 */
[----:B------:R-:W-:Y:S02]  /*1030*/  UIADD3 UR15, -UR43, URZ, URZ ;  /* 0x0000003f2b0f7290 */ /* 0x000fe4000fffe13f */
[----:B------:R-:W-:Y:S02]  /*1040*/  @UP0 UIMAD UR9, UR9, UR10, URZ ;  /* 0x0000000a090902a4 */ /* 0x000fe4000f8e023f */
[----:B------:R-:W-:Y:S02]  /*1050*/  @UP0 UIMAD.WIDE.U32 UR12, UR43, UR10, URZ ;  /* 0x0000000a2b0c02a5 */ /* 0x000fe4000f8e003f */
[----:B------:R-:W-:Y:S01]  /*1060*/  @UP1 USHF.R.S32.HI UR10, URZ, 0x1f, UR43 ;  /* 0x0000001f3f0a1899 */ /* 0x000fe2000801142b */
[----:B------:R-:W-:Y:S01]  /*1070*/  @UP1 ULDC.64 UR16, c[0x0][0x9b8] ;  /* 0x00026e0000101ab9 */ /* 0x000fe20000000a00 */
[----:B------:R-:W-:-:S02]  /*1080*/  @UP0 UIMAD UR14, UR43, UR11, UR9 ;  /* 0x0000000b2b0e02a4 */ /* 0x000fc4000f8e0209 */
[----:B------:R-:W-:Y:S02]  /*1090*/  @UP1 UIMAD UR9, UR10, UR16, URZ ;  /* 0x000000100a0912a4 */ /* 0x000fe4000f8e023f */
[----:B------:R-:W-:Y:S02]  /*10a0*/  UIMAD UR37, UR37, UR15, UR18 ;  /* 0x0000000f252572a4 */ /* 0x000fe4000f8e0212 */
[----:B------:R-:W-:Y:S02]  /*10b0*/  @UP1 UIMAD UR15, UR43, UR17, UR9 ;  /* 0x000000112b0f12a4 */ /* 0x000fe4000f8e0209 */
[----:B------:R-:W-:Y:S02]  /*10c0*/  @UP0 USHF.R.S32.HI UR9, URZ, 0x1f, UR37 ;  /* 0x0000001f3f090899 */ /* 0x000fe40008011425 */
[----:B------:R-:W-:Y:S02]  /*10d0*/  @UP1 UIMAD.WIDE.U32 UR10, UR43, UR16, URZ ;  /* 0x000000102b0a12a5 */ /* 0x000fe4000f8e003f */
[----:B------:R-:W-:Y:S01]  /*10e0*/  @UP1 USHF.R.S32.HI UR20, URZ, 0x1f, UR37 ;  /* 0x0000001f3f141899 */ /* 0x000fe20008011425 */
[----:B------:R-:W-:Y:S01]  /*10f0*/  @UP0 ULDC.64 UR16, c[0x0][0x9b0] ;  /* 0x00026c0000100ab9 */ /* 0x000fe20000000a00 */
[----:B------:R-:W-:Y:S01]  /*1100*/  @UP1 ULDC.64 UR18, c[0x0][0x9c0] ;  /* 0x0002700000121ab9 */ /* 0x000fe20000000a00 */
[----:B------:R-:W-:-:S02]  /*1110*/  @UP0 UIADD3 UR13, UR13, UR14, URZ ;  /* 0x0000000e0d0d0290 */ /* 0x000fc4000fffe03f */
[----:B------:R-:W-:Y:S02]  /*1120*/  @UP0 UIMAD UR9, UR9, UR16, URZ ;  /* 0x00000010090902a4 */ /* 0x000fe4000f8e023f */
[----:B------:R-:W-:Y:S02]  /*1130*/  @UP1 UIADD3 UR11, UR11, UR15, URZ ;  /* 0x0000000f0b0b1290 */ /* 0x000fe4000fffe03f */
[----:B------:R-:W-:Y:S02]  /*1140*/  @UP1 UIMAD UR14, UR20, UR18, URZ ;  /* 0x00000012140e12a4 */ /* 0x000fe4000f8e023f */
[----:B------:R-:W-:Y:S02]  /*1150*/  @UP0 UIMAD UR9, UR37, UR17, UR9 ;  /* 0x00000011250902a4 */ /* 0x000fe4000f8e0209 */
[----:B------:R-:W-:Y:S02]  /*1160*/  @UP0 UIMAD.WIDE.U32 UR12, UR37, UR16, UR12 ;  /* 0x00000010250c02a5 */ /* 0x000fe4000f8e000c */
[----:B------:R-:W-:-:S02]  /*1170*/  @UP1 UIMAD UR14, UR37, UR19, UR14 ;  /* 0x00000013250e12a4 */ /* 0x000fc4000f8e020e */
[----:B------:R-:W-:Y:S02]  /*1180*/  @UP1 UIMAD.WIDE.U32 UR10, UR37, UR18, UR10 ;  /* 0x00000012250a12a5 */ /* 0x000fe4000f8e000a */
[----:B------:R-:W-:Y:S02]  /*1190*/  @UP0 UIADD3 UR13, UR13, UR9, URZ ;  /* 0x000000090d0d0290 */ /* 0x000fe4000fffe03f */
[----:B------:R-:W-:Y:S02]  /*11a0*/  @UP0 ULEA UR4, UP2, UR12, UR4, 0x2 ;  /* 0x000000040c040291 */ /* 0x000fe4000f84103f */
[----:B------:R-:W-:Y:S02]  /*11b0*/  @UP1 UIADD3 UR9, UR11, UR14, URZ ;  /* 0x0000000e0b091290 */ /* 0x000fe4000fffe03f */
[----:B------:R-:W-:Y:S02]  /*11c0*/  @UP1 ULEA UR6, UP3, UR10, UR6, 0x2 ;  /* 0x000000060a061291 */ /* 0x000fe4000f86103f */
[----:B------:R-:W-:Y:S01]  /*11d0*/  @UP0 ULEA.HI.X UR5, UR12, UR5, UR13, 0x2, UP2 ;  /* 0x000000050c050291 */ /* 0x000fe200090f140d */
[----:B------:R-:W-:Y:S01]  /*11e0*/  IMAD.U32 R2, RZ, RZ, UR4 ;  /* 0x00000004ff027e24 */ /* 0x000fe2000f8e00ff */
[----:B------:R-:W-:-:S02]  /*11f0*/  @UP1 ULEA.HI.X UR7, UR10, UR7, UR9, 0x2, UP3 ;  /* 0x000000070a071291 */ /* 0x000fc400098f1409 */
[----:B------:R-:W-:Y:S01]  /*1200*/  IMAD.U32 R4, RZ, RZ, UR6 ;  /* 0x00000006ff047e24 */ /* 0x000fe2000f8e00ff */
[----:B------:R-:W-:Y:S01]  /*1210*/  ULDC UR4, c[0x0][0x988] ;  /* 0x0002620000047ab9 */ /* 0x000fe20000000800 */
[----:B------:R-:W-:Y:S01]  /*1220*/  IMAD.U32 R3, RZ, RZ, UR5 ;  /* 0x00000005ff037e24 */ /* 0x000fe2000f8e00ff */
[----:B------:R-:W-:Y:S01]  /*1230*/  ULDC UR5, c[0x0][0x448] ;  /* 0x0001120000057ab9 */ /* 0x000fe20000000800 */
[----:B------:R-:W-:Y:S01]  /*1240*/  IMAD.U32 R5, RZ, RZ, UR7 ;  /* 0x00000007ff057e24 */ /* 0x000fe2000f8e00ff */
[----:B------:R-:W-:Y:S01]  /*1250*/  ULDC UR49, c[0x0][0x424] ;  /* 0x0001090000317ab9 */ /* 0x000fe20000000800 */
[----:B------:R-:W-:Y:S01]  /*1260*/  ULDC UR9, c[0x0][0x2f0] ;  /* 0x0000bc0000097ab9 */ /* 0x000fe20000000800 */
[----:B------:R0:W2:Y:S01]  /*1270*/  @P0 LDG.E R7, desc[UR52][R2.64] ;  /* 0x0000003402070981 */ /* 0x0000a2000c1e1900 */
[----:B------:R-:W-:Y:S01]  /*1280*/  UISETP.NE.AND UP4, UPT, UR5, 0x1, UPT ;  /* 0x000000010500788c */ /* 0x000fe2000bf85270 */
[----:B------:R-:W-:Y:S02]  /*1290*/  ULDC.64 UR6, c[0x0][0x418] ;  /* 0x0001060000067ab9 */ /* 0x000fe40000000a00 */
[----:B------:R1:W2:Y:S01]  /*12a0*/  @P1 LDG.E R0, desc[UR52][R4.64] ;  /* 0x0000003404001981 */ /* 0x0002a2000c1e1900 */
[----:B------:R-:W-:Y:S01]  /*12b0*/  UISETP.NE.U32.AND UP0, UPT, UR6, URZ, UPT ;  /* 0x0000003f0600728c */ /* 0x000fe2000bf05070 */
[----:B------:R-:W-:Y:S01]  /*12c0*/  PLOP3.LUT P0, PT, PT, PT, PT, 0x80, 0x0 ;  /* 0x000000000000781c */ /* 0x000fe20003f0f070 */
[----:B------:R-:W-:Y:S01]  /*12d0*/  UP2UR UR50, UPR, URZ, 0x10 ;  /* 0x000000103f327883 */ /* 0x000fe20008000000 */
[----:B------:R-:W-:Y:S01]  /*12e0*/  CS2R R86, SRZ ;  /* 0x0000000000567805 */ /* 0x000fe2000001ff00 */
[----:B------:R-:W-:Y:S01]  /*12f0*/  UISETP.NE.AND.EX UP0, UPT, UR7, URZ, UPT, UP0 ;  /* 0x0000003f0700728c */ /* 0x000fe2000bf05300 */
[----:B0-----:R-:W-:Y:S01]  /*1300*/  IMAD.MOV.U32 R2, RZ, RZ, RZ ;  /* 0x000000ffff027224 */ /* 0x001fe200078e00ff */
[----:B------:R-:W-:Y:S01]  /*1310*/  CS2R R84, SRZ ;  /* 0x0000000000547805 */ /* 0x000fe2000001ff00 */
[----:B------:R-:W-:Y:S01]  /*1320*/  ULDC UR7, c[0x0][0x288] ;  /* 0x0000a20000077ab9 */ /* 0x000fe20000000800 */
[----:B------:R-:W-:Y:S01]  /*1330*/  USEL UR49, UR49, 0x1, UP0 ;  /* 0x0000000131317887 */ /* 0x000fe20008000000 */
[----:B-1----:R-:W-:Y:S01]  /*1340*/  CS2R R4, SRZ ;  /* 0x0000000000047805 */ /* 0x002fe2000001ff00 */
[----:B------:R-:W-:Y:S01]  /*1350*/  UIADD3 UR7, -UR7, 0xa0, URZ ;  /* 0x000000a007077890 */ /* 0x000fe2000fffe13f */
[----:B------:R-:W-:-:S02]  /*1360*/  CS2R R78, SRZ ;  /* 0x00000000004e7805 */ /* 0x000fc4000001ff00 */
[----:B------:R-:W-:Y:S02]  /*1370*/  CS2R R8, SRZ ;  /* 0x0000000000087805 */ /* 0x000fe4000001ff00 */
[----:B------:R-:W-:Y:S01]  /*1380*/  CS2R R76, SRZ ;  /* 0x00000000004c7805 */ /* 0x000fe2000001ff00 */
[----:B------:R-:W-:Y:S01]  /*1390*/  UIMAD UR7, UR49, UR9, UR7 ;  /* 0x00000009310772a4 */ /* 0x000fe2000f8e0207 */
        /* <DEDUP_REMOVED lines=18> */
[----:B------:R-:W-:Y:S01]  /*14c0*/  IMAD.MOV.U32 R34, RZ, RZ, RZ ;  /* 0x000000ffff227224 */ /* 0x000fe200078e00ff */
[----:B------:R-:W-:Y:S02]  /*14d0*/  CS2R R88, SRZ ;  /* 0x0000000000587805 */ /* 0x000fe4000001ff00 */
[----:B------:R-:W-:Y:S02]  /*14e0*/  CS2R R40, SRZ ;  /* 0x0000000000287805 */ /* 0x000fe4000001ff00 */
[----:B------:R-:W-:Y:S02]  /*14f0*/  CS2R R90, SRZ ;  /* 0x00000000005a7805 */ /* 0x000fe4000001ff00 */
[----:B------:R-:W-:-:S02]  /*1500*/  CS2R R48, SRZ ;  /* 0x0000000000307805 */ /* 0x000fc4000001ff00 */
[----:B------:R-:W-:Y:S01]  /*1510*/  CS2R R92, SRZ ;  /* 0x00000000005c7805 */ /* 0x000fe2000001ff00 */
[----:B------:R-:W-:Y:S01]  /*1520*/  IMAD.MOV.U32 R57, RZ, RZ, RZ ;  /* 0x000000ffff397224 */ /* 0x000fe200078e00ff */
[----:B------:R-:W-:Y:S01]  /*1530*/  CS2R R94, SRZ ;  /* 0x00000000005e7805 */ /* 0x000fe2000001ff00 */
[----:B--2---:R-:W-:Y:S01]  /*1540*/  FMUL.FTZ R0, R7, R0 ;  /* 0x0000000007007220 */ /* 0x004fe20000410000 */
[----:B------:R-:W-:-:S03]  /*1550*/  CS2R R6, SRZ ;  /* 0x0000000000067805 */ /* 0x000fc6000001ff00 */
[----:B------:R-:W-:Y:S01]  /*1560*/  FMUL.FTZ R0, R0, UR4 ;  /* 0x0000000400007c20 */ /* 0x000fe20008410000 */
[----:B------:R-:W-:Y:S02]  /*1570*/  ULDC UR4, c[0x0][0xc3c] ;  /* 0x00030f0000047ab9 */ /* 0x000fe40000000800 */
[----:B------:R-:W-:Y:S02]  /*1580*/  UIADD3 UR4, UR8, UR4, URZ ;  /* 0x0000000408047290 */ /* 0x000fe4000fffe03f */
[----:B------:R-:W-:Y:S01]  /*1590*/  R2UR UR38, R0 ;  /* 0x00000000002672ca */ /* 0x000fe200000e0000 */
[----:B------:R-:W-:Y:S01]  /*15a0*/  @UP4 ULDC UR8, c[0x0][0x450] ;  /* 0x0001140000084ab9 */ /* 0x000fe20000000800 */
[----:B------:R-:W-:Y:S01]  /*15b0*/  USHF.L.U32 UR39, UR4, 0x7, URZ ;  /* 0x0000000704277899 */ /* 0x000fe2000800063f */
[----:B------:R-:W-:Y:S02]  /*15c0*/  IMAD.MOV.U32 R0, RZ, RZ, RZ ;  /* 0x000000ffff007224 */ /* 0x000fe400078e00ff */
[----:B------:R-:W-:Y:S01]  /*15d0*/  @UP4 ULDC UR4, c[0x0][0x44c] ;  /* 0x0001130000044ab9 */ /* 0x000fe20000000800 */
[----:B------:R-:W-:-:S04]  /*15e0*/  UIADD3 UR6, UR39, 0x7f, URZ ;  /* 0x0000007f27067890 */ /* 0x000fc8000fffe03f */
[----:B------:R-:W-:Y:S02]  /*15f0*/  UIMAD.WIDE.U32 UR4, UR6, UR4, URZ ;  /* 0x00000004060472a5 */ /* 0x000fe4000f8e003f */
[----:B------:R-:W-:Y:S02]  /*1600*/  UIMAD UR4, UR49, UR9, 0x9f ;  /* 0x0000009f310474a4 */ /* 0x000fe4000f8e0209 */
[----:B------:R-:W-:Y:S02]  /*1610*/  @UP4 USHF.R.U32.HI UR6, URZ, UR8, UR5 ;  /* 0x000000083f064299 */ /* 0x000fe40008011605 */
[----:B------:R-:W-:Y:S02]  /*1620*/  UIMAD.WIDE UR4, UR4, 0x66666667, URZ ;  /* 0x66666667040478a5 */ /* 0x000fe4000f8e023f */
[----:B------:R-:W-:Y:S02]  /*1630*/  UIADD3 UR6, UR7, UR6, URZ ;  /* 0x0000000607067290 */ /* 0x000fe4000fffe03f */
[----:B------:R-:W-:-:S02]  /*1640*/  USHF.R.U32.HI UR4, URZ, 0x1f, UR5 ;  /* 0x0000001f3f047899 */ /* 0x000fc40008011605 */
[----:B------:R-:W-:Y:S02]  /*1650*/  UIMAD.WIDE UR6, UR6, 0x66666667, URZ ;  /* 0x66666667060678a5 */ /* 0x000fe4000f8e023f */
[----:B------:R-:W-:Y:S02]  /*1660*/  ULEA.HI.SX32 UR4, UR5, UR4, 0x1a ;  /* 0x0000000405047291 */ /* 0x000fe4000f8fd23f */
[----:B------:R-:W-:-:S04]  /*1670*/  USHF.R.U32.HI UR6, URZ, 0x1f, UR7 ;  /* 0x0000001f3f067899 */ /* 0x000fc80008011607 */
[----:B------:R-:W-:-:S04]  /*1680*/  ULEA.HI.SX32 UR6, UR7, UR6, 0x1a ;  /* 0x0000000607067291 */ /* 0x000fc8000f8fd23f */
[----:B------:R-:W-:-:S04]  /*1690*/  UISETP.LT.AND UP0, UPT, UR4, UR6, UPT ;  /* 0x000000060400728c */ /* 0x000fc8000bf01270 */
[----:B------:R-:W-:-:S04]  /*16a0*/  USEL UR51, UR4, UR6, UP0 ;  /* 0x0000000604337287 */ /* 0x000fc80008000000 */
[----:B------:R-:W-:-:S06]  /*16b0*/  UISETP.GE.AND UP0, UPT, UR51, 0x1, UPT ;  /* 0x000000013300788c */ /* 0x000fcc000bf06270 */
[----:B------:R-:W-:-:S13]  /*16c0*/  PLOP3.LUT P1, PT, PT, PT, UP0, 0x80, 0x0 ;  /* 0x000000000000781c */ /* 0x000fda0003f2f008 */
[----:B------:R-:W-:Y:S05]  /*16d0*/  @!P1 BRA `(.L_x_2144) ;  /* 0x000000a400b09947 */ /* 0x000fea0003800000 */
        /* <DEDUP_REMOVED lines=31> */
.L_x_2145:
        /* <DEDUP_REMOVED lines=9> */
.L_x_2284:
[----:B------:R-:W-:Y:S05]  /*1960*/  @!P0 BRA `(.L_x_2147) ;  /* 0x0000000000048947 */ /* 0x000fea0003800000 */
[----:B------:R-:W-:Y:S01]  /*1970*/  BPT.TRAP 0x1 ;  /* 0x000000040000795c */ /* 0x000fe20000300000 */
.L_x_2147:
[----:B0-----:R-:W-:Y:S02]  /*1980*/  IMAD.U32 R0, RZ, RZ, UR44 ;  /* 0x0000002cff007e24 */ /* 0x001fe4000f8e00ff */
[----:B------:R-:W-:-:S03]  /*1990*/  IMAD.U32 R3, RZ, RZ, UR45 ;  /* 0x0000002dff037e24 */ /* 0x000fc6000f8e00ff */
[----:B------:R-:W-:Y:S02]  /*19a0*/  LEA R0, R0, UR41, 0x3 ;  /* 0x0000002900007c11 */ /* 0x000fe4000f8e18ff */
[----:B------:R-:W-:-:S04]  /*19b0*/  SHF.L.U32 R3, R3, 0x1f, RZ ;  /* 0x0000001f03037819 */ /* 0x000fc800000006ff */
[----:B------:R0:W1:Y:S01]  /*19c0*/  SYNCS.PHASECHK.TRANS64.TRYWAIT P1, [R0+URZ+0x29830], R3 ;  /* 0x02983003000075a7 */ /* 0x000062000802017f */
[----:B------:R-:W-:Y:S05]  /*19d0*/  @!P0 BRA `(.L_x_2148) ;  /* 0x0000000000048947 */ /* 0x000fea0003800000 */
[----:B------:R-:W-:Y:S01]  /*19e0*/  BPT.TRAP 0x1 ;  /* 0x000000040000795c */ /* 0x000fe20000300000 */
.L_x_2148:
[----:B-1----:R-:W-:Y:S05]  /*19f0*/  @P1 BRA `(.L_x_2149) ;  /* 0x0000000000081947 */ /* 0x002fea0003800000 */
[----:B------:R-:W1:Y:S02]  /*1a00*/  SYNCS.PHASECHK.TRANS64.TRYWAIT P1, [R0+URZ+0x29830], R3 ;  /* 0x02983003000075a7 */ /* 0x000e64000802017f */
[----:B-1----:R-:W-:Y:S05]  /*1a10*/  @!P1 BRA `(.L_x_2150) ;  /* 0x0000011c00009947 */ /* 0x002fea0003800000 */
.L_x_2149:
        /* <DEDUP_REMOVED lines=204> */
.L_x_2151:
[----:B------:R-:W-:Y:S01]  /*26e0*/  UISETP.NE.AND UP0, UPT, UR50, URZ, UPT ;  /* 0x0000003f3200728c */ /* 0x000fe2000bf05270 */
[----:B------:R-:W-:Y:S01]  /*26f0*/  VIADD R9, R18, UR39 ;  /* 0x0000002712097c36 */ /* 0x000fe20008000000 */
[----:B------:R-:W-:Y:S01]  /*2700*/  ULDC UR11, c[0x0][0x2f0] ;  /* 0x0000bc00000b7ab9 */ /* 0x000fe20000000800 */
[----:B------:R-:W-:Y:S01]  /*2710*/  ULDC UR14, c[0x0][0x288] ;  /* 0x0000a200000e7ab9 */ /* 0x000fe20000000800 */
[----:B------:R-:W-:Y:S01]  /*2720*/  IMAD.U32 R5, RZ, RZ, UR11 ;  /* 0x0000000bff057e24 */ /* 0x000fe2000f8e00ff */
[----:B------:R-:W-:Y:S01]  /*2730*/  R2UR UR15, R0 ;  /* 0x00000000000f72ca */ /* 0x000fe200000e0000 */
[----:B------:R-:W-:Y:S01]  /*2740*/  UMOV UR10, UR39 ;  /* 0x00000027000a7c82 */ /* 0x000fe20008000000 */
[----:B------:R-:W-:Y:S01]  /*2750*/  PLOP3.LUT P1, PT, PT, PT, UP0, 0x80, 0x0 ;  /* 0x000000000000781c */ /* 0x000fe20003f2f008 */
[----:B------:R-:W-:Y:S01]  /*2760*/  UIADD3 UR56, UR51, -0x2, URZ ;  /* 0xfffffffe33387890 */ /* 0x000fe2000fffe03f */
[----:B------:R-:W-:Y:S02]  /*2770*/  PLOP3.LUT P2, PT, PT, PT, UP0, 0x80, 0x0 ;  /* 0x000000000000781c */ /* 0x000fe40003f4f008 */
[----:B------:R-:W-:Y:S01]  /*2780*/  @UP0 ULDC UR6, c[0x0][0x44c] ;  /* 0x0001130000060ab9 */ /* 0x000fe20000000800 */
[----:B------:R-:W-:-:S08]  /*2790*/  @UP0 ULDC UR18, c[0x0][0x450] ;  /* 0x0001140000120ab9 */ /* 0x000fd00000000800 */
[----:B------:R-:W-:Y:S01]  /*27a0*/  @P1 IMAD.HI.U32 R2, R9, UR6, RZ ;  /* 0x0000000609021c27 */ /* 0x000fe2000f8e00ff */
[----:B------:R-:W-:-:S04]  /*27b0*/  @UP0 ULDC UR6, c[0x0][0x450] ;  /* 0x0001140000060ab9 */ /* 0x000fc80000000800 */
[----:B------:R-:W-:Y:S01]  /*27c0*/  @P2 SHF.R.U32.HI R9, RZ, UR6, R2 ;  /* 0x00000006ff092c19 */ /* 0x000fe20008011602 */
[----:B------:R-:W-:-:S04]  /*27d0*/  UIMAD UR6, UR51, -0xa0, URZ ;  /* 0xffffff60330678a4 */ /* 0x000fc8000f8e023f */
[----:B01----:R-:W0:Y:S01]  /*27e0*/  SHFL.IDX PT, R3, R9, 0x1, 0x1c1f ;  /* 0x003c1f0009037f89 */ /* 0x003e2200000e0000 */
[----:B------:R-:W-:Y:S02]  /*27f0*/  UIADD3 UR7, UR6, 0xa1, URZ ;  /* 0x000000a106077890 */ /* 0x000fe4000fffe03f */
[----:B------:R-:W-:Y:S01]  /*2800*/  UIMAD UR6, UR49, UR11, UR6 ;  /* 0x0000000b310672a4 */ /* 0x000fe2000f8e0206 */
[----:B------:R-:W-:Y:S01]  /*2810*/  SHFL.IDX PT, R9, R9, RZ, 0x1c1f ;  /* 0x001c1fff09097589 */ /* 0x000fe200000e0000 */
[----:B------:R-:W-:Y:S02]  /*2820*/  UIMAD UR11, UR49, UR11, -UR14 ;  /* 0x0000000b310b72a4 */ /* 0x000fe4000f8e0a0e */
[----:B------:R-:W-:Y:S01]  /*2830*/  IMAD.U32 R2, RZ, RZ, UR7 ;  /* 0x00000007ff027e24 */ /* 0x000fe2000f8e00ff */
[----:B------:R-:W-:-:S03]  /*2840*/  UIADD3 UR6, UR6, 0xa0, URZ ;  /* 0x000000a006067890 */ /* 0x000fc6000fffe03f */
[----:B------:R-:W-:-:S03]  /*2850*/  IMAD R2, R17, -0x2, R2 ;  /* 0xfffffffe11027824 */ /* 0x000fc600078e0202 */
[----:B------:R-:W-:Y:S01]  /*2860*/  IMAD.U32 R10, RZ, RZ, UR6 ;  /* 0x00000006ff0a7e24 */ /* 0x000fe2000f8e00ff */
[----:B------:R-:W-:Y:S01]  /*2870*/  @UP0 ULDC UR6, c[0x0][0x44c] ;  /* 0x0001130000060ab9 */ /* 0x000fe20000000800 */
[----:B------:R-:W-:Y:S01]  /*2880*/  IMAD R8, R5, UR49, R2 ;  /* 0x0000003105087c24 */ /* 0x000fe2000f8e0202 */
[----:B------:R-:W-:Y:S01]  /*2890*/  UIMAD.WIDE.U32 UR6, UR39, UR6, URZ ;  /* 0x00000006270672a5 */ /* 0x000fe2000f8e003f */
[----:B------:R-:W-:-:S03]  /*28a0*/  IMAD R10, R17, -0x2, R10 ;  /* 0xfffffffe110a7824 */ /* 0x000fc600078e020a */
[----:B------:R-:W-:Y:S01]  /*28b0*/  @UP0 USHF.R.U32.HI UR10, URZ, UR18, UR7 ;  /* 0x000000123f0a0299 */ /* 0x000fe20008011607 */
[----:B0-----:R-:W-:-:S03]  /*28c0*/  IADD3 R3, R3, -UR14, R8 ;  /* 0x8000000e03037c10 */ /* 0x001fc6000fffe008 */
[----:B------:R-:W-:Y:S01]  /*28d0*/  UIADD3 UR6, UR11, UR10, URZ ;  /* 0x0000000a0b067290 */ /* 0x000fe2000fffe03f */
[----:B------:R-:W-:-:S03]  /*28e0*/  VIMNMX R2, R10, R3, PT ;  /* 0x000000030a027248 */ /* 0x000fc60003fe0100 */
[----:B------:R-:W-:Y:S01]  /*28f0*/  UIMAD.WIDE UR6, UR6, 0x66666667, URZ ;  /* 0x66666667060678a5 */ /* 0x000fe2000f8e023f */
[----:B------:R-:W-:-:S03]  /*2900*/  ISETP.GT.AND P1, PT, R2, RZ, PT ;  /* 0x000000ff0200720c */ /* 0x000fc60003f24270 */
[----:B------:R-:W-:Y:S01]  /*2910*/  USHF.R.U32.HI UR6, URZ, 0x1f, UR7 ;  /* 0x0000001f3f067899 */ /* 0x000fe20008011607 */
[C---:B------:R-:W-:Y:S02]  /*2920*/  ISETP.GT.AND P2, PT, R2.reuse, 0x1, PT ;  /* 0x000000010200780c */ /* 0x040fe40003f44270 */
[----:B------:R-:W-:Y:S01]  /*2930*/  ISETP.GT.AND P3, PT, R2, 0x8, PT ;  /* 0x000000080200780c */ /* 0x000fe20003f64270 */
[----:B------:R-:W-:Y:S01]  /*2940*/  ULEA.HI.SX32 UR7, UR7, UR6, 0x1a ;  /* 0x0000000607077291 */ /* 0x000fe2000f8fd23f */
[----:B------:R-:W-:Y:S01]  /*2950*/  FSEL R5, R90, -INF , P1 ;  /* 0xff8000005a057808 */ /* 0x000fe20000800000 */
[----:B------:R-:W-:Y:S01]  /*2960*/  UIADD3 UR6, UR15, 0x29840, URZ ;  /* 0x000298400f067890 */ /* 0x000fe2000fffe03f */
[----:B------:R-:W-:Y:S01]  /*2970*/  FSEL R91, R91, -INF , P2 ;  /* 0xff8000005b5b7808 */ /* 0x000fe20001000000 */
[----:B------:R-:W-:Y:S01]  /*2980*/  UISETP.LT.AND UP0, UPT, URZ, UR7, UPT ;  /* 0x000000073f00728c */ /* 0x000fe2000bf01270 */
[----:B------:R-:W-:Y:S01]  /*2990*/  ISETP.GT.AND P1, PT, R2, 0x9, PT ;  /* 0x000000090200780c */ /* 0x000fe20003f24270 */
[----:B------:R-:W-:Y:S01]  /*29a0*/  UPRMT UR6, UR40, 0x654, UR6 ;  /* 0x0000065428067896 */ /* 0x000fe20008000006 */
[----:B------:R-:W-:Y:S01]  /*29b0*/  FSEL R7, R94, -INF , P3 ;  /* 0xff8000005e077808 */ /* 0x000fe20001800000 */
[----:B------:R-:W-:Y:S01]  /*29c0*/  USEL UR54, URZ, UR7, !UP0 ;  /* 0x000000073f367287 */ /* 0x000fe2000c000000 */
[----:B------:R-:W-:-:S02]  /*29d0*/  FMNMX.FTZ R4, R5, R91, !PT ;  /* 0x0000005b05047209 */ /* 0x000fc40007810000 */
[C---:B------:R-:W-:Y:S01]  /*29e0*/  ISETP.GT.AND P2, PT, R2.reuse, 0x10, PT ;  /* 0x000000100200780c */ /* 0x040fe20003f44270 */
[----:B------:R-:W-:Y:S01]  /*29f0*/  UISETP.GE.AND UP0, UPT, UR56, UR54, UPT ;  /* 0x000000363800728c */ /* 0x000fe2000bf06270 */
[----:B------:R-:W-:Y:S02]  /*2a00*/  FSEL R95, R95, -INF , P1 ;  /* 0xff8000005f5f7808 */ /* 0x000fe40000800000 */
[----:B------:R-:W-:Y:S01]  /*2a10*/  FMNMX.FTZ R4, R7, R4, !PT ;  /* 0x0000000407047209 */ /* 0x000fe20007810000 */
[----:B------:R-:W-:Y:S01]  /*2a20*/  SYNCS.ARRIVE.TRANS64.RED.A1T0 RZ, [UR6], RZ ;  /* 0x000000ffffff79a7 */ /* 0x000fe20008100406 */
[----:B------:R-:W-:Y:S02]  /*2a30*/  ISETP.GT.AND P1, PT, R2, 0x11, PT ;  /* 0x000000110200780c */ /* 0x000fe40003f24270 */
[----:B------:R-:W-:Y:S02]  /*2a40*/  FSEL R13, R98, -INF , P2 ;  /* 0xff800000620d7808 */ /* 0x000fe40001000000 */
[----:B------:R-:W-:-:S02]  /*2a50*/  FMNMX.FTZ R4, R95, R4, !PT ;  /* 0x000000045f047209 */ /* 0x000fc40007810000 */
[C---:B------:R-:W-:Y:S02]  /*2a60*/  ISETP.GT.AND P2, PT, R2.reuse, 0x18, PT ;  /* 0x000000180200780c */ /* 0x040fe40003f44270 */
[----:B------:R-:W-:Y:S02]  /*2a70*/  FSEL R99, R99, -INF , P1 ;  /* 0xff80000063637808 */ /* 0x000fe40000800000 */
[----:B------:R-:W-:Y:S02]  /*2a80*/  FMNMX.FTZ R4, R13, R4, !PT ;  /* 0x000000040d047209 */ /* 0x000fe40007810000 */
        /* <DEDUP_REMOVED lines=22> */
[----:B------:R-:W-:Y:S01]  /*2bf0*/  FSEL R111, R83, -INF , P1 ;  /* 0xff800000536f7808 */ /* 0x000fe20000800000 */
[----:B------:R-:W-:Y:S01]  /*2c00*/  IMAD.U32 R83, RZ, RZ, UR38 ;  /* 0x00000026ff537e24 */ /* 0x000fe2000f8e00ff */
        /* <DEDUP_REMOVED lines=22> */
[----:B------:R-:W-:Y:S02]  /*2d70*/  ISETP.GT.AND P2, PT, R2, 0x58, PT ;  /* 0x000000580200780c */ /* 0x000fe40003f44270 */
        /* <DEDUP_REMOVED lines=53> */
[----:B------:R-:W-:Y:S02]  /*30d0*/  FSEL R39, R39, -INF , P1 ;  /* 0xff80000027277808 */ /* 0x000fe40000800000 */
[----:B------:R-:W-:-:S04]  /*30e0*/  FMNMX.FTZ R2, R38, R11, !PT ;  /* 0x0000000b26027209 */ /* 0x000fc80007810000 */
[----:B------:R-:W-:-:S05]  /*30f0*/  FMNMX.FTZ R6, R39, R2, !PT ;  /* 0x0000000227067209 */ /* 0x000fca0007810000 */
[----:B------:R-:W0:Y:S02]  /*3100*/  SHFL.BFLY PT, R11, R6, 0x2, 0x1f ;  /* 0x0c401f00060b7f89 */ /* 0x000e2400000e0000 */
[----:B0-----:R-:W-:-:S05]  /*3110*/  FMNMX.FTZ R11, R6, R11, !PT ;  /* 0x0000000b060b7209 */ /* 0x001fca0007810000 */
[----:B------:R-:W0:Y:S02]  /*3120*/  SHFL.BFLY PT, R4, R11, 0x1, 0x1f ;  /* 0x0c201f000b047f89 */ /* 0x000e2400000e0000 */
[----:B0-----:R-:W-:Y:S01]  /*3130*/  FMNMX.FTZ R4, R11, R4, !PT ;  /* 0x000000040b047209 */ /* 0x001fe20007810000 */
[----:B------:R-:W-:-:S03]  /*3140*/  VIADD R11, R8, -UR14 ;  /* 0x8000000e080b7c36 */ /* 0x000fc60008000000 */
[C---:B------:R-:W-:Y:S01]  /*3150*/  FSETP.NEU.FTZ.AND P1, PT, R4.reuse, -INF , PT ;  /* 0xff8000000400780b */ /* 0x040fe20003f3d000 */
[----:B------:R-:W-:-:S01]  /*3160*/  FFMA.FTZ R2, R4, R83, -8 ;  /* 0xc100000004027423 */ /* 0x000fc20000010053 */
[----:B------:R-:W-:-:S04]  /*3170*/  VIADDMNMX R83, R9, R11, R10, PT ;  /* 0x0000000b09537246 */ /* 0x000fc8000380010a */
[----:B------:R-:W-:Y:S02]  /*3180*/  FSEL R2, R2, RZ, P1 ;  /* 0x000000ff02027208 */ /* 0x000fe40000800000 */
[C---:B------:R-:W-:Y:S02]  /*3190*/  ISETP.GT.AND P1, PT, R83.reuse, RZ, PT ;  /* 0x000000ff5300720c */ /* 0x040fe40003f24270 */
[----:B------:R-:W-:Y:S01]  /*31a0*/  ISETP.GT.AND P2, PT, R83, 0x1, PT ;  /* 0x000000015300780c */ /* 0x000fe20003f44270 */
[----:B------:R-:W-:-:S01]  /*31b0*/  FFMA.FTZ R9, R13, UR38, -R2 ;  /* 0x000000260d097c23 */ /* 0x000fc20008010802 */
[----:B------:R-:W-:Y:S01]  /*31c0*/  ISETP.GT.AND P3, PT, R83, 0x8, PT ;  /* 0x000000085300780c */ /* 0x000fe20003f64270 */
[----:B------:R-:W-:-:S01]  /*31d0*/  FFMA.FTZ R15, R15, UR38, -R2 ;  /* 0x000000260f0f7c23 */ /* 0x000fc20008010802 */
[----:B------:R-:W-:Y:S01]  /*31e0*/  FSEL R88, R88, -INF , P1 ;  /* 0xff80000058587808 */ /* 0x000fe20000800000 */
[----:B------:R-:W-:-:S01]  /*31f0*/  FFMA.FTZ R21, R21, UR38, -R2 ;  /* 0x0000002615157c23 */ /* 0x000fc20008010802 */
[----:B------:R-:W-:Y:S01]  /*3200*/  FSEL R89, R89, -INF , P2 ;  /* 0xff80000059597808 */ /* 0x000fe20001000000 */
[----:B------:R-:W-:-:S01]  /*3210*/  FFMA.FTZ R86, R75, UR38, -R2 ;  /* 0x000000264b567c23 */ /* 0x000fc20008010802 */
[----:B------:R-:W-:Y:S01]  /*3220*/  ISETP.GT.AND P1, PT, R83, 0x9, PT ;  /* 0x000000095300780c */ /* 0x000fe20003f24270 */
[----:B------:R-:W-:-:S01]  /*3230*/  FFMA.FTZ R5, R5, UR38, -R2 ;  /* 0x0000002605057c23 */ /* 0x000fc20008010802 */
[----:B------:R-:W-:Y:S01]  /*3240*/  FSEL R92, R92, -INF , P3 ;  /* 0xff8000005c5c7808 */ /* 0x000fe20001800000 */
[----:B------:R-:W-:-:S01]  /*3250*/  FFMA.FTZ R6, R91, UR38, -R2 ;  /* 0x000000265b067c23 */ /* 0x000fc20008010802 */
[----:B------:R-:W-:Y:S01]  /*3260*/  FMNMX.FTZ R11, R88, R89, !PT ;  /* 0x00000059580b7209 */ /* 0x000fe20007810000 */
[----:B------:R-:W-:-:S01]  /*3270*/  FFMA.FTZ R7, R7, UR38, -R2 ;  /* 0x0000002607077c23 */ /* 0x000fc20008010802 */
[----:B------:R-:W-:Y:S01]  /*3280*/  ISETP.GT.AND P2, PT, R83, 0x10, PT ;  /* 0x000000105300780c */ /* 0x000fe20003f44270 */
[----:B------:R-:W-:Y:S01]  /*3290*/  MUFU.EX2 R5, R5 ;  /* 0x0000000500057308 */ /* 0x000fe20000000800 */
[----:B------:R-:W-:Y:S01]  /*32a0*/  FSEL R93, R93, -INF , P1 ;  /* 0xff8000005d5d7808 */ /* 0x000fe20000800000 */
[--C-:B------:R-:W-:Y:S01]  /*32b0*/  FFMA.FTZ R95, R95, UR38, -R2.reuse ;  /* 0x000000265f5f7c23 */ /* 0x100fe20008010802 */
[----:B------:R-:W-:Y:S01]  /*32c0*/  FMNMX.FTZ R12, R92, R11, !PT ;  /* 0x0000000b5c0c7209 */ /* 0x000fe20007810000 */
[--C-:B------:R-:W-:Y:S01]  /*32d0*/  FFMA.FTZ R10, R99, UR38, -R2.reuse ;  /* 0x00000026630a7c23 */ /* 0x100fe20008010802 */
[----:B------:R-:W-:Y:S01]  /*32e0*/  ISETP.GT.AND P1, PT, R83, 0x11, PT ;  /* 0x000000115300780c */ /* 0x000fe20003f24270 */
[--C-:B------:R-:W-:Y:S01]  /*32f0*/  FFMA.FTZ R107, R107, UR38, -R2.reuse ;  /* 0x000000266b6b7c23 */ /* 0x100fe20008010802 */
[----:B------:R-:W-:Y:S01]  /*3300*/  FSEL R96, R96, -INF , P2 ;  /* 0xff80000060607808 */ /* 0x000fe20001000000 */
[----:B------:R0:W-:Y:S01]  /*3310*/  MUFU.EX2 R11, R15 ;  /* 0x0000000f000b7308 */ /* 0x0001e20000000800 */
[----:B------:R-:W-:Y:S01]  /*3320*/  FMNMX.FTZ R13, R93, R12, !PT ;  /* 0x0000000c5d0d7209 */ /* 0x000fe20007810000 */
[--C-:B------:R-:W-:Y:S01]  /*3330*/  FFMA.FTZ R12, R103, UR38, -R2.reuse ;  /* 0x00000026670c7c23 */ /* 0x100fe20008010802 */
[----:B------:R-:W-:Y:S01]  /*3340*/  ISETP.GT.AND P2, PT, R83, 0x18, PT ;  /* 0x000000185300780c */ /* 0x000fe20003f44270 */
[--C-:B------:R-:W-:Y:S01]  /*3350*/  FFMA.FTZ R109, R109, UR38, -R2.reuse ;  /* 0x000000266d6d7c23 */ /* 0x100fe20008010802 */
[----:B------:R-:W-:Y:S01]  /*3360*/  FSEL R97, R97, -INF , P1 ;  /* 0xff80000061617808 */ /* 0x000fe20000800000 */
[--C-:B------:R-:W-:Y:S01]  /*3370*/  FFMA.FTZ R47, R47, UR38, -R2.reuse ;  /* 0x000000262f2f7c23 */ /* 0x100fe20008010802 */
[----:B------:R-:W-:Y:S01]  /*3380*/  FMNMX.FTZ R14, R96, R13, !PT ;  /* 0x0000000d600e7209 */ /* 0x000fe20007810000 */
[----:B------:R-:W-:Y:S01]  /*3390*/  MUFU.EX2 R6, R6 ;  /* 0x0000000600067308 */ /* 0x000fe20000000800 */
[----:B------:R-:W-:Y:S01]  /*33a0*/  ISETP.GT.AND P1, PT, R83, 0x19, PT ;  /* 0x000000195300780c */ /* 0x000fe20003f24270 */
[--C-:B------:R-:W-:Y:S01]  /*33b0*/  FFMA.FTZ R26, R26, UR38, -R2.reuse ;  /* 0x000000261a1a7c23 */ /* 0x100fe20008010802 */
[----:B------:R-:W-:Y:S01]  /*33c0*/  FSEL R100, R100, -INF , P2 ;  /* 0xff80000064647808 */ /* 0x000fe20001000000 */
[--C-:B------:R-:W-:Y:S01]  /*33d0*/  FFMA.FTZ R27, R27, UR38, -R2.reuse ;  /* 0x000000261b1b7c23 */ /* 0x100fe20008010802 */
[----:B------:R-:W-:Y:S01]  /*33e0*/  FMNMX.FTZ R13, R97, R14, !PT ;  /* 0x0000000e610d7209 */ /* 0x000fe20007810000 */
[--C-:B------:R-:W-:Y:S01]  /*33f0*/  FFMA.FTZ R30, R30, UR38, -R2.reuse ;  /* 0x000000261e1e7c23 */ /* 0x100fe20008010802 */
[----:B------:R-:W-:Y:S01]  /*3400*/  FSEL R101, R101, -INF , P1 ;  /* 0xff80000065657808 */ /* 0x000fe20000800000 */
[----:B------:R-:W-:Y:S01]  /*3410*/  MUFU.EX2 R7, R7 ;  /* 0x0000000700077308 */ /* 0x000fe20000000800 */
[----:B------:R-:W-:Y:S01]  /*3420*/  ISETP.GT.AND P1, PT, R83, 0x20, PT ;  /* 0x000000205300780c */ /* 0x000fe20003f24270 */
[--C-:B------:R-:W-:Y:S01]  /*3430*/  FFMA.FTZ R31, R31, UR38, -R2.reuse ;  /* 0x000000261f1f7c23 */ /* 0x100fe20008010802 */
[----:B------:R-:W-:Y:S01]  /*3440*/  FMNMX.FTZ R14, R100, R13, !PT ;  /* 0x0000000d640e7209 */ /* 0x000fe20007810000 */
[--C-:B------:R-:W-:Y:S01]  /*3450*/  FFMA.FTZ R34, R34, UR38, -R2.reuse ;  /* 0x0000002622227c23 */ /* 0x100fe20008010802 */
[----:B------:R-:W-:Y:S01]  /*3460*/  ISETP.GT.AND P2, PT, R83, 0x21, PT ;  /* 0x000000215300780c */ /* 0x000fe20003f44270 */
[--C-:B------:R-:W-:Y:S01]  /*3470*/  FFMA.FTZ R35, R35, UR38, -R2.reuse ;  /* 0x0000002623237c23 */ /* 0x100fe20008010802 */
[----:B------:R-:W-:Y:S01]  /*3480*/  FSEL R72, R72, -INF , P1 ;  /* 0xff80000048487808 */ /* 0x000fe20000800000 */
[----:B------:R1:W-:Y:S01]  /*3490*/  MUFU.EX2 R13, R21 ;  /* 0x00000015000d7308 */ /* 0x0003e20000000800 */
[----:B0-----:R-:W-:Y:S01]  /*34a0*/  FMNMX.FTZ R15, R101, R14, !PT ;  /* 0x0000000e650f7209 */ /* 0x001fe20007810000 */
[--C-:B------:R-:W-:Y:S01]  /*34b0*/  FFMA.FTZ R14, R105, UR38, -R2.reuse ;  /* 0x00000026690e7c23 */ /* 0x100fe20008010802 */
[----:B------:R-:W-:Y:S01]  /*34c0*/  ISETP.GT.AND P1, PT, R83, 0x28, PT ;  /* 0x000000285300780c */ /* 0x000fe20003f24270 */
[--C-:B------:R-:W-:Y:S01]  /*34d0*/  FFMA.FTZ R38, R38, UR38, -R2.reuse ;  /* 0x0000002626267c23 */ /* 0x100fe20008010802 */
[----:B------:R-:W-:Y:S01]  /*34e0*/  FSEL R73, R73, -INF , P2 ;  /* 0xff80000049497808 */ /* 0x000fe20001000000 */
[----:B------:R-:W-:Y:S01]  /*34f0*/  FFMA.FTZ R39, R39, UR38, -R2 ;  /* 0x0000002627277c23 */ /* 0x000fe20008010802 */
[----:B------:R-:W-:Y:S01]  /*3500*/  FMNMX.FTZ R20, R72, R15, !PT ;  /* 0x0000000f48147209 */ /* 0x000fe20007810000 */
[----:B------:R-:W-:Y:S01]  /*3510*/  MUFU.EX2 R8, R95 ;  /* 0x0000005f00087308 */ /* 0x000fe20000000800 */
[----:B------:R-:W-:-:S02]  /*3520*/  ISETP.GT.AND P2, PT, R83, 0x29, PT ;  /* 0x000000295300780c */ /* 0x000fc40003f44270 */
[----:B------:R-:W-:Y:S02]  /*3530*/  FSEL R76, R76, -INF , P1 ;  /* 0xff8000004c4c7808 */ /* 0x000fe40000800000 */
[----:B------:R-:W-:Y:S02]  /*3540*/  FMNMX.FTZ R15, R73, R20, !PT ;  /* 0x00000014490f7209 */ /* 0x000fe40007810000 */
[----:B------:R-:W-:Y:S01]  /*3550*/  ISETP.GT.AND P1, PT, R83, 0x30, PT ;  /* 0x000000305300780c */ /* 0x000fe20003f24270 */
[----:B------:R-:W-:Y:S01]  /*3560*/  MUFU.EX2 R9, R9 ;  /* 0x0000000900097308 */ /* 0x000fe20000000800 */
[----:B------:R-:W-:Y:S02]  /*3570*/  FSEL R77, R77, -INF , P2 ;  /* 0xff8000004d4d7808 */ /* 0x000fe40001000000 */
[----:B------:R-:W-:Y:S02]  /*3580*/  FMNMX.FTZ R20, R76, R15, !PT ;  /* 0x0000000f4c147209 */ /* 0x000fe40007810000 */
[----:B------:R-:W-:-:S02]  /*3590*/  ISETP.GT.AND P2, PT, R83, 0x31, PT ;  /* 0x000000315300780c */ /* 0x000fc40003f44270 */
[----:B------:R-:W-:Y:S01]  /*35a0*/  FSEL R80, R80, -INF , P1 ;  /* 0xff80000050507808 */ /* 0x000fe20000800000 */
[----:B------:R-:W-:Y:S01]  /*35b0*/  MUFU.EX2 R10, R10 ;  /* 0x0000000a000a7308 */ /* 0x000fe20000000800 */
[----:B-1----:R-:W-:Y:S01]  /*35c0*/  FMNMX.FTZ R21, R77, R20, !PT ;  /* 0x000000144d157209 */ /* 0x002fe20007810000 */
[----:B------:R-:W-:Y:S01]  /*35d0*/  FFMA.FTZ R20, R79, UR38, -R2 ;  /* 0x000000264f147c23 */ /* 0x000fe20008010802 */
[----:B------:R-:W-:Y:S02]  /*35e0*/  ISETP.GT.AND P1, PT, R83, 0x38, PT ;  /* 0x000000385300780c */ /* 0x000fe40003f24270 */
[----:B------:R-:W-:Y:S02]  /*35f0*/  FSEL R81, R81, -INF , P2 ;  /* 0xff80000051517808 */ /* 0x000fe40001000000 */
[----:B------:R-:W-:Y:S01]  /*3600*/  FMNMX.FTZ R58, R80, R21, !PT ;  /* 0x00000015503a7209 */ /* 0x000fe20007810000 */
[----:B------:R-:W-:Y:S01]  /*3610*/  MUFU.EX2 R12, R12 ;  /* 0x0000000c000c7308 */ /* 0x000fe20000000800 */
[----:B------:R-:W-:-:S02]  /*3620*/  ISETP.GT.AND P2, PT, R83, 0x39, PT ;  /* 0x000000395300780c */ /* 0x000fc40003f44270 */
[----:B------:R-:W-:Y:S02]  /*3630*/  FSEL R84, R84, -INF , P1 ;  /* 0xff80000054547808 */ /* 0x000fe40000800000 */
[----:B------:R-:W-:Y:S02]  /*3640*/  FMNMX.FTZ R21, R81, R58, !PT ;  /* 0x0000003a51157209 */ /* 0x000fe40007810000 */
[----:B------:R-:W-:Y:S01]  /*3650*/  FSEL R85, R85, -INF , P2 ;  /* 0xff80000055557808 */ /* 0x000fe20001000000 */
[----:B------:R-:W-:Y:S01]  /*3660*/  MUFU.EX2 R14, R14 ;  /* 0x0000000e000e7308 */ /* 0x000fe20000000800 */
[C---:B------:R-:W-:Y:S02]  /*3670*/  ISETP.GT.AND P1, PT, R83.reuse, 0x40, PT ;  /* 0x000000405300780c */ /* 0x040fe40003f24270 */
[----:B------:R-:W-:Y:S02]  /*3680*/  FMNMX.FTZ R58, R84, R21, !PT ;  /* 0x00000015543a7209 */ /* 0x000fe40007810000 */
[----:B------:R-:W-:-:S02]  /*3690*/  ISETP.GT.AND P2, PT, R83, 0x41, PT ;  /* 0x000000415300780c */ /* 0x000fc40003f44270 */
[----:B------:R-:W-:Y:S01]  /*36a0*/  FSEL R62, R56, -INF , P1 ;  /* 0xff800000383e7808 */ /* 0x000fe20000800000 */
[----:B------:R-:W-:Y:S01]  /*36b0*/  MUFU.EX2 R15, R107 ;  /* 0x0000006b000f7308 */ /* 0x000fe20000000800 */
[----:B------:R-:W-:Y:S01]  /*36c0*/  FMNMX.FTZ R79, R85, R58, !PT ;  /* 0x0000003a554f7209 */ /* 0x000fe20007810000 */
[--C-:B------:R-:W-:Y:S01]  /*36d0*/  FFMA.FTZ R56, R111, UR38, -R2.reuse ;  /* 0x000000266f387c23 */ /* 0x100fe20008010802 */
[----:B------:R-:W-:Y:S02]  /*36e0*/  ISETP.GT.AND P1, PT, R83, 0x48, PT ;  /* 0x000000485300780c */ /* 0x000fe40003f24270 */
[----:B------:R-:W-:Y:S01]  /*36f0*/  FSEL R74, R57, -INF , P2 ;  /* 0xff800000394a7808 */ /* 0x000fe20001000000 */
[----:B------:R-:W-:-:S01]  /*3700*/  FFMA.FTZ R57, R113, UR38, -R2 ;  /* 0x0000002671397c23 */ /* 0x000fc20008010802 */
        /* <DEDUP_REMOVED lines=12> */
[----:B------:R-:W-:Y:S01]  /*37d0*/  FMNMX.FTZ R79, R61, R58, !PT ;  /* 0x0000003a3d4f7209 */ /* 0x000fe20007810000 */
        /* <DEDUP_REMOVED lines=15> */
[----:B------:R-:W-:Y:S02]  /*38d0*/  FMNMX.FTZ R82, R69, R78, !PT ;  /* 0x0000004e45527209 */ /* 0x000fe40007810000 */
[----:B------:R-:W-:Y:S01]  /*38e0*/  FSEL R78, R41, -INF , P2 ;  /* 0xff800000294e7808 */ /* 0x000fe20001000000 */
[----:B------:R-:W-:-:S01]  /*38f0*/  FFMA.FTZ R41, R59, UR38, -R2 ;  /* 0x000000263b297c23 */ /* 0x000fc20008010802 */
[----:B------:R-:W-:Y:S02]  /*3900*/  ISETP.GT.AND P1, PT, R83, 0x68, PT ;  /* 0x000000685300780c */ /* 0x000fe40003f24270 */
[----:B------:R-:W-:Y:S01]  /*3910*/  FMNMX.FTZ R59, R75, R82, !PT ;  /* 0x000000524b3b7209 */ /* 0x000fe20007810000 */
[----:B------:R0:W-:Y:S01]  /*3920*/  MUFU.EX2 R40, R86 ;  /* 0x0000005600287308 */ /* 0x0001e20000000800 */
[----:B------:R-:W-:-:S02]  /*3930*/  FSEL R79, R44, -INF , P1 ;  /* 0xff8000002c4f7808 */ /* 0x000fc40000800000 */
[C---:B------:R-:W-:Y:S02]  /*3940*/  ISETP.GT.AND P2, PT, R83.reuse, 0x69, PT ;  /* 0x000000695300780c */ /* 0x040fe40003f44270 */
[----:B------:R-:W-:Y:S02]  /*3950*/  FMNMX.FTZ R44, R78, R59, !PT ;  /* 0x0000003b4e2c7209 */ /* 0x000fe40007810000 */
[----:B------:R-:W-:Y:S01]  /*3960*/  ISETP.GT.AND P1, PT, R83, 0x70, PT ;  /* 0x000000705300780c */ /* 0x000fe20003f24270 */
[----:B------:R-:W-:Y:S01]  /*3970*/  MUFU.EX2 R41, R41 ;  /* 0x0000002900297308 */ /* 0x000fe20000000800 */
[----:B------:R-:W-:Y:S01]  /*3980*/  FSEL R59, R45, -INF , P2 ;  /* 0xff8000002d3b7808 */ /* 0x000fe20001000000 */
[--C-:B0-----:R-:W-:Y:S01]  /*3990*/  FFMA.FTZ R86, R3, UR38, -R2.reuse ;  /* 0x0000002603567c23 */ /* 0x101fe20008010802 */
[----:B------:R-:W-:Y:S01]  /*39a0*/  FMNMX.FTZ R82, R79, R44, !PT ;  /* 0x0000002c4f527209 */ /* 0x000fe20007810000 */
[----:B------:R-:W-:Y:S01]  /*39b0*/  FFMA.FTZ R45, R63, UR38, -R2 ;  /* 0x000000263f2d7c23 */ /* 0x000fe20008010802 */
[----:B------:R-:W-:-:S02]  /*39c0*/  ISETP.GT.AND P2, PT, R83, 0x71, PT ;  /* 0x000000715300780c */ /* 0x000fc40003f44270 */
[----:B------:R-:W-:Y:S01]  /*39d0*/  FSEL R48, R48, -INF , P1 ;  /* 0xff80000030307808 */ /* 0x000fe20000800000 */
[----:B------:R0:W-:Y:S01]  /*39e0*/  MUFU.EX2 R44, R86 ;  /* 0x00000056002c7308 */ /* 0x0001e20000000800 */
[----:B------:R-:W-:Y:S02]  /*39f0*/  FMNMX.FTZ R3, R59, R82, !PT ;  /* 0x000000523b037209 */ /* 0x000fe40007810000 */
[----:B------:R-:W-:Y:S02]  /*3a00*/  ISETP.GT.AND P1, PT, R83, 0x78, PT ;  /* 0x000000785300780c */ /* 0x000fe40003f24270 */
[----:B------:R-:W-:Y:S02]  /*3a10*/  FSEL R49, R49, -INF , P2 ;  /* 0xff80000031317808 */ /* 0x000fe40001000000 */
[----:B------:R-:W-:Y:S01]  /*3a20*/  FMNMX.FTZ R82, R48, R3, !PT ;  /* 0x0000000330527209 */ /* 0x000fe20007810000 */
[----:B------:R-:W-:Y:S01]  /*3a30*/  MUFU.EX2 R45, R45 ;  /* 0x0000002d002d7308 */ /* 0x000fe20000000800 */
[----:B------:R-:W-:Y:S01]  /*3a40*/  ISETP.GT.AND P2, PT, R83, 0x79, PT ;  /* 0x000000795300780c */ /* 0x000fe20003f44270 */
[----:B0-----:R-:W-:Y:S01]  /*3a50*/  FFMA.FTZ R86, R66, UR38, -R2 ;  /* 0x0000002642567c23 */ /* 0x001fe20008010802 */
[----:B------:R-:W-:-:S02]  /*3a60*/  FSEL R52, R52, -INF , P1 ;  /* 0xff80000034347808 */ /* 0x000fc40000800000 */
[----:B------:R-:W-:Y:S02]  /*3a70*/  FMNMX.FTZ R3, R49, R82, !PT ;  /* 0x0000005231037209 */ /* 0x000fe40007810000 */
[----:B------:R-:W-:Y:S01]  /*3a80*/  FSEL R53, R53, -INF , P2 ;  /* 0xff80000035357808 */ /* 0x000fe20001000000 */
[----:B------:R-:W-:Y:S01]  /*3a90*/  MUFU.EX2 R26, R26 ;  /* 0x0000001a001a7308 */ /* 0x000fe20000000800 */
[C---:B------:R-:W-:Y:S02]  /*3aa0*/  ISETP.GT.AND P1, PT, R83.reuse, 0x80, PT ;  /* 0x000000805300780c */ /* 0x040fe40003f24270 */
[----:B------:R-:W-:Y:S02]  /*3ab0*/  FMNMX.FTZ R66, R52, R3, !PT ;  /* 0x0000000334427209 */ /* 0x000fe40007810000 */
[----:B------:R-:W-:Y:S02]  /*3ac0*/  ISETP.GT.AND P2, PT, R83, 0x81, PT ;  /* 0x000000815300780c */ /* 0x000fe40003f44270 */
[----:B------:R-:W-:Y:S01]  /*3ad0*/  FSEL R63, R24, -INF , P1 ;  /* 0xff800000183f7808 */ /* 0x000fe20000800000 */
[----:B------:R-:W-:Y:S01]  /*3ae0*/  MUFU.EX2 R27, R27 ;  /* 0x0000001b001b7308 */ /* 0x000fe20000000800 */
[----:B------:R-:W-:-:S02]  /*3af0*/  FMNMX.FTZ R82, R53, R66, !PT ;  /* 0x0000004235527209 */ /* 0x000fc40007810000 */
[----:B------:R-:W-:Y:S02]  /*3b00*/  ISETP.GT.AND P1, PT, R83, 0x88, PT ;  /* 0x000000885300780c */ /* 0x000fe40003f24270 */
[----:B------:R-:W-:Y:S01]  /*3b10*/  FSEL R66, R25, -INF , P2 ;  /* 0xff80000019427808 */ /* 0x000fe20001000000 */
[----:B------:R-:W-:Y:S01]  /*3b20*/  FFMA.FTZ R25, R67, UR38, -R2 ;  /* 0x0000002643197c23 */ /* 0x000fe20008010802 */
[----:B------:R-:W-:Y:S01]  /*3b30*/  FMNMX.FTZ R3, R63, R82, !PT ;  /* 0x000000523f037209 */ /* 0x000fe20007810000 */
[----:B------:R-:W-:Y:S01]  /*3b40*/  MUFU.EX2 R24, R86 ;  /* 0x0000005600187308 */ /* 0x000fe20000000800 */
[----:B------:R-:W-:Y:S02]  /*3b50*/  FSEL R67, R28, -INF , P1 ;  /* 0xff8000001c437808 */ /* 0x000fe40000800000 */
[----:B------:R-:W-:Y:S02]  /*3b60*/  ISETP.GT.AND P2, PT, R83, 0x89, PT ;  /* 0x000000895300780c */ /* 0x000fe40003f44270 */
[----:B------:R-:W-:-:S02]  /*3b70*/  FMNMX.FTZ R28, R66, R3, !PT ;  /* 0x00000003421c7209 */ /* 0x000fc40007810000 */
[----:B------:R-:W-:Y:S01]  /*3b80*/  ISETP.GT.AND P1, PT, R83, 0x90, PT ;  /* 0x000000905300780c */ /* 0x000fe20003f24270 */
[----:B------:R-:W-:Y:S01]  /*3b90*/  MUFU.EX2 R25, R25 ;  /* 0x0000001900197308 */ /* 0x000fe20000000800 */
[----:B------:R-:W-:Y:S01]  /*3ba0*/  FSEL R82, R29, -INF , P2 ;  /* 0xff8000001d527808 */ /* 0x000fe20001000000 */
[----:B------:R-:W-:Y:S01]  /*3bb0*/  FFMA.FTZ R29, R70, UR38, -R2 ;  /* 0x00000026461d7c23 */ /* 0x000fe20008010802 */
[----:B------:R-:W-:Y:S02]  /*3bc0*/  FMNMX.FTZ R3, R67, R28, !PT ;  /* 0x0000001c43037209 */ /* 0x000fe40007810000 */
[----:B------:R-:W-:Y:S02]  /*3bd0*/  ISETP.GT.AND P2, PT, R83, 0x91, PT ;  /* 0x000000915300780c */ /* 0x000fe40003f44270 */
[----:B------:R-:W-:Y:S01]  /*3be0*/  FSEL R32, R32, -INF , P1 ;  /* 0xff80000020207808 */ /* 0x000fe20000800000 */
[----:B------:R0:W-:Y:S01]  /*3bf0*/  MUFU.EX2 R28, R29 ;  /* 0x0000001d001c7308 */ /* 0x0001e20000000800 */
[----:B------:R-:W-:-:S02]  /*3c00*/  FMNMX.FTZ R3, R82, R3, !PT ;  /* 0x0000000352037209 */ /* 0x000fc40007810000 */
[----:B------:R-:W-:Y:S02]  /*3c10*/  ISETP.GT.AND P1, PT, R83, 0x98, PT ;  /* 0x000000985300780c */ /* 0x000fe40003f24270 */
[----:B------:R-:W-:Y:S01]  /*3c20*/  FSEL R70, R33, -INF , P2 ;  /* 0xff80000021467808 */ /* 0x000fe20001000000 */
[--C-:B------:R-:W-:Y:S01]  /*3c30*/  FFMA.FTZ R33, R71, UR38, -R2.reuse ;  /* 0x0000002647217c23 */ /* 0x100fe20008010802 */
[----:B------:R-:W-:Y:S01]  /*3c40*/  FMNMX.FTZ R3, R32, R3, !PT ;  /* 0x0000000320037209 */ /* 0x000fe20007810000 */
[----:B------:R-:W-:Y:S01]  /*3c50*/  MUFU.EX2 R30, R30 ;  /* 0x0000001e001e7308 */ /* 0x000fe20000000800 */
[----:B------:R-:W-:Y:S01]  /*3c60*/  FSEL R71, R36, -INF , P1 ;  /* 0xff80000024477808 */ /* 0x000fe20000800000 */
[--C-:B0-----:R-:W-:Y:S01]  /*3c70*/  FFMA.FTZ R29, R42, UR38, -R2.reuse ;  /* 0x000000262a1d7c23 */ /* 0x101fe20008010802 */
[----:B------:R-:W-:Y:S01]  /*3c80*/  ISETP.GT.AND P2, PT, R83, 0x99, PT ;  /* 0x000000995300780c */ /* 0x000fe20003f44270 */
[--C-:B------:R-:W-:Y:S01]  /*3c90*/  FFMA.FTZ R42, R46, UR38, -R2.reuse ;  /* 0x000000262e2a7c23 */ /* 0x100fe20008010802 */
[----:B------:R-:W-:Y:S01]  /*3ca0*/  FMNMX.FTZ R36, R70, R3, !PT ;  /* 0x0000000346247209 */ /* 0x000fe20007810000 */
[--C-:B------:R-:W-:Y:S01]  /*3cb0*/  FFMA.FTZ R46, R51, UR38, -R2.reuse ;  /* 0x00000026332e7c23 */ /* 0x100fe20008010802 */
[----:B------:R-:W-:Y:S01]  /*3cc0*/  FSEL R37, R37, -INF , P2 ;  /* 0xff80000025257808 */ /* 0x000fe20001000000 */
[--C-:B------:R-:W-:Y:S01]  /*3cd0*/  FFMA.FTZ R51, R55, UR38, -R2.reuse ;  /* 0x0000002637337c23 */ /* 0x100fe20008010802 */
[----:B------:R-:W-:Y:S01]  /*3ce0*/  FMNMX.FTZ R36, R71, R36, !PT ;  /* 0x0000002447247209 */ /* 0x000fe20007810000 */
[----:B------:R-:W-:Y:S03]  /*3cf0*/  MUFU.EX2 R33, R33 ;  /* 0x0000002100217308 */ /* 0x000fe60000000800 */
[----:B------:R-:W-:Y:S01]  /*3d00*/  FMNMX.FTZ R3, R37, R36, !PT ;  /* 0x0000002425037209 */ /* 0x000fe20007810000 */
[--C-:B------:R-:W-:Y:S01]  /*3d10*/  FFMA.FTZ R36, R43, UR38, -R2.reuse ;  /* 0x000000262b247c23 */ /* 0x100fe20008010802 */
[----:B------:R-:W-:-:S01]  /*3d20*/  FFMA.FTZ R43, R50, UR38, -R2 ;  /* 0x00000026322b7c23 */ /* 0x000fc20008010802 */
[----:B------:R-:W-:Y:S01]  /*3d30*/  FFMA.FTZ R50, R54, UR38, -R2 ;  /* 0x0000002636327c23 */ /* 0x000fe20008010802 */
[----:B------:R-:W-:Y:S01]  /*3d40*/  IMAD.U32 R54, RZ, RZ, UR38 ;  /* 0x00000026ff367e24 */ /* 0x000fe2000f8e00ff */
[----:B------:R-:W0:Y:S01]  /*3d50*/  SHFL.BFLY PT, R86, R3, 0x2, 0x1f ;  /* 0x0c401f0003567f89 */ /* 0x000e2200000e0000 */
[----:B------:R-:W-:Y:S08]  /*3d60*/  MUFU.EX2 R29, R29 ;  /* 0x0000001d001d7308 */ /* 0x000ff00000000800 */
[----:B------:R-:W-:Y:S08]  /*3d70*/  MUFU.EX2 R36, R36 ;  /* 0x0000002400247308 */ /* 0x000ff00000000800 */
[----:B------:R-:W-:Y:S01]  /*3d80*/  MUFU.EX2 R42, R42 ;  /* 0x0000002a002a7308 */ /* 0x000fe20000000800 */
[----:B0-----:R-:W-:-:S07]  /*3d90*/  FMNMX.FTZ R86, R3, R86, !PT ;  /* 0x0000005603567209 */ /* 0x001fce0007810000 */
[----:B------:R-:W-:Y:S01]  /*3da0*/  MUFU.EX2 R43, R43 ;  /* 0x0000002b002b7308 */ /* 0x000fe20000000800 */
[----:B------:R-:W0:Y:S07]  /*3db0*/  SHFL.BFLY PT, R3, R86, 0x1, 0x1f ;  /* 0x0c201f0056037f89 */ /* 0x000e2e00000e0000 */
[----:B------:R-:W-:Y:S08]  /*3dc0*/  MUFU.EX2 R46, R46 ;  /* 0x0000002e002e7308 */ /* 0x000ff00000000800 */
[----:B------:R-:W-:Y:S08]  /*3dd0*/  MUFU.EX2 R50, R50 ;  /* 0x0000003200327308 */ /* 0x000ff00000000800 */
[----:B------:R-:W-:Y:S01]  /*3de0*/  MUFU.EX2 R51, R51 ;  /* 0x0000003300337308 */ /* 0x000fe20000000800 */
[----:B0-----:R-:W-:-:S04]  /*3df0*/  FMNMX.FTZ R3, R86, R3, !PT ;  /* 0x0000000356037209 */ /* 0x001fc80007810000 */
[C---:B------:R-:W-:Y:S01]  /*3e00*/  FSETP.NEU.FTZ.AND P1, PT, R3.reuse, -INF , PT ;  /* 0xff8000000300780b */ /* 0x040fe20003f3d000 */
[----:B------:R-:W-:-:S02]  /*3e10*/  FFMA.FTZ R54, R3, R54, -8 ;  /* 0xc100000003367423 */ /* 0x000fc40000010036 */
[----:B------:R-:W-:Y:S03]  /*3e20*/  MUFU.EX2 R31, R31 ;  /* 0x0000001f001f7308 */ /* 0x000fe60000000800 */
[----:B------:R-:W-:Y:S02]  /*3e30*/  FSEL R86, R54, RZ, P1 ;  /* 0x000000ff36567208 */ /* 0x000fe40000800000 */
[----:B------:R-:W-:-:S03]  /*3e40*/  PLOP3.LUT P1, PT, PT, PT, UP0, 0x80, 0x0 ;  /* 0x000000000000781c */ /* 0x000fc60003f2f008 */
[----:B------:R-:W-:Y:S01]  /*3e50*/  MUFU.EX2 R34, R34 ;  /* 0x0000002200227308 */ /* 0x000fe20000000800 */
[----:B------:R-:W-:-:S01]  /*3e60*/  FFMA.FTZ R54, R88, UR38, -R86 ;  /* 0x0000002658367c23 */ /* 0x000fc20008010856 */
        /* <DEDUP_REMOVED lines=44> */
[----:B------:R-:W-:-:S02]  /*4130*/  FFMA.FTZ R37, R37, UR38, -R86 ;  /* 0x0000002625257c23 */ /* 0x000fc40008010856 */
[----:B------:R3:W-:Y:S08]  /*4140*/  MUFU.EX2 R87, R74 ;  /* 0x0000004a00577308 */ /* 0x0007f00000000800 */
[----:B------:R-:W4:Y:S01]  /*4150*/  MUFU.EX2 R88, R97 ;  /* 0x0000006100587308 */ /* 0x000f220000000800 */
[----:B---3--:R-:W-:-:S04]  /*4160*/  FADD.FTZ R74, R5, R6 ;  /* 0x00000006054a7221 */ /* 0x008fc80000010000 */
[----:B------:R-:W-:Y:S01]  /*4170*/  FADD.FTZ R91, R7, R74 ;  /* 0x0000004a075b7221 */ /* 0x000fe20000010000 */
[----:B-1----:R-:W-:-:S01]  /*4180*/  FADD.FTZ R74, R92, R89 ;  /* 0x000000595c4a7221 */ /* 0x002fc20000010000 */
[----:B--2---:R-:W-:Y:S01]  /*4190*/  F2FP.SATFINITE.E4M3.F32.PACK_AB_MERGE_C R92, R93, R92, RZ ;  /* 0x0000005c5d5c723e */ /* 0x004fe200048070ff */
[----:B------:R-:W1:Y:S01]  /*41a0*/  MUFU.EX2 R100, R100 ;  /* 0x0000006400647308 */ /* 0x000e620000000800 */
[----:B------:R-:W-:-:S01]  /*41b0*/  FADD.FTZ R90, R8, R91 ;  /* 0x0000005b085a7221 */ /* 0x000fc20000010000 */
[----:B------:R-:W-:Y:S01]  /*41c0*/  FADD.FTZ R74, R93, R74 ;  /* 0x0000004a5d4a7221 */ /* 0x000fe20000010000 */
[----:B------:R-:W-:Y:S02]  /*41d0*/  F2FP.SATFINITE.E4M3.F32.PACK_AB_MERGE_C R184, R55, R54, R92 ;  /* 0x0000003637b8723e */ /* 0x000fe4000480705c */
[----:B------:R-:W-:Y:S01]  /*41e0*/  CS2R R54, SRZ ;  /* 0x0000000000367805 */ /* 0x000fe2000001ff00 */
[----:B------:R-:W-:-:S01]  /*41f0*/  FADD.FTZ R91, R9, R90 ;  /* 0x0000005a095b7221 */ /* 0x000fc20000010000 */
[----:B0-----:R-:W-:Y:S01]  /*4200*/  FADD.FTZ R89, R83, R74 ;  /* 0x0000004a53597221 */ /* 0x001fe20000010000 */
[----:B------:R-:W0:Y:S02]  /*4210*/  MUFU.EX2 R101, R101 ;  /* 0x0000006500657308 */ /* 0x000e240000000800 */
[----:B------:R-:W-:-:S01]  /*4220*/  FADD.FTZ R0, R10, R91 ;  /* 0x0000005b0a007221 */ /* 0x000fc20000010000 */
[----:B----4-:R-:W-:-:S03]  /*4230*/  FADD.FTZ R89, R88, R89 ;  /* 0x0000005958597221 */ /* 0x010fc60000010000 */
[----:B------:R-:W-:Y:S02]  /*4240*/  FADD.FTZ R91, R11, R0 ;  /* 0x000000000b5b7221 */ /* 0x000fe40000010000 */
[----:B------:R-:W2:Y:S01]  /*4250*/  MUFU.EX2 R72, R72 ;  /* 0x0000004800487308 */ /* 0x000ea20000000800 */
[----:B-1----:R-:W-:-:S01]  /*4260*/  FADD.FTZ R0, R100, R89 ;  /* 0x0000005964007221 */ /* 0x002fc20000010000 */
[C---:B------:R-:W-:Y:S01]  /*4270*/  FADD.FTZ R2, R12.reuse, R91 ;  /* 0x0000005b0c027221 */ /* 0x040fe20000010000 */
[----:B------:R-:W-:-:S03]  /*4280*/  F2FP.SATFINITE.E4M3.F32.PACK_AB_MERGE_C R12, R12, R11, RZ ;  /* 0x0000000b0c0c723e */ /* 0x000fc600048070ff */
[----:B------:R-:W-:Y:S01]  /*4290*/  FADD.FTZ R91, R13, R2 ;  /* 0x000000020d5b7221 */ /* 0x000fe20000010000 */
[----:B------:R-:W-:Y:S01]  /*42a0*/  F2FP.SATFINITE.E4M3.F32.PACK_AB_MERGE_C R187, R10, R9, R12 ;  /* 0x000000090abb723e */ /* 0x000fe2000480700c */
[----:B------:R-:W1:Y:S01]  /*42b0*/  MUFU.EX2 R73, R73 ;  /* 0x0000004900497308 */ /* 0x000e620000000800 */
[----:B0-----:R-:W-:-:S01]  /*42c0*/  FADD.FTZ R89, R101, R0 ;  /* 0x0000000065597221 */ /* 0x001fc20000010000 */
[----:B------:R-:W-:Y:S01]  /*42d0*/  FADD.FTZ R74, R14, R91 ;  /* 0x0000005b0e4a7221 */ /* 0x000fe20000010000 */
[----:B------:R-:W-:-:S03]  /*42e0*/  F2FP.SATFINITE.E4M3.F32.PACK_AB_MERGE_C R100, R101, R100, RZ ;  /* 0x000000646564723e */ /* 0x000fc600048070ff */
[----:B------:R-:W-:Y:S01]  /*42f0*/  FADD.FTZ R91, R15, R74 ;  /* 0x0000004a0f5b7221 */ /* 0x000fe20000010000 */
[----:B------:R-:W-:Y:S01]  /*4300*/  F2FP.SATFINITE.E4M3.F32.PACK_AB_MERGE_C R15, R20, R15, RZ ;  /* 0x0000000f140f723e */ /* 0x000fe200048070ff */
[----:B------:R-:W0:Y:S01]  /*4310*/  MUFU.EX2 R76, R76 ;  /* 0x0000004c004c7308 */ /* 0x000e220000000800 */
[----:B--2---:R-:W-:-:S01]  /*4320*/  FADD.FTZ R2, R72, R89 ;  /* 0x0000005948027221 */ /* 0x004fc20000010000 */
[----:B------:R-:W-:Y:S01]  /*4330*/  FADD.FTZ R74, R20, R91 ;  /* 0x0000005b144a7221 */ /* 0x000fe20000010000 */
[----:B------:R-:W-:Y:S02]  /*4340*/  F2FP.SATFINITE.E4M3.F32.PACK_AB_MERGE_C R186, R88, R83, R100 ;  /* 0x0000005358ba723e */ /* 0x000fe40004807064 */
[----:B------:R-:W-:-:S03]  /*4350*/  F2FP.SATFINITE.E4M3.F32.PACK_AB_MERGE_C R181, R14, R13, R15 ;  /* 0x0000000d0eb5723e */ /* 0x000fc6000480700f */
[----:B------:R-:W2:Y:S01]  /*4360*/  MUFU.EX2 R77, R77 ;  /* 0x0000004d004d7308 */ /* 0x000ea20000000800 */
[----:B-1----:R-:W-:-:S07]  /*4370*/  FADD.FTZ R89, R73, R2 ;  /* 0x0000000249597221 */ /* 0x002fce0000010000 */
[----:B------:R-:W1:Y:S01]  /*4380*/  MUFU.EX2 R80, R80 ;  /* 0x0000005000507308 */ /* 0x000e620000000800 */
[----:B0-----:R-:W-:-:S01]  /*4390*/  FADD.FTZ R2, R76, R89 ;  /* 0x000000594c027221 */ /* 0x001fc20000010000 */
[----:B------:R-:W-:-:S04]  /*43a0*/  FADD.FTZ R89, R21, R74 ;  /* 0x0000004a15597221 */ /* 0x000fc80000010000 */
[----:B------:R-:W-:Y:S02]  /*43b0*/  FADD.FTZ R74, R56, R89 ;  /* 0x00000059384a7221 */ /* 0x000fe40000010000 */
[----:B------:R-:W0:Y:S01]  /*43c0*/  MUFU.EX2 R81, R81 ;  /* 0x0000005100517308 */ /* 0x000e220000000800 */
[----:B--2---:R-:W-:Y:S01]  /*43d0*/  F2FP.SATFINITE.E4M3.F32.PACK_AB_MERGE_C R76, R77, R76, RZ ;  /* 0x0000004c4d4c723e */ /* 0x004fe200048070ff */
[----:B------:R-:W-:Y:S01]  /*43e0*/  FADD.FTZ R89, R57, R74 ;  /* 0x0000004a39597221 */ /* 0x000fe20000010000 */
[C---:B------:R-:W-:Y:S02]  /*43f0*/  F2FP.SATFINITE.E4M3.F32.PACK_AB_MERGE_C R57, R58.reuse, R57, RZ ;  /* 0x000000393a39723e */ /* 0x040fe400048070ff */
[----:B------:R-:W-:Y:S01]  /*4400*/  F2FP.SATFINITE.E4M3.F32.PACK_AB_MERGE_C R180, R73, R72, R76 ;  /* 0x0000004849b4723e */ /* 0x000fe2000480704c */
[----:B------:R-:W-:-:S01]  /*4410*/  FADD.FTZ R89, R58, R89 ;  /* 0x000000593a597221 */ /* 0x000fc20000010000 */
[----:B------:R-:W-:Y:S01]  /*4420*/  F2FP.SATFINITE.E4M3.F32.PACK_AB_MERGE_C R183, R56, R21, R57 ;  /* 0x0000001538b7723e */ /* 0x000fe20004807039 */
[----:B------:R-:W2:Y:S01]  /*4430*/  MUFU.EX2 R84, R84 ;  /* 0x0000005400547308 */ /* 0x000ea20000000800 */
[----:B------:R-:W-:-:S02]  /*4440*/  CS2R R72, SRZ ;  /* 0x0000000000487805 */ /* 0x000fc4000001ff00 */
[----:B------:R-:W-:-:S05]  /*4450*/  CS2R R56, SRZ ;  /* 0x0000000000387805 */ /* 0x000fca000001ff00 */
[----:B------:R-:W3:Y:S08]  /*4460*/  MUFU.EX2 R85, R85 ;  /* 0x0000005500557308 */ /* 0x000ef00000000800 */
[----:B------:R4:W-:Y:S08]  /*4470*/  MUFU.EX2 R0, R59 ;  /* 0x0000003b00007308 */ /* 0x0009f00000000800 */
[----:B------:R-:W5:Y:S01]  /*4480*/  MUFU.EX2 R62, R62 ;  /* 0x0000003e003e7308 */ /* 0x000f620000000800 */
[----:B----4-:R-:W-:-:S01]  /*4490*/  FADD.FTZ R59, R77, R2 ;  /* 0x000000024d3b7221 */ /* 0x010fc20000010000 */
[----:B------:R-:W-:-:S03]  /*44a0*/  CS2R R76, SRZ ;  /* 0x00000000004c7805 */ /* 0x000fc6000001ff00 */
[----:B-1----:R-:W-:-:S03]  /*44b0*/  FADD.FTZ R2, R80, R59 ;  /* 0x0000003b50027221 */ /* 0x002fc60000010000 */
[----:B------:R-:W1:Y:S01]  /*44c0*/  MUFU.EX2 R60, R60 ;  /* 0x0000003c003c7308 */ /* 0x000e620000000800 */
[----:B0-----:R-:W-:-:S04]  /*44d0*/  FADD.FTZ R59, R81, R2 ;  /* 0x00000002513b7221 */ /* 0x001fc80000010000 */
[----:B--2---:R-:W-:Y:S01]  /*44e0*/  FADD.FTZ R2, R84, R59 ;  /* 0x0000003b54027221 */ /* 0x004fe20000010000 */
[----:B------:R-:W-:Y:S01]  /*44f0*/  F2FP.SATFINITE.E4M3.F32.PACK_AB_MERGE_C R59, R8, R7, RZ ;  /* 0x00000007083b723e */ /* 0x000fe200048070ff */
[----:B------:R-:W-:Y:S01]  /*4500*/  FADD.FTZ R8, R40, R89 ;  /* 0x0000005928087221 */ /* 0x000fe20000010000 */
[----:B------:R-:W0:Y:S01]  /*4510*/  MUFU.EX2 R61, R61 ;  /* 0x0000003d003d7308 */ /* 0x000e220000000800 */
[----:B---3--:R-:W-:-:S01]  /*4520*/  FADD.FTZ R7, R85, R2 ;  /* 0x0000000255077221 */ /* 0x008fc20000010000 */
[----:B------:R-:W-:Y:S01]  /*4530*/  F2FP.SATFINITE.E4M3.F32.PACK_AB_MERGE_C R185, R6, R5, R59 ;  /* 0x0000000506b9723e */ /* 0x000fe2000480703b */
[----:B------:R-:W-:-:S01]  /*4540*/  FADD.FTZ R11, R41, R8 ;  /* 0x00000008290b7221 */ /* 0x000fc20000010000 */
[----:B------:R-:W-:Y:S01]  /*4550*/  F2FP.SATFINITE.E4M3.F32.PACK_AB_MERGE_C R84, R85, R84, RZ ;  /* 0x000000545554723e */ /* 0x000fe200048070ff */
[----:B-----5:R-:W-:-:S01]  /*4560*/  FADD.FTZ R2, R62, R7 ;  /* 0x000000073e027221 */ /* 0x020fc20000010000 */
[----:B------:R-:W-:Y:S01]  /*4570*/  CS2R R58, SRZ ;  /* 0x00000000003a7805 */ /* 0x000fe2000001ff00 */
[----:B------:R-:W-:-:S01]  /*4580*/  FADD.FTZ R8, R44, R11 ;  /* 0x0000000b2c087221 */ /* 0x000fc20000010000 */
[----:B------:R-:W2:Y:S01]  /*4590*/  MUFU.EX2 R64, R64 ;  /* 0x0000004000407308 */ /* 0x000ea20000000800 */
[----:B------:R-:W-:-:S01]  /*45a0*/  FADD.FTZ R7, R87, R2 ;  /* 0x0000000257077221 */ /* 0x000fc20000010000 */
[C---:B------:R-:W-:Y:S01]  /*45b0*/  F2FP.SATFINITE.E4M3.F32.PACK_AB_MERGE_C R44, R45.reuse, R44, RZ ;  /* 0x0000002c2d2c723e */ /* 0x040fe200048070ff */
[----:B------:R-:W-:-:S01]  /*45c0*/  FADD.FTZ R11, R45, R8 ;  /* 0x000000082d0b7221 */ /* 0x000fc20000010000 */
[----:B------:R-:W-:Y:S01]  /*45d0*/  F2FP.SATFINITE.E4M3.F32.PACK_AB_MERGE_C R182, R81, R80, R84 ;  /* 0x0000005051b6723e */ /* 0x000fe20004807054 */
[----:B-1----:R-:W-:-:S01]  /*45e0*/  FADD.FTZ R2, R60, R7 ;  /* 0x000000073c027221 */ /* 0x002fc20000010000 */
[----:B------:R-:W-:Y:S01]  /*45f0*/  F2FP.SATFINITE.E4M3.F32.PACK_AB_MERGE_C R177, R41, R40, R44 ;  /* 0x0000002829b1723e */ /* 0x000fe2000480702c */
[----:B------:R-:W-:-:S01]  /*4600*/  FADD.FTZ R8, R24, R11 ;  /* 0x0000000b18087221 */ /* 0x000fc20000010000 */
[----:B------:R-:W1:Y:S01]  /*4610*/  MUFU.EX2 R65, R65 ;  /* 0x0000004100417308 */ /* 0x000e620000000800 */
[----:B0-----:R-:W-:-:S01]  /*4620*/  FADD.FTZ R7, R61, R2 ;  /* 0x000000023d077221 */ /* 0x001fc20000010000 */
[----:B------:R-:W-:-:S02]  /*4630*/  F2FP.SATFINITE.E4M3.F32.PACK_AB_MERGE_C R60, R61, R60, RZ ;  /* 0x0000003c3d3c723e */ /* 0x000fc400048070ff */
[----:B------:R-:W-:Y:S02]  /*4640*/  CS2R R84, SRZ ;  /* 0x0000000000547805 */ /* 0x000fe4000001ff00 */
[----:B------:R-:W-:Y:S02]  /*4650*/  CS2R R80, SRZ ;  /* 0x0000000000507805 */ /* 0x000fe4000001ff00 */
[----:B------:R-:W-:Y:S02]  /*4660*/  CS2R R44, SRZ ;  /* 0x00000000002c7805 */ /* 0x000fe4000001ff00 */
[----:B------:R-:W-:Y:S02]  /*4670*/  F2FP.SATFINITE.E4M3.F32.PACK_AB_MERGE_C R176, R87, R62, R60 ;  /* 0x0000003e57b0723e */ /* 0x000fe4000480703c */
[----:B------:R-:W-:Y:S01]  /*4680*/  CS2R R86, SRZ ;  /* 0x0000000000567805 */ /* 0x000fe2000001ff00 */
[----:B------:R-:W0:Y:S01]  /*4690*/  MUFU.EX2 R68, R68 ;  /* 0x0000004400447308 */ /* 0x000e220000000800 */
[----:B--2---:R-:W-:-:S01]  /*46a0*/  FADD.FTZ R2, R64, R7 ;  /* 0x0000000740027221 */ /* 0x004fc20000010000 */
[----:B------:R-:W-:Y:S01]  /*46b0*/  FADD.FTZ R7, R25, R8 ;  /* 0x0000000819077221 */ /* 0x000fe20000010000 */
[----:B------:R-:W-:-:S02]  /*46c0*/  CS2R R60, SRZ ;  /* 0x00000000003c7805 */ /* 0x000fc4000001ff00 */
[----:B------:R-:W-:Y:S01]  /*46d0*/  CS2R R40, SRZ ;  /* 0x0000000000287805 */ /* 0x000fe2000001ff00 */
[----:B------:R-:W-:-:S01]  /*46e0*/  FADD.FTZ R6, R28, R7 ;  /* 0x000000071c067221 */ /* 0x000fc20000010000 */
[----:B------:R-:W-:Y:S01]  /*46f0*/  F2FP.SATFINITE.E4M3.F32.PACK_AB_MERGE_C R28, R33, R28, RZ ;  /* 0x0000001c211c723e */ /* 0x000fe200048070ff */
[----:B------:R-:W2:Y:S01]  /*4700*/  MUFU.EX2 R69, R69 ;  /* 0x0000004500457308 */ /* 0x000ea20000000800 */
[----:B-1----:R-:W-:-:S01]  /*4710*/  FADD.FTZ R5, R65, R2 ;  /* 0x0000000241057221 */ /* 0x002fc20000010000 */
[----:B------:R-:W-:Y:S01]  /*4720*/  FADD.FTZ R6, R33, R6 ;  /* 0x0000000621067221 */ /* 0x000fe20000010000 */
[----:B------:R-:W-:Y:S02]  /*4730*/  F2FP.SATFINITE.E4M3.F32.PACK_AB_MERGE_C R179, R25, R24, R28 ;  /* 0x0000001819b3723e */ /* 0x000fe4000480701c */
[----:B------:R-:W-:Y:S01]  /*4740*/  CS2R R24, SRZ ;  /* 0x0000000000187805 */ /* 0x000fe2000001ff00 */
[----:B------:R-:W-:-:S02]  /*4750*/  FADD.FTZ R7, R29, R6 ;  /* 0x000000061d077221 */ /* 0x000fc40000010000 */
[----:B------:R-:W1:Y:S01]  /*4760*/  MUFU.EX2 R75, R75 ;  /* 0x0000004b004b7308 */ /* 0x000e620000000800 */
[----:B0-----:R-:W-:-:S01]  /*4770*/  FADD.FTZ R2, R68, R5 ;  /* 0x0000000544027221 */ /* 0x001fc20000010000 */
[----:B------:R-:W-:-:S04]  /*4780*/  FADD.FTZ R7, R36, R7 ;  /* 0x0000000724077221 */ /* 0x000fc80000010000 */
[----:B------:R-:W-:Y:S01]  /*4790*/  FADD.FTZ R6, R42, R7 ;  /* 0x000000072a067221 */ /* 0x000fe20000010000 */
[----:B------:R-:W-:Y:S01]  /*47a0*/  F2FP.SATFINITE.E4M3.F32.PACK_AB_MERGE_C R42, R47, R42, RZ ;  /* 0x0000002a2f2a723e */ /* 0x000fe200048070ff */
[----:B------:R-:W0:Y:S01]  /*47b0*/  MUFU.EX2 R78, R78 ;  /* 0x0000004e004e7308 */ /* 0x000e220000000800 */
[----:B--2---:R-:W-:-:S01]  /*47c0*/  FADD.FTZ R2, R69, R2 ;  /* 0x0000000245027221 */ /* 0x004fc20000010000 */
[----:B------:R-:W-:Y:S01]  /*47d0*/  FADD.FTZ R6, R47, R6 ;  /* 0x000000062f067221 */ /* 0x000fe20000010000 */
[----:B------:R-:W-:Y:S02]  /*47e0*/  F2FP.SATFINITE.E4M3.F32.PACK_AB_MERGE_C R68, R69, R68, RZ ;  /* 0x000000444544723e */ /* 0x000fe400048070ff */
[----:B------:R-:W-:Y:S01]  /*47f0*/  F2FP.SATFINITE.E4M3.F32.PACK_AB_MERGE_C R173, R36, R29, R42 ;  /* 0x0000001d24ad723e */ /* 0x000fe2000480702a */
[----:B------:R-:W-:-:S01]  /*4800*/  FADD.FTZ R9, R43, R6 ;  /* 0x000000062b097221 */ /* 0x000fc20000010000 */
[----:B------:R-:W-:Y:S01]  /*4810*/  F2FP.SATFINITE.E4M3.F32.PACK_AB_MERGE_C R178, R65, R64, R68 ;  /* 0x0000004041b2723e */ /* 0x000fe20004807044 */
[----:B------:R-:W2:Y:S01]  /*4820*/  MUFU.EX2 R79, R79 ;  /* 0x0000004f004f7308 */ /* 0x000ea20000000800 */
[----:B-1----:R-:W-:-:S01]  /*4830*/  FADD.FTZ R5, R75, R2 ;  /* 0x000000024b057221 */ /* 0x002fc20000010000 */
[----:B------:R-:W-:Y:S01]  /*4840*/  FADD.FTZ R9, R46, R9 ;  /* 0x000000092e097221 */ /* 0x000fe20000010000 */
[----:B------:R-:W-:-:S02]  /*4850*/  CS2R R68, SRZ ;  /* 0x0000000000447805 */ /* 0x000fc4000001ff00 */
[----:B------:R-:W-:Y:S02]  /*4860*/  CS2R R64, SRZ ;  /* 0x0000000000407805 */ /* 0x000fe4000001ff00 */
[----:B------:R-:W-:Y:S01]  /*4870*/  CS2R R28, SRZ ;  /* 0x00000000001c7805 */ /* 0x000fe2000001ff00 */
[----:B------:R-:W1:Y:S01]  /*4880*/  MUFU.EX2 R48, R48 ;  /* 0x0000003000307308 */ /* 0x000e620000000800 */
[----:B0-----:R-:W-:-:S07]  /*4890*/  FADD.FTZ R2, R78, R5 ;  /* 0x000000054e027221 */ /* 0x001fce0000010000 */
[----:B------:R-:W0:Y:S01]  /*48a0*/  MUFU.EX2 R49, R49 ;  /* 0x0000003100317308 */ /* 0x000e220000000800 */
[----:B--2---:R-:W-:-:S01]  /*48b0*/  FADD.FTZ R5, R79, R2 ;  /* 0x000000024f057221 */ /* 0x004fc20000010000 */
[----:B------:R-:W-:Y:S01]  /*48c0*/  F2FP.SATFINITE.E4M3.F32.PACK_AB_MERGE_C R79, R0, R79, RZ ;  /* 0x0000004f004f723e */ /* 0x000fe200048070ff */
[----:B------:R-:W-:-:S01]  /*48d0*/  FADD.FTZ R2, R50, R9 ;  /* 0x0000000932027221 */ /* 0x000fc20000010000 */
[----:B------:R-:W-:Y:S01]  /*48e0*/  F2FP.SATFINITE.E4M3.F32.PACK_AB_MERGE_C R50, R51, R50, RZ ;  /* 0x000000323332723e */ /* 0x000fe200048070ff */
[----:B------:R-:W-:-:S01]  /*48f0*/  FADD.FTZ R7, R0, R5 ;  /* 0x0000000500077221 */ /* 0x000fc20000010000 */
[----:B------:R-:W-:Y:S01]  /*4900*/  F2FP.SATFINITE.E4M3.F32.PACK_AB_MERGE_C R172, R78, R75, R79 ;  /* 0x0000004b4eac723e */ /* 0x000fe2000480704f */
[----:B------:R-:W-:-:S01]  /*4910*/  FADD.FTZ R51, R51, R2 ;  /* 0x0000000233337221 */ /* 0x000fc20000010000 */
[----:B------:R-:W2:Y:S01]  /*4920*/  MUFU.EX2 R52, R52 ;  /* 0x0000003400347308 */ /* 0x000ea20000000800 */
[----:B-1----:R-:W-:-:S01]  /*4930*/  FADD.FTZ R0, R48, R7 ;  /* 0x0000000730007221 */ /* 0x002fc20000010000 */
[----:B------:R-:W-:Y:S01]  /*4940*/  F2FP.SATFINITE.E4M3.F32.PACK_AB_MERGE_C R175, R46, R43, R50 ;  /* 0x0000002b2eaf723e */ /* 0x000fe20004807032 */
[----:B------:R-:W-:-:S01]  /*4950*/  FADD.FTZ R6, R26, R51 ;  /* 0x000000331a067221 */ /* 0x000fc20000010000 */
[----:B------:R-:W-:-:S02]  /*4960*/  CS2R R78, SRZ ;  /* 0x00000000004e7805 */ /* 0x000fc4000001ff00 */
[----:B------:R-:W-:Y:S02]  /*4970*/  CS2R R74, SRZ ;  /* 0x00000000004a7805 */ /* 0x000fe4000001ff00 */
[----:B------:R-:W-:Y:S01]  /*4980*/  CS2R R50, SRZ ;  /* 0x0000000000327805 */ /* 0x000fe2000001ff00 */
[----:B------:R-:W-:-:S01]  /*4990*/  FADD.FTZ R9, R27, R6 ;  /* 0x000000061b097221 */ /* 0x000fc20000010000 */
[----:B------:R-:W1:Y:S01]  /*49a0*/  MUFU.EX2 R53, R53 ;  /* 0x0000003500357308 */ /* 0x000e620000000800 */
[----:B0-----:R-:W-:-:S01]  /*49b0*/  FADD.FTZ R7, R49, R0 ;  /* 0x0000000031077221 */ /* 0x001fc20000010000 */
[----:B------:R-:W-:Y:S01]  /*49c0*/  CS2R R46, SRZ ;  /* 0x00000000002e7805 */ /* 0x000fe2000001ff00 */
[----:B------:R-:W-:-:S01]  /*49d0*/  FADD.FTZ R6, R30, R9 ;  /* 0x000000091e067221 */ /* 0x000fc20000010000 */
[C---:B------:R-:W-:Y:S02]  /*49e0*/  F2FP.SATFINITE.E4M3.F32.PACK_AB_MERGE_C R30, R31.reuse, R30, RZ ;  /* 0x0000001e1f1e723e */ /* 0x040fe400048070ff */
[----:B------:R-:W-:Y:S01]  /*49f0*/  CS2R R42, SRZ ;  /* 0x00000000002a7805 */ /* 0x000fe2000001ff00 */
[----:B------:R-:W-:Y:S01]  /*4a00*/  FADD.FTZ R31, R31, R6 ;  /* 0x000000061f1f7221 */ /* 0x000fe20000010000 */
[----:B------:R-:W0:Y:S01]  /*4a10*/  MUFU.EX2 R63, R63 ;  /* 0x0000003f003f7308 */ /* 0x000e220000000800 */
[----:B--2---:R-:W-:-:S01]  /*4a20*/  FADD.FTZ R0, R52, R7 ;  /* 0x0000000734007221 */ /* 0x004fc20000010000 */
[----:B------:R-:W-:Y:S01]  /*4a30*/  F2FP.SATFINITE.E4M3.F32.PACK_AB_MERGE_C R169, R27, R26, R30 ;  /* 0x0000001a1ba9723e */ /* 0x000fe2000480701e */
[----:B------:R-:W-:-:S01]  /*4a40*/  FADD.FTZ R6, R34, R31 ;  /* 0x0000001f22067221 */ /* 0x000fc20000010000 */
[----:B------:R-:W-:-:S02]  /*4a50*/  CS2R R30, SRZ ;  /* 0x00000000001e7805 */ /* 0x000fc4000001ff00 */
[----:B------:R-:W-:Y:S02]  /*4a60*/  CS2R R26, SRZ ;  /* 0x00000000001a7805 */ /* 0x000fe4000001ff00 */
[----:B------:R-:W2:Y:S01]  /*4a70*/  MUFU.EX2 R66, R66 ;  /* 0x0000004200427308 */ /* 0x000ea20000000800 */
[----:B-1----:R-:W-:-:S01]  /*4a80*/  FADD.FTZ R0, R53, R0 ;  /* 0x0000000035007221 */ /* 0x002fc20000010000 */
[----:B------:R-:W-:-:S04]  /*4a90*/  F2FP.SATFINITE.E4M3.F32.PACK_AB_MERGE_C R52, R53, R52, RZ ;  /* 0x000000343534723e */ /* 0x000fc800048070ff */
[----:B------:R-:W-:Y:S02]  /*4aa0*/  F2FP.SATFINITE.E4M3.F32.PACK_AB_MERGE_C R174, R49, R48, R52 ;  /* 0x0000003031ae723e */ /* 0x000fe40004807034 */
[----:B------:R-:W-:Y:S01]  /*4ab0*/  CS2R R52, SRZ ;  /* 0x0000000000347805 */ /* 0x000fe2000001ff00 */
[----:B------:R-:W1:Y:S01]  /*4ac0*/  MUFU.EX2 R67, R67 ;  /* 0x0000004300437308 */ /* 0x000e620000000800 */
[----:B0-----:R-:W-:-:S01]  /*4ad0*/  FADD.FTZ R7, R63, R0 ;  /* 0x000000003f077221 */ /* 0x001fc20000010000 */
[----:B------:R-:W-:-:S06]  /*4ae0*/  CS2R R48, SRZ ;  /* 0x0000000000307805 */ /* 0x000fcc000001ff00 */
[----:B------:R-:W0:Y:S01]  /*4af0*/  MUFU.EX2 R82, R82 ;  /* 0x0000005200527308 */ /* 0x000e220000000800 */
[----:B--2---:R-:W-:-:S07]  /*4b00*/  FADD.FTZ R0, R66, R7 ;  /* 0x0000000742007221 */ /* 0x004fce0000010000 */
[----:B------:R-:W2:Y:S01]  /*4b10*/  MUFU.EX2 R32, R32 ;  /* 0x0000002000207308 */ /* 0x000ea20000000800 */
[----:B-1----:R-:W-:-:S07]  /*4b20*/  FADD.FTZ R7, R67, R0 ;  /* 0x0000000043077221 */ /* 0x002fce0000010000 */
[----:B------:R-:W1:Y:S01]  /*4b30*/  MUFU.EX2 R35, R35 ;  /* 0x0000002300237308 */ /* 0x000e620000000800 */
[----:B0-----:R-:W-:-:S01]  /*4b40*/  FADD.FTZ R7, R82, R7 ;  /* 0x0000000752077221 */ /* 0x001fc20000010000 */
[----:B------:R-:W-:Y:S02]  /*4b50*/  F2FP.SATFINITE.E4M3.F32.PACK_AB_MERGE_C R67, R82, R67, RZ ;  /* 0x000000435243723e */ /* 0x000fe400048070ff */
[----:B------:R-:W-:Y:S02]  /*4b60*/  CS2R R82, SRZ ;  /* 0x0000000000527805 */ /* 0x000fe4000001ff00 */
[----:B------:R-:W-:Y:S02]  /*4b70*/  F2FP.SATFINITE.E4M3.F32.PACK_AB_MERGE_C R168, R66, R63, R67 ;  /* 0x0000003f42a8723e */ /* 0x000fe40004807043 */
[----:B------:R-:W-:Y:S01]  /*4b80*/  CS2R R66, SRZ ;  /* 0x0000000000427805 */ /* 0x000fe2000001ff00 */
[----:B------:R-:W0:Y:S01]  /*4b90*/  MUFU.EX2 R5, R70 ;  /* 0x0000004600057308 */ /* 0x000e220000000800 */
[----:B--2---:R-:W-:-:S01]  /*4ba0*/  FADD.FTZ R0, R32, R7 ;  /* 0x0000000720007221 */ /* 0x004fc20000010000 */
[----:B------:R-:W-:-:S06]  /*4bb0*/  CS2R R62, SRZ ;  /* 0x00000000003e7805 */ /* 0x000fcc000001ff00 */
[----:B------:R-:W-:Y:S01]  /*4bc0*/  MUFU.EX2 R38, R38 ;  /* 0x0000002600267308 */ /* 0x000fe20000000800 */
[----:B-1----:R-:W-:-:S07]  /*4bd0*/  FADD.FTZ R7, R35, R6 ;  /* 0x0000000623077221 */ /* 0x002fce0000010000 */
[----:B------:R-:W-:Y:S01]  /*4be0*/  MUFU.EX2 R71, R71 ;  /* 0x0000004700477308 */ /* 0x000fe20000000800 */
[----:B0-----:R-:W-:-:S07]  /*4bf0*/  FADD.FTZ R0, R5, R0 ;  /* 0x0000000005007221 */ /* 0x001fce0000010000 */
[----:B------:R0:W1:Y:S08]  /*4c00*/  MUFU.EX2 R2, R37 ;  /* 0x0000002500027308 */ /* 0x0000700000000800 */
[----:B------:R-:W2:Y:S01]  /*4c10*/  MUFU.EX2 R39, R39 ;  /* 0x0000002700277308 */ /* 0x000ea20000000800 */
[----:B0-----:R-:W-:Y:S02]  /*4c20*/  CS2R R36, SRZ ;  /* 0x0000000000247805 */ /* 0x001fe4000001ff00 */
[----:B-1----:R-:W-:Y:S01]  /*4c30*/  F2FP.SATFINITE.E4M3.F32.PACK_AB_MERGE_C R6, R2, R71, RZ ;  /* 0x000000470206723e */ /* 0x002fe200048070ff */
[----:B------:R-:W-:-:S03]  /*4c40*/  FADD.FTZ R71, R71, R0 ;  /* 0x0000000047477221 */ /* 0x000fc60000010000 */
[----:B------:R-:W-:Y:S01]  /*4c50*/  F2FP.SATFINITE.E4M3.F32.PACK_AB_MERGE_C R170, R5, R32, R6 ;  /* 0x0000002005aa723e */ /* 0x000fe20004807006 */
[----:B------:R-:W-:-:S01]  /*4c60*/  FADD.FTZ R2, R2, R71 ;  /* 0x0000004702027221 */ /* 0x000fc20000010000 */
[----:B------:R-:W-:Y:S02]  /*4c70*/  CS2R R70, SRZ ;  /* 0x0000000000467805 */ /* 0x000fe4000001ff00 */
[----:B------:R-:W-:Y:S02]  /*4c80*/  CS2R R32, SRZ ;  /* 0x0000000000207805 */ /* 0x000fe4000001ff00 */
[----:B--2---:R-:W-:Y:S01]  /*4c90*/  F2FP.SATFINITE.E4M3.F32.PACK_AB_MERGE_C R8, R39, R38, RZ ;  /* 0x000000262708723e */ /* 0x004fe200048070ff */
[----:B------:R-:W-:-:S03]  /*4ca0*/  FADD.FTZ R38, R38, R7 ;  /* 0x0000000726267221 */ /* 0x000fc60000010000 */
[----:B------:R-:W-:Y:S01]  /*4cb0*/  F2FP.SATFINITE.E4M3.F32.PACK_AB_MERGE_C R171, R35, R34, R8 ;  /* 0x0000002223ab723e */ /* 0x000fe20004807008 */
[----:B------:R-:W-:-:S01]  /*4cc0*/  FADD.FTZ R0, R39, R38 ;  /* 0x0000002627007221 */ /* 0x000fc20000010000 */
[----:B------:R-:W-:Y:S02]  /*4cd0*/  CS2R R38, SRZ ;  /* 0x0000000000267805 */ /* 0x000fe4000001ff00 */
[----:B------:R-:W-:Y:S01]  /*4ce0*/  CS2R R34, SRZ ;  /* 0x0000000000227805 */ /* 0x000fe2000001ff00 */
[----:B------:R-:W-:Y:S06]  /*4cf0*/  @!P1 BRA `(.L_x_2152) ;  /* 0x0000003800249947 */ /* 0x000fec0003800000 */
[----:B------:R-:W-:Y:S01]  /*4d00*/  IMAD.MOV.U32 R6, RZ, RZ, R4 ;  /* 0x000000ffff067224 */ /* 0x000fe200078e0004 */
[----:B------:R-:W-:Y:S01]  /*4d10*/  UMOV UR57, UR45 ;  /* 0x0000002d00397c82 */ /* 0x000fe20008000000 */
[----:B------:R-:W-:Y:S01]  /*4d20*/  IMAD.MOV.U32 R5, RZ, RZ, R3 ;  /* 0x000000ffff057224 */ /* 0x000fe200078e0003 */
[----:B------:R-:W-:Y:S01]  /*4d30*/  UMOV UR55, UR44 ;  /* 0x0000002c00377c82 */ /* 0x000fe20008000000 */
[----:B------:R-:W-:Y:S01]  /*4d40*/  IMAD.MOV.U32 R87, RZ, RZ, RZ ;  /* 0x000000ffff577224 */ /* 0x000fe200078e00ff */
[----:B------:R-:W-:-:S06]  /*4d50*/  ULDC UR51, c[0x0][0x288] ;  /* 0x0000a20000337ab9 */ /* 0x000fcc0000000800 */
.L_x_2163:
[----:B------:R-:W-:Y:S01]  /*4d60*/  ISETP.NE.AND P2, PT, RZ, UR42, PT ;  /* 0x0000002aff007c0c */ /* 0x000fe2000bf45270 */
[----:B------:R-:W-:-:S04]  /*4d70*/  UISETP.NE.AND UP0, UPT, UR55, 0x1, UPT ;  /* 0x000000013700788c */ /* 0x000fc8000bf05270 */
[----:B------:R-:W-:-:S04]  /*4d80*/  USEL UR45, URZ, 0x1, UP0 ;  /* 0x000000013f2d7887 */ /* 0x000fc80008000000 */
[----:B------:R-:W-:-:S04]  /*4d90*/  ULOP3.LUT UR45, UR57, UR45, URZ, 0x3c, !UPT ;  /* 0x0000002d392d7292 */ /* 0x000fc8000f8e3c3f */
[----:B------:R-:W-:Y:S08]  /*4da0*/  @P2 BRA `(.L_x_2153) ;  /* 0x0000000000382947 */ /* 0x000ff00003800000 */
[----:B------:R-:W-:Y:S05]  /*4db0*/  @!P0 BRA `(.L_x_2154) ;  /* 0x0000000000048947 */ /* 0x000fea0003800000 */
[----:B------:R-:W-:Y:S01]  /*4dc0*/  BPT.TRAP 0x1 ;  /* 0x000000040000795c */ /* 0x000fe20000300000 */
.L_x_2154:
        /* <DEDUP_REMOVED lines=9> */
.L_x_2155:
[----:B-1----:R-:W-:Y:S05]  /*4e60*/  @P1 BRA `(.L_x_2153) ;  /* 0x0000000000081947 */ /* 0x002fea0003800000 */
[----:B------:R-:W1:Y:S02]  /*4e70*/  SYNCS.PHASECHK.TRANS64.TRYWAIT P1, [UR6+0x29830], R3 ;  /* 0x02983003ff0075a7 */ /* 0x000e640008020146 */
[----:B-1----:R-:W-:Y:S05]  /*4e80*/  @!P1 BRA `(.L_x_2156) ;  /* 0x000000e400f89947 */ /* 0x002fea0003800000 */
.L_x_2153:
[----:B-1----:R-:W1:Y:S01]  /*4e90*/  S2R R4, SR_TID.X ;  /* 0x0000000000047919 */ /* 0x002e620000002100 */
[----:B------:R-:W-:Y:S01]  /*4ea0*/  UIADD3 UR44, UR55, 0x1, URZ ;  /* 0x00000001372c7890 */ /* 0x000fe2000fffe03f */
[----:B------:R-:W-:Y:S01]  /*4eb0*/  UMOV UR27, 0x80000020 ;  /* 0x80000020001b7882 */ /* 0x000fe20000000000 */
[----:B------:R-:W-:Y:S02]  /*4ec0*/  UMOV UR28, UR24 ;  /* 0x00000018001c7c82 */ /* 0x000fe40008000000 */
[----:B------:R-:W-:Y:S01]  /*4ed0*/  UISETP.NE.AND UP0, UPT, UR44, 0x2, UPT ;  /* 0x000000022c00788c */ /* 0x000fe2000bf05270 */
[----:B------:R-:W-:Y:S01]  /*4ee0*/  UMOV UR29, UR25 ;  /* 0x00000019001d7c82 */ /* 0x000fe20008000000 */
[----:B------:R-:W-:Y:S02]  /*4ef0*/  UMOV UR31, 0x80000020 ;  /* 0x80000020001f7882 */ /* 0x000fe40000000000 */
[----:B------:R-:W-:Y:S01]  /*4f00*/  USEL UR44, UR44, URZ, UP0 ;  /* 0x0000003f2c2c7287 */ /* 0x000fe20008000000 */
[----:B------:R-:W-:Y:S01]  /*4f10*/  UMOV UR32, UR24 ;  /* 0x0000001800207c82 */ /* 0x000fe20008000000 */
[----:B------:R-:W-:-:S02]  /*4f20*/  UMOV UR33, UR25 ;  /* 0x0000001900217c82 */ /* 0x000fc40008000000 */
[----:B------:R-:W-:Y:S01]  /*4f30*/  UIMAD UR58, UR44, 0x780, UR48 ;  /* 0x000007802c3a78a4 */ /* 0x000fe2000f8e0230 */
[----:B------:R-:W-:Y:S01]  /*4f40*/  UMOV UR35, 0x80000020 ;  /* 0x8000002000237882 */ /* 0x000fe20000000000 */
[----:B------:R-:W-:Y:S02]  /*4f50*/  UMOV UR7, 0x80000020 ;  /* 0x8000002000077882 */ /* 0x000fe40000000000 */
[----:B------:R-:W-:Y:S02]  /*4f60*/  UIADD3 UR30, UR58, 0x80, URZ ;  /* 0x000000803a1e7890 */ /* 0x000fe4000fffe03f */
[----:B------:R-:W-:Y:S02]  /*4f70*/  UIADD3 UR34, UR58, 0x100, URZ ;  /* 0x000001003a227890 */ /* 0x000fe4000fffe03f */
[----:B------:R-:W-:Y:S01]  /*4f80*/  UMOV UR26, UR58 ;  /* 0x0000003a001a7c82 */ /* 0x000fe20008000000 */
[----:B------:R-:W-:Y:S02]  /*4f90*/  UIADD3 UR6, UR58, 0x200, URZ ;  /* 0x000002003a067890 */ /* 0x000fe4000fffe03f */
[----:B------:R-:W-:Y:S01]  /*4fa0*/  UIADD3 UR10, UR58, 0x202, URZ ;  /* 0x000002023a0a7890 */ /* 0x000fe2000fffe03f */
[----:B------:R-:W-:Y:S01]  /*4fb0*/  UMOV UR11, 0x80000020 ;  /* 0x80000020000b7882 */ /* 0x000fe20000000000 */
[----:B------:R-:W-:Y:S01]  /*4fc0*/  UIADD3 UR14, UR58, 0x282, URZ ;  /* 0x000002823a0e7890 */ /* 0x000fe2000fffe03f */
[----:B------:R-:W-:Y:S01]  /*4fd0*/  UMOV UR15, 0x80000020 ;  /* 0x80000020000f7882 */ /* 0x000fe20000000000 */
[----:B------:R-:W-:Y:S01]  /*4fe0*/  UIADD3 UR18, UR58, 0x500, URZ ;  /* 0x000005003a127890 */ /* 0x000fe2000fffe03f */
[----:B-1----:R-:W-:Y:S01]  /*4ff0*/  SHF.R.U32.HI R4, RZ, 0x7, R4 ;  /* 0x00000007ff047819 */ /* 0x002fe20000011604 */
[----:B------:R-:W-:Y:S01]  /*5000*/  UMOV UR19, 0x80000020 ;  /* 0x8000002000137882 */ /* 0x000fe20000000000 */
[----:B------:R-:W-:Y:S01]  /*5010*/  UIADD3 UR22, UR58, 0x502, URZ ;  /* 0x000005023a167890 */ /* 0x000fe2000fffe03f */
[----:B------:R-:W-:-:S02]  /*5020*/  UMOV UR23, 0x80000020 ;  /* 0x8000002000177882 */ /* 0x000fc40000000000 */
[----:B0-----:R-:W-:-:S05]  /*5030*/  VIADD R3, R4, 0x8 ;  /* 0x0000000804037836 */ /* 0x001fca0000000000 */
[----:B------:R0:W-:Y:S06]  /*5040*/  BAR.SYNC.DEFER_BLOCKING R3, 0x100 ;  /* 0x000400030000751d */ /* 0x0001ec0000010000 */
[----:B------:R-:W-:-:S06]  /*5050*/  WARPGROUP.ARRIVE ;  /* 0x00000000000079c5 */ /* 0x000fcc0000000000 */
[----:B------:R-:W-:Y:S01]  /*5060*/  QGMMA.64x32x32.F32.E4M3.E4M3 R152, gdesc[UR24], RZ, !UPT, gsb0 ;  /* 0x00600000189879f3 */ /* 0x000fe2000c0008ff */
[----:B------:R-:W-:Y:S01]  /*5070*/  UIADD3 UR26, UR58, 0x180, URZ ;  /* 0x000001803a1a7890 */ /* 0x000fe2000fffe03f */
        /* <DEDUP_REMOVED lines=160> */
.L_x_2158:
[----:B------:R-:W-:Y:S01]  /*5a80*/  ULEA UR6, UR55, UR41, 0x3 ;  /* 0x0000002937067291 */ /* 0x000fe2000f8e183f */
[----:B------:R-:W-:-:S05]  /*5a90*/  IMAD.U32 R3, RZ, RZ, UR57 ;  /* 0x00000039ff037e24 */ /* 0x000fca000f8e00ff */
[----:B------:R-:W-:-:S04]  /*5aa0*/  SHF.L.U32 R3, R3, 0x1f, RZ ;  /* 0x0000001f03037819 */ /* 0x000fc800000006ff */
[----:B------:R0:W1:Y:S01]  /*5ab0*/  SYNCS.PHASECHK.TRANS64.TRYWAIT P1, [UR6+0x29850], R3 ;  /* 0x02985003ff0075a7 */ /* 0x0000620008020146 */
[----:B------:R-:W-:Y:S05]  /*5ac0*/  @!P0 BRA `(.L_x_2159) ;  /* 0x0000000000048947 */ /* 0x000fea0003800000 */
[----:B------:R-:W-:Y:S01]  /*5ad0*/  BPT.TRAP 0x1 ;  /* 0x000000040000795c */ /* 0x000fe20000300000 */
.L_x_2159:
[----:B-1----:R-:W-:Y:S05]  /*5ae0*/  @P1 BRA `(.L_x_2157) ;  /* 0x0000000000081947 */ /* 0x002fea0003800000 */
[----:B------:R-:W1:Y:S02]  /*5af0*/  SYNCS.PHASECHK.TRANS64.TRYWAIT P1, [UR6+0x29850], R3 ;  /* 0x02985003ff0075a7 */ /* 0x000e640008020146 */
[----:B-1----:R-:W-:Y:S05]  /*5b00*/  @!P1 BRA `(.L_x_2160) ;  /* 0x000000d800f09947 */ /* 0x002fea0003800000 */
.L_x_2157:
[----:B------:R-:W-:Y:S01]  /*5b10*/  UIADD3 UR6, UR41, 0x400, URZ ;  /* 0x0000040029067890 */ /* 0x000fe2000fffe03f */
[----:B------:R-:W-:Y:S01]  /*5b20*/  WARPGROUP.ARRIVE ;  /* 0x00000000000079c5 */ /* 0x000fe20000000000 */
[----:B------:R-:W-:-:S05]  /*5b30*/  UMOV UR7, 0xc0000010 ;  /* 0xc000001000077882 */ /* 0x000fca0000000000 */
[----:B-1----:R-:W1:Y:S01]  /*5b40*/  S2R R4, SR_TID.X ;  /* 0x0000000000047919 */ /* 0x002e620000002100 */
        /* <DEDUP_REMOVED lines=32> */
.L_x_2161:
[----:B------:R-:W-:Y:S01]  /*5d50*/  UISETP.NE.AND UP0, UPT, UR50, URZ, UPT ;  /* 0x0000003f3200728c */ /* 0x000fe2000bf05270 */
[----:B------:R-:W-:Y:S01]  /*5d60*/  VIADD R14, R18, UR39 ;  /* 0x00000027120e7c36 */ /* 0x000fe20008000000 */
[----:B------:R-:W1:Y:S01]  /*5d70*/  LDC R8, c[0x0][0x2f0] ;  /* 0x0000bc00ff087b82 */ /* 0x000e620000000800 */
[----:B------:R-:W-:-:S03]  /*5d80*/  IMAD.U32 R178, RZ, RZ, UR38 ;  /* 0x00000026ffb27e24 */ /* 0x000fc6000f8e00ff */
[----:B------:R-:W-:Y:S02]  /*5d90*/  PLOP3.LUT P1, PT, PT, PT, UP0, 0x80, 0x0 ;  /* 0x000000000000781c */ /* 0x000fe40003f2f008 */
[----:B------:R-:W-:-:S03]  /*5da0*/  PLOP3.LUT P2, PT, PT, PT, UP0, 0x80, 0x0 ;  /* 0x000000000000781c */ /* 0x000fc60003f4f008 */
[----:B------:R-:W-:-:S08]  /*5db0*/  @UP0 ULDC UR6, c[0x0][0x44c] ;  /* 0x0001130000060ab9 */ /* 0x000fd00000000800 */
[----:B0-----:R-:W-:Y:S01]  /*5dc0*/  @P1 IMAD.HI.U32 R3, R14, UR6, RZ ;  /* 0x000000060e031c27 */ /* 0x001fe2000f8e00ff */
[----:B------:R-:W-:-:S04]  /*5dd0*/  @UP0 ULDC UR6, c[0x0][0x450] ;  /* 0x0001140000060ab9 */ /* 0x000fc80000000800 */
[----:B------:R-:W-:Y:S01]  /*5de0*/  @P2 SHF.R.U32.HI R14, RZ, UR6, R3 ;  /* 0x00000006ff0e2c19 */ /* 0x000fe20008011603 */
[----:B------:R-:W-:Y:S02]  /*5df0*/  UMOV UR6, 0x1 ;  /* 0x0000000100067882 */ /* 0x000fe40000000000 */
[----:B------:R-:W-:Y:S02]  /*5e00*/  UIMAD UR6, UR56, -0xa0, UR6 ;  /* 0xffffff60380678a4 */ /* 0x000fe4000f8e0206 */
[----:B------:R-:W0:Y:S04]  /*5e10*/  SHFL.IDX PT, R4, R14, RZ, 0x1c1f ;  /* 0x001c1fff0e047589 */ /* 0x000e2800000e0000 */
[----:B------:R-:W-:Y:S01]  /*5e20*/  IMAD.U32 R10, RZ, RZ, UR6 ;  /* 0x00000006ff0a7e24 */ /* 0x000fe2000f8e00ff */
[----:B------:R-:W-:-:S03]  /*5e30*/  ULEA UR6, UR44, UR41, 0x3 ;  /* 0x000000292c067291 */ /* 0x000fc6000f8e183f */
[----:B------:R-:W-:Y:S01]  /*5e40*/  IMAD R13, R17, -0x2, R10 ;  /* 0xfffffffe110d7824 */ /* 0x000fe200078e020a */
[----:B------:R-:W-:-:S03]  /*5e50*/  UIADD3 UR6, UR6, 0x29840, URZ ;  /* 0x0002984006067890 */ /* 0x000fc6000fffe03f */
[----:B-1----:R-:W-:Y:S01]  /*5e60*/  IMAD R13, R8, UR49, R13 ;  /* 0x00000031080d7c24 */ /* 0x002fe2000f8e020d */
[----:B------:R-:W-:-:S09]  /*5e70*/  UPRMT UR6, UR40, 0x654, UR6 ;  /* 0x0000065428067896 */ /* 0x000fd20008000006 */
[----:B------:R-:W-:Y:S01]  /*5e80*/  SYNCS.ARRIVE.TRANS64.RED.A1T0 RZ, [UR6], RZ ;  /* 0x000000ffffff79a7 */ /* 0x000fe20008100406 */
[----:B0-----:R-:W-:-:S04]  /*5e90*/  IADD3 R3, R4, -UR51, R13 ;  /* 0x8000003304037c10 */ /* 0x001fc8000fffe00d */
[C---:B------:R-:W-:Y:S02]  /*5ea0*/  ISETP.GT.AND P1, PT, R3.reuse, RZ, PT ;  /* 0x000000ff0300720c */ /* 0x040fe40003f24270 */
[C---:B------:R-:W-:Y:S02]  /*5eb0*/  ISETP.GT.AND P2, PT, R3.reuse, 0x1, PT ;  /* 0x000000010300780c */ /* 0x040fe40003f44270 */
[----:B------:R-:W-:Y:S02]  /*5ec0*/  FSEL R152, R152, -INF , P1 ;  /* 0xff80000098987808 */ /* 0x000fe40000800000 */
        /* <DEDUP_REMOVED lines=114> */
[----:B------:R-:W-:Y:S02]  /*65f0*/  FSEL R101, R101, -INF , P2 ;  /* 0xff80000065657808 */ /* 0x000fe40001000000 */
[----:B------:R-:W-:-:S04]  /*6600*/  FMNMX.FTZ R174, R100, R3, !PT ;  /* 0x0000000364ae7209 */ /* 0x000fc80007810000 */
[----:B------:R-:W-:-:S05]  /*6610*/  FMNMX.FTZ R174, R101, R174, !PT ;  /* 0x000000ae65ae7209 */ /* 0x000fca0007810000 */
[----:B------:R-:W0:Y:S02]  /*6620*/  SHFL.BFLY PT, R3, R174, 0x2, 0x1f ;  /* 0x0c401f00ae037f89 */ /* 0x000e2400000e0000 */
[----:B0-----:R-:W-:-:S05]  /*6630*/  FMNMX.FTZ R11, R174, R3, !PT ;  /* 0x00000003ae0b7209 */ /* 0x001fca0007810000 */
[----:B------:R-:W0:Y:S02]  /*6640*/  SHFL.BFLY PT, R176, R11, 0x1, 0x1f ;  /* 0x0c201f000bb07f89 */ /* 0x000e2400000e0000 */
[----:B0-----:R-:W-:-:S04]  /*6650*/  FMNMX.FTZ R3, R11, R176, !PT ;  /* 0x000000b00b037209 */ /* 0x001fc80007810000 */
[C---:B------:R-:W-:Y:S01]  /*6660*/  FSETP.NEU.FTZ.AND P1, PT, R3.reuse, -INF , PT ;  /* 0xff8000000300780b */ /* 0x040fe20003f3d000 */
[----:B------:R-:W-:-:S05]  /*6670*/  FFMA.FTZ R7, R3, R178, -8 ;  /* 0xc100000003077423 */ /* 0x000fca00000100b2 */
[----:B------:R-:W-:-:S05]  /*6680*/  FSEL R7, R7, RZ, P1 ;  /* 0x000000ff07077208 */ /* 0x000fca0000800000 */
[--C-:B------:R-:W-:Y:S01]  /*6690*/  FFMA.FTZ R9, R152, UR38, -R7.reuse ;  /* 0x0000002698097c23 */ /* 0x100fe20008010807 */
[----:B------:R-:W-:-:S01]  /*66a0*/  FFMA.FTZ R153, R144, UR38, -R7 ;  /* 0x0000002690997c23 */ /* 0x000fc20008010807 */
[----:B------:R0:W1:Y:S01]  /*66b0*/  SHFL.IDX PT, R152, R14, 0x1, 0x1c1f ;  /* 0x003c1f000e987f89 */ /* 0x00006200000e0000 */
[----:B------:R-:W-:-:S01]  /*66c0*/  FFMA.FTZ R132, R132, UR38, -R7 ;  /* 0x0000002684847c23 */ /* 0x000fc20008010807 */
[--C-:B------:R-:W-:Y:S01]  /*66d0*/  FFMA.FTZ R160, R160, UR38, -R7.reuse ;  /* 0x00000026a0a07c23 */ /* 0x100fe20008010807 */
[----:B------:R-:W-:-:S01]  /*66e0*/  FFMA.FTZ R8, R8, UR38, -R7 ;  /* 0x0000002608087c23 */ /* 0x000fc20008010807 */
[----:B------:R-:W-:Y:S01]  /*66f0*/  MUFU.EX2 R9, R9 ;  /* 0x0000000900097308 */ /* 0x000fe20000000800 */
[----:B------:R-:W-:-:S01]  /*6700*/  FFMA.FTZ R11, R12, UR38, -R7 ;  /* 0x000000260c0b7c23 */ /* 0x000fc20008010807 */
[--C-:B------:R-:W-:Y:S01]  /*6710*/  FFMA.FTZ R10, R10, UR38, -R7.reuse ;  /* 0x000000260a0a7c23 */ /* 0x100fe20008010807 */
[----:B------:R-:W-:-:S01]  /*6720*/  FFMA.FTZ R12, R170, UR38, -R7 ;  /* 0x00000026aa0c7c23 */ /* 0x000fc20008010807 */
[--C-:B0-----:R-:W-:Y:S01]  /*6730*/  FFMA.FTZ R14, R168, UR38, -R7.reuse ;  /* 0x00000026a80e7c23 */ /* 0x101fe20008010807 */
[----:B------:R-:W-:-:S01]  /*6740*/  FFMA.FTZ R164, R164, UR38, -R7 ;  /* 0x00000026a4a47c23 */ /* 0x000fc20008010807 */
[--C-:B------:R-:W-:Y:S01]  /*6750*/  FFMA.FTZ R20, R20, UR38, -R7.reuse ;  /* 0x0000002614147c23 */ /* 0x100fe20008010807 */
        /* <DEDUP_REMOVED lines=13> */
[----:B-1----:R-:W-:Y:S01]  /*6830*/  IADD3 R152, R152, -UR51, R13 ;  /* 0x8000003398987c10 */ /* 0x002fe2000fffe00d */
[----:B------:R-:W-:-:S01]  /*6840*/  FFMA.FTZ R13, R172, UR38, -R7 ;  /* 0x00000026ac0d7c23 */ /* 0x000fc20008010807 */
[--C-:B------:R-:W-:Y:S01]  /*6850*/  FFMA.FTZ R88, R88, UR38, -R7.reuse ;  /* 0x0000002658587c23 */ /* 0x100fe20008010807 */
[----:B------:R-:W-:-:S01]  /*6860*/  FFMA.FTZ R89, R89, UR38, -R7 ;  /* 0x0000002659597c23 */ /* 0x000fc20008010807 */
[----:B------:R-:W-:Y:S01]  /*6870*/  ISETP.GT.AND P2, PT, R152, RZ, PT ;  /* 0x000000ff9800720c */ /* 0x000fe20003f44270 */
[----:B------:R-:W-:-:S01]  /*6880*/  FFMA.FTZ R92, R92, UR38, -R7 ;  /* 0x000000265c5c7c23 */ /* 0x000fc20008010807 */
[----:B------:R-:W-:Y:S01]  /*6890*/  ISETP.GT.AND P3, PT, R152, 0x1, PT ;  /* 0x000000019800780c */ /* 0x000fe20003f64270 */
        /* <DEDUP_REMOVED lines=19> */
[----:B------:R-:W-:Y:S02]  /*69d0*/  FMNMX.FTZ R137, R159, R154, !PT ;  /* 0x0000009a9f897209 */ /* 0x000fe40007810000 */
        /* <DEDUP_REMOVED lines=9> */
[----:B------:R-:W-:Y:S02]  /*6a70*/  ISETP.GT.AND P2, PT, R152, 0x20, PT ;  /* 0x000000209800780c */ /* 0x000fe40003f44270 */
        /* <DEDUP_REMOVED lines=26> */
[----:B------:R-:W-:Y:S01]  /*6c20*/  FMNMX.FTZ R145, R147, R154, !PT ;  /* 0x0000009a93917209 */ /* 0x000fe20007810000 */
[----:B------:R-:W-:Y:S01]  /*6c30*/  FFMA.FTZ R154, R148, UR38, -R7 ;  /* 0x00000026949a7c23 */ /* 0x000fe20008010807 */
[----:B------:R-:W-:Y:S01]  /*6c40*/  FSEL R151, R151, -INF , P3 ;  /* 0xff80000097977808 */ /* 0x000fe20001800000 */
[----:B------:R-:W-:Y:S01]  /*6c50*/  MUFU.EX2 R136, R136 ;  /* 0x0000008800887308 */ /* 0x000fe20000000800 */
[----:B------:R-:W-:Y:S02]  /*6c60*/  ISETP.GT.AND P2, PT, R152, 0x40, PT ;  /* 0x000000409800780c */ /* 0x000fe40003f44270 */
[----:B------:R-:W-:Y:S02]  /*6c70*/  FMNMX.FTZ R144, R150, R145, !PT ;  /* 0x0000009196907209 */ /* 0x000fe40007810000 */
        /* <DEDUP_REMOVED lines=12> */
[----:B------:R-:W-:Y:S01]  /*6d40*/  ISETP.GT.AND P2, PT, R152, 0x50, PT ;  /* 0x000000509800780c */ /* 0x000fe20003f44270 */
[----:B------:R1:W-:Y:S01]  /*6d50*/  MUFU.EX2 R126, R154 ;  /* 0x0000009a007e7308 */ /* 0x0003e20000000800 */
[----:B------:R-:W-:Y:S02]  /*6d60*/  FSEL R127, R127, -INF , P3 ;  /* 0xff8000007f7f7808 */ /* 0x000fe40001800000 */
[----:B------:R-:W-:Y:S02]  /*6d70*/  FMNMX.FTZ R4, R144, R149, !PT ;  /* 0x0000009590047209 */ /* 0x000fe40007810000 */
[----:B------:R-:W-:-:S02]  /*6d80*/  ISETP.GT.AND P3, PT, R152, 0x51, PT ;  /* 0x000000519800780c */ /* 0x000fc40003f64270 */
[----:B------:R-:W-:Y:S01]  /*6d90*/  FSEL R130, R130, -INF , P2 ;  /* 0xff80000082827808 */ /* 0x000fe20001000000 */
[----:B------:R2:W-:Y:S01]  /*6da0*/  MUFU.EX2 R149, R148 ;  /* 0x0000009400957308 */ /* 0x0005e20000000800 */
[----:B0-----:R-:W-:Y:S01]  /*6db0*/  FMNMX.FTZ R153, R127, R4, !PT ;  /* 0x000000047f997209 */ /* 0x001fe20007810000 */
[----:B-1----:R-:W-:Y:S01]  /*6dc0*/  FFMA.FTZ R154, R124, UR38, -R7 ;  /* 0x000000267c9a7c23 */ /* 0x002fe20008010807 */
        /* <DEDUP_REMOVED lines=23> */
[----:B------:R0:W-:Y:S01]  /*6f40*/  MUFU.EX2 R110, R154 ;  /* 0x0000009a006e7308 */ /* 0x0001e20000000800 */
[----:B------:R-:W-:Y:S02]  /*6f50*/  FSEL R111, R111, -INF , P3 ;  /* 0xff8000006f6f7808 */ /* 0x000fe40001800000 */
[----:B------:R-:W-:Y:S02]  /*6f60*/  FMNMX.FTZ R4, R124, R153, !PT ;  /* 0x000000997c047209 */ /* 0x000fe40007810000 */
[----:B------:R-:W-:-:S02]  /*6f70*/  ISETP.GT.AND P3, PT, R152, 0x71, PT ;  /* 0x000000719800780c */ /* 0x000fc40003f64270 */
[----:B--2---:R-:W-:Y:S01]  /*6f80*/  FSEL R148, R114, -INF , P2 ;  /* 0xff80000072947808 */ /* 0x004fe20001000000 */
[----:B------:R-:W-:-:S01]  /*6f90*/  FFMA.FTZ R114, R128, UR38, -R7 ;  /* 0x0000002680727c23 */ /* 0x000fc20008010807 */
[----:B------:R-:W-:Y:S01]  /*6fa0*/  FMNMX.FTZ R157, R111, R4, !PT ;  /* 0x000000046f9d7209 */ /* 0x000fe20007810000 */
[----:B0-----:R-:W-:-:S01]  /*6fb0*/  FFMA.FTZ R154, R129, UR38, -R7 ;  /* 0x00000026819a7c23 */ /* 0x001fc20008010807 */
        /* <DEDUP_REMOVED lines=8> */
[----:B------:R-:W-:Y:S02]  /*7040*/  FSEL R119, R119, -INF , P3 ;  /* 0xff80000077777808 */ /* 0x000fe40001800000 */
[----:B------:R-:W-:Y:S02]  /*7050*/  ISETP.GT.AND P2, PT, R152, 0x80, PT ;  /* 0x000000809800780c */ /* 0x000fe40003f44270 */
        /* <DEDUP_REMOVED lines=10> */
[----:B------:R-:W-:Y:S01]  /*7100*/  FSEL R128, R94, -INF , P2 ;  /* 0xff8000005e807808 */ /* 0x000fe20001000000 */
[----:B------:R-:W-:Y:S01]  /*7110*/  MUFU.EX2 R112, R112 ;  /* 0x0000007000707308 */ /* 0x000fe20000000800 */
[----:B------:R-:W-:Y:S01]  /*7120*/  FMNMX.FTZ R129, R91, R4, !PT ;  /* 0x000000045b817209 */ /* 0x000fe20007810000 */
[----:B0-----:R-:W-:Y:S01]  /*7130*/  FFMA.FTZ R154, R133, UR38, -R7 ;  /* 0x00000026859a7c23 */ /* 0x001fe20008010807 */
[----:B------:R-:W-:Y:S02]  /*7140*/  ISETP.GT.AND P2, PT, R152, 0x90, PT ;  /* 0x000000909800780c */ /* 0x000fe40003f44270 */
[----:B------:R-:W-:Y:S02]  /*7150*/  FSEL R95, R95, -INF , P3 ;  /* 0xff8000005f5f7808 */ /* 0x000fe40001800000 */
[----:B------:R-:W-:Y:S01]  /*7160*/  FMNMX.FTZ R4, R128, R129, !PT ;  /* 0x0000008180047209 */ /* 0x000fe20007810000 */
[----:B------:R0:W-:Y:S01]  /*7170*/  MUFU.EX2 R94, R132 ;  /* 0x00000084005e7308 */ /* 0x0001e20000000800 */
[----:B------:R-:W-:-:S02]  /*7180*/  ISETP.GT.AND P3, PT, R152, 0x91, PT ;  /* 0x000000919800780c */ /* 0x000fc40003f64270 */
[----:B------:R-:W-:Y:S02]  /*7190*/  FSEL R98, R98, -INF , P2 ;  /* 0xff80000062627808 */ /* 0x000fe40001000000 */
        /* <DEDUP_REMOVED lines=9> */
[----:B------:R-:W-:Y:S01]  /*7230*/  MUFU.EX2 R113, R113 ;  /* 0x0000007100717308 */ /* 0x000fe20000000800 */
[----:B------:R-:W-:Y:S02]  /*7240*/  FMNMX.FTZ R133, R99, R4, !PT ;  /* 0x0000000463857209 */ /* 0x000fe40007810000 */
[----:B------:R-:W-:Y:S02]  /*7250*/  FSEL R103, R103, -INF , P3 ;  /* 0xff80000067677808 */ /* 0x000fe40001800000 */
[----:B------:R-:W-:Y:S02]  /*7260*/  FMNMX.FTZ R4, R104, R133, !PT ;  /* 0x0000008568047209 */ /* 0x000fe40007810000 */
[----:B------:R-:W-:Y:S01]  /*7270*/  FSEL R160, R3, RZ, P1 ;  /* 0x000000ff03a07208 */ /* 0x000fe20000800000 */
[----:B------:R0:W-:Y:S01]  /*7280*/  MUFU.EX2 R102, R132 ;  /* 0x0000008400667308 */ /* 0x0001e20000000800 */
[----:B------:R-:W-:-:S03]  /*7290*/  FMNMX.FTZ R4, R103, R4, !PT ;  /* 0x0000000467047209 */ /* 0x000fc60007810000 */
[----:B------:R-:W-:Y:S02]  /*72a0*/  FADD.FTZ R160, -R160, R5 ;  /* 0x00000005a0a07221 */ /* 0x000fe40000010100 */
[----:B------:R-:W1:Y:S02]  /*72b0*/  SHFL.BFLY PT, R133, R4, 0x2, 0x1f ;  /* 0x0c401f0004857f89 */ /* 0x000e6400000e0000 */
[----:B------:R-:W-:Y:S01]  /*72c0*/  FMUL.FTZ R157, R160, UR38 ;  /* 0x00000026a09d7c20 */ /* 0x000fe20008410000 */
[----:B------:R-:W-:Y:S08]  /*72d0*/  MUFU.EX2 R116, R116 ;  /* 0x0000007400747308 */ /* 0x000ff00000000800 */
[----:B------:R-:W-:Y:S08]  /*72e0*/  MUFU.EX2 R117, R117 ;  /* 0x0000007500757308 */ /* 0x000ff00000000800 */
[----:B------:R-:W-:Y:S01]  /*72f0*/  MUFU.EX2 R88, R88 ;  /* 0x0000005800587308 */ /* 0x000fe20000000800 */
[----:B-1----:R-:W-:-:S07]  /*7300*/  FMNMX.FTZ R133, R4, R133, !PT ;  /* 0x0000008504857209 */ /* 0x002fce0007810000 */
[----:B------:R-:W-:Y:S01]  /*7310*/  MUFU.EX2 R89, R89 ;  /* 0x0000005900597308 */ /* 0x000fe20000000800 */
[----:B------:R-:W1:Y:S07]  /*7320*/  SHFL.BFLY PT, R4, R133, 0x1, 0x1f ;  /* 0x0c201f0085047f89 */ /* 0x000e6e00000e0000 */
[----:B------:R-:W-:Y:S08]  /*7330*/  MUFU.EX2 R92, R92 ;  /* 0x0000005c005c7308 */ /* 0x000ff00000000800 */
[----:B------:R-:W-:Y:S08]  /*7340*/  MUFU.EX2 R93, R93 ;  /* 0x0000005d005d7308 */ /* 0x000ff00000000800 */
[----:B------:R-:W-:Y:S01]  /*7350*/  MUFU.EX2 R96, R96 ;  /* 0x0000006000607308 */ /* 0x000fe20000000800 */
[----:B-1----:R-:W-:Y:S01]  /*7360*/  FMNMX.FTZ R4, R133, R4, !PT ;  /* 0x0000000485047209 */ /* 0x002fe20007810000 */
[----:B------:R-:W-:-:S03]  /*7370*/  IMAD.U32 R133, RZ, RZ, UR38 ;  /* 0x00000026ff857e24 */ /* 0x000fc6000f8e00ff */
[C---:B------:R-:W-:Y:S01]  /*7380*/  FSETP.NEU.FTZ.AND P2, PT, R4.reuse, -INF , PT ;  /* 0xff8000000400780b */ /* 0x040fe20003f5d000 */
[----:B0-----:R-:W-:-:S02]  /*7390*/  FFMA.FTZ R132, R4, R133, -8 ;  /* 0xc100000004847423 */ /* 0x001fc40000010085 */
[----:B------:R-:W-:Y:S03]  /*73a0*/  MUFU.EX2 R97, R97 ;  /* 0x0000006100617308 */ /* 0x000fe60000000800 */
[----:B------:R-:W-:-:S05]  /*73b0*/  FSEL R132, R132, RZ, P2 ;  /* 0x000000ff84847208 */ /* 0x000fca0001000000 */
[----:B------:R-:W-:Y:S01]  /*73c0*/  MUFU.EX2 R100, R100 ;  /* 0x0000006400647308 */ /* 0x000fe20000000800 */
[----:B------:R-:W-:-:S01]  /*73d0*/  FFMA.FTZ R154, R159, UR38, -R132 ;  /* 0x000000269f9a7c23 */ /* 0x000fc20008010884 */
[----:B------:R-:W-:Y:S01]  /*73e0*/  FSEL R159, R4, RZ, P2 ;  /* 0x000000ff049f7208 */ /* 0x000fe20001000000 */
[----:B------:R-:W-:-:S01]  /*73f0*/  FFMA.FTZ R5, R144, UR38, -R132 ;  /* 0x0000002690057c23 */ /* 0x000fc20008010884 */
[--C-:B------:R-:W-:Y:S01]  /*7400*/  FFMA.FTZ R15, R15, UR38, -R132.reuse ;  /* 0x000000260f0f7c23 */ /* 0x100fe20008010884 */
[----:B------:R-:W-:-:S01]  /*7410*/  FFMA.FTZ R152, R155, UR38, -R132 ;  /* 0x000000269b987c23 */ /* 0x000fc20008010884 */
[----:B------:R-:W-:Y:S01]  /*7420*/  FFMA.FTZ R101, R158, UR38, -R132 ;  /* 0x000000269e657c23 */ /* 0x000fe20008010884 */
[----:B------:R-:W-:-:S01]  /*7430*/  FADD.FTZ R159, -R159, R6 ;  /* 0x000000069f9f7221 */ /* 0x000fc20000010100 */
[--C-:B------:R-:W-:Y:S01]  /*7440*/  FFMA.FTZ R133, R162, UR38, -R132.reuse ;  /* 0x00000026a2857c23 */ /* 0x100fe20008010884 */
[----:B------:R-:W0:Y:S01]  /*7450*/  MUFU.EX2 R6, R157 ;  /* 0x0000009d00067308 */ /* 0x000e220000000800 */
[----:B------:R-:W-:-:S01]  /*7460*/  FFMA.FTZ R156, R163, UR38, -R132 ;  /* 0x00000026a39c7c23 */ /* 0x000fc20008010884 */
[----:B------:R-:W-:Y:S01]  /*7470*/  FMUL.FTZ R144, R159, UR38 ;  /* 0x000000269f907c20 */ /* 0x000fe20008410000 */
        /* <DEDUP_REMOVED lines=14> */
[----:B0-----:R-:W-:-:S01]  /*7560*/  FFMA.FTZ R159, R6, R2, R9 ;  /* 0x00000002069f7223 */ /* 0x001fc20000010009 */
[--C-:B------:R-:W-:Y:S01]  /*7570*/  FFMA.FTZ R147, R147, UR38, -R132.reuse ;  /* 0x0000002693937c23 */ /* 0x100fe20008010884 */
[----:B------:R-:W-:-:S01]  /*7580*/  FFMA.FTZ R150, R150, UR38, -R132 ;  /* 0x0000002696967c23 */ /* 0x000fc20008010884 */
[----:B------:R-:W-:Y:S01]  /*7590*/  FFMA.FTZ R151, R151, UR38, -R132 ;  /* 0x0000002697977c23 */ /* 0x000fe20008010884 */
[----:B------:R-:W-:-:S01]  /*75a0*/  FADD.FTZ R159, R8, R159 ;  /* 0x0000009f089f7221 */ /* 0x000fc20000010000 */
[--C-:B------:R-:W-:Y:S01]  /*75b0*/  FFMA.FTZ R122, R122, UR38, -R132.reuse ;  /* 0x000000267a7a7c23 */ /* 0x100fe20008010884 */
[----:B------:R-:W-:-:S01]  /*75c0*/  FFMA.FTZ R123, R123, UR38, -R132 ;  /* 0x000000267b7b7c23 */ /* 0x000fc20008010884 */
[----:B------:R-:W0:Y:S01]  /*75d0*/  MUFU.EX2 R152, R152 ;  /* 0x0000009800987308 */ /* 0x000e220000000800 */
[----:B------:R-:W-:-:S01]  /*75e0*/  FADD.FTZ R2, R10, R159 ;  /* 0x0000009f0a027221 */ /* 0x000fc20000010000 */
[--C-:B------:R-:W-:Y:S01]  /*75f0*/  FFMA.FTZ R106, R106, UR38, -R132.reuse ;  /* 0x000000266a6a7c23 */ /* 0x100fe20008010884 */
[----:B------:R-:W-:-:S01]  /*7600*/  FFMA.FTZ R107, R107, UR38, -R132 ;  /* 0x000000266b6b7c23 */ /* 0x000fc20008010884 */
[--C-:B------:R-:W-:Y:S01]  /*7610*/  FFMA.FTZ R124, R124, UR38, -R132.reuse ;  /* 0x000000267c7c7c23 */ /* 0x100fe20008010884 */
[----:B------:R-:W-:-:S01]  /*7620*/  FFMA.FTZ R111, R111, UR38, -R132 ;  /* 0x000000266f6f7c23 */ /* 0x000fc20008010884 */
[--C-:B------:R-:W-:Y:S01]  /*7630*/  FFMA.FTZ R118, R118, UR38, -R132.reuse ;  /* 0x0000002676767c23 */ /* 0x100fe20008010884 */
[----:B------:R-:W-:-:S01]  /*7640*/  FFMA.FTZ R119, R119, UR38, -R132 ;  /* 0x0000002677777c23 */ /* 0x000fc20008010884 */
[----:B------:R-:W2:Y:S01]  /*7650*/  MUFU.EX2 R101, R101 ;  /* 0x0000006500657308 */ /* 0x000ea20000000800 */
[----:B-1----:R-:W-:-:S01]  /*7660*/  FFMA.FTZ R157, R144, R0, R15 ;  /* 0x00000000909d7223 */ /* 0x002fc2000001000f */
[--C-:B------:R-:W-:Y:S01]  /*7670*/  FFMA.FTZ R90, R90, UR38, -R132.reuse ;  /* 0x000000265a5a7c23 */ /* 0x100fe20008010884 */
[----:B------:R-:W-:-:S01]  /*7680*/  FFMA.FTZ R91, R91, UR38, -R132 ;  /* 0x000000265b5b7c23 */ /* 0x000fc20008010884 */
[--C-:B------:R-:W-:Y:S01]  /*7690*/  FFMA.FTZ R128, R128, UR38, -R132.reuse ;  /* 0x0000002680807c23 */ /* 0x100fe20008010884 */
[----:B------:R-:W-:-:S01]  /*76a0*/  FFMA.FTZ R99, R99, UR38, -R132 ;  /* 0x0000002663637c23 */ /* 0x000fc20008010884 */
[--C-:B------:R-:W-:Y:S01]  /*76b0*/  FFMA.FTZ R104, R104, UR38, -R132.reuse ;  /* 0x0000002668687c23 */ /* 0x100fe20008010884 */
[----:B------:R-:W-:-:S01]  /*76c0*/  FFMA.FTZ R103, R103, UR38, -R132 ;  /* 0x0000002667677c23 */ /* 0x000fc20008010884 */
[----:B------:R-:W1:Y:S01]  /*76d0*/  MUFU.EX2 R154, R154 ;  /* 0x0000009a009a7308 */ /* 0x000e620000000800 */
[----:B0-----:R-:W-:-:S01]  /*76e0*/  FADD.FTZ R0, R152, R157 ;  /* 0x0000009d98007221 */ /* 0x001fc20000010000 */
[----:B------:R-:W-:-:S04]  /*76f0*/  FADD.FTZ R157, R11, R2 ;  /* 0x000000020b9d7221 */ /* 0x000fc80000010000 */
[----:B------:R-:W-:Y:S02]  /*7700*/  FADD.FTZ R2, R12, R157 ;  /* 0x0000009d0c027221 */ /* 0x000fe40000010000 */
[----:B------:R-:W0:Y:S01]  /*7710*/  MUFU.EX2 R133, R133 ;  /* 0x0000008500857308 */ /* 0x000e220000000800 */
[----:B--2---:R-:W-:-:S01]  /*7720*/  FADD.FTZ R135, R101, R0 ;  /* 0x0000000065877221 */ /* 0x004fc20000010000 */
[----:B------:R-:W-:-:S04]  /*7730*/  FADD.FTZ R157, R13, R2 ;  /* 0x000000020d9d7221 */ /* 0x000fc80000010000 */
[----:B------:R-:W-:Y:S02]  /*7740*/  FADD.FTZ R2, R14, R157 ;  /* 0x0000009d0e027221 */ /* 0x000fe40000010000 */
        /* <DEDUP_REMOVED lines=9> */
[----:B------:R-:W-:-:S06]  /*77e0*/  FADD.FTZ R0, R20, R157 ;  /* 0x0000009d14007221 */ /* 0x000fcc0000010000 */
[----:B------:R-:W1:Y:S01]  /*77f0*/  MUFU.EX2 R139, R139 ;  /* 0x0000008b008b7308 */ /* 0x000e620000000800 */
[----:B0-----:R-:W-:-:S07]  /*7800*/  FADD.FTZ R135, R158, R135 ;  /* 0x000000879e877221 */ /* 0x001fce0000010000 */
[----:B------:R-:W0:Y:S01]  /*7810*/  MUFU.EX2 R142, R142 ;  /* 0x0000008e008e7308 */ /* 0x000e220000000800 */
[----:B--2---:R-:W-:-:S01]  /*7820*/  FADD.FTZ R2, R138, R135 ;  /* 0x000000878a027221 */ /* 0x004fc20000010000 */
[----:B------:R-:W-:-:S04]  /*7830*/  FADD.FTZ R135, R137, R0 ;  /* 0x0000000089877221 */ /* 0x000fc80000010000 */
[----:B------:R-:W-:Y:S01]  /*7840*/  FADD.FTZ R0, R136, R135 ;  /* 0x0000008788007221 */ /* 0x000fe20000010000 */
[----:B------:R-:W-:-:S01]  /*7850*/  FFMA.FTZ R135, R148, UR38, -R132 ;  /* 0x0000002694877c23 */ /* 0x000fc20008010884 */
[----:B------:R-:W2:Y:S01]  /*7860*/  MUFU.EX2 R143, R143 ;  /* 0x0000008f008f7308 */ /* 0x000ea20000000800 */
[----:B-1----:R-:W-:-:S01]  /*7870*/  FADD.FTZ R157, R139, R2 ;  /* 0x000000028b9d7221 */ /* 0x002fc20000010000 */
[----:B------:R-:W-:-:S06]  /*7880*/  FFMA.FTZ R148, R153, UR38, -R132 ;  /* 0x0000002699947c23 */ /* 0x000fcc0008010884 */
        /* <DEDUP_REMOVED lines=10> */
[----:B------:R-:W-:-:S04]  /*7930*/  FADD.FTZ R153, R149, R0 ;  /* 0x0000000095997221 */ /* 0x000fc80000010000 */
[----:B------:R-:W-:Y:S02]  /*7940*/  FADD.FTZ R0, R120, R153 ;  /* 0x0000009978007221 */ /* 0x000fe40000010000 */
[----:B------:R-:W1:Y:S01]  /*7950*/  MUFU.EX2 R151, R151 ;  /* 0x0000009700977308 */ /* 0x000e620000000800 */
[----:B0-----:R-:W-:-:S01]  /*7960*/  FADD.FTZ R159, R147, R2 ;  /* 0x00000002939f7221 */ /* 0x001fc20000010000 */
[----:B------:R-:W-:-:S04]  /*7970*/  FADD.FTZ R153, R121, R0 ;  /* 0x0000000079997221 */ /* 0x000fc80000010000 */
[----:B------:R-:W-:Y:S02]  /*7980*/  FADD.FTZ R0, R110, R153 ;  /* 0x000000996e007221 */ /* 0x000fe40000010000 */
[----:B------:R-:W0:Y:S01]  /*7990*/  MUFU.EX2 R122, R122 ;  /* 0x0000007a007a7308 */ /* 0x000e220000000800 */
[----:B--2---:R-:W-:-:S07]  /*79a0*/  FADD.FTZ R2, R150, R159 ;  /* 0x0000009f96027221 */ /* 0x004fce0000010000 */
[----:B------:R-:W2:Y:S01]  /*79b0*/  MUFU.EX2 R123, R123 ;  /* 0x0000007b007b7308 */ /* 0x000ea20000000800 */
[----:B-1----:R-:W-:-:S07]  /*79c0*/  FADD.FTZ R157, R151, R2 ;  /* 0x00000002979d7221 */ /* 0x002fce0000010000 */
[----:B------:R-:W1:Y:S01]  /*79d0*/  MUFU.EX2 R5, R5 ;  /* 0x0000000500057308 */ /* 0x000e620000000800 */
[----:B0-----:R-:W-:-:S01]  /*79e0*/  FADD.FTZ R2, R122, R157 ;  /* 0x0000009d7a027221 */ /* 0x001fc20000010000 */
[----:B------:R-:W-:-:S06]  /*79f0*/  FADD.FTZ R157, R125, R0 ;  /* 0x000000007d9d7221 */ /* 0x000fcc0000010000 */
[----:B------:R-:W0:Y:S01]  /*7a00*/  MUFU.EX2 R160, R160 ;  /* 0x000000a000a07308 */ /* 0x000e220000000800 */
[----:B--2---:R-:W-:-:S07]  /*7a10*/  FADD.FTZ R2, R123, R2 ;  /* 0x000000027b027221 */ /* 0x004fce0000010000 */
        /* <DEDUP_REMOVED lines=19> */
[----:B------:R-:W-:Y:S01]  /*7b50*/  FADD.FTZ R153, R105, R0 ;  /* 0x0000000069997221 */ /* 0x000fe20000010000 */
[----:B------:R-:W-:-:S01]  /*7b60*/  FFMA.FTZ R0, R95, UR38, -R132 ;  /* 0x000000265f007c23 */ /* 0x000fc20008010884 */
[----:B------:R-:W-:-:S04]  /*7b70*/  FFMA.FTZ R95, R98, UR38, -R132 ;  /* 0x00000026625f7c23 */ /* 0x000fc80008010884 */
        /* <DEDUP_REMOVED lines=16> */
[----:B------:R-:W1:Y:S08]  /*7c80*/  MUFU.EX2 R91, R91 ;  /* 0x0000005b005b7308 */ /* 0x000e700000000800 */
[----:B------:R3:W-:Y:S08]  /*7c90*/  MUFU.EX2 R161, R0 ;  /* 0x0000000000a17308 */ /* 0x0007f00000000800 */
[----:B------:R-:W4:Y:S01]  /*7ca0*/  MUFU.EX2 R159, R128 ;  /* 0x00000080009f7308 */ /* 0x000f220000000800 */
[----:B---3--:R-:W-:-:S01]  /*7cb0*/  FADD.FTZ R0, R116, R157 ;  /* 0x0000009d74007221 */ /* 0x008fc20000010000 */
[----:B0-----:R-:W-:-:S03]  /*7cc0*/  FADD.FTZ R157, R119, R2 ;  /* 0x00000002779d7221 */ /* 0x001fc60000010000 */
[----:B------:R-:W-:Y:S01]  /*7cd0*/  FADD.FTZ R153, R117, R0 ;  /* 0x0000000075997221 */ /* 0x000fe20000010000 */
[----:B--2---:R-:W-:-:S02]  /*7ce0*/  FADD.FTZ R2, R90, R157 ;  /* 0x0000009d5a027221 */ /* 0x004fc40000010000 */
[----:B------:R-:W0:Y:S01]  /*7cf0*/  MUFU.EX2 R95, R95 ;  /* 0x0000005f005f7308 */ /* 0x000e220000000800 */
[----:B------:R-:W-:-:S01]  /*7d00*/  FADD.FTZ R0, R88, R153 ;  /* 0x0000009958007221 */ /* 0x000fc20000010000 */
[----:B-1----:R-:W-:-:S03]  /*7d10*/  FADD.FTZ R2, R91, R2 ;  /* 0x000000025b027221 */ /* 0x002fc60000010000 */
[----:B------:R-:W-:-:S03]  /*7d20*/  FADD.FTZ R153, R89, R0 ;  /* 0x0000000059997221 */ /* 0x000fc60000010000 */
[----:B------:R1:W2:Y:S01]  /*7d30*/  MUFU.EX2 R171, R99 ;  /* 0x0000006300ab7308 */ /* 0x0002a20000000800 */
[----:B------:R-:W-:-:S01]  /*7d40*/  FADD.FTZ R0, R92, R153 ;  /* 0x000000995c007221 */ /* 0x000fc20000010000 */
[----:B----4-:R-:W-:-:S04]  /*7d50*/  FADD.FTZ R2, R159, R2 ;  /* 0x000000029f027221 */ /* 0x010fc80000010000 */
[----:B------:R-:W-:Y:S02]  /*7d60*/  FADD.FTZ R2, R161, R2 ;  /* 0x00000002a1027221 */ /* 0x000fe40000010000 */
[----:B------:R-:W3:Y:S01]  /*7d70*/  MUFU.EX2 R157, R104 ;  /* 0x00000068009d7308 */ /* 0x000ee20000000800 */
[----:B-1----:R-:W-:-:S01]  /*7d80*/  FADD.FTZ R99, R93, R0 ;  /* 0x000000005d637221 */ /* 0x002fc20000010000 */
[----:B0-----:R-:W-:-:S03]  /*7d90*/  FADD.FTZ R2, R95, R2 ;  /* 0x000000025f027221 */ /* 0x001fc60000010000 */
[----:B------:R-:W-:-:S03]  /*7da0*/  FADD.FTZ R0, R96, R99 ;  /* 0x0000006360007221 */ /* 0x000fc60000010000 */
[----:B------:R-:W0:Y:S01]  /*7db0*/  MUFU.EX2 R7, R7 ;  /* 0x0000000700077308 */ /* 0x000e220000000800 */
[----:B------:R-:W-:-:S01]  /*7dc0*/  FADD.FTZ R99, R97, R0 ;  /* 0x0000000061637221 */ /* 0x000fc20000010000 */
[----:B--2---:R-:W-:-:S03]  /*7dd0*/  FADD.FTZ R2, R171, R2 ;  /* 0x00000002ab027221 */ /* 0x004fc60000010000 */
[----:B------:R-:W-:-:S03]  /*7de0*/  FADD.FTZ R0, R100, R99 ;  /* 0x0000006364007221 */ /* 0x000fc60000010000 */
[----:B------:R-:W1:Y:S01]  /*7df0*/  MUFU.EX2 R103, R103 ;  /* 0x0000006700677308 */ /* 0x000e620000000800 */
[----:B---3--:R-:W-:-:S01]  /*7e00*/  FADD.FTZ R98, R157, R2 ;  /* 0x000000029d627221 */ /* 0x008fc20000010000 */
[----:B0-----:R-:W-:-:S03]  /*7e10*/  FADD.FTZ R2, R7, R0 ;  /* 0x0000000007027221 */ /* 0x001fc60000010000 */
[----:B-1----:R-:W-:Y:S01]  /*7e20*/  FADD.FTZ R0, R103, R98 ;  /* 0x0000006267007221 */ /* 0x002fe20000010000 */
[----:B------:R-:W-:Y:S06]  /*7e30*/  @!P0 BRA `(.L_x_2162) ;  /* 0x0000000000048947 */ /* 0x000fec0003800000 */
[----:B------:R-:W-:Y:S01]  /*7e40*/  BPT.TRAP 0x1 ;  /* 0x000000040000795c */ /* 0x000fe20000300000 */
.L_x_2162:
[----:B------:R-:W-:Y:S01]  /*7e50*/  UISETP.GT.AND UP0, UPT, UR56, UR54, UPT ;  /* 0x000000363800728c */ /* 0x000fe2000bf04270 */
[----:B------:R-:W-:Y:S01]  /*7e60*/  F2FP.SATFINITE.E4M3.F32.PACK_AB_MERGE_C R10, R11, R10, RZ ;  /* 0x0000000a0b0a723e */ /* 0x000fe200048070ff */
[----:B------:R-:W-:Y:S01]  /*7e70*/  ULEA UR6, UR55, UR41, 0x3 ;  /* 0x0000002937067291 */ /* 0x000fe2000f8e183f */
[----:B------:R-:W-:Y:S01]  /*7e80*/  F2FP.SATFINITE.E4M3.F32.PACK_AB_MERGE_C R5, R160, R5, RZ ;  /* 0x00000005a005723e */ /* 0x000fe200048070ff */
[----:B------:R-:W-:Y:S01]  /*7e90*/  UIADD3 UR56, UR56, -0x1, URZ ;  /* 0xffffffff38387890 */ /* 0x000fe2000fffe03f */
[----:B------:R-:W-:Y:S01]  /*7ea0*/  F2FP.SATFINITE.E4M3.F32.PACK_AB_MERGE_C R101, R154, R101, RZ ;  /* 0x000000659a65723e */ /* 0x000fe200048070ff */
[----:B------:R-:W-:Y:S01]  /*7eb0*/  UIADD3 UR6, UR6, 0x29860, URZ ;  /* 0x0002986006067890 */ /* 0x000fe2000fffe03f */
[----:B------:R-:W-:Y:S01]  /*7ec0*/  PLOP3.LUT P1, PT, PT, PT, UP0, 0x80, 0x0 ;  /* 0x000000000000781c */ /* 0x000fe20003f2f008 */
[----:B------:R-:W-:Y:S01]  /*7ed0*/  UMOV UR57, UR45 ;  /* 0x0000002d00397c82 */ /* 0x000fe20008000000 */
[----:B------:R-:W-:Y:S01]  /*7ee0*/  F2FP.SATFINITE.E4M3.F32.PACK_AB_MERGE_C R14, R21, R14, RZ ;  /* 0x0000000e150e723e */ /* 0x000fe200048070ff */
[----:B------:R-:W-:Y:S01]  /*7ef0*/  UPRMT UR6, UR40, 0x654, UR6 ;  /* 0x0000065428067896 */ /* 0x000fe20008000006 */
        /* <DEDUP_REMOVED lines=102> */
[----:B------:R-:W-:-:S02]  /*8560*/  IMAD.MOV.U32 R6, RZ, RZ, R4 ;  /* 0x000000ffff067224 */ /* 0x000fc400078e0004 */
[----:B------:R-:W-:Y:S01]  /*8570*/  IMAD.MOV.U32 R5, RZ, RZ, R3 ;  /* 0x000000ffff057224 */ /* 0x000fe200078e0003 */
[----:B------:R-:W-:Y:S06]  /*8580*/  @P1 BRA `(.L_x_2163) ;  /* 0xffffffc400f41947 */ /* 0x000fec000383ffff */
.L_x_2152:
[----:B------:R-:W-:-:S13]  /*8590*/  ISETP.LE.AND P1, PT, RZ, UR56, PT ;  /* 0x00000038ff007c0c */ /* 0x000fda000bf23270 */
[----:B------:R-:W-:Y:S05]  /*85a0*/  @!P1 BRA `(.L_x_2164) ;  /* 0x0000002c003c9947 */ /* 0x000fea0003800000 */
[----:B------:R-:W-:Y:S01]  /*85b0*/  IMAD.MOV.U32 R7, RZ, RZ, R4 ;  /* 0x000000ffff077224 */ /* 0x000fe200078e0004 */
[----:B------:R-:W-:Y:S01]  /*85c0*/  UMOV UR50, UR45 ;  /* 0x0000002d00327c82 */ /* 0x000fe20008000000 */
[----:B------:R-:W-:Y:S01]  /*85d0*/  IMAD.MOV.U32 R5, RZ, RZ, R3 ;  /* 0x000000ffff057224 */ /* 0x000fe200078e0003 */
[----:B------:R-:W-:-:S06]  /*85e0*/  UMOV UR49, UR44 ;  /* 0x0000002c00317c82 */ /* 0x000fcc0008000000 */
.L_x_2175:
[----:B------:R-:W-:Y:S01]  /*85f0*/  ISETP.NE.AND P2, PT, RZ, UR42, PT ;  /* 0x0000002aff007c0c */ /* 0x000fe2000bf45270 */
[----:B------:R-:W-:-:S04]  /*8600*/  UISETP.NE.AND UP0, UPT, UR49, 0x1, UPT ;  /* 0x000000013100788c */ /* 0x000fc8000bf05270 */
[----:B------:R-:W-:-:S04]  /*8610*/  USEL UR45, URZ, 0x1, UP0 ;  /* 0x000000013f2d7887 */ /* 0x000fc80008000000 */
[----:B------:R-:W-:-:S04]  /*8620*/  ULOP3.LUT UR45, UR50, UR45, URZ, 0x3c, !UPT ;  /* 0x0000002d322d7292 */ /* 0x000fc8000f8e3c3f */
[----:B------:R-:W-:Y:S08]  /*8630*/  @P2 BRA `(.L_x_2165) ;  /* 0x0000000000382947 */ /* 0x000ff00003800000 */
[----:B------:R-:W-:Y:S05]  /*8640*/  @!P0 BRA `(.L_x_2166) ;  /* 0x0000000000048947 */ /* 0x000fea0003800000 */
[----:B------:R-:W-:Y:S01]  /*8650*/  BPT.TRAP 0x1 ;  /* 0x000000040000795c */ /* 0x000fe20000300000 */
.L_x_2166:
        /* <DEDUP_REMOVED lines=9> */
.L_x_2167:
[----:B-1----:R-:W-:Y:S05]  /*86f0*/  @P1 BRA `(.L_x_2165) ;  /* 0x0000000000081947 */ /* 0x002fea0003800000 */
[----:B------:R-:W1:Y:S02]  /*8700*/  SYNCS.PHASECHK.TRANS64.TRYWAIT P1, [UR6+0x29830], R3 ;  /* 0x02983003ff0075a7 */ /* 0x000e640008020146 */
[----:B-1----:R-:W-:Y:S05]  /*8710*/  @!P1 BRA `(.L_x_2168) ;  /* 0x000000b000049947 */ /* 0x002fea0003800000 */
.L_x_2165:
        /* <DEDUP_REMOVED lines=191> */
.L_x_2170:
[----:B------:R-:W-:Y:S01]  /*9310*/  ULEA UR6, UR49, UR41, 0x3 ;  /* 0x0000002931067291 */ /* 0x000fe2000f8e183f */
[----:B------:R-:W-:-:S05]  /*9320*/  IMAD.U32 R3, RZ, RZ, UR50 ;  /* 0x00000032ff037e24 */ /* 0x000fca000f8e00ff */
[----:B------:R-:W-:-:S04]  /*9330*/  SHF.L.U32 R3, R3, 0x1f, RZ ;  /* 0x0000001f03037819 */ /* 0x000fc800000006ff */
[----:B------:R0:W1:Y:S01]  /*9340*/  SYNCS.PHASECHK.TRANS64.TRYWAIT P1, [UR6+0x29850], R3 ;  /* 0x02985003ff0075a7 */ /* 0x0000620008020146 */
[----:B------:R-:W-:Y:S05]  /*9350*/  @!P0 BRA `(.L_x_2171) ;  /* 0x0000000000048947 */ /* 0x000fea0003800000 */
[----:B------:R-:W-:Y:S01]  /*9360*/  BPT.TRAP 0x1 ;  /* 0x000000040000795c */ /* 0x000fe20000300000 */
.L_x_2171:
[----:B-1----:R-:W-:Y:S05]  /*9370*/  @P1 BRA `(.L_x_2169) ;  /* 0x0000000000081947 */ /* 0x002fea0003800000 */
[----:B------:R-:W1:Y:S02]  /*9380*/  SYNCS.PHASECHK.TRANS64.TRYWAIT P1, [UR6+0x29850], R3 ;  /* 0x02985003ff0075a7 */ /* 0x000e640008020146 */
[----:B-1----:R-:W-:Y:S05]  /*9390*/  @!P1 BRA `(.L_x_2172) ;  /* 0x000000a000fc9947 */ /* 0x002fea0003800000 */
.L_x_2169:
        /* <DEDUP_REMOVED lines=36> */
.L_x_2173:
[----:B------:R-:W-:Y:S01]  /*95e0*/  FMNMX.FTZ R4, R152, R5, !PT ;  /* 0x0000000598047209 */ /* 0x000fe20007810000 */
[----:B------:R-:W-:Y:S01]  /*95f0*/  IMAD.U32 R168, RZ, RZ, UR38 ;  /* 0x00000026ffa87e24 */ /* 0x000fe2000f8e00ff */
[----:B------:R-:W-:Y:S01]  /*9600*/  FMNMX.FTZ R6, R154, R7, !PT ;  /* 0x000000079a067209 */ /* 0x000fe20007810000 */
[----:B------:R-:W-:Y:S01]  /*9610*/  ULEA UR6, UR44, UR41, 0x3 ;  /* 0x000000292c067291 */ /* 0x000fe2000f8e183f */
[----:B0-----:R-:W-:Y:S02]  /*9620*/  FMNMX.FTZ R3, R153, R4, !PT ;  /* 0x0000000499037209 */ /* 0x001fe40007810000 */
        /* <DEDUP_REMOVED lines=106> */
[----:B------:R0:W-:Y:S01]  /*9cd0*/  MUFU.EX2 R7, R10 ;  /* 0x0000000a00077308 */ /* 0x0001e20000000800 */
[----:B------:R-:W-:-:S01]  /*9ce0*/  FFMA.FTZ R20, R140, UR38, -R168 ;  /* 0x000000268c147c23 */ /* 0x000fc200080108a8 */
[--C-:B------:R-:W-:Y:S01]  /*9cf0*/  FFMA.FTZ R140, R148, UR38, -R168.reuse ;  /* 0x00000026948c7c23 */ /* 0x100fe200080108a8 */
[----:B------:R-:W-:-:S01]  /*9d00*/  FFMA.FTZ R8, R156, UR38, -R168 ;  /* 0x000000269c087c23 */ /* 0x000fc200080108a8 */
[----:B------:R-:W-:Y:S01]  /*9d10*/  FFMA.FTZ R148, R158, UR38, -R101 ;  /* 0x000000269e947c23 */ /* 0x000fe20008010865 */
[----:B------:R-:W-:-:S01]  /*9d20*/  FFMA.FTZ R11, R157, UR38, -R168 ;  /* 0x000000269d0b7c23 */ /* 0x000fc200080108a8 */
[--C-:B------:R-:W-:Y:S01]  /*9d30*/  FFMA.FTZ R155, R159, UR38, -R101.reuse ;  /* 0x000000269f9b7c23 */ /* 0x100fe20008010865 */
[----:B------:R-:W-:-:S01]  /*9d40*/  FFMA.FTZ R152, R162, UR38, -R101 ;  /* 0x00000026a2987c23 */ /* 0x000fc20008010865 */
[----:B------:R-:W-:Y:S01]  /*9d50*/  MUFU.EX2 R5, R5 ;  /* 0x0000000500057308 */ /* 0x000fe20000000800 */
[----:B0-----:R-:W-:-:S01]  /*9d60*/  FFMA.FTZ R10, R160, UR38, -R168 ;  /* 0x00000026a00a7c23 */ /* 0x001fc200080108a8 */
[----:B------:R-:W-:Y:S01]  /*9d70*/  FFMA.FTZ R13, R161, UR38, -R168 ;  /* 0x00000026a10d7c23 */ /* 0x000fe200080108a8 */
[----:B------:R-:W-:-:S01]  /*9d80*/  FFMA.FTZ R157, R163, UR38, -R101 ;  /* 0x00000026a39d7c23 */ /* 0x000fc20008010865 */
[----:B------:R-:W-:Y:S01]  /*9d90*/  FFMA.FTZ R12, R164, UR38, -R168 ;  /* 0x00000026a40c7c23 */ /* 0x000fe200080108a8 */
[----:B------:R-:W-:-:S01]  /*9da0*/  FFMA.FTZ R154, R166, UR38, -R101 ;  /* 0x00000026a69a7c23 */ /* 0x000fc20008010865 */
[----:B------:R-:W-:Y:S01]  /*9db0*/  FFMA.FTZ R15, R165, UR38, -R168 ;  /* 0x00000026a50f7c23 */ /* 0x000fe200080108a8 */
        /* <DEDUP_REMOVED lines=71> */
[----:B------:R-:W-:-:S02]  /*a230*/  FFMA.FTZ R101, R103, UR38, -R101 ;  /* 0x0000002667657c23 */ /* 0x000fc40008010865 */
        /* <DEDUP_REMOVED lines=125> */
[----:B------:R-:W-:Y:S01]  /*aa10*/  MUFU.EX2 R94, R98 ;  /* 0x00000062005e7308 */ /* 0x000fe20000000800 */
[----:B------:R-:W-:-:S04]  /*aa20*/  FADD.FTZ R95, R89, R0 ;  /* 0x00000000595f7221 */ /* 0x000fc80000010000 */
[----:B------:R-:W-:-:S03]  /*aa30*/  FADD.FTZ R0, R92, R95 ;  /* 0x0000005f5c007221 */ /* 0x000fc60000010000 */
[----:B------:R-:W2:Y:S01]  /*aa40*/  MUFU.EX2 R97, R97 ;  /* 0x0000006100617308 */ /* 0x000ea20000000800 */
[----:B0-----:R-:W-:-:S04]  /*aa50*/  FADD.FTZ R95, R93, R0 ;  /* 0x000000005d5f7221 */ /* 0x001fc80000010000 */
[----:B-1----:R-:W-:-:S03]  /*aa60*/  FADD.FTZ R0, R96, R95 ;  /* 0x0000005f60007221 */ /* 0x002fc60000010000 */
[----:B------:R0:W1:Y:S08]  /*aa70*/  MUFU.EX2 R158, R99 ;  /* 0x00000063009e7308 */ /* 0x0000700000000800 */
[----:B------:R-:W3:Y:S01]  /*aa80*/  MUFU.EX2 R100, R100 ;  /* 0x0000006400647308 */ /* 0x000ee20000000800 */
[----:B0-----:R-:W-:-:S01]  /*aa90*/  FADD.FTZ R99, R156, R2 ;  /* 0x000000029c637221 */ /* 0x001fc20000010000 */
[----:B--2---:R-:W-:-:S03]  /*aaa0*/  FADD.FTZ R95, R97, R0 ;  /* 0x00000000615f7221 */ /* 0x004fc60000010000 */
[----:B------:R-:W-:-:S03]  /*aab0*/  FADD.FTZ R99, R94, R99 ;  /* 0x000000635e637221 */ /* 0x000fc60000010000 */
[----:B------:R-:W0:Y:S01]  /*aac0*/  MUFU.EX2 R102, R102 ;  /* 0x0000006600667308 */ /* 0x000e220000000800 */
[----:B-1----:R-:W-:-:S07]  /*aad0*/  FADD.FTZ R99, R158, R99 ;  /* 0x000000639e637221 */ /* 0x002fce0000010000 */
[----:B------:R-:W1:Y:S01]  /*aae0*/  MUFU.EX2 R149, R149 ;  /* 0x0000009500957308 */ /* 0x000e620000000800 */
[----:B---3--:R-:W-:-:S07]  /*aaf0*/  FADD.FTZ R2, R100, R95 ;  /* 0x0000005f64027221 */ /* 0x008fce0000010000 */
[----:B------:R-:W2:Y:S01]  /*ab00*/  MUFU.EX2 R101, R101 ;  /* 0x0000006500657308 */ /* 0x000ea20000000800 */
[----:B0-----:R-:W-:-:S01]  /*ab10*/  FADD.FTZ R99, R102, R99 ;  /* 0x0000006366637221 */ /* 0x001fc20000010000 */
[----:B-1----:R-:W-:-:S03]  /*ab20*/  FADD.FTZ R2, R149, R2 ;  /* 0x0000000295027221 */ /* 0x002fc60000010000 */
[----:B--2---:R-:W-:Y:S01]  /*ab30*/  FADD.FTZ R0, R101, R99 ;  /* 0x0000006365007221 */ /* 0x004fe20000010000 */
[----:B------:R-:W-:Y:S06]  /*ab40*/  @!P0 BRA `(.L_x_2174) ;  /* 0x0000000000048947 */ /* 0x000fec0003800000 */
[----:B------:R-:W-:Y:S01]  /*ab50*/  BPT.TRAP 0x1 ;  /* 0x000000040000795c */ /* 0x000fe20000300000 */
.L_x_2174:
        /* <DEDUP_REMOVED lines=116> */
.L_x_2164:
[----:B------:R-:W-:Y:S06]  /*b2a0*/  BAR.ARV 0x8, 0x180 ;  /* 0x0206000000007b1d */ /* 0x000fec0000002000 */
[----:B------:R-:W-:Y:S05]  /*b2b0*/  @!P0 BRA `(.L_x_2176) ;  /* 0x0000000000048947 */ /* 0x000fea0003800000 */
[----:B------:R-:W-:Y:S01]  /*b2c0*/  BPT.TRAP 0x1 ;  /* 0x000000040000795c */ /* 0x000fe20000300000 */
.L_x_2176:
[----:B------:R-:W-:Y:S01]  /*b2d0*/  ULEA UR9, UR44, UR41, 0x3 ;  /* 0x000000292c097291 */ /* 0x000fe2000f8e183f */
[----:B------:R-:W-:-:S05]  /*b2e0*/  IMAD.U32 R5, RZ, RZ, UR45 ;  /* 0x0000002dff057e24 */ /* 0x000fca000f8e00ff */
[----:B------:R-:W-:-:S04]  /*b2f0*/  SHF.L.U32 R5, R5, 0x1f, RZ ;  /* 0x0000001f05057819 */ /* 0x000fc800000006ff */
[----:B------:R0:W1:Y:S01]  /*b300*/  SYNCS.PHASECHK.TRANS64.TRYWAIT P1, [UR9+0x29850], R5 ;  /* 0x02985005ff0075a7 */ /* 0x0000620008020149 */
[----:B------:R-:W-:Y:S05]  /*b310*/  @!P0 BRA `(.L_x_2177) ;  /* 0x0000000000048947 */ /* 0x000fea0003800000 */
[----:B------:R-:W-:Y:S01]  /*b320*/  BPT.TRAP 0x1 ;  /* 0x000000040000795c */ /* 0x000fe20000300000 */
.L_x_2177:
[----:B-1----:R-:W-:Y:S05]  /*b330*/  @P1 BRA `(.L_x_2178) ;  /* 0x0000000000081947 */ /* 0x002fea0003800000 */
[----:B------:R-:W1:Y:S02]  /*b340*/  SYNCS.PHASECHK.TRANS64.TRYWAIT P1, [UR9+0x29850], R5 ;  /* 0x02985005ff0075a7 */ /* 0x000e640008020149 */
[----:B-1----:R-:W-:Y:S05]  /*b350*/  @!P1 BRA `(.L_x_2179) ;  /* 0x0000008400249947 */ /* 0x002fea0003800000 */
.L_x_2178:
[----:B------:R-:W-:Y:S01]  /*b360*/  UIADD3 UR41, UR41, 0x400, URZ ;  /* 0x0000040029297890 */ /* 0x000fe2000fffe03f */
[----:B------:R-:W-:Y:S01]  /*b370*/  WARPGROUP.ARRIVE ;  /* 0x00000000000079c5 */ /* 0x000fe20000000000 */
[----:B------:R-:W-:Y:S01]  /*b380*/  UMOV UR7, 0xc0000010 ;  /* 0xc000001000077882 */ /* 0x000fe20000000000 */
[----:B------:R-:W-:Y:S01]  /*b390*/  ULDC.64 UR10, c[0x0][0x9a0] ;  /* 0x00026800000a7ab9 */ /* 0x000fe20000000a00 */
[----:B------:R-:W-:Y:S01]  /*b3a0*/  USHF.R.U32.HI UR41, URZ, 0x4, UR41 ;  /* 0x000000043f297899 */ /* 0x000fe20008011629 */
[----:B01----:R-:W-:Y:S01]  /*b3b0*/  IMAD.MOV.U32 R5, RZ, RZ, 0x3f800000 ;  /* 0x3f800000ff057424 */ /* 0x003fe200078e00ff */
        /* <DEDUP_REMOVED lines=16> */
[----:B------:R-:W-:Y:S02]  /*b4c0*/  @UP0 USHF.R.S32.HI UR6, URZ, 0x1f, UR43 ;  /* 0x0000001f3f060899 */ /* 0x000fe4000801142b */
[----:B------:R-:W-:Y:S02]  /*b4d0*/  @UP0 USHF.R.S32.HI UR7, URZ, 0x1f, UR37 ;  /* 0x0000001f3f070899 */ /* 0x000fe40008011425 */
[----:B------:R-:W-:-:S04]  /*b4e0*/  @UP0 UIMAD UR6, UR6, UR12, URZ ;  /* 0x0000000c060602a4 */ /* 0x000fc8000f8e023f */
        /* <DEDUP_REMOVED lines=10> */
[----:B------:R-:W-:-:S03]  /*b590*/  IMAD.U32 R6, RZ, RZ, UR6 ;  /* 0x00000006ff067e24 */ /* 0x000fc6000f8e00ff */
[----:B------:R-:W-:Y:S01]  /*b5a0*/  IMAD.U32 R7, RZ, RZ, UR7 ;  /* 0x00000007ff077e24 */ /* 0x000fe2000f8e00ff */
[----:B------:R-:W-:Y:S02]  /*b5b0*/  UMOV UR7, 0xc0000010 ;  /* 0xc000001000077882 */ /* 0x000fe40000000000 */
[----:B------:R-:W-:Y:S02]  /*b5c0*/  UMOV UR6, UR4 ;  /* 0x0000000400067c82 */ /* 0x000fe40008000000 */
[----:B------:R0:W2:Y:S01]  /*b5d0*/  @P1 LDG.E R5, desc[UR52][R6.64] ;  /* 0x0000003406051981 */ /* 0x0000a2000c1e1900 */
[----:B------:R-:W-:Y:S02]  /*b5e0*/  WARPGROUP.DEPBAR.LE gsb0, 0x0 ;  /* 0x00008000000079c5 */ /* 0x000fe40000010000 */
[----:B------:R-:W-:-:S06]  /*b5f0*/  WARPGROUP.ARRIVE ;  /* 0x00000000000079c5 */ /* 0x000fcc0000000000 */
[----:B------:R-:W-:Y:S01]  /*b600*/  QGMMA.64x128x32.F32.E4M3.E4M3 R24, R176, gdesc[UR4], R24, gsb0 ;  /* 0x01e00004b0187df3 */ /* 0x000fe20008000818 */
[----:B------:R-:W-:Y:S01]  /*b610*/  UIADD3 UR4, UR8, 0x300, URZ ;  /* 0x0000030008047890 */ /* 0x000fe2000fffe03f */
[----:B------:R-:W-:-:S06]  /*b620*/  UMOV UR7, 0xc0000010 ;  /* 0xc000001000077882 */ /* 0x000fcc0000000000 */
[----:B------:R-:W-:Y:S01]  /*b630*/  UMOV UR6, UR4 ;  /* 0x0000000400067c82 */ /* 0x000fe20008000000 */
        /* <DEDUP_REMOVED lines=44> */
.L_x_2180:
        /* <DEDUP_REMOVED lines=74> */
.L_x_2144:
        /* <DEDUP_REMOVED lines=26> */
[----:B------:R-:W-:Y:S01]  /*bf40*/  F2FP.BF16.F32.PACK_AB R27, R54, R27 ;  /* 0x0000001b361b723e */ /* 0x000fe200000010ff */
[----:B0-----:R-:W-:Y:S01]  /*bf50*/  IMAD.SHL.U32 R24, R35, 0x4, RZ ;  /* 0x0000000423187824 */ /* 0x001fe200078e00ff */
        /* <DEDUP_REMOVED lines=15> */
[----:B------:R-:W-:Y:S01]  /*c050*/  F2FP.BF16.F32.PACK_AB R89, R88, R89 ;  /* 0x000000595859723e */ /* 0x000fe200000010ff */
[----:B------:R-:W-:Y:S01]  /*c060*/  USHF.R.S32.HI UR12, URZ, 0x1f, UR37 ;  /* 0x0000001f3f0c7899 */ /* 0x000fe20008011425 */
[----:B------:R-:W-:Y:S01]  /*c070*/  LOP3.LUT R24, R24, 0xc, RZ, 0xc0, !PT ;  /* 0x0000000c18187812 */ /* 0x000fe200078ec0ff */
[----:B------:R-:W-:Y:S01]  /*c080*/  ULDC.64 UR8, c[0x0][0xb90] ;  /* 0x0002e40000087ab9 */ /* 0x000fe20000000a00 */
[----:B------:R-:W-:Y:S01]  /*c090*/  USHF.R.S32.HI UR13, URZ, 0x1f, UR43 ;  /* 0x0000001f3f0d7899 */ /* 0x000fe2000801142b */
[----:B------:R-:W-:Y:S01]  /*c0a0*/  BAR.SYNC.DEFER_BLOCKING 0x1, 0x100 ;  /* 0x0044000000007b1d */ /* 0x000fe20000010000 */
[----:B------:R-:W-:-:S05]  /*c0b0*/  IADD3 R24, P0, R24, UR6, RZ ;  /* 0x0000000618187c10 */ /* 0x000fca000ff1e0ff */
[----:B------:R-:W-:Y:S01]  /*c0c0*/  IMAD.X R25, RZ, RZ, UR7, P0 ;  /* 0x00000007ff197e24 */ /* 0x000fe200080e06ff */
[----:B------:R-:W-:-:S04]  /*c0d0*/  ULDC.64 UR10, c[0x0][0xb98] ;  /* 0x0002e600000a7ab9 */ /* 0x000fc80000000a00 */
[----:B------:R0:W2:Y:S01]  /*c0e0*/  LDG.E.CONSTANT R24, desc[UR52][R24.64] ;  /* 0x0000003418187981 */ /* 0x0000a2000c1e9900 */
[----:B------:R-:W-:Y:S02]  /*c0f0*/  UIMAD UR5, UR12, UR8, URZ ;  /* 0x000000080c0572a4 */ /* 0x000fe4000f8e023f */
[----:B------:R-:W-:Y:S01]  /*c100*/  UIMAD.WIDE.U32 UR6, UR37, UR8, URZ ;  /* 0x00000008250672a5 */ /* 0x000fe2000f8e003f */
[----:B------:R-:W1:Y:S01]  /*c110*/  S2R R34, SR_SWINHI ;  /* 0x0000000000227919 */ /* 0x000e620000002f00 */
[----:B------:R-:W-:Y:S02]  /*c120*/  UIMAD UR5, UR37, UR9, UR5 ;  /* 0x00000009250572a4 */ /* 0x000fe4000f8e0205 */
[----:B------:R-:W-:Y:S02]  /*c130*/  UIMAD UR8, UR13, UR10, URZ ;  /* 0x0000000a0d0872a4 */ /* 0x000fe4000f8e023f */
[----:B------:R-:W-:Y:S01]  /*c140*/  UIADD3 UR7, UR7, UR5, URZ ;  /* 0x0000000507077290 */ /* 0x000fe2000fffe03f */
[----:B0-----:R-:W-:Y:S01]  /*c150*/  LOP3.LUT P0, R25, R35, 0x3, RZ, 0xc0, !PT ;  /* 0x0000000323197812 */ /* 0x001fe2000780c0ff */
[----:B------:R-:W-:-:S02]  /*c160*/  UIMAD UR8, UR43, UR11, UR8 ;  /* 0x0000000b2b0872a4 */ /* 0x000fc4000f8e0208 */
[----:B------:R-:W-:Y:S01]  /*c170*/  UIMAD.WIDE.U32 UR6, UR43, UR10, UR6 ;  /* 0x0000000a2b0672a5 */ /* 0x000fe2000f8e0006 */
[----:B------:R-:W-:Y:S01]  /*c180*/  ISETP.EQ.OR P0, PT, R25, 0x3, !P0 ;  /* 0x000000031900780c */ /* 0x000fe20004702670 */
[----:B------:R-:W-:Y:S01]  /*c190*/  ULDC UR5, c[0x0][0xa88] ;  /* 0x0002a20000057ab9 */ /* 0x000fe20000000800 */
[----:B------:R-:W-:Y:S02]  /*c1a0*/  ULDC.64 UR10, c[0x0][0xaf0] ;  /* 0x0002bc00000a7ab9 */ /* 0x000fe40000000a00 */
[----:B------:R-:W-:Y:S02]  /*c1b0*/  SEL R61, R7, R6, P0 ;  /* 0x00000006073d7207 */ /* 0x000fe40000000000 */
[----:B------:R-:W-:Y:S02]  /*c1c0*/  SEL R58, R6, R7, P0 ;  /* 0x00000007063a7207 */ /* 0x000fe40000000000 */
[----:B------:R-:W-:Y:S02]  /*c1d0*/  SEL R55, R29, R28, P0 ;  /* 0x0000001c1d377207 */ /* 0x000fe40000000000 */
[----:B------:R-:W-:Y:S01]  /*c1e0*/  SEL R52, R28, R29, P0 ;  /* 0x0000001d1c347207 */ /* 0x000fe20000000000 */
[----:B------:R-:W-:Y:S01]  /*c1f0*/  IMAD R29, R23, 0x40, R16 ;  /* 0x00000040171d7824 */ /* 0x000fe200078e0210 */
[----:B------:R-:W-:-:S02]  /*c200*/  SEL R65, R31, R30, P0 ;  /* 0x0000001e1f417207 */ /* 0x000fc40000000000 */
[----:B------:R-:W-:Y:S02]  /*c210*/  SEL R62, R30, R31, P0 ;  /* 0x0000001f1e3e7207 */ /* 0x000fe40000000000 */
[----:B------:R-:W0:Y:S01]  /*c220*/  LDC R30, c[0x0][0xbe8] ;  /* 0x0002fa00ff1e7b82 */ /* 0x000e220000000800 */
[----:B------:R-:W-:Y:S02]  /*c230*/  SEL R73, R9, R8, P0 ;  /* 0x0000000809497207 */ /* 0x000fe40000000000 */
[----:B------:R-:W-:Y:S02]  /*c240*/  SEL R70, R8, R9, P0 ;  /* 0x0000000908467207 */ /* 0x000fe40000000000 */
[----:B------:R-:W-:Y:S02]  /*c250*/  SEL R67, R27, R26, P0 ;  /* 0x0000001a1b437207 */ /* 0x000fe40000000000 */
[----:B------:R-:W-:Y:S02]  /*c260*/  MOV R4, R3 ;  /* 0x0000000300047202 */ /* 0x000fe40000000f00 */
[----:B-1----:R-:W-:-:S02]  /*c270*/  MOV R5, R34 ;  /* 0x0000002200057202 */ /* 0x002fc40000000f00 */
[----:B------:R-:W-:Y:S02]  /*c280*/  SEL R64, R26, R27, P0 ;  /* 0x0000001b1a407207 */ /* 0x000fe40000000000 */
[----:B------:R-:W-:Y:S01]  /*c290*/  SEL R57, R15, R14, P0 ;  /* 0x0000000e0f397207 */ /* 0x000fe20000000000 */
[--C-:B------:R-:W-:Y:S01]  /*c2a0*/  IMAD.WIDE R6, R191, 0x2, R4.reuse ;  /* 0x00000002bf067825 */ /* 0x100fe200078e0204 */
[----:B------:R-:W-:Y:S02]  /*c2b0*/  SEL R54, R14, R15, P0 ;  /* 0x0000000f0e367207 */ /* 0x000fe40000000000 */
[----:B------:R-:W-:Y:S01]  /*c2c0*/  SEL R69, R21, R20, P0 ;  /* 0x0000001415457207 */ /* 0x000fe20000000000 */
[----:B------:R-:W-:Y:S01]  /*c2d0*/  IMAD.WIDE R28, R29, 0x2, R4 ;  /* 0x000000021d1c7825 */ /* 0x000fe200078e0204 */
[C---:B------:R-:W-:Y:S02]  /*c2e0*/  IADD3 R43, P6, R6.reuse, 0x4060, RZ ;  /* 0x00004060062b7810 */ /* 0x040fe40007fde0ff */
[----:B------:R-:W-:-:S02]  /*c2f0*/  IADD3 R5, P2, R6, 0x20, RZ ;  /* 0x0000002006057810 */ /* 0x000fc40007f5e0ff */
[----:B------:R-:W-:Y:S02]  /*c300*/  LOP3.LUT R42, R43, 0x380, RZ, 0xc0, !PT ;  /* 0x000003802b2a7812 */ /* 0x000fe400078ec0ff */
[----:B------:R-:W-:Y:S01]  /*c310*/  SEL R66, R20, R21, P0 ;  /* 0x0000001514427207 */ /* 0x000fe20000000000 */
[--C-:B------:R-:W-:Y:S01]  /*c320*/  IMAD.X R35, RZ, RZ, R7.reuse, P2 ;  /* 0x000000ffff237224 */ /* 0x100fe200010e0607 */
[----:B------:R-:W-:Y:S02]  /*c330*/  SHF.R.U64 R42, R42, 0x3, RZ ;  /* 0x000000032a2a7819 */ /* 0x000fe400000012ff */
[----:B------:R-:W-:Y:S02]  /*c340*/  LOP3.LUT R4, R5, 0x380, RZ, 0xc0, !PT ;  /* 0x0000038005047812 */ /* 0x000fe400078ec0ff */
[----:B------:R-:W-:Y:S01]  /*c350*/  LOP3.LUT R42, R42, R43, RZ, 0x3c, !PT ;  /* 0x0000002b2a2a7212 */ /* 0x000fe200078e3cff */
[----:B------:R-:W-:Y:S01]  /*c360*/  IMAD.X R43, RZ, RZ, R7, P6 ;  /* 0x000000ffff2b7224 */ /* 0x000fe200030e0607 */
[----:B------:R-:W-:-:S02]  /*c370*/  IADD3 R9, P6, R6, 0x40, RZ ;  /* 0x0000004006097810 */ /* 0x000fc40007fde0ff */
[----:B------:R-:W-:Y:S02]  /*c380*/  IADD3 R15, P2, R28, 0x2000, RZ ;  /* 0x000020001c0f7810 */ /* 0x000fe40007f5e0ff */
[----:B------:R-:W-:Y:S01]  /*c390*/  LOP3.LUT R45, R6, 0x380, RZ, 0xc0, !PT ;  /* 0x00000380062d7812 */ /* 0x000fe200078ec0ff */
[----:B------:R-:W-:Y:S01]  /*c3a0*/  IMAD.X R27, RZ, RZ, R7, P6 ;  /* 0x000000ffff1b7224 */ /* 0x000fe200030e0607 */
[----:B------:R-:W-:Y:S02]  /*c3b0*/  IADD3 R21, P6, R28, 0x1000, RZ ;  /* 0x000010001c157810 */ /* 0x000fe40007fde0ff */
[----:B------:R-:W-:Y:S02]  /*c3c0*/  SHF.R.U64 R4, R4, 0x3, RZ ;  /* 0x0000000304047819 */ /* 0x000fe400000012ff */
[----:B------:R-:W-:Y:S02]  /*c3d0*/  LOP3.LUT R20, R21, 0x380, RZ, 0xc0, !PT ;  /* 0x0000038015147812 */ /* 0x000fe400078ec0ff */
[----:B------:R-:W-:-:S02]  /*c3e0*/  LOP3.LUT R14, R15, 0x380, RZ, 0xc0, !PT ;  /* 0x000003800f0e7812 */ /* 0x000fc400078ec0ff */
[----:B------:R-:W-:Y:S02]  /*c3f0*/  SEL R59, R11, R10, P0 ;  /* 0x0000000a0b3b7207 */ /* 0x000fe40000000000 */
[----:B------:R-:W-:Y:S02]  /*c400*/  SEL R56, R10, R11, P0 ;  /* 0x0000000b0a387207 */ /* 0x000fe40000000000 */
[----:B------:R-:W-:Y:S02]  /*c410*/  SHF.R.U64 R45, R45, 0x3, RZ ;  /* 0x000000032d2d7819 */ /* 0x000fe400000012ff */
[----:B------:R-:W-:Y:S02]  /*c420*/  IADD3 R11, P3, R6, 0x4000, RZ ;  /* 0x00004000060b7810 */ /* 0x000fe40007f7e0ff */
[----:B------:R-:W-:Y:S02]  /*c430*/  LOP3.LUT R34, R4, R5, RZ, 0x3c, !PT ;  /* 0x0000000504227212 */ /* 0x000fe400078e3cff */
[----:B------:R-:W-:-:S02]  /*c440*/  SHF.R.U64 R20, R20, 0x3, RZ ;  /* 0x0000000314147819 */ /* 0x000fc400000012ff */
[----:B------:R-:W-:Y:S02]  /*c450*/  SHF.R.U64 R14, R14, 0x3, RZ ;  /* 0x000000030e0e7819 */ /* 0x000fe400000012ff */
[----:B------:R-:W-:Y:S02]  /*c460*/  LOP3.LUT R4, R9, 0x380, RZ, 0xc0, !PT ;  /* 0x0000038009047812 */ /* 0x000fe400078ec0ff */
[----:B------:R-:W-:Y:S02]  /*c470*/  SEL R71, R13, R12, P0 ;  /* 0x0000000c0d477207 */ /* 0x000fe40000000000 */
[----:B------:R-:W-:Y:S02]  /*c480*/  SEL R68, R12, R13, P0 ;  /* 0x0000000d0c447207 */ /* 0x000fe40000000000 */
[C---:B------:R-:W-:Y:S02]  /*c490*/  IADD3 R13, P5, R6.reuse, 0x4040, RZ ;  /* 0x00004040060d7810 */ /* 0x040fe40007fbe0ff */
[----:B------:R-:W-:-:S02]  /*c4a0*/  IADD3 R10, P4, R6, 0x4020, RZ ;  /* 0x00004020060a7810 */ /* 0x000fc40007f9e0ff */
[----:B------:R-:W-:Y:S01]  /*c4b0*/  IADD3 R8, P1, R6, 0x60, RZ ;  /* 0x0000006006087810 */ /* 0x000fe20007f3e0ff */
[--C-:B------:R-:W-:Y:S01]  /*c4c0*/  IMAD.X R41, RZ, RZ, R7.reuse, P5 ;  /* 0x000000ffff297224 */ /* 0x100fe200028e0607 */
[----:B------:R-:W-:Y:S01]  /*c4d0*/  LOP3.LUT R44, R45, R6, RZ, 0x3c, !PT ;  /* 0x000000062d2c7212 */ /* 0x000fe200078e3cff */
[----:B------:R-:W-:Y:S01]  /*c4e0*/  IMAD.MOV.U32 R45, RZ, RZ, R7 ;  /* 0x000000ffff2d7224 */ /* 0x000fe200078e0007 */
[----:B------:R-:W-:Y:S02]  /*c4f0*/  LOP3.LUT R6, R11, 0x380, RZ, 0xc0, !PT ;  /* 0x000003800b067812 */ /* 0x000fe400078ec0ff */
[----:B------:R-:W-:Y:S01]  /*c500*/  LOP3.LUT R20, R20, R21, RZ, 0x3c, !PT ;  /* 0x0000001514147212 */ /* 0x000fe200078e3cff */
[--C-:B------:R-:W-:Y:S01]  /*c510*/  IMAD.X R21, RZ, RZ, R29.reuse, P6 ;  /* 0x000000ffff157224 */ /* 0x100fe200030e061d */
[----:B------:R-:W-:Y:S01]  /*c520*/  LOP3.LUT R14, R14, R15, RZ, 0x3c, !PT ;  /* 0x0000000f0e0e7212 */ /* 0x000fe200078e3cff */
[----:B------:R-:W-:Y:S01]  /*c530*/  IMAD.X R15, RZ, RZ, R29, P2 ;  /* 0x000000ffff0f7224 */ /* 0x000fe200010e061d */
[----:B------:R-:W-:-:S02]  /*c540*/  SHF.R.U64 R4, R4, 0x3, RZ ;  /* 0x0000000304047819 */ /* 0x000fc400000012ff */
[----:B------:R-:W-:Y:S02]  /*c550*/  IADD3 R31, P6, R28, 0x7000, RZ ;  /* 0x000070001c1f7810 */ /* 0x000fe40007fde0ff */
[----:B0-----:R-:W-:Y:S02]  /*c560*/  ISETP.NE.AND P2, PT, R30, 0x1, PT ;  /* 0x000000011e00780c */ /* 0x001fe40003f45270 */
[----:B------:R-:W-:Y:S02]  /*c570*/  SHF.R.U64 R6, R6, 0x3, RZ ;  /* 0x0000000306067819 */ /* 0x000fe400000012ff */
[----:B------:R-:W-:Y:S02]  /*c580*/  SEL R63, R48, R49, P0 ;  /* 0x00000031303f7207 */ /* 0x000fe40000000000 */
[----:B------:R-:W-:Y:S02]  /*c590*/  LOP3.LUT R26, R4, R9, RZ, 0x3c, !PT ;  /* 0x00000009041a7212 */ /* 0x000fe400078e3cff */
[----:B------:R-:W-:-:S02]  /*c5a0*/  SEL R48, R49, R48, P0 ;  /* 0x0000003031307207 */ /* 0x000fc40000000000 */
[----:B------:R-:W-:Y:S02]  /*c5b0*/  LOP3.LUT R4, R31, 0x380, RZ, 0xc0, !PT ;  /* 0x000003801f047812 */ /* 0x000fe400078ec0ff */
[----:B------:R-:W-:Y:S02]  /*c5c0*/  SEL R49, R38, R39, P0 ;  /* 0x0000002726317207 */ /* 0x000fe40000000000 */
[----:B------:R-:W-:Y:S01]  /*c5d0*/  SEL R60, R39, R38, P0 ;  /* 0x00000026273c7207 */ /* 0x000fe20000000000 */
[----:B------:R-:W-:Y:S01]  /*c5e0*/  IMAD.X R39, RZ, RZ, R7, P3 ;  /* 0x000000ffff277224 */ /* 0x000fe200018e0607 */
[----:B------:R-:W-:Y:S02]  /*c5f0*/  LOP3.LUT R38, R6, R11, RZ, 0x3c, !PT ;  /* 0x0000000b06267212 */ /* 0x000fe400078e3cff */
[----:B------:R-:W-:Y:S02]  /*c600*/  LOP3.LUT R6, R8, 0x380, RZ, 0xc0, !PT ;  /* 0x0000038008067812 */ /* 0x000fe400078ec0ff */
[----:B------:R-:W-:-:S02]  /*c610*/  SHF.R.U64 R4, R4, 0x3, RZ ;  /* 0x0000000304047819 */ /* 0x000fc400000012ff */
[----:B------:R-:W-:Y:S02]  /*c620*/  SHF.R.U64 R5, R6, 0x3, RZ ;  /* 0x0000000306057819 */ /* 0x000fe400000012ff */
[----:B------:R-:W-:Y:S02]  /*c630*/  LOP3.LUT R4, R4, R31, RZ, 0x3c, !PT ;  /* 0x0000001f04047212 */ /* 0x000fe400078e3cff */
[----:B------:R-:W0:Y:S01]  /*c640*/  @P2 LDC R31, c[0x0][0xbec] ;  /* 0x0002fb00ff1f2b82 */ /* 0x000e220000000800 */
[----:B------:R-:W-:Y:S02]  /*c650*/  SEL R53, R33, R32, P0 ;  /* 0x0000002021357207 */ /* 0x000fe40000000000 */
[----:B------:R-:W-:Y:S01]  /*c660*/  SEL R50, R32, R33, P0 ;  /* 0x0000002120327207 */ /* 0x000fe20000000000 */
[----:B------:R-:W-:Y:S01]  /*c670*/  IMAD.X R33, RZ, RZ, R7, P1 ;  /* 0x000000ffff217224 */ /* 0x000fe200008e0607 */
[----:B------:R-:W-:Y:S02]  /*c680*/  LOP3.LUT R32, R5, R8, RZ, 0x3c, !PT ;  /* 0x0000000805207212 */ /* 0x000fe400078e3cff */
[----:B------:R-:W-:-:S02]  /*c690*/  MOV R83, R44 ;  /* 0x0000002c00537202 */ /* 0x000fc40000000f00 */
[----:B------:R-:W-:Y:S02]  /*c6a0*/  MOV R82, R32 ;  /* 0x0000002000527202 */ /* 0x000fe40000000f00 */
[----:B------:R-:W1:Y:S01]  /*c6b0*/  @P2 LDC R32, c[0x0][0xbf0] ;  /* 0x0002fc00ff202b82 */ /* 0x000e620000000800 */
[----:B------:R-:W-:Y:S01]  /*c6c0*/  MOV R44, R34 ;  /* 0x00000022002c7202 */ /* 0x000fe20000000f00 */
[----:B------:R-:W-:Y:S01]  /*c6d0*/  VIADD R34, R18, UR39 ;  /* 0x0000002712227c36 */ /* 0x000fe20008000000 */
[----:B------:R-:W-:Y:S02]  /*c6e0*/  LOP3.LUT R12, R13, 0x380, RZ, 0xc0, !PT ;  /* 0x000003800d0c7812 */ /* 0x000fe400078ec0ff */
[----:B------:R-:W-:Y:S02]  /*c6f0*/  SEL R51, R37, R36, P0 ;  /* 0x0000002425337207 */ /* 0x000fe40000000000 */
[----:B------:R-:W-:Y:S01]  /*c700*/  SEL R46, R36, R37, P0 ;  /* 0x00000025242e7207 */ /* 0x000fe20000000000 */
[----:B------:R-:W-:Y:S01]  /*c710*/  IMAD.X R37, RZ, RZ, R7, P4 ;  /* 0x000000ffff257224 */ /* 0x000fe200020e0607 */
[----:B------:R-:W-:-:S02]  /*c720*/  SEL R25, R94, R93, P0 ;  /* 0x0000005d5e197207 */ /* 0x000fc40000000000 */
[----:B------:R-:W-:Y:S02]  /*c730*/  SEL R47, R90, R89, P0 ;  /* 0x000000595a2f7207 */ /* 0x000fe40000000000 */
[----:B------:R-:W-:Y:S01]  /*c740*/  MOV R45, R26 ;  /* 0x0000001a002d7202 */ /* 0x000fe20000000f00 */
[----:B0-----:R-:W-:Y:S01]  /*c750*/  @P2 IMAD.HI.U32 R27, R34, R31, RZ ;  /* 0x0000001f221b2227 */ /* 0x001fe200078e00ff */
[----:B------:R-:W-:Y:S02]  /*c760*/  SEL R94, R93, R94, P0 ;  /* 0x0000005e5d5e7207 */ /* 0x000fe40000000000 */
[----:B------:R-:W-:Y:S01]  /*c770*/  SEL R90, R89, R90, P0 ;  /* 0x0000005a595a7207 */ /* 0x000fe20000000000 */
[----:B------:R-:W-:Y:S01]  /*c780*/  IMAD.MOV.U32 R26, RZ, RZ, R34 ;  /* 0x000000ffff1a7224 */ /* 0x000fe200078e0022 */
[----:B------:R-:W-:Y:S02]  /*c790*/  LOP3.LUT R7, R10, 0x380, RZ, 0xc0, !PT ;  /* 0x000003800a077812 */ /* 0x000fe400078ec0ff */
[----:B------:R-:W-:-:S02]  /*c7a0*/  SHF.R.U64 R12, R12, 0x3, RZ ;  /* 0x000000030c0c7819 */ /* 0x000fc400000012ff */
[----:B------:R-:W-:Y:S02]  /*c7b0*/  SHF.R.U64 R7, R7, 0x3, RZ ;  /* 0x0000000307077819 */ /* 0x000fe400000012ff */
[----:B------:R-:W-:Y:S02]  /*c7c0*/  LOP3.LUT R40, R12, R13, RZ, 0x3c, !PT ;  /* 0x0000000d0c287212 */ /* 0x000fe400078e3cff */
[----:B------:R-:W-:Y:S02]  /*c7d0*/  IADD3 R13, P1, R28, 0x3000, RZ ;  /* 0x000030001c0d7810 */ /* 0x000fe40007f3e0ff */
[----:B------:R-:W-:Y:S02]  /*c7e0*/  LOP3.LUT R36, R7, R10, RZ, 0x3c, !PT ;  /* 0x0000000a07247212 */ /* 0x000fe400078e3cff */
[----:B-1----:R-:W-:Y:S01]  /*c7f0*/  @P2 SHF.R.U32.HI R26, RZ, R32, R27 ;  /* 0x00000020ff1a2219 */ /* 0x002fe2000001161b */
[----:B------:R-:W-:Y:S01]  /*c800*/  IMAD.U32 R27, RZ, RZ, UR8 ;  /* 0x00000008ff1b7e24 */ /* 0x000fe2000f8e00ff */
[----:B------:R-:W-:Y:S01]  /*c810*/  LOP3.LUT R12, R13, 0x380, RZ, 0xc0, !PT ;  /* 0x000003800d0c7812 */ /* 0x000fe200078ec0ff */
[----:B------:R-:W-:Y:S01]  /*c820*/  ULDC.64 UR8, c[0x0][0xae8] ;  /* 0x0002ba0000087ab9 */ /* 0x000fe20000000a00 */
[----:B------:R-:W-:Y:S01]  /*c830*/  MOV R80, R36 ;  /* 0x0000002400507202 */ /* 0x000fe20000000f00 */
[----:B------:R-:W-:Y:S01]  /*c840*/  IMAD.MOV R37, RZ, RZ, -R26 ;  /* 0x000000ffff257224 */ /* 0x000fe200078e0a1a */
[----:B------:R-:W-:-:S02]  /*c850*/  SEL R75, R86, R87, P0 ;  /* 0x00000057564b7207 */ /* 0x000fc40000000000 */
[----:B------:R-:W-:Y:S01]  /*c860*/  SHF.R.U64 R12, R12, 0x3, RZ ;  /* 0x000000030c0c7819 */ /* 0x000fe200000012ff */
[----:B------:R-:W-:Y:S01]  /*c870*/  IMAD R37, R30, R37, R34 ;  /* 0x000000251e257224 */ /* 0x000fe200078e0222 */
[----:B------:R-:W-:Y:S02]  /*c880*/  SEL R86, R87, R86, P0 ;  /* 0x0000005657567207 */ /* 0x000fe40000000000 */
[----:B------:R-:W-:Y:S01]  /*c890*/  LOP3.LUT R12, R12, R13, RZ, 0x3c, !PT ;  /* 0x0000000d0c0c7212 */ /* 0x000fe200078e3cff */
[----:B------:R-:W-:Y:S01]  /*c8a0*/  IMAD.X R13, RZ, RZ, R29, P1 ;  /* 0x000000ffff0d7224 */ /* 0x000fe200008e061d */
[----:B------:R-:W-:Y:S02]  /*c8b0*/  MOV R77, R42 ;  /* 0x0000002a004d7202 */ /* 0x000fe40000000f00 */
[----:B------:R-:W-:Y:S02]  /*c8c0*/  MOV R79, R40 ;  /* 0x00000028004f7202 */ /* 0x000fe40000000f00 */
[----:B------:R-:W-:-:S02]  /*c8d0*/  IADD3 R40, P1, R26, UR6, RZ ;  /* 0x000000061a287c10 */ /* 0x000fc4000ff3e0ff */
[----:B------:R-:W-:Y:S02]  /*c8e0*/  SHF.R.S32.HI R36, RZ, 0x1f, R37 ;  /* 0x0000001fff247819 */ /* 0x000fe40000011425 */
[C---:B------:R-:W-:Y:S02]  /*c8f0*/  IADD3 R9, P4, R28.reuse, 0x5000, RZ ;  /* 0x000050001c097810 */ /* 0x040fe40007f9e0ff */
[----:B------:R-:W-:Y:S02]  /*c900*/  IADD3 R11, P3, R28, 0x4000, RZ ;  /* 0x000040001c0b7810 */ /* 0x000fe40007f7e0ff */
[----:B------:R-:W-:Y:S02]  /*c910*/  LOP3.LUT R8, R9, 0x380, RZ, 0xc0, !PT ;  /* 0x0000038009087812 */ /* 0x000fe400078ec0ff */
[----:B------:R-:W-:Y:S02]  /*c920*/  LOP3.LUT R10, R11, 0x380, RZ, 0xc0, !PT ;  /* 0x000003800b0a7812 */ /* 0x000fe400078ec0ff */
[----:B------:R-:W-:-:S02]  /*c930*/  MOV R81, R38 ;  /* 0x0000002600517202 */ /* 0x000fc40000000f00 */
[----:B------:R-:W-:Y:S02]  /*c940*/  SHF.R.U64 R8, R8, 0x3, RZ ;  /* 0x0000000308087819 */ /* 0x000fe400000012ff */
[----:B------:R-:W-:Y:S02]  /*c950*/  SHF.R.U64 R10, R10, 0x3, RZ ;  /* 0x000000030a0a7819 */ /* 0x000fe400000012ff */
[----:B------:R-:W-:Y:S01]  /*c960*/  LOP3.LUT R8, R8, R9, RZ, 0x3c, !PT ;  /* 0x0000000908087212 */ /* 0x000fe200078e3cff */
[--C-:B------:R-:W-:Y:S01]  /*c970*/  IMAD.X R9, RZ, RZ, R29.reuse, P4 ;  /* 0x000000ffff097224 */ /* 0x100fe200020e061d */
[----:B------:R-:W-:Y:S01]  /*c980*/  LOP3.LUT R10, R10, R11, RZ, 0x3c, !PT ;  /* 0x0000000b0a0a7212 */ /* 0x000fe200078e3cff */
[----:B------:R-:W-:Y:S01]  /*c990*/  IMAD.X R11, RZ, RZ, R29, P3 ;  /* 0x000000ffff0b7224 */ /* 0x000fe200018e061d */
[C---:B------:R-:W-:Y:S02]  /*c9a0*/  IADD3 R7, P5, R28.reuse, 0x6000, RZ ;  /* 0x000060001c077810 */ /* 0x040fe40007fbe0ff */
[----:B------:R-:W-:-:S02]  /*c9b0*/  LOP3.LUT R5, R28, 0x380, RZ, 0xc0, !PT ;  /* 0x000003801c057812 */ /* 0x000fc400078ec0ff */
[----:B------:R-:W-:Y:S02]  /*c9c0*/  LOP3.LUT R6, R7, 0x380, RZ, 0xc0, !PT ;  /* 0x0000038007067812 */ /* 0x000fe400078ec0ff */
[----:B------:R-:W-:Y:S02]  /*c9d0*/  SHF.R.U64 R5, R5, 0x3, RZ ;  /* 0x0000000305057819 */ /* 0x000fe400000012ff */
[----:B------:R-:W-:Y:S02]  /*c9e0*/  SHF.R.U64 R6, R6, 0x3, RZ ;  /* 0x0000000306067819 */ /* 0x000fe400000012ff */
[----:B------:R-:W-:Y:S01]  /*c9f0*/  LOP3.LUT R28, R5, R28, RZ, 0x3c, !PT ;  /* 0x0000001c051c7212 */ /* 0x000fe200078e3cff */
[--C-:B------:R-:W-:Y:S01]  /*ca00*/  IMAD.X R5, RZ, RZ, R29.reuse, P6 ;  /* 0x000000ffff057224 */ /* 0x100fe200030e061d */
[----:B------:R-:W-:Y:S01]  /*ca10*/  LOP3.LUT R6, R6, R7, RZ, 0x3c, !PT ;  /* 0x0000000706067212 */ /* 0x000fe200078e3cff */
[----:B------:R-:W-:Y:S01]  /*ca20*/  IMAD.X R7, RZ, RZ, R29, P5 ;  /* 0x000000ffff077224 */ /* 0x000fe200028e061d */
[----:B--2---:R-:W-:Y:S01]  /*ca30*/  LOP3.LUT R31, R24, 0x2, RZ, 0x3c, !PT ;  /* 0x00000002181f7812 */ /* 0x004fe200078e3cff */
[----:B------:R-:W-:Y:S04]  /*ca40*/  SHFL.IDX PT, R25, R25, R24, 0x1c1f ;  /* 0x001c1f1819197589 */ /* 0x000fe800000e0000 */
[----:B------:R-:W-:Y:S04]  /*ca50*/  SHFL.IDX PT, R47, R47, R24, 0x1c1f ;  /* 0x001c1f182f2f7589 */ /* 0x000fe800000e0000 */
[----:B------:R-:W-:Y:S04]  /*ca60*/  SHFL.IDX PT, R94, R94, R31, 0x1c1f ;  /* 0x001c1f1f5e5e7589 */ /* 0x000fe800000e0000 */
[----:B------:R-:W0:Y:S04]  /*ca70*/  SHFL.IDX PT, R90, R90, R31, 0x1c1f ;  /* 0x001c1f1f5a5a7589 */ /* 0x000e2800000e0000 */
[----:B------:R-:W-:Y:S04]  /*ca80*/  SHFL.IDX PT, R63, R63, R24, 0x1c1f ;  /* 0x001c1f183f3f7589 */ /* 0x000fe800000e0000 */
[----:B------:R-:W-:Y:S04]  /*ca90*/  SHFL.IDX PT, R48, R48, R31, 0x1c1f ;  /* 0x001c1f1f30307589 */ /* 0x000fe800000e0000 */
[----:B------:R-:W-:Y:S04]  /*caa0*/  SHFL.IDX PT, R51, R51, R24, 0x1c1f ;  /* 0x001c1f1833337589 */ /* 0x000fe800000e0000 */
[----:B------:R-:W1:Y:S04]  /*cab0*/  SHFL.IDX PT, R46, R46, R31, 0x1c1f ;  /* 0x001c1f1f2e2e7589 */ /* 0x000e6800000e0000 */
[----:B------:R-:W-:Y:S04]  /*cac0*/  SHFL.IDX PT, R49, R49, R24, 0x1c1f ;  /* 0x001c1f1831317589 */ /* 0x000fe800000e0000 */
[----:B------:R-:W2:Y:S01]  /*cad0*/  SHFL.IDX PT, R60, R60, R31, 0x1c1f ;  /* 0x001c1f1f3c3c7589 */ /* 0x000ea200000e0000 */
[----:B0-----:R-:W-:-:S02]  /*cae0*/  SEL R32, R47, R90, P0 ;  /* 0x0000005a2f207207 */ /* 0x001fc40000000000 */
[----:B------:R-:W-:Y:S01]  /*caf0*/  SEL R34, R90, R47, P0 ;  /* 0x0000002f5a227207 */ /* 0x000fe20000000000 */
[----:B------:R-:W-:Y:S04]  /*cb00*/  SHFL.IDX PT, R65, R65, R24, 0x1c1f ;  /* 0x001c1f1841417589 */ /* 0x000fe800000e0000 */
[----:B------:R-:W0:Y:S04]  /*cb10*/  SHFL.IDX PT, R62, R62, R31, 0x1c1f ;  /* 0x001c1f1f3e3e7589 */ /* 0x000e2800000e0000 */
[----:B------:R-:W-:Y:S04]  /*cb20*/  SHFL.IDX PT, R53, R53, R24, 0x1c1f ;  /* 0x001c1f1835357589 */ /* 0x000fe800000e0000 */
[----:B------:R-:W-:Y:S01]  /*cb30*/  SHFL.IDX PT, R55, R55, R24, 0x1c1f ;  /* 0x001c1f1837377589 */ /* 0x000fe200000e0000 */
[----:B-1----:R-:W-:-:S03]  /*cb40*/  SEL R38, R46, R51, P0 ;  /* 0x000000332e267207 */ /* 0x002fc60000000000 */
[----:B------:R-:W-:Y:S04]  /*cb50*/  SHFL.IDX PT, R57, R57, R24, 0x1c1f ;  /* 0x001c1f1839397589 */ /* 0x000fe800000e0000 */
[----:B------:R-:W-:Y:S01]  /*cb60*/  SHFL.IDX PT, R59, R59, R24, 0x1c1f ;  /* 0x001c1f183b3b7589 */ /* 0x000fe200000e0000 */
[----:B--2---:R-:W-:Y:S02]  /*cb70*/  SEL R33, R49, R60, P0 ;  /* 0x0000003c31217207 */ /* 0x004fe40000000000 */
[----:B------:R-:W-:Y:S01]  /*cb80*/  SEL R35, R60, R49, P0 ;  /* 0x000000313c237207 */ /* 0x000fe20000000000 */
[----:B------:R-:W-:Y:S04]  /*cb90*/  SHFL.IDX PT, R42, R61, R24, 0x1c1f ;  /* 0x001c1f183d2a7589 */ /* 0x000fe800000e0000 */
[----:B------:R-:W-:Y:S01]  /*cba0*/  SHFL.IDX PT, R67, R67, R24, 0x1c1f ;  /* 0x001c1f1843437589 */ /* 0x000fe200000e0000 */
[----:B0-----:R-:W-:-:S03]  /*cbb0*/  SEL R39, R62, R65, P0 ;  /* 0x000000413e277207 */ /* 0x001fc60000000000 */
[----:B------:R-:W-:Y:S04]  /*cbc0*/  SHFL.IDX PT, R69, R69, R24, 0x1c1f ;  /* 0x001c1f1845457589 */ /* 0x000fe800000e0000 */
[----:B------:R-:W-:Y:S04]  /*cbd0*/  SHFL.IDX PT, R71, R71, R24, 0x1c1f ;  /* 0x001c1f1847477589 */ /* 0x000fe800000e0000 */
[----:B------:R-:W-:Y:S04]  /*cbe0*/  SHFL.IDX PT, R73, R73, R24, 0x1c1f ;  /* 0x001c1f1849497589 */ /* 0x000fe800000e0000 */
[----:B------:R0:W-:Y:S04]  /*cbf0*/  SHFL.IDX PT, R75, R75, R24, 0x1c1f ;  /* 0x001c1f184b4b7589 */ /* 0x0001e800000e0000 */
[----:B------:R-:W-:Y:S04]  /*cc00*/  SHFL.IDX PT, R50, R50, R31, 0x1c1f ;  /* 0x001c1f1f32327589 */ /* 0x000fe800000e0000 */
[----:B------:R-:W-:Y:S01]  /*cc10*/  SHFL.IDX PT, R72, R64, R31, 0x1c1f ;  /* 0x001c1f1f40487589 */ /* 0x000fe200000e0000 */
[----:B0-----:R-:W-:-:S03]  /*cc20*/  SHF.R.S32.HI R24, RZ, 0x1f, R26 ;  /* 0x0000001fff187819 */ /* 0x001fc6000001141a */
[----:B------:R-:W-:Y:S01]  /*cc30*/  SHFL.IDX PT, R52, R52, R31, 0x1c1f ;  /* 0x001c1f1f34347589 */ /* 0x000fe200000e0000 */
[----:B------:R-:W-:Y:S02]  /*cc40*/  SEL R26, R94, R25, P0 ;  /* 0x000000195e1a7207 */ /* 0x000fe40000000000 */
[----:B------:R-:W-:Y:S01]  /*cc50*/  IADD3.X R41, R24, UR7, R27, P1, !PT ;  /* 0x0000000718297c10 */ /* 0x000fe20008ffe41b */
[----:B------:R-:W-:Y:S01]  /*cc60*/  SHFL.IDX PT, R74, R66, R31, 0x1c1f ;  /* 0x001c1f1f424a7589 */ /* 0x000fe200000e0000 */
[----:B------:R-:W-:Y:S01]  /*cc70*/  ULDC.64 UR6, c[0x0][0xb88] ;  /* 0x0002e20000067ab9 */ /* 0x000fe20000000a00 */
[----:B------:R-:W-:Y:S01]  /*cc80*/  SEL R24, R25, R94, P0 ;  /* 0x0000005e19187207 */ /* 0x000fe20000000000 */
[----:B------:R-:W-:Y:S01]  /*cc90*/  IMAD R36, R36, UR6, RZ ;  /* 0x0000000624247c24 */ /* 0x000fe2000f8e02ff */
[----:B------:R-:W-:Y:S01]  /*cca0*/  SHFL.IDX PT, R54, R54, R31, 0x1c1f ;  /* 0x001c1f1f36367589 */ /* 0x000fe200000e0000 */
[----:B------:R-:W-:Y:S01]  /*ccb0*/  SEL R25, R63, R48, P0 ;  /* 0x000000303f197207 */ /* 0x000fe20000000000 */
[C---:B------:R-:W-:Y:S01]  /*ccc0*/  IMAD.WIDE.U32 R40, R37.reuse, UR6, R40 ;  /* 0x0000000625287c25 */ /* 0x040fe2000f8e0028 */
[----:B------:R-:W-:Y:S01]  /*ccd0*/  SEL R27, R48, R63, P0 ;  /* 0x0000003f301b7207 */ /* 0x000fe20000000000 */
[----:B------:R-:W-:Y:S01]  /*cce0*/  SHFL.IDX PT, R76, R68, R31, 0x1c1f ;  /* 0x001c1f1f444c7589 */ /* 0x000fe200000e0000 */
[----:B------:R-:W-:Y:S01]  /*ccf0*/  LOP3.LUT P1, RZ, R188, 0x3, RZ, 0xc0, !PT ;  /* 0x00000003bcff7812 */ /* 0x000fe2000782c0ff */
[----:B------:R-:W-:Y:S01]  /*cd00*/  IMAD R47, R37, UR7, R36 ;  /* 0x00000007252f7c24 */ /* 0x000fe2000f8e0224 */
[----:B------:R-:W-:Y:S01]  /*cd10*/  SEL R36, R51, R46, P0 ;  /* 0x0000002e33247207 */ /* 0x000fe20000000000 */
[----:B------:R-:W0:Y:S01]  /*cd20*/  SHFL.IDX PT, R56, R56, R31, 0x1c1f ;  /* 0x001c1f1f38387589 */ /* 0x000e2200000e0000 */
[----:B------:R-:W-:Y:S01]  /*cd30*/  VIADD R46, R190, UR39 ;  /* 0x00000027be2e7c36 */ /* 0x000fe20008000000 */
[----:B------:R-:W-:Y:S01]  /*cd40*/  ULDC.64 UR6, c[0x0][0xb50] ;  /* 0x0002d40000067ab9 */ /* 0x000fe20000000a00 */
[----:B------:R-:W-:Y:S01]  /*cd50*/  SEL R37, R65, R62, P0 ;  /* 0x0000003e41257207 */ /* 0x000fe20000000000 */
[----:B------:R-:W1:Y:S04]  /*cd60*/  SHFL.IDX PT, R78, R70, R31, 0x1c1f ;  /* 0x001c1f1f464e7589 */ /* 0x000e6800000e0000 */
[----:B------:R-:W2:Y:S04]  /*cd70*/  SHFL.IDX PT, R43, R58, R31, 0x1c1f ;  /* 0x001c1f1f3a2b7589 */ /* 0x000ea800000e0000 */
[----:B------:R3:W4:Y:S04]  /*cd80*/  SHFL.IDX PT, R86, R86, R31, 0x1c1f ;  /* 0x001c1f1f56567589 */ /* 0x00072800000e0000 */
[----:B------:R2:W-:Y:S04]  /*cd90*/  STSM.16.M88.4 [R83], R24 ;  /* 0x0000001853007844 */ /* 0x0005e80000000200 */
[----:B------:R4:W-:Y:S01]  /*cda0*/  STSM.16.M88.4 [R44], R32 ;  /* 0x000000202c007844 */ /* 0x0009e20000000200 */
[----:B---3--:R-:W-:-:S03]  /*cdb0*/  IMAD R31, R30, UR5, RZ ;  /* 0x000000051e1f7c24 */ /* 0x008fc6000f8e02ff */
[----:B------:R3:W-:Y:S01]  /*cdc0*/  STSM.16.M88.4 [R45], R36 ;  /* 0x000000242d007844 */ /* 0x0007e20000000200 */
[----:B0-----:R-:W-:Y:S02]  /*cdd0*/  SEL R64, R59, R56, P0 ;  /* 0x000000383b407207 */ /* 0x001fe40000000000 */
[----:B------:R-:W-:Y:S02]  /*cde0*/  ISETP.GE.OR P3, PT, R46, R31, P1 ;  /* 0x0000001f2e00720c */ /* 0x000fe40000f66670 */
[----:B------:R-:W-:Y:S02]  /*cdf0*/  SEL R66, R56, R59, P0 ;  /* 0x0000003b38427207 */ /* 0x000fe40000000000 */
[----:B-1----:R-:W-:Y:S01]  /*ce00*/  SEL R65, R73, R78, P0 ;  /* 0x0000004e49417207 */ /* 0x002fe20000000000 */
[----:B--2---:R-:W-:Y:S01]  /*ce10*/  VIADD R24, R46, 0x8 ;  /* 0x000000082e187836 */ /* 0x004fe20000000000 */
[----:B------:R-:W-:Y:S01]  /*ce20*/  SEL R26, R50, R53, P0 ;  /* 0x00000035321a7207 */ /* 0x000fe20000000000 */
[----:B------:R-:W-:Y:S01]  /*ce30*/  IMAD.IADD R25, R41, 0x1, R47 ;  /* 0x0000000129197824 */ /* 0x000fe200078e022f */
[----:B------:R-:W-:-:S02]  /*ce40*/  LEA R41, P4, R40, UR6, 0x2 ;  /* 0x0000000628297c11 */ /* 0x000fc4000f8810ff */
[----:B------:R-:W-:Y:S02]  /*ce50*/  ISETP.GE.OR P1, PT, R24, R31, P1 ;  /* 0x0000001f1800720c */ /* 0x000fe40000f26670 */
[----:B------:R-:W-:Y:S01]  /*ce60*/  LEA.HI.X R40, R40, UR7, R25, 0x2, P4 ;  /* 0x0000000728287c11 */ /* 0x000fe2000a0f1419 */
[----:B------:R-:W-:Y:S01]  /*ce70*/  SHFL.IDX PT, R60, R41, RZ, 0x1c1f ;  /* 0x001c1fff293c7589 */ /* 0x000fe200000e0000 */
[----:B------:R-:W-:Y:S02]  /*ce80*/  SEL R24, R53, R50, P0 ;  /* 0x0000003235187207 */ /* 0x000fe40000000000 */
[----:B------:R-:W-:Y:S01]  /*ce90*/  SEL R25, R67, R72, P0 ;  /* 0x0000004843197207 */ /* 0x000fe20000000000 */
[----:B------:R-:W0:Y:S01]  /*cea0*/  SHFL.IDX PT, R61, R40, RZ, 0x1c1f ;  /* 0x001c1fff283d7589 */ /* 0x000e2200000e0000 */
[----:B------:R-:W-:Y:S02]  /*ceb0*/  SEL R27, R72, R67, P0 ;  /* 0x00000043481b7207 */ /* 0x000fe40000000000 */
[----:B----4-:R-:W-:Y:S01]  /*cec0*/  SEL R32, R55, R52, P0 ;  /* 0x0000003437207207 */ /* 0x010fe20000000000 */
[----:B------:R-:W-:Y:S01]  /*ced0*/  SHFL.IDX PT, R62, R41, 0x1, 0x1c1f ;  /* 0x003c1f00293e7f89 */ /* 0x000fe200000e0000 */
[----:B------:R-:W-:-:S02]  /*cee0*/  SEL R34, R52, R55, P0 ;  /* 0x0000003734227207 */ /* 0x000fc40000000000 */
[----:B------:R-:W-:Y:S01]  /*cef0*/  SEL R33, R69, R74, P0 ;  /* 0x0000004a45217207 */ /* 0x000fe20000000000 */
[----:B------:R-:W-:Y:S01]  /*cf00*/  STSM.16.M88.4 [R82], R24 ;  /* 0x0000001852007844 */ /* 0x000fe20000000200 */
[----:B------:R-:W-:Y:S02]  /*cf10*/  SEL R35, R74, R69, P0 ;  /* 0x000000454a237207 */ /* 0x000fe40000000000 */
[----:B------:R-:W-:Y:S01]  /*cf20*/  SEL R44, R57, R54, P0 ;  /* 0x00000036392c7207 */ /* 0x000fe20000000000 */
[----:B------:R-:W1:Y:S01]  /*cf30*/  SHFL.IDX PT, R63, R40, 0x1, 0x1c1f ;  /* 0x003c1f00283f7f89 */ /* 0x000e6200000e0000 */
[----:B------:R-:W-:Y:S02]  /*cf40*/  SEL R46, R54, R57, P0 ;  /* 0x00000039362e7207 */ /* 0x000fe40000000000 */
[----:B---3--:R-:W-:Y:S01]  /*cf50*/  SEL R45, R71, R76, P0 ;  /* 0x0000004c472d7207 */ /* 0x008fe20000000000 */
[----:B------:R-:W-:Y:S01]  /*cf60*/  STSM.16.M88.4 [R81], R32 ;  /* 0x0000002051007844 */ /* 0x000fe20000000200 */
[----:B------:R-:W-:-:S02]  /*cf70*/  SEL R47, R76, R71, P0 ;  /* 0x000000474c2f7207 */ /* 0x000fc40000000000 */
[----:B------:R-:W-:Y:S02]  /*cf80*/  SEL R67, R78, R73, P0 ;  /* 0x000000494e437207 */ /* 0x000fe40000000000 */
[----:B------:R-:W-:Y:S01]  /*cf90*/  SEL R68, R42, R43, P0 ;  /* 0x0000002b2a447207 */ /* 0x000fe20000000000 */
[----:B------:R-:W-:Y:S01]  /*cfa0*/  STSM.16.M88.4 [R80], R44 ;  /* 0x0000002c50007844 */ /* 0x000fe20000000200 */
[----:B------:R-:W-:Y:S02]  /*cfb0*/  SEL R70, R43, R42, P0 ;  /* 0x0000002a2b467207 */ /* 0x000fe40000000000 */
[----:B------:R-:W-:Y:S01]  /*cfc0*/  SEL R69, R75, R86, P0 ;  /* 0x000000564b457207 */ /* 0x000fe20000000000 */
[----:B------:R2:W-:Y:S01]  /*cfd0*/  STSM.16.M88.4 [R79], R64 ;  /* 0x000000404f007844 */ /* 0x0005e20000000200 */
[----:B------:R-:W-:-:S05]  /*cfe0*/  SEL R71, R86, R75, P0 ;  /* 0x0000004b56477207 */ /* 0x000fca0000000000 */
[----:B------:R-:W-:Y:S01]  /*cff0*/  STSM.16.M88.4 [R77], R68 ;  /* 0x000000444d007844 */ /* 0x000fe20000000200 */
[----:B------:R-:W-:Y:S08]  /*d000*/  BAR.SYNC.DEFER_BLOCKING 0x1, 0x100 ;  /* 0x0044000000007b1d */ /* 0x000ff00000010000 */
[----:B--2---:R-:W2:Y:S01]  /*d010*/  @P2 LDC R65, c[0x0][0xbec] ;  /* 0x0002fb00ff412b82 */ /* 0x004ea20000000800 */
[----:B------:R-:W-:Y:S01]  /*d020*/  UIMAD UR5, UR12, UR8, URZ ;  /* 0x000000080c0572a4 */ /* 0x000fe2000f8e023f */
[----:B0-----:R0:W-:Y:S01]  /*d030*/  @!P3 ST.E desc[UR52][R60.64], R0 ;  /* 0x000000003c00b985 */ /* 0x0011e2000c101934 */
[----:B------:R-:W-:-:S03]  /*d040*/  UIMAD.WIDE.U32 UR6, UR37, UR8, URZ ;  /* 0x00000008250672a5 */ /* 0x000fc6000f8e003f */
[----:B-1----:R1:W-:Y:S02]  /*d050*/  @!P1 ST.E desc[UR52][R62.64], R2 ;  /* 0x000000023e009985 */ /* 0x0023e4000c101934 */
[----:B0-----:R-:W0:Y:S01]  /*d060*/  @P2 LDC R61, c[0x0][0xbf0] ;  /* 0x0002fc00ff3d2b82 */ /* 0x001e220000000800 */
[----:B------:R-:W-:Y:S01]  /*d070*/  IMAD R0, R22, 0x20, R23 ;  /* 0x0000002016007824 */ /* 0x000fe200078e0217 */
[----:B------:R-:W-:Y:S01]  /*d080*/  UIMAD UR5, UR37, UR9, UR5 ;  /* 0x00000009250572a4 */ /* 0x000fe2000f8e0205 */
[----:B------:R3:W5:Y:S02]  /*d090*/  LD.E.128 R44, desc[UR52][R6.64] ;  /* 0x00000034062c7980 */ /* 0x000764000c101d00 */
[----:B-1----:R-:W-:Y:S01]  /*d0a0*/  VIADD R2, R0, UR39 ;  /* 0x0000002700027c36 */ /* 0x002fe20008000000 */
[----:B------:R-:W-:Y:S01]  /*d0b0*/  UIMAD UR8, UR13, UR10, URZ ;  /* 0x0000000a0d0872a4 */ /* 0x000fe2000f8e023f */
[----:B------:R1:W5:Y:S02]  /*d0c0*/  LD.E.128 R52, desc[UR52][R8.64] ;  /* 0x0000003408347980 */ /* 0x000364000c101d00 */
[----:B--2---:R-:W-:Y:S01]  /*d0d0*/  @P2 IMAD.HI.U32 R0, R2, R65, RZ ;  /* 0x0000004102002227 */ /* 0x004fe200078e00ff */
[----:B------:R-:W-:Y:S01]  /*d0e0*/  UIADD3 UR7, UR7, UR5, URZ ;  /* 0x0000000507077290 */ /* 0x000fe2000fffe03f */
[----:B------:R2:W5:Y:S02]  /*d0f0*/  LD.E.128 R32, desc[UR52][R4.64] ;  /* 0x0000003404207980 */ /* 0x000564000c101d00 */
[----:B---3--:R-:W-:Y:S01]  /*d100*/  IMAD.MOV.U32 R7, RZ, RZ, R2 ;  /* 0x000000ffff077224 */ /* 0x008fe200078e0002 */
[----:B------:R-:W-:Y:S01]  /*d110*/  UIMAD UR5, UR43, UR11, UR8 ;  /* 0x0000000b2b0572a4 */ /* 0x000fe2000f8e0208 */
[----:B------:R-:W5:Y:S01]  /*d120*/  LD.E.128 R48, desc[UR52][R28.64] ;  /* 0x000000341c307980 */ /* 0x000f62000c101d00 */
[----:B------:R-:W-:Y:S01]  /*d130*/  UIMAD.WIDE.U32 UR6, UR43, UR10, UR6 ;  /* 0x0000000a2b0672a5 */ /* 0x000fe2000f8e0006 */
[----:B------:R-:W-:-:S02]  /*d140*/  ULDC.64 UR8, c[0x0][0xae0] ;  /* 0x0002b80000087ab9 */ /* 0x000fc40000000a00 */
[----:B------:R-:W5:Y:S04]  /*d150*/  LD.E.128 R40, desc[UR52][R20.64] ;  /* 0x0000003414287980 */ /* 0x000f68000c101d00 */
[----:B------:R-:W5:Y:S01]  /*d160*/  LD.E.128 R36, desc[UR52][R14.64] ;  /* 0x000000340e247980 */ /* 0x000f62000c101d00 */
[----:B0-----:R-:W-:Y:S01]  /*d170*/  @P2 SHF.R.U32.HI R7, RZ, R61, R0 ;  /* 0x0000003dff072219 */ /* 0x001fe20000011600 */
[----:B------:R-:W-:Y:S02]  /*d180*/  UIADD3 UR5, UR7, UR5, URZ ;  /* 0x0000000507057290 */ /* 0x000fe4000fffe03f */
[----:B------:R-:W5:Y:S01]  /*d190*/  LD.E.128 R24, desc[UR52][R12.64] ;  /* 0x000000340c187980 */ /* 0x000f62000c101d00 */
[--C-:B------:R-:W-:Y:S01]  /*d1a0*/  SHF.R.S32.HI R0, RZ, 0x1f, R7.reuse ;  /* 0x0000001fff007819 */ /* 0x100fe20000011407 */
[----:B-1----:R-:W-:-:S02]  /*d1b0*/  IMAD.MOV R9, RZ, RZ, -R7 ;  /* 0x000000ffff097224 */ /* 0x002fc400078e0a07 */
[----:B--2---:R-:W-:Y:S01]  /*d1c0*/  IMAD.U32 R5, RZ, RZ, UR7 ;  /* 0x00000007ff057e24 */ /* 0x004fe2000f8e00ff */
        /* <DEDUP_REMOVED lines=8> */
[----:B-1----:R-:W1:Y:S01]  /*d250*/  FENCE.VIEW.ASYNC.S ;  /* 0x00000000000073c6 */ /* 0x002e620000000000 */
[----:B------:R-:W-:Y:S01]  /*d260*/  IMAD.U32 R4, RZ, RZ, UR6 ;  /* 0x00000006ff047e24 */ /* 0x000fe2000f8e00ff */
[----:B------:R-:W-:Y:S01]  /*d270*/  ULDC.64 UR6, c[0x0][0xad8] ;  /* 0x0002b60000067ab9 */ /* 0x000fe20000000a00 */
[----:B------:R-:W-:-:S02]  /*d280*/  IMAD.U32 R5, RZ, RZ, UR5 ;  /* 0x00000005ff057e24 */ /* 0x000fc4000f8e00ff */
[C---:B0-----:R-:W-:Y:S01]  /*d290*/  IMAD R11, R7.reuse, UR9, R0 ;  /* 0x00000009070b7c24 */ /* 0x041fe2000f8e0200 */
[----:B------:R-:W-:Y:S01]  /*d2a0*/  SHF.R.S32.HI R0, RZ, 0x1f, R9 ;  /* 0x0000001fff007819 */ /* 0x000fe20000011409 */
[----:B------:R-:W-:-:S04]  /*d2b0*/  IMAD.WIDE.U32 R4, R7, UR8, R4 ;  /* 0x0000000807047c25 */ /* 0x000fc8000f8e0004 */
        /* <DEDUP_REMOVED lines=15> */
[----:B-1----:R0:W1:Y:S01]  /*d3b0*/  SHFL.IDX PT, R4, R6, RZ, 0x181f ;  /* 0x00181fff06047589 */ /* 0x00206200000e0000 */
        /* <DEDUP_REMOVED lines=8> */
[CC--:B-1----:R-:W-:Y:S02]  /*d440*/  @!P2 LEA R2, P4, R16.reuse, R4.reuse, 0x1 ;  /* 0x000000041002a211 */ /* 0x0c2fe400078808ff */
[C---:B------:R-:W-:Y:S02]  /*d450*/  @!P3 LEA R4, P5, R19.reuse, R4, 0x1 ;  /* 0x000000041304b211 */ /* 0x040fe400078a08ff */
[-C--:B0-2---:R-:W-:Y:S02]  /*d460*/  @!P2 LEA.HI.X R3, R16, R0.reuse, R193, 0x1, P4 ;  /* 0x000000001003a211 */ /* 0x085fe400020f0cc1 */
[----:B------:R-:W-:-:S03]  /*d470*/  @!P3 LEA.HI.X R5, R19, R0, R192, 0x1, P5 ;  /* 0x000000001305b211 */ /* 0x000fc600028f0cc0 */
[----:B-----5:R3:W-:Y:S04]  /*d480*/  @!P2 ST.E.128 desc[UR52][R2.64], R48 ;  /* 0x000000300200a985 */ /* 0x0207e8000c101d34 */
[----:B------:R3:W-:Y:S02]  /*d490*/  @!P3 ST.E.128 desc[UR52][R4.64], R56 ;  /* 0x000000380400b985 */ /* 0x0007e4000c101d34 */
.L_x_2184:
[----:B------:R-:W-:Y:S05]  /*d4a0*/  BSYNC B1 ;  /* 0x0000000000017941 */ /* 0x000fea0003800000 */
.L_x_2183:
[----:B--2---:R2:W4:Y:S01]  /*d4b0*/  SHFL.IDX PT, R0, R7, 0x1, 0x181f ;  /* 0x00381f0007007f89 */ /* 0x00452200000e0000 */
[----:B------:R-:W-:Y:S03]  /*d4c0*/  BSSY B1, `(.L_x_2185) ;  /* 0x000000c000017945 */ /* 0x000fe60003800000 */
[----:B-1-3--:R2:W1:Y:S01]  /*d4d0*/  SHFL.IDX PT, R4, R6, 0x1, 0x181f ;  /* 0x00381f0006047f89 */ /* 0x00a46200000e0000 */
[----:B------:R-:W-:Y:S05]  /*d4e0*/  @P0 BRA `(.L_x_2186) ;  /* 0x0000000000240947 */ /* 0x000fea0003800000 */
[----:B------:R-:W-:Y:S02]  /*d4f0*/  ULDC UR5, c[0x0][0xac8] ;  /* 0x0002b20000057ab9 */ /* 0x000fe40000000800 */
[----:B------:R-:W-:Y:S02]  /*d500*/  ISETP.GE.AND P3, PT, R16, UR5, PT ;  /* 0x0000000510007c0c */ /* 0x000fe4000bf66270 */
[----:B------:R-:W-:-:S11]  /*d510*/  ISETP.GE.AND P4, PT, R19, UR5, PT ;  /* 0x0000000513007c0c */ /* 0x000fd6000bf86270 */
[CC--:B-1----:R-:W-:Y:S02]  /*d520*/  @!P3 LEA R2, P0, R16.reuse, R4.reuse, 0x1 ;  /* 0x000000041002b211 */ /* 0x0c2fe400078008ff */
[C---:B------:R-:W-:Y:S02]  /*d530*/  @!P4 LEA R4, P2, R19.reuse, R4, 0x1 ;  /* 0x000000041304c211 */ /* 0x040fe400078408ff */
[-C--:B0---4-:R-:W-:Y:S02]  /*d540*/  @!P3 LEA.HI.X R3, R16, R0.reuse, R193, 0x1, P0 ;  /* 0x000000001003b211 */ /* 0x091fe400000f0cc1 */
[----:B------:R-:W-:-:S03]  /*d550*/  @!P4 LEA.HI.X R5, R19, R0, R192, 0x1, P2 ;  /* 0x000000001305c211 */ /* 0x000fc600010f0cc0 */
[----:B-----5:R3:W-:Y:S04]  /*d560*/  @!P3 ST.E.128 desc[UR52][R2.64], R40 ;  /* 0x000000280200b985 */ /* 0x0207e8000c101d34 */
[----:B------:R3:W-:Y:S02]  /*d570*/  @!P4 ST.E.128 desc[UR52][R4.64], R52 ;  /* 0x000000340400c985 */ /* 0x0007e4000c101d34 */
.L_x_2186:
[----:B------:R-:W-:Y:S05]  /*d580*/  BSYNC B1 ;  /* 0x0000000000017941 */ /* 0x000fea0003800000 */
.L_x_2185:
[----:B----4-:R4:W0:Y:S01]  /*d590*/  SHFL.IDX PT, R0, R7, 0x2, 0x181f ;  /* 0x00581f0007007f89 */ /* 0x01082200000e0000 */
        /* <DEDUP_REMOVED lines=8> */
[-C--:B0-----:R-:W-:Y:S02]  /*d620*/  @!P2 LEA.HI.X R3, R16, R0.reuse, R193, 0x1, P0 ;  /* 0x000000001003a211 */ /* 0x081fe400000f0cc1 */
[----:B------:R-:W-:-:S03]  /*d630*/  @!P3 LEA.HI.X R5, R19, R0, R192, 0x1, P1 ;  /* 0x000000001305b211 */ /* 0x000fc600008f0cc0 */
[----:B-----5:R3:W-:Y:S04]  /*d640*/  @!P2 ST.E.128 desc[UR52][R2.64], R36 ;  /* 0x000000240200a985 */ /* 0x0207e8000c101d34 */
[----:B------:R3:W-:Y:S02]  /*d650*/  @!P3 ST.E.128 desc[UR52][R4.64], R44 ;  /* 0x0000002c0400b985 */ /* 0x0007e4000c101d34 */
.L_x_2188:
[----:B------:R-:W-:Y:S05]  /*d660*/  BSYNC B1 ;  /* 0x0000000000017941 */ /* 0x000fea0003800000 */
.L_x_2187:
[----:B0-----:R-:W-:Y:S01]  /*d670*/  VIADD R0, R8, 0x60 ;  /* 0x0000006008007836 */ /* 0x001fe20000000000 */
[----:B--2-4-:R-:W0:Y:S04]  /*d680*/  SHFL.IDX PT, R7, R7, 0x3, 0x181f ;  /* 0x00781f0007077f89 */ /* 0x014e2800000e0000 */
[----:B------:R-:W-:Y:S01]  /*d690*/  ISETP.GE.AND P0, PT, R0, R31, PT ;  /* 0x0000001f0000720c */ /* 0x000fe20003f06270 */
[----:B------:R-:W2:-:S12]  /*d6a0*/  SHFL.IDX PT, R6, R6, 0x3, 0x181f ;  /* 0x00781f0006067f89 */ /* 0x000e9800000e0000 */
[----:B------:R-:W-:Y:S05]  /*d6b0*/  @P0 BRA `(.L_x_2189) ;  /* 0x0000000800800947 */ /* 0x000fea0003800000 */
[----:B------:R-:W-:Y:S02]  /*d6c0*/  ULDC UR5, c[0x0][0xac8] ;  /* 0x0002b20000057ab9 */ /* 0x000fe40000000800 */
[----:B------:R-:W-:-:S13]  /*d6d0*/  ISETP.GE.AND P1, PT, R16, UR5, PT ;  /* 0x0000000510007c0c */ /* 0x000fda000bf26270 */
[----:B--23--:R-:W-:-:S04]  /*d6e0*/  @!P1 LEA R2, P0, R16, R6, 0x1 ;  /* 0x0000000610029211 */ /* 0x00cfc800078008ff */
[----:B0-----:R-:W-:Y:S02]  /*d6f0*/  @!P1 LEA.HI.X R3, R16, R7, R193, 0x1, P0 ;  /* 0x0000000710039211 */ /* 0x001fe400000f0cc1 */
[----:B------:R-:W-:-:S03]  /*d700*/  ISETP.GE.AND P0, PT, R19, UR5, PT ;  /* 0x0000000513007c0c */ /* 0x000fc6000bf06270 */
[----:B-----5:R4:W-:Y:S10]  /*d710*/  @!P1 ST.E.128 desc[UR52][R2.64], R24 ;  /* 0x0000001802009985 */ /* 0x0209f4000c101d34 */
[----:B------:R-:W-:Y:S05]  /*d720*/  @P0 BRA `(.L_x_2189) ;  /* 0x0000000800640947 */ /* 0x000fea0003800000 */
[----:B----4-:R-:W-:-:S04]  /*d730*/  LEA R2, P0, R19, R6, 0x1 ;  /* 0x0000000613027211 */ /* 0x010fc800078008ff */
[----:B------:R-:W-:-:S05]  /*d740*/  LEA.HI.X R3, R19, R7, R192, 0x1, P0 ;  /* 0x0000000713037211 */ /* 0x000fca00000f0cc0 */
[----:B------:R0:W-:Y:S01]  /*d750*/  ST.E.128 desc[UR52][R2.64], R32 ;  /* 0x0000002002007985 */ /* 0x0001e2000c101d34 */
[----:B------:R-:W-:Y:S05]  /*d760*/  BRA `(.L_x_2189) ;  /* 0x0000000800547947 */ /* 0x000fea0003800000 */
.L_x_2182:
[----:B------:R-:W0:Y:S01]  /*d770*/  LDC R8, c[0x0][0xbe8] ;  /* 0x0002fa00ff087b82 */ /* 0x000e220000000800 */
[----:B------:R-:W-:Y:S01]  /*d780*/  ISETP.GE.AND P0, PT, R194, 0x80, PT ;  /* 0x00000080c200780c */ /* 0x000fe20003f06270 */
[----:B------:R-:W-:Y:S01]  /*d790*/  USHF.R.S32.HI UR8, URZ, 0x1f, UR37 ;  /* 0x0000001f3f087899 */ /* 0x000fe20008011425 */
[----:B------:R-:W-:Y:S01]  /*d7a0*/  BSSY B1, `(.L_x_2190) ;  /* 0x000002f000017945 */ /* 0x000fe20003800000 */
[----:B------:R-:W-:Y:S01]  /*d7b0*/  USHF.R.S32.HI UR9, URZ, 0x1f, UR43 ;  /* 0x0000001f3f097899 */ /* 0x000fe2000801142b */
[----:B------:R-:W-:Y:S01]  /*d7c0*/  IMAD R6, R22, 0x20, R23 ;  /* 0x0000002016067824 */ /* 0x000fe200078e0217 */
        /* <DEDUP_REMOVED lines=14> */
[----:B------:R-:W-:Y:S01]  /*d8b0*/  IMAD.MOV.U32 R2, RZ, RZ, R4 ;  /* 0x000000ffff027224 */ /* 0x000fe200078e0004 */
[----:B------:R-:W-:Y:S02]  /*d8c0*/  UIMAD UR5, UR8, UR10, URZ ;  /* 0x0000000a080572a4 */ /* 0x000fe4000f8e023f */
[----:B------:R-:W-:Y:S02]  /*d8d0*/  UIMAD.WIDE.U32 UR6, UR37, UR10, URZ ;  /* 0x0000000a250672a5 */ /* 0x000fe4000f8e003f */
[----:B------:R-:W-:-:S03]  /*d8e0*/  UIMAD UR5, UR37, UR11, UR5 ;  /* 0x0000000b250572a4 */ /* 0x000fc6000f8e0205 */
[----:B------:R-:W-:Y:S01]  /*d8f0*/  ULDC.64 UR10, c[0x0][0xb98] ;  /* 0x0002e600000a7ab9 */ /* 0x000fe20000000a00 */
[----:B------:R-:W-:Y:S02]  /*d900*/  UIADD3 UR7, UR7, UR5, URZ ;  /* 0x0000000507077290 */ /* 0x000fe4000fffe03f */
[----:B------:R-:W2:Y:S01]  /*d910*/  @P0 LDC R5, c[0x0][0xbec] ;  /* 0x0002fb00ff050b82 */ /* 0x000ea20000000800 */
[----:B------:R-:W-:Y:S02]  /*d920*/  UIMAD UR5, UR9, UR10, URZ ;  /* 0x0000000a090572a4 */ /* 0x000fe4000f8e023f */
[----:B------:R-:W-:Y:S02]  /*d930*/  UIMAD.WIDE.U32 UR6, UR43, UR10, UR6 ;  /* 0x0000000a2b0672a5 */ /* 0x000fe4000f8e0006 */
[----:B------:R-:W-:-:S03]  /*d940*/  UIMAD UR5, UR43, UR11, UR5 ;  /* 0x0000000b2b0572a4 */ /* 0x000fc6000f8e0205 */
[----:B------:R-:W3:Y:S01]  /*d950*/  @P0 LDC R7, c[0x0][0xbf0] ;  /* 0x0002fc00ff070b82 */ /* 0x000ee20000000800 */
[----:B------:R-:W-:Y:S01]  /*d960*/  ULDC.64 UR10, c[0x0][0xb88] ;  /* 0x0002e200000a7ab9 */ /* 0x000fe20000000a00 */
[----:B--2---:R-:W-:-:S05]  /*d970*/  @P0 IMAD.HI.U32 R0, R4, R5, RZ ;  /* 0x0000000504000227 */ /* 0x004fca00078e00ff */
[----:B---3--:R-:W-:-:S05]  /*d980*/  @P0 SHF.R.U32.HI R2, RZ, R7, R0 ;  /* 0x00000007ff020219 */ /* 0x008fca0000011600 */
[----:B------:R-:W-:-:S04]  /*d990*/  IMAD.MOV R5, RZ, RZ, -R2 ;  /* 0x000000ffff057224 */ /* 0x000fc800078e0a02 */
[----:B------:R-:W-:Y:S01]  /*d9a0*/  IMAD R5, R3, R5, R4 ;  /* 0x0000000503057224 */ /* 0x000fe200078e0204 */
[----:B------:R-:W-:Y:S01]  /*d9b0*/  SHF.R.S32.HI R3, RZ, 0x1f, R2 ;  /* 0x0000001fff037819 */ /* 0x000fe20000011402 */
[----:B------:R-:W-:Y:S01]  /*d9c0*/  IMAD.U32 R4, RZ, RZ, UR5 ;  /* 0x00000005ff047e24 */ /* 0x000fe2000f8e00ff */
        /* <DEDUP_REMOVED lines=12> */
.L_x_2191:
[----:B------:R-:W-:Y:S05]  /*da90*/  BSYNC B1 ;  /* 0x0000000000017941 */ /* 0x000fea0003800000 */
.L_x_2190:
[----:B------:R-:W-:Y:S01]  /*daa0*/  ULDC.64 UR10, c[0x0][0xae8] ;  /* 0x0002ba00000a7ab9 */ /* 0x000fe20000000a00 */
[----:B------:R-:W-:Y:S01]  /*dab0*/  VIADD R6, R6, UR39 ;  /* 0x0000002706067c36 */ /* 0x000fe20008000000 */
[----:B------:R-:W-:Y:S01]  /*dac0*/  UIMAD UR5, UR8, UR10, URZ ;  /* 0x0000000a080572a4 */ /* 0x000fe2000f8e023f */
[----:B------:R-:W-:Y:S01]  /*dad0*/  BSSY B1, `(.L_x_2192) ;  /* 0x0000034000017945 */ /* 0x000fe20003800000 */
[----:B------:R-:W-:Y:S01]  /*dae0*/  UIMAD.WIDE.U32 UR6, UR37, UR10, URZ ;  /* 0x0000000a250672a5 */ /* 0x000fe2000f8e003f */
[----:B0-----:R-:W-:Y:S01]  /*daf0*/  @P1 IMAD.HI.U32 R0, R6, R9, RZ ;  /* 0x0000000906001227 */ /* 0x001fe200078e00ff */
[----:B------:R-:W-:-:S03]  /*db00*/  UIMAD UR5, UR37, UR11, UR5 ;  /* 0x0000000b250572a4 */ /* 0x000fc6000f8e0205 */
[----:B------:R-:W-:Y:S01]  /*db10*/  ULDC.64 UR10, c[0x0][0xaf0] ;  /* 0x0002bc00000a7ab9 */ /* 0x000fe20000000a00 */
[----:B------:R-:W-:Y:S01]  /*db20*/  UIADD3 UR7, UR7, UR5, URZ ;  /* 0x0000000507077290 */ /* 0x000fe2000fffe03f */
[----:B--2---:R-:W-:Y:S01]  /*db30*/  IMAD.MOV.U32 R5, RZ, RZ, R6 ;  /* 0x000000ffff057224 */ /* 0x004fe200078e0006 */
        /* <DEDUP_REMOVED lines=10> */
[----:B------:R-:W-:Y:S02]  /*dbe0*/  IMAD R7, R8, R7, R6 ;  /* 0x0000000708077224 */ /* 0x000fe400078e0206 */
[----:B------:R-:W-:Y:S01]  /*dbf0*/  IMAD.U32 R2, RZ, RZ, UR6 ;  /* 0x00000006ff027e24 */ /* 0x000fe2000f8e00ff */
[----:B------:R-:W-:Y:S01]  /*dc00*/  ULDC.64 UR6, c[0x0][0xad8] ;  /* 0x0002b60000067ab9 */ /* 0x000fe20000000a00 */
[----:B------:R-:W-:Y:S01]  /*dc10*/  IMAD.U32 R3, RZ, RZ, UR5 ;  /* 0x00000005ff037e24 */ /* 0x000fe2000f8e00ff */
[----:B------:R-:W-:Y:S01]  /*dc20*/  ULDC UR5, c[0x0][0xa88] ;  /* 0x0002a20000057ab9 */ /* 0x000fe20000000800 */
[C---:B------:R-:W-:Y:S01]  /*dc30*/  IMAD R9, R5.reuse, UR9, R0 ;  /* 0x0000000905097c24 */ /* 0x040fe2000f8e0200 */
[----:B------:R-:W-:Y:S01]  /*dc40*/  SHF.R.S32.HI R0, RZ, 0x1f, R7 ;  /* 0x0000001fff007819 */ /* 0x000fe20000011407 */
[----:B------:R-:W-:-:S04]  /*dc50*/  IMAD.WIDE.U32 R2, R5, UR8, R2 ;  /* 0x0000000805027c25 */ /* 0x000fc8000f8e0002 */
        /* <DEDUP_REMOVED lines=14> */
[----:B------:R0:W1:Y:S02]  /*dd40*/  SHFL.IDX PT, R2, R4, RZ, 0x181f ;  /* 0x00181fff04027589 */ /* 0x00006400000e0000 */
[----:B------:R-:W-:Y:S02]  /*dd50*/  ISETP.GE.AND P0, PT, R0, R9, PT ;  /* 0x000000090000720c */ /* 0x000fe40003f06270 */
[----:B------:R0:W2:Y:S01]  /*dd60*/  SHFL.IDX PT, R0, R5, RZ, 0x181f ;  /* 0x00181fff05007589 */ /* 0x0000a200000e0000 */
[----:B------:R-:W-:Y:S10]  /*dd70*/  @P2 BRA `(.L_x_2193) ;  /* 0x0000000000242947 */ /* 0x000ff40003800000 */
[----:B------:R-:W-:Y:S02]  /*dd80*/  ULDC UR5, c[0x0][0xac8] ;  /* 0x0002b20000057ab9 */ /* 0x000fe40000000800 */
[----:B------:R-:W-:Y:S02]  /*dd90*/  ISETP.GE.AND P4, PT, R16, UR5, PT ;  /* 0x0000000510007c0c */ /* 0x000fe4000bf86270 */
[----:B------:R-:W-:-:S11]  /*dda0*/  ISETP.GE.AND P5, PT, R19, UR5, PT ;  /* 0x0000000513007c0c */ /* 0x000fd6000bfa6270 */
[CC--:B-1----:R-:W-:Y:S02]  /*ddb0*/  @!P4 LEA R10, P2, R16.reuse, R2.reuse, 0x1 ;  /* 0x00000002100ac211 */ /* 0x0c2fe400078408ff */
[C---:B------:R-:W-:Y:S02]  /*ddc0*/  @!P5 LEA R2, P3, R19.reuse, R2, 0x1 ;  /* 0x000000021302d211 */ /* 0x040fe400078608ff */
[-C--:B--2---:R-:W-:Y:S02]  /*ddd0*/  @!P4 LEA.HI.X R11, R16, R0.reuse, R193, 0x1, P2 ;  /* 0x00000000100bc211 */ /* 0x084fe400010f0cc1 */
[----:B------:R-:W-:-:S03]  /*dde0*/  @!P5 LEA.HI.X R3, R19, R0, R192, 0x1, P3 ;  /* 0x000000001303d211 */ /* 0x000fc600018f0cc0 */
[----:B------:R3:W-:Y:S04]  /*ddf0*/  @!P4 ST.E.128 desc[UR52][R10.64], RZ ;  /* 0x000000ff0a00c985 */ /* 0x0007e8000c101d34 */
[----:B------:R3:W-:Y:S02]  /*de00*/  @!P5 ST.E.128 desc[UR52][R2.64], RZ ;  /* 0x000000ff0200d985 */ /* 0x0007e4000c101d34 */
.L_x_2193:
[----:B------:R-:W-:Y:S05]  /*de10*/  BSYNC B1 ;  /* 0x0000000000017941 */ /* 0x000fea0003800000 */
.L_x_2192:
        /* <DEDUP_REMOVED lines=9> */
[-C--:B----4-:R-:W-:Y:S02]  /*deb0*/  @!P3 LEA.HI.X R11, R16, R0.reuse, R193, 0x1, P1 ;  /* 0x00000000100bb211 */ /* 0x090fe400008f0cc1 */
[----:B------:R-:W-:-:S03]  /*dec0*/  @!P4 LEA.HI.X R3, R19, R0, R192, 0x1, P2 ;  /* 0x000000001303c211 */ /* 0x000fc600010f0cc0 */
[----:B------:R3:W-:Y:S04]  /*ded0*/  @!P3 ST.E.128 desc[UR52][R10.64], RZ ;  /* 0x000000ff0a00b985 */ /* 0x0007e8000c101d34 */
[----:B------:R3:W-:Y:S02]  /*dee0*/  @!P4 ST.E.128 desc[UR52][R2.64], RZ ;  /* 0x000000ff0200c985 */ /* 0x0007e4000c101d34 */
.L_x_2195:
[----:B------:R-:W-:Y:S05]  /*def0*/  BSYNC B1 ;  /* 0x0000000000017941 */ /* 0x000fea0003800000 */
.L_x_2194:
        /* <DEDUP_REMOVED lines=11> */
[----:B------:R3:W-:Y:S04]  /*dfb0*/  @!P2 ST.E.128 desc[UR52][R10.64], RZ ;  /* 0x000000ff0a00a985 */ /* 0x0007e8000c101d34 */
[----:B------:R3:W-:Y:S02]  /*dfc0*/  @!P3 ST.E.128 desc[UR52][R2.64], RZ ;  /* 0x000000ff0200b985 */ /* 0x0007e4000c101d34 */
.L_x_2197:
[----:B------:R-:W-:Y:S05]  /*dfd0*/  BSYNC B1 ;  /* 0x0000000000017941 */ /* 0x000fea0003800000 */
.L_x_2196:
[----:B---3--:R-:W-:Y:S01]  /*dfe0*/  VIADD R3, R6, 0x60 ;  /* 0x0000006006037836 */ /* 0x008fe20000000000 */
[----:B0-----:R0:W3:Y:S04]  /*dff0*/  SHFL.IDX PT, R0, R5, 0x3, 0x181f ;  /* 0x00781f0005007f89 */ /* 0x0010e800000e0000 */
[----:B------:R-:W-:Y:S01]  /*e000*/  ISETP.GE.AND P0, PT, R3, R9, PT ;  /* 0x000000090300720c */ /* 0x000fe20003f06270 */
[----:B-1----:R0:W1:-:S12]  /*e010*/  SHFL.IDX PT, R2, R4, 0x3, 0x181f ;  /* 0x00781f0004027f89 */ /* 0x00205800000e0000 */
[----:B0-----:R-:W-:Y:S05]  /*e020*/  @P0 BRA `(.L_x_2189) ;  /* 0x0000000000240947 */ /* 0x001fea0003800000 */
[----:B------:R-:W-:Y:S02]  /*e030*/  ULDC UR5, c[0x0][0xac8] ;  /* 0x0002b20000057ab9 */ /* 0x000fe40000000800 */
[----:B------:R-:W-:Y:S02]  /*e040*/  ISETP.GE.AND P2, PT, R16, UR5, PT ;  /* 0x0000000510007c0c */ /* 0x000fe4000bf46270 */
[----:B------:R-:W-:-:S11]  /*e050*/  ISETP.GE.AND P3, PT, R19, UR5, PT ;  /* 0x0000000513007c0c */ /* 0x000fd6000bf66270 */
[CC--:B-12-4-:R-:W-:Y:S02]  /*e060*/  @!P2 LEA R4, P0, R16.reuse, R2.reuse, 0x1 ;  /* 0x000000021004a211 */ /* 0x0d6fe400078008ff */
[C---:B------:R-:W-:Y:S02]  /*e070*/  @!P3 LEA R2, P1, R19.reuse, R2, 0x1 ;  /* 0x000000021302b211 */ /* 0x040fe400078208ff */
[-C--:B---3--:R-:W-:Y:S02]  /*e080*/  @!P2 LEA.HI.X R5, R16, R0.reuse, R193, 0x1, P0 ;  /* 0x000000001005a211 */ /* 0x088fe400000f0cc1 */
[----:B------:R-:W-:-:S03]  /*e090*/  @!P3 LEA.HI.X R3, R19, R0, R192, 0x1, P1 ;  /* 0x000000001303b211 */ /* 0x000fc600008f0cc0 */
[----:B------:R0:W-:Y:S04]  /*e0a0*/  @!P2 ST.E.128 desc[UR52][R4.64], RZ ;  /* 0x000000ff0400a985 */ /* 0x0001e8000c101d34 */
[----:B------:R0:W-:Y:S02]  /*e0b0*/  @!P3 ST.E.128 desc[UR52][R2.64], RZ ;  /* 0x000000ff0200b985 */ /* 0x0001e4000c101d34 */
.L_x_2189:
[----:B------:R-:W-:Y:S05]  /*e0c0*/  BSYNC B0 ;  /* 0x0000000000007941 */ /* 0x000fea0003800000 */
.L_x_2181:
[----:B------:R-:W-:Y:S02]  /*e0d0*/  ULDC UR5, c[0x0][0xc38] ;  /* 0x00030e0000057ab9 */ /* 0x000fe40000000800 */
[----:B------:R-:W-:-:S06]  /*e0e0*/  UISETP.GE.AND UP0, UPT, UR4, UR5, UPT ;  /* 0x000000050400728c */ /* 0x000fcc000bf06270 */
[----:B------:R-:W-:-:S13]  /*e0f0*/  PLOP3.LUT P0, PT, PT, PT, UP0, 0x80, 0x0 ;  /* 0x000000000000781c */ /* 0x000fda0003f0f008 */
[----:B------:R-:W-:Y:S05]  /*e100*/  @!P0 BRA `(.L_x_2198) ;  /* 0xffffff2800fc8947 */ /* 0x000fea000383ffff */
[----:B------:R-:W-:Y:S05]  /*e110*/  EXIT ;  /* 0x000000000000794d */ /* 0x000fea0003800000 */
.L_x_2140:
[----:B------:R-:W-:-:S08]  /*e120*/  NOP ;  /* 0x0000000000007918 */ /* 0x000fd00000000000 */
[----:B------:R-:W0:-:S00]  /*e130*/  USETMAXREG.DEALLOC.CTAPOOL 0x28 ;  /* 0x00000028000079c8 */ /* 0x000e0000080e0500 */
[----:B0-----:R-:W-:-:S06]  /*e140*/  LOP3.LUT R0, R0, 0x3, RZ, 0xc0, !PT ;  /* 0x0000000300007812 */ /* 0x001fcc00078ec0ff */
[----:B------:R-:W0:Y:S01]  /*e150*/  S2UR UR5, SR_CTAID.X ;  /* 0x00000000000579c3 */ /* 0x000e220000002500 */
[----:B------:R-:W-:Y:S01]  /*e160*/  LOP3.LUT R16, R16, 0xffffefff, RZ, 0xc0, !PT ;  /* 0xffffefff10107812 */ /* 0x000fe200078ec0ff */
[----:B------:R-:W-:Y:S01]  /*e170*/  STL [R1+0x1c], RZ ;  /* 0x00001cff01007387 */ /* 0x000fe20000100800 */
[----:B------:R-:W-:Y:S02]  /*e180*/  IMAD.MOV.U32 R32, RZ, RZ, 0x1 ;  /* 0x00000001ff207424 */ /* 0x000fe400078e00ff */
[----:B------:R-:W-:Y:S01]  /*e190*/  IMAD.MOV.U32 R19, RZ, RZ, RZ ;  /* 0x000000ffff137224 */ /* 0x000fe200078e00ff */
[----:B------:R1:W2:Y:S02]  /*e1a0*/  SHFL.IDX PT, R2, R0, RZ, 0x1f ;  /* 0x00001fff00027589 */ /* 0x0002a400000e0000 */
[----:B-1----:R-:W0:Y:S01]  /*e1b0*/  LDC R0, c[0x0][0xc38] ;  /* 0x00030e00ff007b82 */ /* 0x002e220000000800 */
[----:B--2---:R-:W-:-:S13]  /*e1c0*/  ISETP.NE.AND P0, PT, R2, RZ, PT ;  /* 0x000000ff0200720c */ /* 0x004fda0003f05270 */
[----:B------:R-:W-:Y:S01]  /*e1d0*/  @P0 LOP3.LUT R16, R16, 0x1000, RZ, 0xfc, !PT ;  /* 0x0000100010100812 */ /* 0x000fe200078efcff */
[----:B------:R-:W-:Y:S06]  /*e1e0*/  @P0 BAR.ARV 0x4, 0x180 ;  /* 0x0106000000000b1d */ /* 0x000fec0000002000 */
[----:B0-----:R-:W-:-:S13]  /*e1f0*/  ISETP.LE.AND P0, PT, R0, UR5, PT ;  /* 0x0000000500007c0c */ /* 0x001fda000bf03270 */
[----:B------:R-:W-:Y:S05]  /*e200*/  @P0 BRA `(.L_x_2199) ;  /* 0x0000004c00e40947 */ /* 0x000fea0003800000 */
[----:B------:R-:W2:Y:S01]  /*e210*/  LDL R10, [R1+0x4] ;  /* 0x00000400010a7983 */ /* 0x000ea20000100800 */
[----:B------:R-:W-:Y:S01]  /*e220*/  ULDC.64 UR6, c[0x0][0x2f0] ;  /* 0x0000bc0000067ab9 */ /* 0x000fe20000000a00 */
[----:B------:R-:W-:Y:S01]  /*e230*/  ULDC UR8, c[0x0][0x320] ;  /* 0x0000c80000087ab9 */ /* 0x000fe20000000800 */
[----:B------:R-:W-:Y:S01]  /*e240*/  LOP3.LUT R16, R16, 0xfffffff7, RZ, 0xc0, !PT ;  /* 0xfffffff710107812 */ /* 0x000fe200078ec0ff */
[----:B------:R-:W0:Y:S01]  /*e250*/  S2R R7, SR_TID.X ;  /* 0x0000000000077919 */ /* 0x000e220000002100 */
[----:B------:R-:W-:Y:S01]  /*e260*/  ULDC UR9, c[0x0][0x2b8] ;  /* 0x0000ae0000097ab9 */ /* 0x000fe20000000800 */
[----:B------:R-:W-:Y:S01]  /*e270*/  IMAD.MOV.U32 R35, RZ, RZ, 0x40 ;  /* 0x00000040ff237424 */ /* 0x000fe200078e00ff */
[----:B------:R-:W-:Y:S01]  /*e280*/  ULDC.64 UR10, c[0x0][0x418] ;  /* 0x00010600000a7ab9 */ /* 0x000fe20000000a00 */
[----:B------:R-:W-:Y:S01]  /*e290*/  ULDC UR4, c[0x0][0x424] ;  /* 0x0001090000047ab9 */ /* 0x000fe20000000800 */
[----:B------:R-:W-:Y:S01]  /*e2a0*/  ULDC UR39, c[0x0][0x288] ;  /* 0x0000a20000277ab9 */ /* 0x000fe20000000800 */
[----:B------:R-:W-:Y:S01]  /*e2b0*/  ULDC UR38, c[0x0][0x448] ;  /* 0x0001120000267ab9 */ /* 0x000fe20000000800 */
[C---:B0-----:R-:W-:Y:S01]  /*e2c0*/  IMAD.SHL.U32 R4, R7.reuse, 0x10, RZ ;  /* 0x0000001007047824 */ /* 0x041fe200078e00ff */
[C---:B------:R-:W-:Y:S01]  /*e2d0*/  LOP3.LUT R11, R7.reuse, 0x7f, RZ, 0xc0, !PT ;  /* 0x0000007f070b7812 */ /* 0x040fe200078ec0ff */
[C---:B------:R-:W-:Y:S01]  /*e2e0*/  IMAD.SHL.U32 R6, R7.reuse, 0x2, RZ ;  /* 0x0000000207067824 */ /* 0x040fe200078e00ff */
[C---:B------:R-:W-:Y:S01]  /*e2f0*/  LOP3.LUT P1, RZ, R7.reuse, 0x4, RZ, 0xc0, !PT ;  /* 0x0000000407ff7812 */ /* 0x040fe2000782c0ff */
[C---:B------:R-:W-:Y:S01]  /*e300*/  IMAD.SHL.U32 R0, R7.reuse, 0x20, RZ ;  /* 0x0000002007007824 */ /* 0x040fe200078e00ff */
[C---:B------:R-:W-:Y:S01]  /*e310*/  LOP3.LUT R3, R4.reuse, 0x1b0, RZ, 0xc0, !PT ;  /* 0x000001b004037812 */ /* 0x040fe200078ec0ff */
[----:B------:R-:W-:Y:S01]  /*e320*/  IMAD.SHL.U32 R34, R7, 0x4, RZ ;  /* 0x0000000407227824 */ /* 0x000fe200078e00ff */
[----:B------:R-:W-:-:S02]  /*e330*/  LOP3.LUT R36, R4, 0x30, RZ, 0xc0, !PT ;  /* 0x0000003004247812 */ /* 0x000fc400078ec0ff */
[----:B------:R-:W-:Y:S01]  /*e340*/  LOP3.LUT R9, R3, 0x30, R6, 0x78, !PT ;  /* 0x0000003003097812 */ /* 0x000fe200078e7806 */
[----:B------:R-:W-:Y:S01]  /*e350*/  IMAD.SHL.U32 R3, R7, 0x80, RZ ;  /* 0x0000008007037824 */ /* 0x000fe200078e00ff */
[----:B------:R-:W-:Y:S02]  /*e360*/  LOP3.LUT R6, R36, 0x40, RZ, 0xfc, !PT ;  /* 0x0000004024067812 */ /* 0x000fe400078efcff */
[----:B------:R-:W-:Y:S02]  /*e370*/  LOP3.LUT R2, R0, 0x80, RZ, 0xc0, !PT ;  /* 0x0000008000027812 */ /* 0x000fe400078ec0ff */
[C---:B------:R-:W-:Y:S02]  /*e380*/  ISETP.GE.AND P4, PT, R6.reuse, UR7, PT ;  /* 0x0000000706007c0c */ /* 0x040fe4000bf86270 */
[----:B------:R-:W-:Y:S02]  /*e390*/  ISETP.GE.AND P3, PT, R6, UR8, PT ;  /* 0x0000000806007c0c */ /* 0x000fe4000bf66270 */
[----:B------:R-:W-:-:S02]  /*e3a0*/  LOP3.LUT R5, R0, 0x380, RZ, 0xc0, !PT ;  /* 0x0000038000057812 */ /* 0x000fc400078ec0ff */
[----:B------:R-:W-:Y:S02]  /*e3b0*/  ISETP.GE.AND P2, PT, R6, UR9, PT ;  /* 0x0000000906007c0c */ /* 0x000fe4000bf46270 */
[----:B------:R-:W-:Y:S02]  /*e3c0*/  LOP3.LUT R2, R2, 0x10, R7, 0xf8, !PT ;  /* 0x0000001002027812 */ /* 0x000fe400078ef807 */
[----:B------:R-:W-:Y:S02]  /*e3d0*/  LOP3.LUT R5, R5, 0x30, R4, 0xf8, !PT ;  /* 0x0000003005057812 */ /* 0x000fe400078ef804 */
[--C-:B------:R-:W-:Y:S02]  /*e3e0*/  LOP3.LUT R8, R2, 0x10, R34.reuse, 0x78, !PT ;  /* 0x0000001002087812 */ /* 0x100fe400078e7822 */
[----:B------:R-:W-:Y:S02]  /*e3f0*/  @P4 LOP3.LUT R16, R16, 0x8, RZ, 0xfc, !PT ;  /* 0x0000000810104812 */ /* 0x000fe400078efcff */
[----:B------:R-:W-:-:S02]  /*e400*/  LOP3.LUT R34, R5, 0x70, R34, 0x78, !PT ;  /* 0x0000007005227812 */ /* 0x000fc400078e7822 */
[----:B------:R-:W-:Y:S02]  /*e410*/  LOP3.LUT R16, R16, 0xfffffffe, RZ, 0xc0, !PT ;  /* 0xfffffffe10107812 */ /* 0x000fe400078ec0ff */
[----:B------:R-:W-:Y:S02]  /*e420*/  LOP3.LUT P0, RZ, R7, 0x10, RZ, 0xc0, !PT ;  /* 0x0000001007ff7812 */ /* 0x000fe4000780c0ff */
[----:B------:R-:W-:Y:S02]  /*e430*/  @P3 LOP3.LUT R16, R16, 0x1, RZ, 0xfc, !PT ;  /* 0x0000000110103812 */ /* 0x000fe400078efcff */
[----:B------:R-:W-:Y:S02]  /*e440*/  SHF.R.U32.HI R2, RZ, 0x5, R11 ;  /* 0x00000005ff027819 */ /* 0x000fe4000001160b */
[----:B------:R-:W-:Y:S02]  /*e450*/  LOP3.LUT R5, R3, 0x380, RZ, 0xc0, !PT ;  /* 0x0000038003057812 */ /* 0x000fe400078ec0ff */
[----:B------:R-:W-:-:S02]  /*e460*/  LOP3.LUT R16, R16, 0xfffffbff, RZ, 0xc0, !PT ;  /* 0xfffffbff10107812 */ /* 0x000fc400078ec0ff */
[----:B------:R-:W-:Y:S01]  /*e470*/  LOP3.LUT R7, R36, 0x80, RZ, 0xfc, !PT ;  /* 0x0000008024077812 */ /* 0x000fe200078efcff */
[----:B------:R-:W-:Y:S01]  /*e480*/  IMAD R5, R2, 0x10, R5 ;  /* 0x0000001002057824 */ /* 0x000fe200078e0205 */
[----:B------:R-:W-:Y:S02]  /*e490*/  SEL R6, R35, 0xffffffc0, !P1 ;  /* 0xffffffc023067807 */ /* 0x000fe40004800000 */
[----:B------:R-:W-:Y:S02]  /*e4a0*/  @P2 LOP3.LUT R16, R16, 0x400, RZ, 0xfc, !PT ;  /* 0x0000040010102812 */ /* 0x000fe400078efcff */
[C---:B------:R-:W-:Y:S02]  /*e4b0*/  ISETP.GE.AND P2, PT, R7.reuse, UR7, PT ;  /* 0x0000000707007c0c */ /* 0x040fe4000bf46270 */
[----:B------:R-:W-:Y:S01]  /*e4c0*/  ISETP.GE.AND P1, PT, R7, UR9, PT ;  /* 0x0000000907007c0c */ /* 0x000fe2000bf26270 */
[----:B------:R-:W-:Y:S01]  /*e4d0*/  IMAD.SHL.U32 R7, R2, 0x200, RZ ;  /* 0x0000020002077824 */ /* 0x000fe200078e00ff */
[----:B------:R-:W-:-:S04]  /*e4e0*/  LOP3.LUT R6, R5, 0x70, R4, 0x78, !PT ;  /* 0x0000007005067812 */ /* 0x000fc800078e7804 */
[C---:B------:R-:W-:Y:S02]  /*e4f0*/  LOP3.LUT R4, R7.reuse, 0x40, R4, 0xf8, !PT ;  /* 0x0000004007047812 */ /* 0x040fe400078ef804 */
[--C-:B------:R-:W-:Y:S02]  /*e500*/  LOP3.LUT R7, R7, 0x60, R0.reuse, 0xf8, !PT ;  /* 0x0000006007077812 */ /* 0x100fe400078ef800 */
[----:B------:R-:W-:Y:S02]  /*e510*/  LOP3.LUT R3, R6, 0xc00, R3, 0xf8, !PT ;  /* 0x00000c0006037812 */ /* 0x000fe400078ef803 */
[----:B------:R-:W-:Y:S02]  /*e520*/  LOP3.LUT R7, R7, 0x100, R0, 0xf8, !PT ;  /* 0x0000010007077812 */ /* 0x000fe400078ef800 */
[----:B------:R-:W-:Y:S01]  /*e530*/  LOP3.LUT R4, R4, R9, RZ, 0xfc, !PT ;  /* 0x0000000904047212 */ /* 0x000fe200078efcff */
[----:B------:R0:W-:Y:S04]  /*e540*/  STL [R1+0x10], R3 ;  /* 0x0000100301007387 */ /* 0x0001e80000100800 */
[----:B------:R-:W-:Y:S01]  /*e550*/  STL [R1+0x8], R4 ;  /* 0x0000080401007387 */ /* 0x000fe20000100800 */
[----:B0-----:R-:W-:-:S05]  /*e560*/  LOP3.LUT R3, R7, R8, RZ, 0xfc, !PT ;  /* 0x0000000807037212 */ /* 0x001fca00078efcff */
[----:B------:R0:W-:Y:S01]  /*e570*/  STL [R1+0xc], R3 ;  /* 0x00000c0301007387 */ /* 0x0001e20000100800 */
[----:B------:R-:W-:Y:S02]  /*e580*/  LOP3.LUT R16, R16, 0xfffffffb, RZ, 0xc0, !PT ;  /* 0xfffffffb10107812 */ /* 0x000fe400078ec0ff */
[----:B------:R-:W-:Y:S01]  /*e590*/  MOV R17, 0x400 ;  /* 0x0000040000117802 */ /* 0x000fe20000000f00 */
[----:B0-----:R-:W-:Y:S01]  /*e5a0*/  IMAD.U32 R3, RZ, RZ, UR5 ;  /* 0x00000005ff037e24 */ /* 0x001fe2000f8e00ff */
[----:B------:R-:W-:-:S04]  /*e5b0*/  @P2 LOP3.LUT R16, R16, 0x4, RZ, 0xfc, !PT ;  /* 0x0000000410102812 */ /* 0x000fc800078efcff */
[----:B------:R0:W-:Y:S01]  /*e5c0*/  STL [R1+0x18], R3 ;  /* 0x0000180301007387 */ /* 0x0001e20000100800 */
[----:B------:R-:W-:Y:S02]  /*e5d0*/  SEL R35, R35, 0xffffffc0, !P0 ;  /* 0xffffffc023237807 */ /* 0x000fe40004000000 */
[----:B------:R-:W-:Y:S02]  /*e5e0*/  ISETP.GE.AND P0, PT, R36, UR7, PT ;  /* 0x0000000724007c0c */ /* 0x000fe4000bf06270 */
[----:B0-----:R-:W-:Y:S01]  /*e5f0*/  SHF.R.U32.HI R3, RZ, 0x2, R11 ;  /* 0x00000002ff037819 */ /* 0x001fe2000001160b */
[----:B------:R-:W-:Y:S01]  /*e600*/  IMAD.SHL.U32 R2, R2, 0x400, RZ ;  /* 0x0000040002027824 */ /* 0x000fe200078e00ff */
[----:B------:R-:W-:Y:S02]  /*e610*/  LOP3.LUT R16, R16, 0xfffffdff, RZ, 0xc0, !PT ;  /* 0xfffffdff10107812 */ /* 0x000fe400078ec0ff */
[----:B------:R-:W-:Y:S01]  /*e620*/  LOP3.LUT R0, R3, 0x60, R0, 0xf8, !PT ;  /* 0x0000006003007812 */ /* 0x000fe200078ef800 */
[----:B------:R-:W-:Y:S01]  /*e630*/  UISETP.NE.U32.AND UP0, UPT, UR10, URZ, UPT ;  /* 0x0000003f0a00728c */ /* 0x000fe2000bf05070 */
[----:B------:R-:W-:-:S02]  /*e640*/  @P1 LOP3.LUT R16, R16, 0x200, RZ, 0xfc, !PT ;  /* 0x0000020010101812 */ /* 0x000fc400078efcff */
[----:B------:R-:W-:Y:S01]  /*e650*/  LOP3.LUT R2, R0, 0x80, RZ, 0xfc, !PT ;  /* 0x0000008000027812 */ /* 0x000fe200078efcff */
[----:B------:R-:W-:Y:S01]  /*e660*/  UISETP.NE.AND.EX UP0, UPT, UR11, URZ, UPT, UP0 ;  /* 0x0000003f0b00728c */ /* 0x000fe2000bf05300 */
[----:B------:R0:W-:Y:S01]  /*e670*/  STL [R1+0x1c], RZ ;  /* 0x00001cff01007387 */ /* 0x0001e20000100800 */
[----:B------:R-:W-:Y:S02]  /*e680*/  ISETP.GE.AND P1, PT, R36, UR8, PT ;  /* 0x0000000824007c0c */ /* 0x000fe4000bf26270 */
[----:B------:R-:W-:Y:S01]  /*e690*/  LOP3.LUT R16, R16, 0xffffffef, RZ, 0xc0, !PT ;  /* 0xffffffef10107812 */ /* 0x000fe200078ec0ff */
[----:B------:R-:W-:-:S03]  /*e6a0*/  USEL UR4, UR4, 0x1, UP0 ;  /* 0x0000000104047887 */ /* 0x000fc60008000000 */
[----:B------:R-:W-:Y:S01]  /*e6b0*/  @P0 LOP3.LUT R16, R16, 0x10, RZ, 0xfc, !PT ;  /* 0x0000001010100812 */ /* 0x000fe200078efcff */
[----:B------:R-:W-:Y:S01]  /*e6c0*/  UIMAD UR37, UR4, UR6, URZ ;  /* 0x00000006042572a4 */ /* 0x000fe2000f8e023f */
[----:B------:R-:W-:Y:S02]  /*e6d0*/  ISETP.GE.AND P0, PT, R36, UR9, PT ;  /* 0x0000000924007c0c */ /* 0x000fe4000bf06270 */
[----:B------:R-:W-:Y:S01]  /*e6e0*/  LOP3.LUT R16, R16, 0xfffffffd, RZ, 0xc0, !PT ;  /* 0xfffffffd10107812 */ /* 0x000fe200078ec0ff */
[----:B------:R-:W-:-:S03]  /*e6f0*/  UIADD3 UR4, UR37, 0x9f, URZ ;  /* 0x0000009f25047890 */ /* 0x000fc6000fffe03f */
[----:B------:R-:W-:Y:S01]  /*e700*/  @P1 LOP3.LUT R16, R16, 0x2, RZ, 0xfc, !PT ;  /* 0x0000000210101812 */ /* 0x000fe200078efcff */
[----:B------:R-:W-:-:S03]  /*e710*/  UIMAD.WIDE UR4, UR4, 0x66666667, URZ ;  /* 0x66666667040478a5 */ /* 0x000fc6000f8e023f */
[----:B------:R-:W-:Y:S01]  /*e720*/  LOP3.LUT R16, R16, 0xfffff7ff, RZ, 0xc0, !PT ;  /* 0xfffff7ff10107812 */ /* 0x000fe200078ec0ff */
[----:B------:R-:W-:Y:S01]  /*e730*/  USHF.R.U32.HI UR40, URZ, 0x1f, UR5 ;  /* 0x0000001f3f287899 */ /* 0x000fe20008011605 */
[----:B------:R-:W-:Y:S02]  /*e740*/  IMAD.MOV.U32 R32, RZ, RZ, 0x1 ;  /* 0x00000001ff207424 */ /* 0x000fe400078e00ff */
[----:B------:R-:W-:Y:S01]  /*e750*/  IMAD.MOV.U32 R19, RZ, RZ, RZ ;  /* 0x000000ffff137224 */ /* 0x000fe200078e00ff */
[----:B------:R-:W-:Y:S01]  /*e760*/  @P0 LOP3.LUT R16, R16, 0x800, RZ, 0xfc, !PT ;  /* 0x0000080010100812 */ /* 0x000fe200078efcff */
[----:B------:R-:W-:Y:S01]  /*e770*/  UIMAD UR38, UR38, UR39, URZ ;  /* 0x00000027262672a4 */ /* 0x000fe2000f8e023f */
[----:B------:R-:W-:Y:S01]  /*e780*/  ULDC UR45, c[0x0][0xc] ;  /* 0x00000300002d7ab9 */ /* 0x000fe20000000800 */
[----:B------:R-:W-:Y:S02]  /*e790*/  ULOP3.LUT UR46, UR36, 0x2, URZ, 0xfc, !UPT ;  /* 0x00000002242e7892 */ /* 0x000fe4000f8efc3f */
[----:B------:R-:W-:-:S02]  /*e7a0*/  ULOP3.LUT UR47, UR36, 0x1, URZ, 0xfc, !UPT ;  /* 0x00000001242f7892 */ /* 0x000fc4000f8efc3f */
[----:B------:R-:W-:Y:S02]  /*e7b0*/  UIADD3 UR39, UR37, 0xa0, -UR39 ;  /* 0x000000a025277890 */ /* 0x000fe4000fffe827 */
[----:B------:R-:W-:Y:S01]  /*e7c0*/  ULEA.HI.SX32 UR40, UR5, UR40, 0x1a ;  /* 0x0000002805287291 */ /* 0x000fe2000f8fd23f */
[----:B--2---:R-:W-:-:S05]  /*e7d0*/  LEA R17, R10, R17, 0x18 ;  /* 0x000000110a117211 */ /* 0x004fca00078ec0ff */
[----:B------:R-:W-:-:S05]  /*e7e0*/  IMAD.IADD R0, R17, 0x1, R4 ;  /* 0x0000000111007824 */ /* 0x000fca00078e0204 */
[----:B------:R0:W-:Y:S02]  /*e7f0*/  STL [R1+0x14], R0 ;  /* 0x0000140001007387 */ /* 0x0001e40000100800 */
.L_x_2266:
[----:B0-----:R-:W2:Y:S01]  /*e800*/  LDL R0, [R1+0x18] ;  /* 0x0000180001007983 */ /* 0x001ea20000100800 */
        /* <DEDUP_REMOVED lines=13> */
[----:B-1----:R-:W-:Y:S05]  /*e8e0*/  @P0 BRA `(.L_x_2200) ;  /* 0x0000000000200947 */ /* 0x002fea0003800000 */
        /* <DEDUP_REMOVED lines=8> */
.L_x_2200:
[----:B------:R-:W-:Y:S01]  /*e970*/  ULDC UR8, c[0x0][0xc54] ;  /* 0x0003150000087ab9 */ /* 0x000fe20000000800 */
[----:B------:R-:W-:Y:S01]  /*e980*/  UMOV UR6, UR7 ;  /* 0x0000000700067c82 */ /* 0x000fe20008000000 */
[----:B------:R-:W-:-:S11]  /*e990*/  UISETP.NE.AND UP0, UPT, UR8, 0x1, UPT ;  /* 0x000000010800788c */ /* 0x000fd6000bf05270 */
[----:B------:R-:W-:Y:S02]  /*e9a0*/  @UP0 ULDC.64 UR10, c[0x0][0xc58] ;  /* 0x00031600000a0ab9 */ /* 0x000fe40000000a00 */
[----:B------:R-:W-:-:S04]  /*e9b0*/  UIMAD.WIDE.U32 UR4, UR7, UR10, URZ ;  /* 0x0000000a070472a5 */ /* 0x000fc8000f8e003f */
[----:B------:R-:W-:-:S04]  /*e9c0*/  @UP0 USHF.R.U32.HI UR6, URZ, UR11, UR5 ;  /* 0x0000000b3f060299 */ /* 0x000fc80008011605 */
[----:B------:R-:W-:-:S12]  /*e9d0*/  UIMAD UR4, UR6, UR8, URZ ;  /* 0x00000008060472a4 */ /* 0x000fd8000f8e023f */
.L_x_2201:
        /* <DEDUP_REMOVED lines=13> */
[----:B------:R-:W-:Y:S01]  /*eab0*/  PLOP3.LUT P0, PT, PT, PT, UP0, 0x80, 0x0 ;  /* 0x000000000000781c */ /* 0x000fe20003f0f008 */
[----:B------:R-:W-:-:S03]  /*eac0*/  @UP1 USHF.R.U32.HI UR42, URZ, UR7, UR5 ;  /* 0x000000073f2a1299 */ /* 0x000fc60008011605 */
[----:B------:R-:W-:Y:S02]  /*ead0*/  @UP0 ULDC.64 UR4, c[0x0][0xa28] ;  /* 0x00028a0000040ab9 */ /* 0x000fe40000000a00 */
[----:B------:R-:W-:-:S06]  /*eae0*/  @UP0 UIMAD.WIDE UR4, UR42, 0x4, UR4 ;  /* 0x000000042a0408a5 */ /* 0x000fcc000f8e0204 */
[----:B------:R-:W-:Y:S01]  /*eaf0*/  IMAD.U32 R2, RZ, RZ, UR4 ;  /* 0x00000004ff027e24 */ /* 0x000fe2000f8e00ff */
[----:B------:R-:W-:Y:S01]  /*eb00*/  ULOP3.LUT UR43, UR6, 0x1ffffff, URZ, 0x3c, !UPT ;  /* 0x01ffffff062b7892 */ /* 0x000fe2000f8e3c3f */
[----:B------:R-:W-:Y:S01]  /*eb10*/  IMAD.U32 R3, RZ, RZ, UR5 ;  /* 0x00000005ff037e24 */ /* 0x000fe2000f8e00ff */
[----:B------:R-:W-:Y:S01]  /*eb20*/  ULDC UR5, c[0x0][0x448] ;  /* 0x0001120000057ab9 */ /* 0x000fe20000000800 */
[----:B------:R-:W-:-:S03]  /*eb30*/  ULDC UR4, c[0x0][0xc3c] ;  /* 0x00030f0000047ab9 */ /* 0x000fc60000000800 */
[----:B------:R-:W2:Y:S01]  /*eb40*/  @P0 LDG.E R22, desc[UR52][R2.64] ;  /* 0x0000003402160981 */ /* 0x000ea2000c1e1900 */
[----:B------:R-:W-:Y:S01]  /*eb50*/  UISETP.NE.AND UP2, UPT, UR5, 0x1, UPT ;  /* 0x000000010500788c */ /* 0x000fe2000bf45270 */
[----:B------:R-:W-:Y:S01]  /*eb60*/  BSSY B7, `(.L_x_2202) ;  /* 0x0000447000077945 */ /* 0x000fe20003800000 */
[----:B------:R-:W-:Y:S02]  /*eb70*/  UIADD3 UR43, UR43, UR4, URZ ;  /* 0x000000042b2b7290 */ /* 0x000fe4000fffe03f */
[----:B------:R-:W-:Y:S02]  /*eb80*/  UP2UR UR48, UPR, URZ, 0x4 ;  /* 0x000000043f307883 */ /* 0x000fe40008000000 */
[----:B------:R-:W-:-:S04]  /*eb90*/  USHF.L.U32 UR6, UR43, 0x7, URZ ;  /* 0x000000072b067899 */ /* 0x000fc8000800063f */
[----:B------:R-:W-:Y:S01]  /*eba0*/  UIADD3 UR6, UR6, 0x7f, URZ ;  /* 0x0000007f06067890 */ /* 0x000fe2000fffe03f */
[----:B------:R-:W-:Y:S01]  /*ebb0*/  @UP2 ULDC UR4, c[0x0][0x44c] ;  /* 0x0001130000042ab9 */ /* 0x000fe20000000800 */
[----:B------:R-:W-:Y:S02]  /*ebc0*/  @UP2 ULDC UR7, c[0x0][0x450] ;  /* 0x0001140000072ab9 */ /* 0x000fe40000000800 */
[----:B------:R-:W-:-:S04]  /*ebd0*/  UIMAD.WIDE.U32 UR4, UR6, UR4, URZ ;  /* 0x00000004060472a5 */ /* 0x000fc8000f8e003f */
[----:B------:R-:W-:-:S04]  /*ebe0*/  @UP2 USHF.R.U32.HI UR6, URZ, UR7, UR5 ;  /* 0x000000073f062299 */ /* 0x000fc80008011605 */
[----:B------:R-:W-:-:S04]  /*ebf0*/  UIADD3 UR4, UR39, UR6, URZ ;  /* 0x0000000627047290 */ /* 0x000fc8000fffe03f */
[----:B------:R-:W-:-:S04]  /*ec00*/  UIMAD.WIDE UR4, UR4, 0x66666667, URZ ;  /* 0x66666667040478a5 */ /* 0x000fc8000f8e023f */
[----:B------:R-:W-:-:S04]  /*ec10*/  USHF.R.U32.HI UR4, URZ, 0x1f, UR5 ;  /* 0x0000001f3f047899 */ /* 0x000fc80008011605 */
[----:B------:R-:W-:-:S04]  /*ec20*/  ULEA.HI.SX32 UR4, UR5, UR4, 0x1a ;  /* 0x0000000405047291 */ /* 0x000fc8000f8fd23f */
[----:B------:R-:W-:-:S04]  /*ec30*/  UISETP.LT.AND UP0, UPT, UR40, UR4, UPT ;  /* 0x000000042800728c */ /* 0x000fc8000bf01270 */
[----:B------:R-:W-:-:S06]  /*ec40*/  USEL UR44, UR40, UR4, UP0 ;  /* 0x00000004282c7287 */ /* 0x000fcc0008000000 */
[----:B------:R-:W-:Y:S01]  /*ec50*/  ISETP.LT.AND P0, PT, RZ, UR44, PT ;  /* 0x0000002cff007c0c */ /* 0x000fe2000bf01270 */
[----:B--2---:R0:W-:-:S12]  /*ec60*/  STL [R1], R22 ;  /* 0x0000001601007387 */ /* 0x0041d80000100800 */
[----:B------:R-:W-:Y:S05]  /*ec70*/  @P0 BRA `(.L_x_2203) ;  /* 0x0000000000480947 */ /* 0x000fea0003800000 */
[----:B------:R-:W1:Y:S02]  /*ec80*/  S2R R0, SR_TID.X ;  /* 0x0000000000007919 */ /* 0x000e640000002100 */
[----:B-1----:R-:W-:-:S04]  /*ec90*/  LOP3.LUT R0, R0, 0x7f, RZ, 0xc0, !PT ;  /* 0x0000007f00007812 */ /* 0x002fc800078ec0ff */
[----:B------:R-:W-:-:S13]  /*eca0*/  ISETP.NE.AND P1, PT, R0, RZ, PT ;  /* 0x000000ff0000720c */ /* 0x000fda0003f25270 */
[----:B------:R-:W-:Y:S05]  /*ecb0*/  @P1 BRA `(.L_x_2204) ;  /* 0x0000004000c41947 */ /* 0x000fea0003800000 */
[----:B------:R-:W1:Y:S01]  /*ecc0*/  S2R R7, SR_LANEID ;  /* 0x0000000000077919 */ /* 0x000e620000000000 */
[----:B------:R-:W-:Y:S01]  /*ecd0*/  VOTEU.ANY UR4, UPT, PT ;  /* 0x0000000000047886 */ /* 0x000fe200038e0100 */
[----:B------:R-:W2:Y:S01]  /*ece0*/  LDC.64 R2, c[0x0][0xc80] ;  /* 0x00032000ff027b82 */ /* 0x000ea20000000a00 */
[----:B------:R-:W1:Y:S08]  /*ecf0*/  FLO.U32 R0, UR4 ;  /* 0x0000000400007d00 */ /* 0x000e7000080e0000 */
[----:B------:R-:W2:Y:S01]  /*ed00*/  POPC R5, UR4 ;  /* 0x0000000400057d09 */ /* 0x000ea20008000000 */
[----:B-1----:R-:W-:-:S13]  /*ed10*/  ISETP.EQ.U32.AND P0, PT, R0, R7, PT ;  /* 0x000000070000720c */ /* 0x002fda0003f02070 */
[----:B--2---:R-:W2:Y:S01]  /*ed20*/  @P0 ATOMG.E.ADD.STRONG.GPU PT, R3, desc[UR52][R2.64], R5 ;  /* 0x00000005020309a8 */ /* 0x004ea200081ee1f4 */
[----:B------:R-:W1:Y:S02]  /*ed30*/  S2R R4, SR_LTMASK ;  /* 0x0000000000047919 */ /* 0x000e640000003900 */
[----:B-1----:R-:W-:-:S04]  /*ed40*/  LOP3.LUT R4, R4, UR4, RZ, 0xc0, !PT ;  /* 0x0000000404047c12 */ /* 0x002fc8000f8ec0ff */
[----:B------:R-:W1:Y:S01]  /*ed50*/  POPC R7, R4 ;  /* 0x0000000400077309 */ /* 0x000e620000000000 */
[----:B--2---:R-:W1:Y:S02]  /*ed60*/  SHFL.IDX PT, R0, R3, R0, 0x1f ;  /* 0x00001f0003007589 */ /* 0x004e6400000e0000 */
[----:B-1----:R-:W-:-:S05]  /*ed70*/  IADD3 R0, R0, UR45, R7 ;  /* 0x0000002d00007c10 */ /* 0x002fca000fffe007 */
[----:B------:R1:W-:Y:S01]  /*ed80*/  STL [R1+0x18], R0 ;  /* 0x0000180001007387 */ /* 0x0003e20000100800 */
[----:B------:R-:W-:Y:S05]  /*ed90*/  BRA `(.L_x_2204) ;  /* 0x00000040008c7947 */ /* 0x000fea0003800000 */
.L_x_2203:
        /* <DEDUP_REMOVED lines=20> */
.L_x_2206:
[----:B------:R-:W-:Y:S05]  /*eee0*/  BSYNC B6 ;  /* 0x0000000000067941 */ /* 0x000fea0003800000 */
.L_x_2205:
        /* <DEDUP_REMOVED lines=22> */
.L_x_2208:
[----:B------:R-:W-:Y:S05]  /*f050*/  BSYNC B6 ;  /* 0x0000000000067941 */ /* 0x000fea0003800000 */
.L_x_2207:
        /* <DEDUP_REMOVED lines=20> */
.L_x_2210:
[----:B------:R-:W-:Y:S05]  /*f1a0*/  BSYNC B6 ;  /* 0x0000000000067941 */ /* 0x000fea0003800000 */
.L_x_2209:
        /* <DEDUP_REMOVED lines=19> */
.L_x_2212:
[----:B------:R-:W-:Y:S05]  /*f2e0*/  BSYNC B6 ;  /* 0x0000000000067941 */ /* 0x000fea0003800000 */
.L_x_2211:
        /* <DEDUP_REMOVED lines=12> */
[----:B------:R-:W-:Y:S01]  /*f3b0*/  UMOV UR5, 0xffffffff ;  /* 0xffffffff00057882 */ /* 0x000fe20000000000 */
[----:B------:R-:W-:Y:S02]  /*f3c0*/  IMAD.U32 R18, RZ, RZ, UR4 ;  /* 0x00000004ff127e24 */ /* 0x000fe4000f8e00ff */
[----:B------:R-:W-:Y:S05]  /*f3d0*/  BRA.DIV UR5, `(.L_x_2213) ;  /* 0x00000046051c7947 */ /* 0x000fea000b800000 */
.L_x_2286:
[----:B------:R-:W3:Y:S01]  /*f3e0*/  S2R R0, SR_TID.X ;  /* 0x0000000000007919 */ /* 0x000ee20000002100 */
[----:B------:R-:W-:Y:S01]  /*f3f0*/  UMOV UR4, 0xa0 ;  /* 0x000000a000047882 */ /* 0x000fe20000000000 */
[----:B-1----:R-:W-:Y:S01]  /*f400*/  ISETP.NE.AND P2, PT, R20, 0x1, PT ;  /* 0x000000011400780c */ /* 0x002fe20003f45270 */
[----:B------:R-:W-:Y:S01]  /*f410*/  UIMAD UR4, UR44, UR4, -0xa0 ;  /* 0xffffff602c0474a4 */ /* 0x000fe2000f8e0204 */
[----:B------:R-:W1:Y:S01]  /*f420*/  S2R R10, SR_TID.X ;  /* 0x00000000000a7919 */ /* 0x000e620000002100 */
[----:B-----5:R-:W-:Y:S02]  /*f430*/  SHF.R.S32.HI R37, RZ, 0x1f, R31 ;  /* 0x0000001fff257819 */ /* 0x020fe4000001141f */
[----:B------:R-:W-:-:S08]  /*f440*/  LOP3.LUT R16, R16, 0xffffff7f, RZ, 0xc0, !PT ;  /* 0xffffff7f10107812 */ /* 0x000fd000078ec0ff */
[----:B------:R-:W4:Y:S01]  /*f450*/  @P2 LDC R5, c[0x0][0x434] ;  /* 0x00010d00ff052b82 */ /* 0x000f220000000800 */
[----:B------:R-:W-:-:S07]  /*f460*/  @P2 LOP3.LUT R16, R16, 0x80, RZ, 0xfc, !PT ;  /* 0x0000008010102812 */ /* 0x000fce00078efcff */
[----:B------:R-:W0:Y:S01]  /*f470*/  @P2 LDC R7, c[0x0][0x438] ;  /* 0x00010e00ff072b82 */ /* 0x000e220000000800 */
[----:B---3--:R-:W-:Y:S01]  /*f480*/  LOP3.LUT R0, R0, 0x7f, RZ, 0xc0, !PT ;  /* 0x0000007f00007812 */ /* 0x008fe200078ec0ff */
[----:B-1----:R-:W-:-:S03]  /*f490*/  IMAD.SHL.U32 R13, R10, 0x20, RZ ;  /* 0x000000200a0d7824 */ /* 0x002fc600078e00ff */
[----:B------:R-:W-:Y:S01]  /*f4a0*/  SHF.R.U32.HI R11, RZ, 0x2, R0 ;  /* 0x00000002ff0b7819 */ /* 0x000fe20000011600 */
[----:B------:R-:W-:-:S03]  /*f4b0*/  IMAD.SHL.U32 R10, R10, 0x20, RZ ;  /* 0x000000200a0a7824 */ /* 0x000fc600078e00ff */
[C---:B------:R-:W-:Y:S02]  /*f4c0*/  LOP3.LUT R13, R11.reuse, 0x60, R13, 0xf8, !PT ;  /* 0x000000600b0d7812 */ /* 0x040fe400078ef80d */
[----:B------:R-:W-:Y:S02]  /*f4d0*/  LOP3.LUT R10, R11, 0x60, R10, 0xf8, !PT ;  /* 0x000000600b0a7812 */ /* 0x000fe400078ef80a */
[----:B------:R-:W-:Y:S01]  /*f4e0*/  LOP3.LUT R13, R13, 0x80, RZ, 0xfc, !PT ;  /* 0x000000800d0d7812 */ /* 0x000fe200078efcff */
[----:B------:R-:W1:Y:S04]  /*f4f0*/  @P2 LDC R11, c[0x0][0x438] ;  /* 0x00010e00ff0b2b82 */ /* 0x000e680000000800 */
[----:B------:R-:W-:-:S05]  /*f500*/  VIADD R0, R13, UR4 ;  /* 0x000000040d007c36 */ /* 0x000fca0008000000 */
[C---:B------:R-:W-:Y:S01]  /*f510*/  ISETP.GE.AND P0, PT, R0.reuse, UR37, PT ;  /* 0x0000002500007c0c */ /* 0x040fe2000bf06270 */
[----:B------:R-:W-:-:S03]  /*f520*/  IMAD.IADD R0, R0, 0x1, R22 ;  /* 0x0000000100007824 */ /* 0x000fc600078e0216 */
[----:B------:R-:W-:Y:S01]  /*f530*/  ISETP.GT.U32.OR P0, PT, R13, 0x9f, P0 ;  /* 0x0000009f0d00780c */ /* 0x000fe20000704470 */
[----:B----4-:R-:W-:-:S04]  /*f540*/  @P2 IMAD.HI.U32 R4, R0, R5, RZ ;  /* 0x0000000500042227 */ /* 0x010fc800078e00ff */
[----:B------:R-:W-:Y:S01]  /*f550*/  IMAD.MOV.U32 R8, RZ, RZ, R0 ;  /* 0x000000ffff087224 */ /* 0x000fe200078e0000 */
[----:B0-----:R-:W-:-:S07]  /*f560*/  @P2 SHF.R.U32.HI R8, RZ, R7, R4 ;  /* 0x00000007ff082219 */ /* 0x001fce0000011604 */
[----:B--2---:R-:W0:Y:S01]  /*f570*/  @!P0 LDC.64 R2, c[0x0][0x428] ;  /* 0x00010a00ff028b82 */ /* 0x004e220000000a00 */
[----:B------:R-:W-:-:S07]  /*f580*/  @!P0 SHF.R.S32.HI R7, RZ, 0x1f, R8 ;  /* 0x0000001fff078819 */ /* 0x000fce0000011408 */
[----:B------:R-:W2:Y:S01]  /*f590*/  @!P0 LDC.64 R4, c[0x0][0x418] ;  /* 0x00010600ff048b82 */ /* 0x000ea20000000a00 */
[----:B0-----:R-:W-:-:S04]  /*f5a0*/  @!P0 IMAD R6, R37, R2, RZ ;  /* 0x0000000225068224 */ /* 0x001fc800078e02ff */
[----:B------:R-:W-:Y:S02]  /*f5b0*/  @!P0 IMAD R9, R31, R3, R6 ;  /* 0x000000031f098224 */ /* 0x000fe400078e0206 */
[----:B------:R-:W-:-:S04]  /*f5c0*/  @!P0 IMAD.MOV.U32 R6, RZ, RZ, R8 ;  /* 0x000000ffff068224 */ /* 0x000fc800078e0008 */
[----:B------:R-:W-:-:S04]  /*f5d0*/  @!P0 IMAD.WIDE.U32 R2, R31, R2, R6 ;  /* 0x000000021f028225 */ /* 0x000fc800078e0006 */
[----:B------:R-:W-:Y:S01]  /*f5e0*/  @!P0 IMAD.IADD R3, R9, 0x1, R3 ;  /* 0x0000000109038824 */ /* 0x000fe200078e0203 */
[----:B--2---:R-:W-:Y:S01]  /*f5f0*/  @!P0 LEA R4, P1, R2, R4, 0x2 ;  /* 0x0000000402048211 */ /* 0x004fe200078210ff */
[----:B------:R-:W-:Y:S02]  /*f600*/  IMAD.MOV.U32 R6, RZ, RZ, RZ ;  /* 0x000000ffff067224 */ /* 0x000fe400078e00ff */
[----:B------:R-:W-:Y:S01]  /*f610*/  VIADD R7, R10, UR4 ;  /* 0x000000040a077c36 */ /* 0x000fe20008000000 */
[----:B------:R-:W-:Y:S01]  /*f620*/  @!P0 LEA.HI.X R5, R2, R5, R3, 0x2, P1 ;  /* 0x0000000502058211 */ /* 0x000fe200008f1403 */
[----:B------:R-:W0:Y:S04]  /*f630*/  @P2 LDC R10, c[0x0][0x434] ;  /* 0x00010d00ff0a2b82 */ /* 0x000e280000000800 */
[----:B------:R2:W5:Y:S01]  /*f640*/  @!P0 LDG.E R6, desc[UR52][R4.64] ;  /* 0x0000003404068981 */ /* 0x000562000c1e1900 */
[C---:B------:R-:W-:Y:S01]  /*f650*/  ISETP.GE.AND P0, PT, R7.reuse, UR37, PT ;  /* 0x0000002507007c0c */ /* 0x040fe2000bf06270 */
[----:B------:R-:W-:-:S04]  /*f660*/  IMAD.IADD R7, R7, 0x1, R22 ;  /* 0x0000000107077824 */ /* 0x000fc800078e0216 */
[----:B------:R-:W-:-:S08]  /*f670*/  IMAD.MOV.U32 R9, RZ, RZ, R7 ;  /* 0x000000ffff097224 */ /* 0x000fd000078e0007 */
[----:B------:R-:W3:Y:S01]  /*f680*/  @!P0 LDC.64 R2, c[0x0][0x428] ;  /* 0x00010a00ff028b82 */ /* 0x000ee20000000a00 */
[----:B0-----:R-:W-:-:S05]  /*f690*/  @P2 IMAD.HI.U32 R10, R7, R10, RZ ;  /* 0x0000000a070a2227 */ /* 0x001fca00078e00ff */
[----:B-1----:R-:W-:-:S04]  /*f6a0*/  @P2 SHF.R.U32.HI R9, RZ, R11, R10 ;  /* 0x0000000bff092219 */ /* 0x002fc8000001160a */
[--C-:B--2---:R-:W-:Y:S01]  /*f6b0*/  @!P0 SHF.R.S32.HI R5, RZ, 0x1f, R9.reuse ;  /* 0x0000001fff058819 */ /* 0x104fe20000011409 */
[----:B------:R-:W-:Y:S02]  /*f6c0*/  @!P0 IMAD.MOV.U32 R4, RZ, RZ, R9 ;  /* 0x000000ffff048224 */ /* 0x000fe400078e0009 */
[-C--:B---3--:R-:W-:Y:S02]  /*f6d0*/  @!P0 IMAD R10, R37, R2.reuse, RZ ;  /* 0x00000002250a8224 */ /* 0x088fe400078e02ff */
[----:B------:R-:W-:-:S04]  /*f6e0*/  @!P0 IMAD.WIDE.U32 R4, R31, R2, R4 ;  /* 0x000000021f048225 */ /* 0x000fc800078e0004 */
[----:B------:R-:W-:Y:S02]  /*f6f0*/  @!P0 IMAD R10, R31, R3, R10 ;  /* 0x000000031f0a8224 */ /* 0x000fe400078e020a */
[----:B------:R-:W0:Y:S02]  /*f700*/  @!P0 LDC.64 R2, c[0x0][0x418] ;  /* 0x00010600ff028b82 */ /* 0x000e240000000a00 */
[----:B------:R-:W-:Y:S02]  /*f710*/  @!P0 IMAD.IADD R10, R5, 0x1, R10 ;  /* 0x00000001050a8824 */ /* 0x000fe400078e020a */
[----:B------:R-:W-:-:S04]  /*f720*/  IMAD.MOV R5, RZ, RZ, -R8 ;  /* 0x000000ffff057224 */ /* 0x000fc800078e0a08 */
[----:B------:R-:W-:Y:S02]  /*f730*/  IMAD R5, R20, R5, R0 ;  /* 0x0000000514057224 */ /* 0x000fe400078e0200 */
[----:B------:R-:W-:-:S05]  /*f740*/  IMAD.U32 R0, RZ, RZ, UR46 ;  /* 0x0000002eff007e24 */ /* 0x000fca000f8e00ff */
[----:B------:R-:W-:Y:S02]  /*f750*/  ISETP.NE.AND P2, PT, R0, 0x3, PT ;  /* 0x000000030000780c */ /* 0x000fe40003f45270 */
[----:B0-----:R-:W-:-:S04]  /*f760*/  @!P0 LEA R2, P1, R4, R2, 0x2 ;  /* 0x0000000204028211 */ /* 0x001fc800078210ff */
[----:B------:R-:W-:Y:S01]  /*f770*/  @!P0 LEA.HI.X R3, R4, R3, R10, 0x2, P1 ;  /* 0x0000000304038211 */ /* 0x000fe200008f140a */
[----:B------:R-:W-:Y:S01]  /*f780*/  IMAD.MOV.U32 R4, RZ, RZ, RZ ;  /* 0x000000ffff047224 */ /* 0x000fe200078e00ff */
[----:B------:R-:W-:Y:S01]  /*f790*/  LOP3.LUT R16, R16, 0xffffffbf, RZ, 0xc0, !PT ;  /* 0xffffffbf10107812 */ /* 0x000fe200078ec0ff */
[----:B------:R-:W-:-:S04]  /*f7a0*/  IMAD.MOV R8, RZ, RZ, -R9 ;  /* 0x000000ffff087224 */ /* 0x000fc800078e0a09 */
[----:B------:R0:W5:Y:S01]  /*f7b0*/  @!P0 LDG.E R4, desc[UR52][R2.64] ;  /* 0x0000003402048981 */ /* 0x000162000c1e1900 */
[----:B------:R-:W-:Y:S01]  /*f7c0*/  ISETP.GT.U32.AND P0, PT, R13, 0x9f, PT ;  /* 0x0000009f0d00780c */ /* 0x000fe20003f04070 */
[----:B------:R-:W-:Y:S01]  /*f7d0*/  IMAD R9, RZ, RZ, -UR42 ;  /* 0x8000002aff097e24 */ /* 0x000fe2000f8e02ff */
[----:B------:R-:W-:Y:S01]  /*f7e0*/  @P2 LOP3.LUT R16, R16, 0x40, RZ, 0xfc, !PT ;  /* 0x0000004010102812 */ /* 0x000fe200078efcff */
[----:B------:R-:W-:Y:S02]  /*f7f0*/  IMAD.U32 R12, RZ, RZ, UR44 ;  /* 0x0000002cff0c7e24 */ /* 0x000fe4000f8e00ff */
[----:B------:R-:W-:Y:S01]  /*f800*/  IMAD R18, R18, R9, UR41 ;  /* 0x0000002912127e24 */ /* 0x000fe2000f8e0209 */
[----:B------:R-:W-:Y:S01]  /*f810*/  LOP3.LUT R16, R16, 0xffffffdf, RZ, 0xc0, !PT ;  /* 0xffffffdf10107812 */ /* 0x000fe200078ec0ff */
[----:B------:R-:W-:Y:S02]  /*f820*/  IMAD R7, R20, R8, R7 ;  /* 0x0000000814077224 */ /* 0x000fe400078e0207 */
[----:B------:R-:W-:Y:S01]  /*f830*/  VIADD R12, R12, 0xffffffff ;  /* 0xffffffff0c0c7836 */ /* 0x000fe20000000000 */
[----:B------:R-:W-:-:S03]  /*f840*/  SHF.R.S32.HI R33, RZ, 0x1f, R18 ;  /* 0x0000001fff217819 */ /* 0x000fc60000011412 */
[----:B------:R-:W-:Y:S01]  /*f850*/  @P0 LOP3.LUT R16, R16, 0x20, RZ, 0xfc, !PT ;  /* 0x0000002010100812 */ /* 0x000fe200078efcff */
[----:B0-----:R-:W-:Y:S06]  /*f860*/  @!P2 BRA `(.L_x_2214) ;  /* 0x000000000004a947 */ /* 0x001fec0003800000 */
[----:B------:R-:W-:Y:S01]  /*f870*/  BPT.TRAP 0x1 ;  /* 0x000000040000795c */ /* 0x000fe20000300000 */
.L_x_2214:
[----:B------:R-:W-:Y:S01]  /*f880*/  IMAD R0, R19, 0x8, R17 ;  /* 0x0000000813007824 */ /* 0x000fe200078e0211 */
[----:B------:R-:W-:Y:S01]  /*f890*/  SHF.L.U32 R28, R32, 0x1f, RZ ;  /* 0x0000001f201c7819 */ /* 0x000fe200000006ff */
[----:B------:R-:W-:Y:S01]  /*f8a0*/  BSSY B0, `(.L_x_2215) ;  /* 0x0000004000007945 */ /* 0x000fe20003800000 */
[----:B------:R-:W-:Y:S02]  /*f8b0*/  SHF.R.S32.HI R24, RZ, 0x1f, R7 ;  /* 0x0000001fff187819 */ /* 0x000fe40000011407 */
[----:B------:R-:W0:Y:S02]  /*f8c0*/  SYNCS.PHASECHK.TRANS64.TRYWAIT P0, [R0+URZ+0x29880], R28 ;  /* 0x0298801c000075a7 */ /* 0x000e24000800017f */
[----:B0-----:R-:W-:Y:S05]  /*f8d0*/  @!P0 BRA `(.L_x_2216) ;  /* 0x0000004000088947 */ /* 0x001fea0003800000 */
.L_x_2287:
[----:B------:R-:W-:Y:S05]  /*f8e0*/  BSYNC B0 ;  /* 0x0000000000007941 */ /* 0x000fea0003800000 */
.L_x_2215:
        /* <DEDUP_REMOVED lines=87> */
.L_x_2299:
        /* <DEDUP_REMOVED lines=12> */
.L_x_2218:
        /* <DEDUP_REMOVED lines=11> */
.L_x_2219:
[----:B------:R2:W-:Y:S01]  /*ffd0*/  SYNCS.ARRIVE.TRANS64.A1T0 RZ, [R0+URZ+0x29870], RZ ;  /* 0x029870ff00ff79a7 */ /* 0x0005e2000810003f */
[----:B------:R-:W-:Y:S05]  /*ffe0*/  @!P6 BRA `(.L_x_2220) ;  /* 0x000000000004e947 */ /* 0x000fea0003800000 */
[----:B------:R-:W-:Y:S01]  /*fff0*/  BPT.TRAP 0x1 ;  /* 0x000000040000795c */ /* 0x000fe20000300000 */
.L_x_2220:
[----:B------:R-:W3:Y:S01]  /*10000*/  SYNCS.PHASECHK.TRANS64.TRYWAIT P0, [R0+URZ+0x29840], R28 ;  /* 0x0298401c000075a7 */ /* 0x000ee2000800017f */
[----:B------:R-:W-:Y:S04]  /*10010*/  BSSY B0, `(.L_x_2221) ;  /* 0x0000002000007945 */ /* 0x000fe80003800000 */
[----:B---3--:R-:W-:Y:S05]  /*10020*/  @!P0 BRA `(.L_x_2222) ;  /* 0x0000004000108947 */ /* 0x008fea0003800000 */
.L_x_2300:
[----:B------:R-:W-:Y:S05]  /*10030*/  BSYNC B0 ;  /* 0x0000000000007941 */ /* 0x000fea0003800000 */
.L_x_2221:
[----:B------:R-:W4:Y:S01]  /*10040*/  LDL R10, [R1+0x8] ;  /* 0x00000800010a7983 */ /* 0x000f220000100800 */
[----:B------:R-:W-:Y:S01]  /*10050*/  ULDC.64 UR4, c[0x0][0x300] ;  /* 0x0000c00000047ab9 */ /* 0x000fe20000000a00 */
[----:B------:R-:W-:Y:S01]  /*10060*/  ULDC.64 UR6, c[0x0][0x310] ;  /* 0x0000c40000067ab9 */ /* 0x000fe20000000a00 */
        /* <DEDUP_REMOVED lines=34> */
[----:B-1----:R-:W-:-:S03]  /*10290*/  @P4 IMAD.IADD R23, R17, 0x1, R5 ;  /* 0x0000000111174824 */ /* 0x002fc600078e0205 */
[----:B------:R-:W-:Y:S01]  /*102a0*/  SHFL.IDX PT, R6, R6, RZ, 0x1c1f ;  /* 0x001c1fff06067589 */ /* 0x000fe200000e0000 */
[----:B----4-:R-:W-:-:S03]  /*102b0*/  @P5 IADD3 R8, P0, R36, R14, RZ ;  /* 0x0000000e24085210 */ /* 0x010fc60007f1e0ff */
[----:B------:R-:W1:Y:S02]  /*102c0*/  SHFL.IDX PT, R14, R4, 0x1, 0x1c1f ;  /* 0x003c1f00040e7f89 */ /* 0x000e6400000e0000 */
[----:B-----5:R-:W-:Y:S01]  /*102d0*/  @P5 IMAD.X R3, RZ, RZ, R2, P0 ;  /* 0x000000ffff035224 */ /* 0x020fe200000e0602 */
[----:B------:R-:W-:Y:S01]  /*102e0*/  LOP3.LUT P0, RZ, R16, 0x10, RZ, 0xc0, !PT ;  /* 0x0000001010ff7812 */ /* 0x000fe2000780c0ff */
[----:B------:R-:W-:-:S12]  /*102f0*/  @P5 IMAD.MOV.U32 R2, RZ, RZ, R8 ;  /* 0x000000ffff025224 */ /* 0x000fd800078e0008 */
[----:B------:R-:W-:Y:S04]  /*10300*/  @P5 LDGSTS.E.BYPASS.LTC128B.128 [R21+0x1a400], desc[UR52][R2.64], !P0 ;  /* 0x1a40000002155fae */ /* 0x000fe8000c101d74 */
[----:B------:R-:W-:Y:S01]  /*10310*/  @P5 LDGSTS.E.BYPASS.LTC128B.128 [R21+0x1cc00], desc[UR52][R2.64+0x40], !P6 ;  /* 0x1cc0004002155fae */ /* 0x000fe2000f101d74 */
[----:B-1----:R-:W-:-:S03]  /*10320*/  @P4 IADD3 R8, P0, R36, R14, RZ ;  /* 0x0000000e24084210 */ /* 0x002fc60007f1e0ff */
[----:B------:R1:W-:Y:S01]  /*10330*/  @P5 LDGSTS.E.BYPASS.LTC128B.128 [R21+0x1f400], desc[UR52][R2.64+0x80], !P1 ;  /* 0x1f40008002155fae */ /* 0x0003e2000c901d74 */
[----:B------:R-:W-:-:S03]  /*10340*/  LOP3.LUT P5, RZ, R16, 0x10, RZ, 0xc0, !PT ;  /* 0x0000001010ff7812 */ /* 0x000fc600078ac0ff */
[----:B------:R-:W-:Y:S04]  /*10350*/  SHFL.IDX PT, R14, R4, 0x2, 0x1c1f ;  /* 0x005c1f00040e7f89 */ /* 0x000fe800000e0000 */
[----:B-1----:R-:W1:Y:S01]  /*10360*/  SHFL.IDX PT, R2, R7, 0x1, 0x1c1f ;  /* 0x003c1f0007027f89 */ /* 0x002e6200000e0000 */
[----:B------:R-:W-:Y:S02]  /*10370*/  @P3 IMAD.IADD R21, R17, 0x1, R5 ;  /* 0x0000000111153824 */ /* 0x000fe400078e0205 */
[----:B-1----:R-:W-:Y:S02]  /*10380*/  @P4 IMAD.X R25, RZ, RZ, R2, P0 ;  /* 0x000000ffff194224 */ /* 0x002fe400000e0602 */
[----:B------:R-:W-:Y:S01]  /*10390*/  @P4 IMAD.MOV.U32 R2, RZ, RZ, R8 ;  /* 0x000000ffff024224 */ /* 0x000fe200078e0008 */
[C---:B------:R-:W-:Y:S01]  /*103a0*/  @P3 IADD3 R8, P0, R36.reuse, R14, RZ ;  /* 0x0000000e24083210 */ /* 0x040fe20007f1e0ff */
[----:B------:R-:W-:Y:S01]  /*103b0*/  @P4 IMAD.MOV.U32 R3, RZ, RZ, R25 ;  /* 0x000000ffff034224 */ /* 0x000fe200078e0019 */
[----:B------:R-:W-:Y:S04]  /*103c0*/  SHFL.IDX PT, R14, R4, 0x3, 0x1c1f ;  /* 0x007c1f00040e7f89 */ /* 0x000fe800000e0000 */
[----:B------:R-:W-:Y:S04]  /*103d0*/  @P4 LDGSTS.E.BYPASS.LTC128B.128 [R23+0x1ac00], desc[UR52][R2.64], !P5 ;  /* 0x1ac0000002174fae */ /* 0x000fe8000e901d74 */
[----:B------:R-:W-:Y:S04]  /*103e0*/  @P4 LDGSTS.E.BYPASS.LTC128B.128 [R23+0x1d400], desc[UR52][R2.64+0x40], !P6 ;  /* 0x1d40004002174fae */ /* 0x000fe8000f101d74 */
[----:B------:R1:W-:Y:S04]  /*103f0*/  @P4 LDGSTS.E.BYPASS.LTC128B.128 [R23+0x1fc00], desc[UR52][R2.64+0x80], !P1 ;  /* 0x1fc0008002174fae */ /* 0x0003e8000c901d74 */
[----:B-1----:R-:W1:Y:S04]  /*10400*/  SHFL.IDX PT, R2, R7, 0x2, 0x1c1f ;  /* 0x005c1f0007027f89 */ /* 0x002e6800000e0000 */
[----:B------:R-:W4:Y:S01]  /*10410*/  SHFL.IDX PT, R7, R7, 0x3, 0x1c1f ;  /* 0x007c1f0007077f89 */ /* 0x000f2200000e0000 */
[----:B-1----:R-:W-:Y:S01]  /*10420*/  @P3 IMAD.X R25, RZ, RZ, R2, P0 ;  /* 0x000000ffff193224 */ /* 0x002fe200000e0602 */
[----:B------:R-:W-:Y:S01]  /*10430*/  @P2 IADD3 R14, P0, R36, R14, RZ ;  /* 0x0000000e240e2210 */ /* 0x000fe20007f1e0ff */
[----:B------:R-:W-:-:S02]  /*10440*/  @P3 IMAD.MOV.U32 R2, RZ, RZ, R8 ;  /* 0x000000ffff023224 */ /* 0x000fc400078e0008 */
[----:B------:R-:W-:Y:S02]  /*10450*/  @P3 IMAD.MOV.U32 R3, RZ, RZ, R25 ;  /* 0x000000ffff033224 */ /* 0x000fe400078e0019 */
[----:B----4-:R-:W-:Y:S02]  /*10460*/  @P2 IMAD.X R23, RZ, RZ, R7, P0 ;  /* 0x000000ffff172224 */ /* 0x010fe400000e0607 */
[----:B------:R-:W-:Y:S01]  /*10470*/  @P2 IMAD.IADD R25, R17, 0x1, R5 ;  /* 0x0000000111192824 */ /* 0x000fe200078e0205 */
[----:B------:R-:W-:Y:S04]  /*10480*/  @P3 LDGSTS.E.BYPASS.LTC128B.128 [R21+0x1b400], desc[UR52][R2.64], !P5 ;  /* 0x1b40000002153fae */ /* 0x000fe8000e901d74 */
[----:B------:R-:W-:Y:S04]  /*10490*/  @P3 LDGSTS.E.BYPASS.LTC128B.128 [R21+0x1dc00], desc[UR52][R2.64+0x40], !P6 ;  /* 0x1dc0004002153fae */ /* 0x000fe8000f101d74 */
[----:B------:R1:W-:Y:S02]  /*104a0*/  @P3 LDGSTS.E.BYPASS.LTC128B.128 [R21+0x20400], desc[UR52][R2.64+0x80], !P1 ;  /* 0x2040008002153fae */ /* 0x0003e4000c901d74 */
[----:B-1----:R-:W-:-:S02]  /*104b0*/  @P2 IMAD.MOV.U32 R2, RZ, RZ, R14 ;  /* 0x000000ffff022224 */ /* 0x002fc400078e000e */
[----:B------:R-:W-:Y:S01]  /*104c0*/  @P2 IMAD.MOV.U32 R3, RZ, RZ, R23 ;  /* 0x000000ffff032224 */ /* 0x000fe200078e0017 */
[----:B------:R1:W4:Y:S04]  /*104d0*/  SHFL.IDX PT, R14, R9, RZ, 0x1c1f ;  /* 0x001c1fff090e7589 */ /* 0x00032800000e0000 */
[----:B------:R1:W-:Y:S04]  /*104e0*/  @P2 LDGSTS.E.BYPASS.LTC128B.128 [R25+0x1bc00], desc[UR52][R2.64], !P5 ;  /* 0x1bc0000002192fae */ /* 0x0003e8000e901d74 */
[----:B------:R1:W-:Y:S04]  /*104f0*/  @P2 LDGSTS.E.BYPASS.LTC128B.128 [R25+0x1e400], desc[UR52][R2.64+0x40], !P6 ;  /* 0x1e40004002192fae */ /* 0x0003e8000f101d74 */
[----:B------:R1:W-:Y:S02]  /*10500*/  @P2 LDGSTS.E.BYPASS.LTC128B.128 [R25+0x20c00], desc[UR52][R2.64+0x80], !P1 ;  /* 0x20c0008002192fae */ /* 0x0003e4000c901d74 */
.L_x_2312:
[----:B------:R-:W-:Y:S01]  /*10510*/  LOP3.LUT P0, RZ, R16, 0x100, RZ, 0xc0, !PT ;  /* 0x0000010010ff7812 */ /* 0x000fe2000780c0ff */
[----:B------:R-:W-:-:S12]  /*10520*/  BSSY B0, `(.L_x_2224) ;  /* 0x000000e000007945 */ /* 0x000fd80003800000 */
[----:B------:R-:W-:Y:S05]  /*10530*/  @!P0 BRA `(.L_x_2225) ;  /* 0x0000000000308947 */ /* 0x000fea0003800000 */
[C---:B------:R-:W-:Y:S01]  /*10540*/  LOP3.LUT P3, RZ, R16.reuse, 0x10, RZ, 0xc0, !PT ;  /* 0x0000001010ff7812 */ /* 0x040fe2000786c0ff */
[----:B------:R-:W-:Y:S01]  /*10550*/  IMAD.IADD R5, R17, 0x1, R5 ;  /* 0x0000000111057824 */ /* 0x000fe200078e0205 */
[C---:B------:R-:W-:Y:S02]  /*10560*/  LOP3.LUT P2, RZ, R16.reuse, 0x8, RZ, 0xc0, !PT ;  /* 0x0000000810ff7812 */ /* 0x040fe4000784c0ff */
[----:B------:R-:W-:Y:S02]  /*10570*/  LOP3.LUT P1, RZ, R16, 0x4, RZ, 0xc0, !PT ;  /* 0x0000000410ff7812 */ /* 0x000fe4000782c0ff */
[----:B-1--4-:R-:W-:-:S05]  /*10580*/  IADD3 R2, P0, R36, R14, RZ ;  /* 0x0000000e24027210 */ /* 0x012fca0007f1e0ff */
[----:B------:R-:W-:-:S05]  /*10590*/  IMAD.X R3, RZ, RZ, R6, P0 ;  /* 0x000000ffff037224 */ /* 0x000fca00000e0606 */
[----:B------:R-:W-:Y:S01]  /*105a0*/  @!PT LDS RZ, [RZ] ;  /* 0x00000000fffff984 */ /* 0x000fe20000000800 */
[----:B------:R-:W-:Y:S01]  /*105b0*/  @!PT LDS RZ, [RZ] ;  /* 0x00000000fffff984 */ /* 0x000fe20000000800 */
[----:B------:R-:W-:Y:S01]  /*105c0*/  @!PT LDS RZ, [RZ] ;  /* 0x00000000fffff984 */ /* 0x000fe20000000800 */
[----:B------:R1:W-:Y:S04]  /*105d0*/  LDGSTS.E.BYPASS.LTC128B.128 [R5+0x1c400], desc[UR52][R2.64], !P3 ;  /* 0x1c40000002057fae */ /* 0x0003e8000d901d74 */
[----:B------:R1:W-:Y:S04]  /*105e0*/  LDGSTS.E.BYPASS.LTC128B.128 [R5+0x1ec00], desc[UR52][R2.64+0x40], !P2 ;  /* 0x1ec0004002057fae */ /* 0x0003e8000d101d74 */
[----:B------:R1:W-:Y:S02]  /*105f0*/  LDGSTS.E.BYPASS.LTC128B.128 [R5+0x21400], desc[UR52][R2.64+0x80], !P1 ;  /* 0x2140008002057fae */ /* 0x0003e4000c901d74 */
.L_x_2225:
[----:B------:R-:W-:Y:S05]  /*10600*/  BSYNC B0 ;  /* 0x0000000000007941 */ /* 0x000fea0003800000 */
.L_x_2224:
[----:B------:R-:W-:Y:S01]  /*10610*/  NOP ;  /* 0x0000000000007918 */ /* 0x000fe20000000000 */
[----:B------:R-:W-:-:S13]  /*10620*/  PLOP3.LUT P0, PT, PT, PT, PT, 0x80, 0x0 ;  /* 0x000000000000781c */ /* 0x000fda0003f0f070 */
.L_x_2226:
[----:B------:R-:W-:Y:S02]  /*10630*/  PLOP3.LUT P1, PT, P1, P0, PT, 0xa2, 0x0 ;  /* 0x000000000000781c */ /* 0x000fe40000f21472 */
[----:B------:R-:W-:-:S08]  /*10640*/  @P0 R2UR P1, UR4, R0 ;  /* 0x00000000000402ca */ /* 0x000fd00000020000 */
[----:B------:R-:W-:-:S05]  /*10650*/  @P0 PLOP3.LUT P0, PT, P1, PT, PT, 0x80, 0x0 ;  /* 0x000000000000081c */ /* 0x000fca0000f0f070 */
[----:B------:R-:W-:Y:S01]  /*10660*/  @!P1 SYNCS.ARRIVE.TRANS64.RED.A0T1 RZ, [UR4+0x29830], RZ ;  /* 0x029830ffffff99a7 */ /* 0x000fe20008200404 */
[----:B------:R-:W-:Y:S07]  /*10670*/  @!P1 ARRIVES.LDGSTSBAR.64.TRANSCNT [UR4+0x29830] ;  /* 0x02983000ff0099b0 */ /* 0x000fee0008000a84 */
[----:B------:R-:W-:Y:S05]  /*10680*/  @P0 BRA.U.ANY `(.L_x_2226) ;  /* 0xfffffffd00e80947 */ /* 0x000fea000393ffff */
[----:B------:R-:W-:Y:S01]  /*10690*/  NOP ;  /* 0x0000000000007918 */ /* 0x000fe20000000000 */
[----:B-1----:R-:W-:-:S05]  /*106a0*/  IMAD.U32 R2, RZ, RZ, UR46 ;  /* 0x0000002eff027e24 */ /* 0x002fca000f8e00ff */
[----:B------:R-:W-:-:S13]  /*106b0*/  ISETP.NE.AND P2, PT, R2, 0x3, PT ;  /* 0x000000030200780c */ /* 0x000fda0003f45270 */
[----:B------:R-:W-:Y:S05]  /*106c0*/  @!P2 BRA `(.L_x_2227) ;  /* 0x000000000004a947 */ /* 0x000fea0003800000 */
[----:B------:R-:W-:Y:S01]  /*106d0*/  BPT.TRAP 0x1 ;  /* 0x000000040000795c */ /* 0x000fe20000300000 */
.L_x_2227:
[----:B------:R1:W-:Y:S02]  /*106e0*/  SYNCS.ARRIVE.TRANS64.A1T0 RZ, [R0+URZ+0x29830], RZ ;  /* 0x029830ff00ff79a7 */ /* 0x0003e4000810003f */
[----:B------:R-:W-:Y:S05]  /*106f0*/  WARPSYNC.ALL ;  /* 0x0000000000007948 */ /* 0x000fea0003800000 */
[----:B------:R-:W-:Y:S01]  /*10700*/  BSSY B6, `(.L_x_2228) ;  /* 0x0000015000067945 */ /* 0x000fe20003800000 */
[----:B0123--:R-:W-:Y:S01]  /*10710*/  VIADD R0, R17, 0x14400 ;  /* 0x0001440011007836 */ /* 0x00ffe20000000000 */
        /* <DEDUP_REMOVED lines=18> */
[----:B0---4-:R-:W-:Y:S05]  /*10840*/  CALL.ABS.NOINC R2 ;  /* 0x0000000002007343 */ /* 0x011fea0003c00000 */
.L_x_2229:
[----:B------:R-:W-:Y:S05]  /*10850*/  BSYNC B6 ;  /* 0x0000000000067941 */ /* 0x000fea0003800000 */
.L_x_2228:
[----:B------:R0:W5:Y:S01]  /*10860*/  LDL R8, [R1+0x14] ;  /* 0x0000140001087983 */ /* 0x0001620000100800 */
[----:B------:R-:W-:Y:S01]  /*10870*/  UISETP.NE.AND UP0, UPT, UR48, URZ, UPT ;  /* 0x0000003f3000728c */ /* 0x000fe2000bf05270 */
[----:B------:R-:W-:Y:S01]  /*10880*/  IMAD.U32 R5, RZ, RZ, UR43 ;  /* 0x0000002bff057e24 */ /* 0x000fe2000f8e00ff */
[----:B------:R-:W1:Y:S01]  /*10890*/  S2R R2, SR_TID.X ;  /* 0x0000000000027919 */ /* 0x000e620000002100 */
[----:B------:R-:W-:Y:S01]  /*108a0*/  R2UR UR6, R33 ;  /* 0x00000000210672ca */ /* 0x000fe200000e0000 */
[----:B------:R-:W-:Y:S02]  /*108b0*/  ULDC.64 UR8, c[0x0][0x2d8] ;  /* 0x0000b60000087ab9 */ /* 0x000fe40000000a00 */
[----:B------:R-:W-:Y:S02]  /*108c0*/  PLOP3.LUT P0, PT, PT, PT, UP0, 0x80, 0x0 ;  /* 0x000000000000781c */ /* 0x000fe40003f0f008 */
[C---:B------:R-:W-:Y:S02]  /*108d0*/  LOP3.LUT P3, RZ, R16.reuse, 0x800, RZ, 0xc0, !PT ;  /* 0x0000080010ff7812 */ /* 0x040fe4000786c0ff */
[C---:B------:R-:W-:Y:S01]  /*108e0*/  LOP3.LUT P4, RZ, R16.reuse, 0x400, RZ, 0xc0, !PT ;  /* 0x0000040010ff7812 */ /* 0x040fe2000788c0ff */
[----:B------:R-:W-:Y:S01]  /*108f0*/  @UP0 ULDC UR4, c[0x0][0x44c] ;  /* 0x0001130000040ab9 */ /* 0x000fe20000000800 */
[----:B------:R-:W-:-:S02]  /*10900*/  LOP3.LUT P5, RZ, R16, 0x200, RZ, 0xc0, !PT ;  /* 0x0000020010ff7812 */ /* 0x000fc400078ac0ff */
[C---:B-1----:R-:W-:Y:S01]  /*10910*/  LOP3.LUT R20, R2.reuse, 0x7f, RZ, 0xc0, !PT ;  /* 0x0000007f02147812 */ /* 0x042fe200078ec0ff */
[----:B------:R-:W-:-:S03]  /*10920*/  IMAD.SHL.U32 R2, R2, 0x20, RZ ;  /* 0x0000002002027824 */ /* 0x000fc600078e00ff */
[----:B------:R-:W-:-:S04]  /*10930*/  SHF.R.U32.HI R20, RZ, 0x2, R20 ;  /* 0x00000002ff147819 */ /* 0x000fc80000011614 */
[----:B------:R-:W-:-:S05]  /*10940*/  LOP3.LUT R2, R20, 0x60, R2, 0xf8, !PT ;  /* 0x0000006014027812 */ /* 0x000fca00078ef802 */
[----:B------:R-:W-:-:S04]  /*10950*/  IMAD R5, R5, 0x80, R2 ;  /* 0x0000008005057824 */ /* 0x000fc800078e0202 */
        /* <DEDUP_REMOVED lines=15> */
[----:B------:R-:W1:Y:S01]  /*10a50*/  S2R R20, SR_TID.X ;  /* 0x0000000000147919 */ /* 0x000e620000002100 */
        /* <DEDUP_REMOVED lines=20> */
[----:B-1----:R-:W-:Y:S02]  /*10ba0*/  LOP3.LUT R20, R20, 0x7f, RZ, 0xc0, !PT ;  /* 0x0000007f14147812 */ /* 0x002fe400078ec0ff */
[----:B------:R-:W-:Y:S02]  /*10bb0*/  IADD3.X R4, R3, UR5, R5, P0, !PT ;  /* 0x0000000503047c10 */ /* 0x000fe400087fe405 */
[----:B------:R-:W-:Y:S01]  /*10bc0*/  SHF.R.U32.HI R10, RZ, 0x2, R20 ;  /* 0x00000002ff0a7819 */ /* 0x000fe20000011614 */
[----:B0-----:R-:W-:Y:S06]  /*10bd0*/  BRA.DIV UR4, `(.L_x_2230) ;  /* 0x0000003a04fc7947 */ /* 0x001fec000b800000 */
[----:B----4-:R-:W0:Y:S01]  /*10be0*/  SHFL.IDX PT, R14, R0, RZ, 0x1c1f ;  /* 0x001c1fff000e7589 */ /* 0x010e2200000e0000 */
[----:B------:R-:W-:-:S03]  /*10bf0*/  IMAD.U32 R5, RZ, RZ, UR43 ;  /* 0x0000002bff057e24 */ /* 0x000fc6000f8e00ff */
[----:B------:R-:W1:Y:S01]  /*10c00*/  SHFL.IDX PT, R2, R4, RZ, 0x1c1f ;  /* 0x001c1fff04027589 */ /* 0x000e6200000e0000 */
[----:B------:R-:W-:-:S03]  /*10c10*/  IMAD R5, R5, 0x80, R10 ;  /* 0x0000008005057824 */ /* 0x000fc600078e020a */
[----:B------:R-:W-:Y:S01]  /*10c20*/  SHFL.IDX PT, R6, R4, 0x1, 0x1c1f ;  /* 0x003c1f0004067f89 */ /* 0x000fe200000e0000 */
        /* <DEDUP_REMOVED lines=20> */
[----:B------:R-:W-:-:S03]  /*10d70*/  ISETP.GE.AND P0, PT, R7, UR38, PT ;  /* 0x0000002607007c0c */ /* 0x000fc6000bf06270 */
[----:B------:R-:W2:Y:S10]  /*10d80*/  SHFL.IDX PT, R4, R4, 0x3, 0x1c1f ;  /* 0x007c1f0004047f89 */ /* 0x000eb400000e0000 */
[----:B0-----:R-:W-:-:S05]  /*10d90*/  @!P0 IADD3 R14, P1, R36, R14, RZ ;  /* 0x0000000e240e8210 */ /* 0x001fca0007f3e0ff */
[----:B------:R-:W-:Y:S02]  /*10da0*/  @!P0 IMAD.X R7, RZ, RZ, R6, P1 ;  /* 0x000000ffff078224 */ /* 0x000fe400008e0606 */
[----:B-1----:R-:W-:Y:S02]  /*10db0*/  @!P0 IMAD.MOV.U32 R2, RZ, RZ, R14 ;  /* 0x000000ffff028224 */ /* 0x002fe400078e000e */
[----:B------:R-:W-:Y:S01]  /*10dc0*/  @!P0 IMAD.MOV.U32 R3, RZ, RZ, R7 ;  /* 0x000000ffff038224 */ /* 0x000fe200078e0007 */
[----:B------:R0:W1:Y:S04]  /*10dd0*/  SHFL.IDX PT, R14, R0, 0x3, 0x1c1f ;  /* 0x007c1f00000e7f89 */ /* 0x00006800000e0000 */
[----:B------:R0:W-:Y:S04]  /*10de0*/  @!P0 LDGSTS.E.BYPASS.LTC128B.128 [R8+0x15400], desc[UR52][R2.64], !P3 ;  /* 0x1540000002088fae */ /* 0x0001e8000d901d74 */
[----:B------:R0:W-:Y:S04]  /*10df0*/  @!P0 LDGSTS.E.BYPASS.LTC128B.128 [R8+0x17400], desc[UR52][R2.64+0x40], !P4 ;  /* 0x1740004002088fae */ /* 0x0001e8000e101d74 */
[----:B--2---:R0:W-:Y:S02]  /*10e00*/  @!P0 LDGSTS.E.BYPASS.LTC128B.128 [R8+0x19400], desc[UR52][R2.64+0x80], !P5 ;  /* 0x1940008002088fae */ /* 0x0041e4000e901d74 */
.L_x_2321:
[----:B------:R-:W-:-:S05]  /*10e10*/  VIADD R5, R5, 0x60 ;  /* 0x0000006005057836 */ /* 0x000fca0000000000 */
[----:B------:R-:W-:-:S13]  /*10e20*/  ISETP.GE.AND P0, PT, R5, UR38, PT ;  /* 0x0000002605007c0c */ /* 0x000fda000bf06270 */
[----:B01----:R-:W-:-:S05]  /*10e30*/  @!P0 IADD3 R2, P1, R36, R14, RZ ;  /* 0x0000000e24028210 */ /* 0x003fca0007f3e0ff */
        /* <DEDUP_REMOVED lines=9> */
.L_x_2231:
        /* <DEDUP_REMOVED lines=18> */
.L_x_2322:
[----:B------:R-:W-:Y:S05]  /*10ff0*/  BSYNC B0 ;  /* 0x0000000000007941 */ /* 0x000fea0003800000 */
.L_x_2232:
[----:B------:R-:W-:-:S06]  /*11000*/  UISETP.GE.AND UP0, UPT, UR44, 0x2, UPT ;  /* 0x000000022c00788c */ /* 0x000fcc000bf06270 */
[----:B------:R-:W-:-:S13]  /*11010*/  PLOP3.LUT P0, PT, PT, PT, UP0, 0x40, 0x0 ;  /* 0x000000000000781c */ /* 0x000fda0003f0e808 */
[----:B------:R-:W-:Y:S05]  /*11020*/  @P0 BRA `(.L_x_2234) ;  /* 0x0000001400d40947 */ /* 0x000fea0003800000 */
[----:B------:R-:W-:Y:S01]  /*11030*/  UIADD3 UR4, UR44, -0x2, URZ ;  /* 0xfffffffe2c047890 */ /* 0x000fe2000fffe03f */
[----:B------:R-:W-:Y:S02]  /*11040*/  IMAD.MOV.U32 R22, RZ, RZ, R32 ;  /* 0x000000ffff167224 */ /* 0x000fe400078e0020 */
[----:B------:R-:W-:-:S03]  /*11050*/  IMAD.MOV.U32 R10, RZ, RZ, R19 ;  /* 0x000000ffff0a7224 */ /* 0x000fc600078e0013 */
[----:B------:R-:W-:-:S07]  /*11060*/  IMAD.U32 R30, RZ, RZ, UR4 ;  /* 0x00000004ff1e7e24 */ /* 0x000fce000f8e00ff */
.L_x_2254:
[----:B------:R-:W2:Y:S01]  /*11070*/  LDL R2, [R1] ;  /* 0x0000000001027983 */ /* 0x000ea20000100800 */
[----:B01----:R-:W0:Y:S01]  /*11080*/  LDC R0, c[0x0][0x430] ;  /* 0x00010c00ff007b82 */ /* 0x003e220000000800 */
[----:B------:R-:W1:Y:S01]  /*11090*/  S2R R3, SR_TID.X ;  /* 0x0000000000037919 */ /* 0x000e620000002100 */
[----:B------:R-:W3:Y:S01]  /*110a0*/  S2R R7, SR_TID.X ;  /* 0x0000000000077919 */ /* 0x000ee20000002100 */
[----:B------:R-:W4:Y:S01]  /*110b0*/  S2R R8, SR_TID.X ;  /* 0x0000000000087919 */ /* 0x000f220000002100 */
[----:B0-----:R-:W-:Y:S02]  /*110c0*/  ISETP.NE.AND P0, PT, R0, 0x1, PT ;  /* 0x000000010000780c */ /* 0x001fe40003f05270 */
[----:B-1----:R-:W-:-:S11]  /*110d0*/  LOP3.LUT R4, R3, 0x7f, RZ, 0xc0, !PT ;  /* 0x0000007f03047812 */ /* 0x002fd600078ec0ff */
[----:B------:R-:W0:Y:S01]  /*110e0*/  @P0 LDC R0, c[0x0][0x434] ;  /* 0x00010d00ff000b82 */ /* 0x000e220000000800 */
[----:B------:R-:W-:-:S07]  /*110f0*/  SHF.R.U32.HI R6, RZ, 0x2, R4 ;  /* 0x00000002ff067819 */ /* 0x000fce0000011604 */
[----:B------:R-:W1:Y:S01]  /*11100*/  @P0 LDC R5, c[0x0][0x438] ;  /* 0x00010e00ff050b82 */ /* 0x000e620000000800 */
[----:B----4-:R-:W-:-:S07]  /*11110*/  IMAD.SHL.U32 R9, R8, 0x20, RZ ;  /* 0x0000002008097824 */ /* 0x010fce00078e00ff */
[----:B------:R-:W4:Y:S01]  /*11120*/  @P0 LDC R3, c[0x0][0x434] ;  /* 0x00010d00ff030b82 */ /* 0x000f220000000800 */
[----:B------:R-:W-:Y:S05]  /*11130*/  YIELD ;  /* 0x0000000000007946 */ /* 0x000fea0003800000 */
[----:B------:R-:W-:Y:S01]  /*11140*/  ULDC.64 UR4, c[0x0][0x428] ;  /* 0x00010a0000047ab9 */ /* 0x000fe20000000a00 */
[----:B------:R-:W-:Y:S01]  /*11150*/  ULDC.64 UR6, c[0x0][0x418] ;  /* 0x0001060000067ab9 */ /* 0x000fe20000000a00 */
[----:B------:R-:W-:-:S04]  /*11160*/  IMAD R8, R37, UR4, RZ ;  /* 0x0000000425087c24 */ /* 0x000fc8000f8e02ff */
[----:B------:R-:W-:Y:S02]  /*11170*/  IMAD R8, R31, UR5, R8 ;  /* 0x000000051f087c24 */ /* 0x000fe4000f8e0208 */
[----:B--2---:R-:W-:Y:S01]  /*11180*/  IMAD R4, R30, 0xa0, R2 ;  /* 0x000000a01e047824 */ /* 0x004fe200078e0202 */
[C---:B---3--:R-:W-:Y:S01]  /*11190*/  LOP3.LUT R2, R7.reuse, 0x7f, RZ, 0xc0, !PT ;  /* 0x0000007f07027812 */ /* 0x048fe200078ec0ff */
[----:B------:R-:W-:-:S05]  /*111a0*/  IMAD.SHL.U32 R7, R7, 0x20, RZ ;  /* 0x0000002007077824 */ /* 0x000fca00078e00ff */
[----:B------:R-:W-:Y:S02]  /*111b0*/  LOP3.LUT R7, R6, 0x60, R7, 0xf8, !PT ;  /* 0x0000006006077812 */ /* 0x000fe400078ef807 */
[----:B------:R-:W-:Y:S02]  /*111c0*/  SHF.R.U32.HI R6, RZ, 0x2, R2 ;  /* 0x00000002ff067819 */ /* 0x000fe40000011602 */
[----:B------:R-:W2:Y:S01]  /*111d0*/  @P0 LDC R2, c[0x0][0x438] ;  /* 0x00010e00ff020b82 */ /* 0x000ea20000000800 */
[----:B------:R-:W-:Y:S01]  /*111e0*/  IMAD.IADD R7, R7, 0x1, R4 ;  /* 0x0000000107077824 */ /* 0x000fe200078e0204 */
[----:B------:R-:W-:-:S03]  /*111f0*/  LOP3.LUT R9, R6, 0x60, R9, 0xf8, !PT ;  /* 0x0000006006097812 */ /* 0x000fc600078ef809 */
[----:B0-----:R-:W-:Y:S01]  /*11200*/  @P0 IMAD.HI.U32 R0, R7, R0, RZ ;  /* 0x0000000007000227 */ /* 0x001fe200078e00ff */
[----:B------:R-:W-:-:S03]  /*11210*/  LOP3.LUT R9, R9, 0x80, RZ, 0xfc, !PT ;  /* 0x0000008009097812 */ /* 0x000fc600078efcff */
[----:B------:R-:W-:Y:S01]  /*11220*/  IMAD.MOV.U32 R6, RZ, RZ, R7 ;  /* 0x000000ffff067224 */ /* 0x000fe200078e0007 */
[----:B-1----:R-:W-:Y:S01]  /*11230*/  @P0 SHF.R.U32.HI R6, RZ, R5, R0 ;  /* 0x00000005ff060219 */ /* 0x002fe20000011600 */
[----:B------:R-:W-:-:S04]  /*11240*/  IMAD.IADD R0, R9, 0x1, R4 ;  /* 0x0000000109007824 */ /* 0x000fc800078e0204 */
[----:B----4-:R-:W-:-:S04]  /*11250*/  @P0 IMAD.HI.U32 R3, R0, R3, RZ ;  /* 0x0000000300030227 */ /* 0x010fc800078e00ff */
[----:B------:R-:W-:Y:S01]  /*11260*/  IMAD.MOV.U32 R11, RZ, RZ, R0 ;  /* 0x000000ffff0b7224 */ /* 0x000fe200078e0000 */
[----:B------:R-:W-:Y:S02]  /*11270*/  ISETP.GT.U32.AND P1, PT, R9, 0x9f, PT ;  /* 0x0000009f0900780c */ /* 0x000fe40003f24070 */
[----:B--2---:R-:W-:Y:S01]  /*11280*/  @P0 SHF.R.U32.HI R11, RZ, R2, R3 ;  /* 0x00000002ff0b0219 */ /* 0x004fe20000011603 */
[--C-:B------:R-:W-:Y:S01]  /*11290*/  IMAD.MOV.U32 R2, RZ, RZ, R6.reuse ;  /* 0x000000ffff027224 */ /* 0x100fe200078e0006 */
[----:B------:R-:W-:-:S03]  /*112a0*/  SHF.R.S32.HI R3, RZ, 0x1f, R6 ;  /* 0x0000001fff037819 */ /* 0x000fc60000011406 */
[----:B------:R-:W-:-:S04]  /*112b0*/  IMAD.WIDE.U32 R2, R31, UR4, R2 ;  /* 0x000000041f027c25 */ /* 0x000fc8000f8e0002 */
[----:B------:R-:W-:Y:S01]  /*112c0*/  IMAD.IADD R3, R8, 0x1, R3 ;  /* 0x0000000108037824 */ /* 0x000fe200078e0203 */
[----:B------:R-:W-:-:S04]  /*112d0*/  LEA R4, P0, R2, UR6, 0x2 ;  /* 0x0000000602047c11 */ /* 0x000fc8000f8010ff */
[----:B------:R-:W-:Y:S01]  /*112e0*/  LEA.HI.X R5, R2, UR7, R3, 0x2, P0 ;  /* 0x0000000702057c11 */ /* 0x000fe200080f1403 */
[--C-:B------:R-:W-:Y:S01]  /*112f0*/  @!P1 IMAD.MOV.U32 R2, RZ, RZ, R11.reuse ;  /* 0x000000ffff029224 */ /* 0x100fe200078e000b */
[----:B------:R-:W-:-:S03]  /*11300*/  @!P1 SHF.R.S32.HI R3, RZ, 0x1f, R11 ;  /* 0x0000001fff039819 */ /* 0x000fc6000001140b */
[----:B------:R-:W-:Y:S01]  /*11310*/  @!P1 IMAD.WIDE.U32 R2, R31, UR4, R2 ;  /* 0x000000041f029c25 */ /* 0x000fe2000f8e0002 */
[----:B------:R-:W-:-:S03]  /*11320*/  ULDC UR4, c[0x0][0x430] ;  /* 0x00010c0000047ab9 */ /* 0x000fc60000000800 */
[----:B------:R-:W-:Y:S01]  /*11330*/  @!P1 IMAD.IADD R3, R8, 0x1, R3 ;  /* 0x0000000108039824 */ /* 0x000fe200078e0203 */
[----:B------:R-:W-:-:S04]  /*11340*/  @!P1 LEA R8, P0, R2, UR6, 0x2 ;  /* 0x0000000602089c11 */ /* 0x000fc8000f8010ff */
[----:B------:R-:W-:Y:S01]  /*11350*/  @!P1 LEA.HI.X R9, R2, UR7, R3, 0x2, P0 ;  /* 0x0000000702099c11 */ /* 0x000fe200080f1403 */
[----:B------:R-:W-:Y:S02]  /*11360*/  IMAD.MOV R2, RZ, RZ, -R6 ;  /* 0x000000ffff027224 */ /* 0x000fe400078e0a06 */
        /* <DEDUP_REMOVED lines=10> */
[----:B------:R-:W-:Y:S02]  /*11410*/  IMAD.MOV.U32 R0, RZ, RZ, R30 ;  /* 0x000000ffff007224 */ /* 0x000fe400078e001e */
[----:B------:R-:W-:Y:S01]  /*11420*/  IMAD R7, R2, UR4, R7 ;  /* 0x0000000402077c24 */ /* 0x000fe2000f8e0207 */
[----:B------:R-:W-:Y:S01]  /*11430*/  SEL R19, R19, RZ, P0 ;  /* 0x000000ff13137207 */ /* 0x000fe20000000000 */
[----:B------:R-:W-:Y:S01]  /*11440*/  VIADD R30, R30, 0xffffffff ;  /* 0xffffffff1e1e7836 */ /* 0x000fe20000000000 */
[----:B------:R-:W-:Y:S02]  /*11450*/  LOP3.LUT R32, R22, R32, RZ, 0x3c, !PT ;  /* 0x0000002016207212 */ /* 0x000fe400078e3cff */
[----:B------:R-:W-:Y:S02]  /*11460*/  ISETP.GT.AND P2, PT, R0, RZ, PT ;  /* 0x000000ff0000720c */ /* 0x000fe40003f44270 */
[----:B--2---:R-:W-:Y:S01]  /*11470*/  SHF.R.S32.HI R28, RZ, 0x1f, R6 ;  /* 0x0000001fff1c7819 */ /* 0x004fe20000011406 */
[----:B0-----:R-:W-:Y:S10]  /*11480*/  @!P1 BRA `(.L_x_2235) ;  /* 0x0000000000049947 */ /* 0x001ff40003800000 */
[----:B------:R-:W-:Y:S01]  /*11490*/  BPT.TRAP 0x1 ;  /* 0x000000040000795c */ /* 0x000fe20000300000 */
.L_x_2235:
[----:B------:R-:W-:Y:S01]  /*114a0*/  IMAD R0, R19, 0x8, R17 ;  /* 0x0000000813007824 */ /* 0x000fe200078e0211 */
[----:B------:R-:W-:Y:S01]  /*114b0*/  SHF.L.U32 R29, R32, 0x1f, RZ ;  /* 0x0000001f201d7819 */ /* 0x000fe200000006ff */
[----:B------:R-:W-:Y:S01]  /*114c0*/  BSSY B0, `(.L_x_2236) ;  /* 0x0000004000007945 */ /* 0x000fe20003800000 */
[----:B------:R-:W-:Y:S02]  /*114d0*/  SHF.R.S32.HI R27, RZ, 0x1f, R7 ;  /* 0x0000001fff1b7819 */ /* 0x000fe40000011407 */
[----:B------:R-:W0:Y:S02]  /*114e0*/  SYNCS.PHASECHK.TRANS64.TRYWAIT P0, [R0+URZ+0x29880], R29 ;  /* 0x0298801d000075a7 */ /* 0x000e24000800017f */
[----:B0-----:R-:W-:Y:S05]  /*114f0*/  @!P0 BRA `(.L_x_2237) ;  /* 0x0000003800048947 */ /* 0x001fea0003800000 */
.L_x_2323:
[----:B------:R-:W-:Y:S05]  /*11500*/  BSYNC B0 ;  /* 0x0000000000007941 */ /* 0x000fea0003800000 */
.L_x_2236:
        /* <DEDUP_REMOVED lines=67> */
.L_x_2335:
        /* <DEDUP_REMOVED lines=9> */
.L_x_2239:
        /* <DEDUP_REMOVED lines=11> */
.L_x_2240:
[----:B------:R2:W-:Y:S01]  /*11a80*/  SYNCS.ARRIVE.TRANS64.A1T0 RZ, [R0+URZ+0x29870], RZ ;  /* 0x029870ff00ff79a7 */ /* 0x0005e2000810003f */
[----:B------:R-:W-:Y:S05]  /*11a90*/  @!P3 BRA `(.L_x_2241) ;  /* 0x000000000004b947 */ /* 0x000fea0003800000 */
[----:B------:R-:W-:Y:S01]  /*11aa0*/  BPT.TRAP 0x1 ;  /* 0x000000040000795c */ /* 0x000fe20000300000 */
.L_x_2241:
[----:B------:R-:W3:Y:S01]  /*11ab0*/  SYNCS.PHASECHK.TRANS64.TRYWAIT P0, [R0+URZ+0x29840], R29 ;  /* 0x0298401d000075a7 */ /* 0x000ee2000800017f */
[----:B------:R-:W-:Y:S04]  /*11ac0*/  BSSY B0, `(.L_x_2242) ;  /* 0x0000002000007945 */ /* 0x000fe80003800000 */
[----:B---3--:R-:W-:Y:S05]  /*11ad0*/  @!P0 BRA `(.L_x_2243) ;  /* 0x0000003800148947 */ /* 0x008fea0003800000 */
.L_x_2336:
[----:B------:R-:W-:Y:S05]  /*11ae0*/  BSYNC B0 ;  /* 0x0000000000007941 */ /* 0x000fea0003800000 */
.L_x_2242:
        /* <DEDUP_REMOVED lines=67> */
.L_x_2348:
        /* <DEDUP_REMOVED lines=10> */
.L_x_2245:
        /* <DEDUP_REMOVED lines=11> */
.L_x_2246:
[----:B------:R0:W-:Y:S02]  /*12070*/  SYNCS.ARRIVE.TRANS64.A1T0 RZ, [R0+URZ+0x29830], RZ ;  /* 0x029830ff00ff79a7 */ /* 0x0001e4000810003f */
[----:B0-23--:R-:W-:-:S05]  /*12080*/  IMAD.U32 R0, RZ, RZ, UR47 ;  /* 0x0000002fff007e24 */ /* 0x00dfca000f8e00ff */
[----:B------:R-:W-:-:S13]  /*12090*/  ISETP.NE.AND P0, PT, R0, 0x3, PT ;  /* 0x000000030000780c */ /* 0x000fda0003f05270 */
[----:B------:R-:W-:Y:S05]  /*120a0*/  @!P0 BRA `(.L_x_2247) ;  /* 0x0000000000048947 */ /* 0x000fea0003800000 */
[----:B------:R-:W-:Y:S01]  /*120b0*/  BPT.TRAP 0x1 ;  /* 0x000000040000795c */ /* 0x000fe20000300000 */
.L_x_2247:
[----:B------:R-:W-:Y:S01]  /*120c0*/  LOP3.LUT R3, R22, 0x1, RZ, 0x3c, !PT ;  /* 0x0000000116037812 */ /* 0x000fe200078e3cff */
[----:B------:R-:W-:Y:S01]  /*120d0*/  IMAD R0, R10, 0x8, R17 ;  /* 0x000000080a007824 */ /* 0x000fe200078e0211 */
[----:B------:R-:W-:Y:S02]  /*120e0*/  BSSY B0, `(.L_x_2248) ;  /* 0x0000004000007945 */ /* 0x000fe40003800000 */
[----:B------:R-:W-:-:S04]  /*120f0*/  SHF.L.U32 R3, R3, 0x1f, RZ ;  /* 0x0000001f03037819 */ /* 0x000fc800000006ff */
[----:B------:R-:W0:Y:S02]  /*12100*/  SYNCS.PHASECHK.TRANS64.TRYWAIT P1, [R0+URZ+0x29870], R3 ;  /* 0x02987003000075a7 */ /* 0x000e24000802017f */
[----:B0-----:R-:W-:Y:S05]  /*12110*/  @!P1 BRA `(.L_x_2249) ;  /* 0x0000003800149947 */ /* 0x001fea0003800000 */
.L_x_2349:
[----:B------:R-:W-:Y:S05]  /*12120*/  BSYNC B0 ;  /* 0x0000000000007941 */ /* 0x000fea0003800000 */
.L_x_2248:
[----:B------:R-:W-:-:S05]  /*12130*/  IMAD.U32 R2, RZ, RZ, UR46 ;  /* 0x0000002eff027e24 */ /* 0x000fca000f8e00ff */
[----:B------:R-:W-:-:S13]  /*12140*/  ISETP.NE.AND P1, PT, R2, 0x3, PT ;  /* 0x000000030200780c */ /* 0x000fda0003f25270 */
[----:B------:R-:W-:Y:S05]  /*12150*/  @!P1 BRA `(.L_x_2250) ;  /* 0x0000000000049947 */ /* 0x000fea0003800000 */
[----:B------:R-:W-:Y:S01]  /*12160*/  BPT.TRAP 0x1 ;  /* 0x000000040000795c */ /* 0x000fe20000300000 */
.L_x_2250:
[----:B0-----:R-:W-:Y:S01]  /*12170*/  SHF.L.U32 R3, R22, 0x1f, RZ ;  /* 0x0000001f16037819 */ /* 0x001fe200000006ff */
[----:B------:R-:W-:-:S03]  /*12180*/  IMAD R12, R10, 0x5000, RZ ;  /* 0x000050000a0c7824 */ /* 0x000fc600078e02ff */
[----:B------:R-:W0:Y:S02]  /*12190*/  SYNCS.PHASECHK.TRANS64.TRYWAIT P1, [R0+URZ+0x29860], R3 ;  /* 0x02986003000075a7 */ /* 0x000e24000802017f */
[----:B0-----:R-:W-:Y:S05]  /*121a0*/  @!P1 BRA `(.L_x_2251) ;  /* 0x0000003800049947 */ /* 0x001fea0003800000 */
.L_x_2350:
[----:B------:R-:W2:Y:S04]  /*121b0*/  LDL R2, [R1+0x10] ;  /* 0x0000100001027983 */ /* 0x000ea80000100800 */
[----:B------:R-:W1:Y:S01]  /*121c0*/  LDL R13, [R1+0xc] ;  /* 0x00000c00010d7983 */ /* 0x000e620000100800 */
[----:B------:R-:W-:Y:S05]  /*121d0*/  WARPSYNC.ALL ;  /* 0x0000000000007948 */ /* 0x000fea0003800000 */
[----:B------:R-:W3:Y:S01]  /*121e0*/  S2R R9, SR_TID.X ;  /* 0x0000000000097919 */ /* 0x000ee20000002100 */
[----:B------:R-:W-:-:S02]  /*121f0*/  IMAD.MOV.U32 R14, RZ, RZ, 0x40 ;  /* 0x00000040ff0e7424 */ /* 0x000fc400078e00ff */
[----:B------:R-:W-:Y:S01]  /*12200*/  IMAD.U32 R25, RZ, RZ, UR46 ;  /* 0x0000002eff197e24 */ /* 0x000fe2000f8e00ff */
[----:B---3--:R-:W-:-:S04]  /*12210*/  LOP3.LUT P1, RZ, R9, 0x4, RZ, 0xc0, !PT ;  /* 0x0000000409ff7812 */ /* 0x008fc8000782c0ff */
[----:B------:R-:W-:Y:S02]  /*12220*/  SEL R14, R14, 0xffffffc0, !P1 ;  /* 0xffffffc00e0e7807 */ /* 0x000fe40004800000 */
[----:B------:R-:W-:Y:S02]  /*12230*/  ISETP.NE.AND P1, PT, R25, 0x3, PT ;  /* 0x000000031900780c */ /* 0x000fe40003f25270 */
[C---:B--2---:R-:W-:Y:S02]  /*12240*/  LOP3.LUT R2, R12.reuse, R2, RZ, 0xfc, !PT ;  /* 0x000000020c027212 */ /* 0x044fe400078efcff */
[----:B-1----:R-:W-:-:S03]  /*12250*/  LOP3.LUT R24, R12, R13, RZ, 0xfc, !PT ;  /* 0x0000000d0c187212 */ /* 0x002fc600078efcff */
[----:B0-----:R-:W-:-:S04]  /*12260*/  IMAD.IADD R3, R17, 0x1, R2 ;  /* 0x0000000111037824 */ /* 0x001fc800078e0202 */
[----:B------:R-:W-:Y:S01]  /*12270*/  IMAD.IADD R2, R14, 0x1, R3 ;  /* 0x000000010e027824 */ /* 0x000fe200078e0203 */
        /* <DEDUP_REMOVED lines=69> */
.L_x_2252:
[----:B-1----:R1:W-:Y:S01]  /*126d0*/  SYNCS.ARRIVE.TRANS64.A1T0 RZ, [R0+URZ+0x29850], RZ ;  /* 0x029850ff00ff79a7 */ /* 0x0023e2000810003f */
[----:B------:R-:W-:Y:S06]  /*126e0*/  BAR.SYNC.DEFER_BLOCKING 0x2, 0x80 ;  /* 0x0082000000007b1d */ /* 0x000fec0000010000 */
[----:B------:R-:W-:Y:S05]  /*126f0*/  @!P0 BRA `(.L_x_2253) ;  /* 0x0000000000048947 */ /* 0x000fea0003800000 */
[----:B------:R-:W-:Y:S01]  /*12700*/  BPT.TRAP 0x1 ;  /* 0x000000040000795c */ /* 0x000fe20000300000 */
.L_x_2253:
[----:B------:R-:W2:Y:S01]  /*12710*/  LDL R2, [R1+0x4] ;  /* 0x0000040001027983 */ /* 0x000ea20000100800 */
[----:B-1----:R-:W-:Y:S02]  /*12720*/  VIADD R0, R0, 0x29880 ;  /* 0x0002988000007836 */ /* 0x002fe40000000000 */
[----:B------:R-:W-:Y:S02]  /*12730*/  IMAD.MOV.U32 R22, RZ, RZ, R32 ;  /* 0x000000ffff167224 */ /* 0x000fe400078e0020 */
[----:B0-----:R-:W-:Y:S01]  /*12740*/  IMAD.MOV.U32 R10, RZ, RZ, R19 ;  /* 0x000000ffff0a7224 */ /* 0x001fe200078e0013 */
[----:B--2---:R-:W-:-:S04]  /*12750*/  PRMT R0, R2, 0x654, R0 ;  /* 0x0000065402007816 */ /* 0x004fc80000000000 */
[----:B------:R1:W-:Y:S01]  /*12760*/  SYNCS.ARRIVE.TRANS64.RED.A1T0 RZ, [R0+URZ], RZ ;  /* 0x000000ff00ff79a7 */ /* 0x0003e2000810043f */
[----:B------:R-:W-:Y:S05]  /*12770*/  @P2 BRA `(.L_x_2254) ;  /* 0xffffffe8003c2947 */ /* 0x000fea000383ffff */
.L_x_2234:
[----:B01----:R-:W0:Y:S01]  /*12780*/  S2R R0, SR_TID.X ;  /* 0x0000000000007919 */ /* 0x003e220000002100 */
[----:B------:R-:W-:Y:S01]  /*12790*/  BSSY B0, `(.L_x_2255) ;  /* 0x0000012000007945 */ /* 0x000fe20003800000 */
[----:B------:R-:W-:Y:S01]  /*127a0*/  IMAD.U32 R6, RZ, RZ, UR47 ;  /* 0x0000002fff067e24 */ /* 0x000fe2000f8e00ff */
        /* <DEDUP_REMOVED lines=15> */
[----:B------:R0:W-:Y:S02]  /*128a0*/  STL [R1+0x18], R0 ;  /* 0x0000180001007387 */ /* 0x0001e40000100800 */
.L_x_2256:
[----:B------:R-:W-:Y:S05]  /*128b0*/  BSYNC B0 ;  /* 0x0000000000007941 */ /* 0x000fea0003800000 */
.L_x_2255:
[----:B------:R-:W-:-:S13]  /*128c0*/  ISETP.NE.AND P2, PT, R6, 0x3, PT ;  /* 0x000000030600780c */ /* 0x000fda0003f45270 */
[----:B------:R-:W-:Y:S05]  /*128d0*/  @!P2 BRA `(.L_x_2257) ;  /* 0x000000000004a947 */ /* 0x000fea0003800000 */
[----:B------:R-:W-:Y:S01]  /*128e0*/  BPT.TRAP 0x1 ;  /* 0x000000040000795c */ /* 0x000fe20000300000 */
.L_x_2257:
[----:B------:R-:W-:Y:S01]  /*128f0*/  LOP3.LUT R3, R32, 0x1, RZ, 0x3c, !PT ;  /* 0x0000000120037812 */ /* 0x000fe200078e3cff */
[----:B------:R-:W-:Y:S01]  /*12900*/  IMAD R18, R19, 0x8, R17 ;  /* 0x0000000813127824 */ /* 0x000fe200078e0211 */
[----:B------:R-:W-:Y:S02]  /*12910*/  BSSY B0, `(.L_x_2258) ;  /* 0x0000004000007945 */ /* 0x000fe40003800000 */
[----:B------:R-:W-:-:S04]  /*12920*/  SHF.L.U32 R3, R3, 0x1f, RZ ;  /* 0x0000001f03037819 */ /* 0x000fc800000006ff */
[----:B------:R-:W1:Y:S02]  /*12930*/  SYNCS.PHASECHK.TRANS64.TRYWAIT P0, [R18+URZ+0x29870], R3 ;  /* 0x02987003120075a7 */ /* 0x000e64000800017f */
[----:B-1----:R-:W-:Y:S05]  /*12940*/  @!P0 BRA `(.L_x_2259) ;  /* 0x0000003000308947 */ /* 0x002fea0003800000 */
.L_x_2351:
[----:B------:R-:W-:Y:S05]  /*12950*/  BSYNC B0 ;  /* 0x0000000000007941 */ /* 0x000fea0003800000 */
.L_x_2258:
[----:B0-----:R-:W-:-:S05]  /*12960*/  IMAD.U32 R0, RZ, RZ, UR46 ;  /* 0x0000002eff007e24 */ /* 0x001fca000f8e00ff */
[----:B------:R-:W-:-:S13]  /*12970*/  ISETP.NE.AND P0, PT, R0, 0x3, PT ;  /* 0x000000030000780c */ /* 0x000fda0003f05270 */
[----:B------:R-:W-:Y:S05]  /*12980*/  @!P0 BRA `(.L_x_2260) ;  /* 0x0000000000048947 */ /* 0x000fea0003800000 */
[----:B------:R-:W-:Y:S01]  /*12990*/  BPT.TRAP 0x1 ;  /* 0x000000040000795c */ /* 0x000fe20000300000 */
.L_x_2260:
[----:B-1----:R-:W-:-:S04]  /*129a0*/  SHF.L.U32 R3, R32, 0x1f, RZ ;  /* 0x0000001f20037819 */ /* 0x002fc800000006ff */
[----:B------:R-:W0:Y:S02]  /*129b0*/  SYNCS.PHASECHK.TRANS64.TRYWAIT P0, [R18+URZ+0x29860], R3 ;  /* 0x02986003120075a7 */ /* 0x000e24000800017f */
[----:B0-----:R-:W-:Y:S05]  /*129c0*/  @!P0 BRA `(.L_x_2261) ;  /* 0x0000003000248947 */ /* 0x001fea0003800000 */
.L_x_2352:
[----:B------:R-:W2:Y:S04]  /*129d0*/  LDL R2, [R1+0x10] ;  /* 0x0000100001027983 */ /* 0x000ea80000100800 */
[----:B------:R-:W3:Y:S01]  /*129e0*/  LDL R14, [R1+0xc] ;  /* 0x00000c00010e7983 */ /* 0x000ee20000100800 */
[----:B------:R-:W1:Y:S01]  /*129f0*/  S2R R4, SR_TID.X ;  /* 0x0000000000047919 */ /* 0x000e620000002100 */
[----:B------:R-:W-:Y:S02]  /*12a00*/  IMAD R0, R19, 0x5000, RZ ;  /* 0x0000500013007824 */ /* 0x000fe400078e02ff */
[----:B------:R-:W-:Y:S01]  /*12a10*/  IMAD.MOV.U32 R8, RZ, RZ, 0x40 ;  /* 0x00000040ff087424 */ /* 0x000fe200078e00ff */
[----:B------:R-:W-:Y:S05]  /*12a20*/  WARPSYNC.ALL ;  /* 0x0000000000007948 */ /* 0x000fea0003800000 */
[----:B-1----:R-:W-:-:S04]  /*12a30*/  LOP3.LUT P0, RZ, R4, 0x4, RZ, 0xc0, !PT ;  /* 0x0000000404ff7812 */ /* 0x002fc8000780c0ff */
[----:B------:R-:W-:Y:S01]  /*12a40*/  SEL R8, R8, 0xffffffc0, !P0 ;  /* 0xffffffc008087807 */ /* 0x000fe20004000000 */
[----:B------:R-:W-:-:S05]  /*12a50*/  IMAD.U32 R28, RZ, RZ, UR46 ;  /* 0x0000002eff1c7e24 */ /* 0x000fca000f8e00ff */
[----:B------:R-:W-:Y:S02]  /*12a60*/  ISETP.NE.AND P0, PT, R28, 0x3, PT ;  /* 0x000000031c00780c */ /* 0x000fe40003f05270 */
[----:B--2---:R-:W-:-:S05]  /*12a70*/  LOP3.LUT R2, R0, R2, RZ, 0xfc, !PT ;  /* 0x0000000200027212 */ /* 0x004fca00078efcff */
[----:B------:R-:W-:-:S04]  /*12a80*/  IMAD.IADD R2, R17, 0x1, R2 ;  /* 0x0000000111027824 */ /* 0x000fc800078e0202 */
[----:B0-----:R-:W-:Y:S01]  /*12a90*/  IMAD.IADD R3, R8, 0x1, R2 ;  /* 0x0000000108037824 */ /* 0x001fe200078e0202 */
[----:B------:R-:W0:Y:S04]  /*12aa0*/  LDSM.16.MT88.4 R4, [R2+0xa400] ;  /* 0x00a400000204783b */ /* 0x000e280000004200 */
[----:B------:R-:W1:Y:S01]  /*12ab0*/  LDSM.16.MT88.4 R8, [R3+0xa400] ;  /* 0x00a400000308783b */ /* 0x000e620000004200 */
[----:B---3--:R-:W-:-:S05]  /*12ac0*/  LOP3.LUT R0, R0, R14, RZ, 0xfc, !PT ;  /* 0x0000000e00007212 */ /* 0x008fca00078efcff */
[----:B------:R-:W-:Y:S01]  /*12ad0*/  IMAD.IADD R0, R17, 0x1, R0 ;  /* 0x0000000111007824 */ /* 0x000fe200078e0200 */
[C-C-:B0-----:R-:W-:Y:S02]  /*12ae0*/  PRMT R12, R4.reuse, 0x6420, R5.reuse ;  /* 0x00006420040c7816 */ /* 0x141fe40000000005 */
[----:B------:R-:W-:Y:S02]  /*12af0*/  PRMT R13, R4, 0x7531, R5 ;  /* 0x00007531040d7816 */ /* 0x000fe40000000005 */
[C-C-:B------:R-:W-:Y:S02]  /*12b00*/  PRMT R14, R6.reuse, 0x6420, R7.reuse ;  /* 0x00006420060e7816 */ /* 0x140fe40000000007 */
[----:B------:R-:W-:Y:S02]  /*12b10*/  PRMT R15, R6, 0x7531, R7 ;  /* 0x00007531060f7816 */ /* 0x000fe40000000007 */
[C-C-:B-1----:R-:W-:Y:S02]  /*12b20*/  PRMT R20, R8.reuse, 0x6420, R9.reuse ;  /* 0x0000642008147816 */ /* 0x142fe40000000009 */
[----:B------:R-:W-:-:S02]  /*12b30*/  PRMT R21, R8, 0x7531, R9 ;  /* 0x0000753108157816 */ /* 0x000fc40000000009 */
[C-C-:B------:R-:W-:Y:S02]  /*12b40*/  PRMT R22, R10.reuse, 0x6420, R11.reuse ;  /* 0x000064200a167816 */ /* 0x140fe4000000000b */
[----:B------:R-:W-:Y:S01]  /*12b50*/  PRMT R23, R10, 0x7531, R11 ;  /* 0x000075310a177816 */ /* 0x000fe2000000000b */
[----:B------:R-:W-:Y:S04]  /*12b60*/  STSM.16.M88.4 [R0+0x400], R12 ;  /* 0x0004000c00007844 */ /* 0x000fe80000000200 */
[----:B------:R-:W-:Y:S04]  /*12b70*/  STSM.16.M88.4 [R0+0xc00], R20 ;  /* 0x000c001400007844 */ /* 0x000fe80000000200 */
[----:B------:R-:W0:Y:S04]  /*12b80*/  LDSM.16.MT88.4 R4, [R2+0xb400] ;  /* 0x00b400000204783b */ /* 0x000e280000004200 */
[----:B------:R-:W1:Y:S01]  /*12b90*/  LDSM.16.MT88.4 R8, [R3+0xb400] ;  /* 0x00b400000308783b */ /* 0x000e620000004200 */
[----:B0-----:R-:W-:-:S02]  /*12ba0*/  PRMT R12, R4, 0x6420, R5 ;  /* 0x00006420040c7816 */ /* 0x001fc40000000005 */
[----:B------:R-:W-:Y:S02]  /*12bb0*/  PRMT R13, R4, 0x7531, R5 ;  /* 0x00007531040d7816 */ /* 0x000fe40000000005 */
[C-C-:B------:R-:W-:Y:S02]  /*12bc0*/  PRMT R14, R6.reuse, 0x6420, R7.reuse ;  /* 0x00006420060e7816 */ /* 0x140fe40000000007 */
[----:B------:R-:W-:Y:S02]  /*12bd0*/  PRMT R15, R6, 0x7531, R7 ;  /* 0x00007531060f7816 */ /* 0x000fe40000000007 */
[C-C-:B-1----:R-:W-:Y:S02]  /*12be0*/  PRMT R24, R8.reuse, 0x6420, R9.reuse ;  /* 0x0000642008187816 */ /* 0x142fe40000000009 */
[----:B------:R-:W-:Y:S02]  /*12bf0*/  PRMT R25, R8, 0x7531, R9 ;  /* 0x0000753108197816 */ /* 0x000fe40000000009 */
[----:B------:R-:W-:-:S02]  /*12c00*/  PRMT R26, R10, 0x6420, R11 ;  /* 0x000064200a1a7816 */ /* 0x000fc4000000000b */
        /* <DEDUP_REMOVED lines=37> */
[----:B------:R0:W-:Y:S04]  /*12e60*/  STSM.16.M88.4 [R0+0x4400], R12 ;  /* 0x0044000c00007844 */ /* 0x0001e80000000200 */
        /* <DEDUP_REMOVED lines=9> */
.L_x_2262:
[----:B-1----:R1:W-:Y:S01]  /*12f00*/  SYNCS.ARRIVE.TRANS64.A1T0 RZ, [R18+URZ+0x29850], RZ ;  /* 0x029850ff12ff79a7 */ /* 0x0023e2000810003f */
[----:B------:R-:W-:Y:S06]  /*12f10*/  BAR.SYNC.DEFER_BLOCKING 0x2, 0x80 ;  /* 0x0082000000007b1d */ /* 0x000fec0000010000 */
[----:B------:R-:W-:Y:S05]  /*12f20*/  @!P2 BRA `(.L_x_2263) ;  /* 0x000000000004a947 */ /* 0x000fea0003800000 */
[----:B------:R-:W-:Y:S01]  /*12f30*/  BPT.TRAP 0x1 ;  /* 0x000000040000795c */ /* 0x000fe20000300000 */
.L_x_2263:
[----:B0-----:R-:W2:Y:S01]  /*12f40*/  LDL R0, [R1+0x4] ;  /* 0x0000040001007983 */ /* 0x001ea20000100800 */
[----:B-1----:R-:W-:Y:S02]  /*12f50*/  VIADD R18, R18, 0x29880 ;  /* 0x0002988012127836 */ /* 0x002fe40000000000 */
[----:B------:R-:W-:-:S05]  /*12f60*/  VIADD R19, R19, 0x1 ;  /* 0x0000000113137836 */ /* 0x000fca0000000000 */
[----:B------:R-:W-:-:S04]  /*12f70*/  ISETP.NE.AND P0, PT, R19, 0x2, PT ;  /* 0x000000021300780c */ /* 0x000fc80003f05270 */
[----:B------:R-:W-:Y:S02]  /*12f80*/  SEL R3, RZ, 0x1, P0 ;  /* 0x00000001ff037807 */ /* 0x000fe40000000000 */
[----:B------:R-:W-:Y:S02]  /*12f90*/  SEL R19, R19, RZ, P0 ;  /* 0x000000ff13137207 */ /* 0x000fe40000000000 */
[----:B------:R-:W-:Y:S02]  /*12fa0*/  LOP3.LUT R32, R32, R3, RZ, 0x3c, !PT ;  /* 0x0000000320207212 */ /* 0x000fe400078e3cff */
[----:B--2---:R-:W-:-:S04]  /*12fb0*/  PRMT R18, R0, 0x654, R18 ;  /* 0x0000065400127816 */ /* 0x004fc80000000012 */
[----:B------:R0:W-:Y:S03]  /*12fc0*/  SYNCS.ARRIVE.TRANS64.RED.A1T0 RZ, [R18+URZ], RZ ;  /* 0x000000ff12ff79a7 */ /* 0x0001e6000810043f */
.L_x_2204:
[----:B------:R-:W-:Y:S05]  /*12fd0*/  BSYNC B7 ;  /* 0x0000000000077941 */ /* 0x000fea0003800000 */
.L_x_2202:
[----:B-1----:R1:W5:Y:S04]  /*12fe0*/  LDL R0, [R1+0x4] ;  /* 0x0000040001007983 */ /* 0x0023680000100800 */
[----:B------:R1:W5:Y:S01]  /*12ff0*/  LDL R2, [R1+0x18] ;  /* 0x0000180001027983 */ /* 0x0003620000100800 */
[----:B------:R-:W-:-:S13]  /*13000*/  LOP3.LUT P0, RZ, R16, 0x1000, RZ, 0xc0, !PT ;  /* 0x0000100010ff7812 */ /* 0x000fda000780c0ff */
[----:B-1----:R-:W-:Y:S05]  /*13010*/  @!P0 BRA `(.L_x_2264) ;  /* 0x0000000000288947 */ /* 0x002fea0003800000 */
[----:B------:R-:W1:Y:S08]  /*13020*/  S2UR UR4, SR_CgaCtaId ;  /* 0x00000000000479c3 */ /* 0x000e700000008800 */
[----:B------:R-:W-:Y:S01]  /*13030*/  BAR.SYNC.DEFER_BLOCKING 0x5, 0x180 ;  /* 0x0146000000007b1d */ /* 0x000fe20000010000 */
[----:B------:R-:W-:Y:S01]  /*13040*/  MOV R17, 0x400 ;  /* 0x0000040000117802 */ /* 0x000fe20000000f00 */
[----:B-1---5:R-:W-:-:S05]  /*13050*/  IMAD.U32 R0, RZ, RZ, UR4 ;  /* 0x00000004ff007e24 */ /* 0x022fca000f8e00ff */
[----:B------:R-:W-:Y:S01]  /*13060*/  LEA R17, R0, R17, 0x18 ;  /* 0x0000001100117211 */ /* 0x000fe200078ec0ff */
[----:B------:R-:W-:Y:S04]  /*13070*/  STL [R1+0x4], R0 ;  /* 0x0000040001007387 */ /* 0x000fe80000100800 */
[----:B------:R-:W1:Y:S04]  /*13080*/  LDS R2, [R17+0x298d0] ;  /* 0x0298d00011027984 */ /* 0x000e680000000800 */
[----:B-1----:R1:W-:Y:S01]  /*13090*/  STL [R1+0x18], R2 ;  /* 0x0000180201007387 */ /* 0x0023e20000100800 */
[----:B------:R-:W-:Y:S06]  /*130a0*/  BAR.ARV 0x4, 0x180 ;  /* 0x0106000000007b1d */ /* 0x000fec0000002000 */
[----:B------:R-:W-:Y:S05]  /*130b0*/  BRA `(.L_x_2265) ;  /* 0x0000000000287947 */ /* 0x000fea0003800000 */
.L_x_2264:
[----:B-----5:R-:W-:Y:S01]  /*130c0*/  IMAD.MOV.U32 R3, RZ, RZ, R0 ;  /* 0x000000ffff037224 */ /* 0x020fe200078e0000 */
[----:B------:R-:W-:Y:S01]  /*130d0*/  @!P1 MOV R0, 0x400 ;  /* 0x0000040000009802 */ /* 0x000fe20000000f00 */
[----:B------:R-:W-:Y:S06]  /*130e0*/  BAR.SYNC.DEFER_BLOCKING 0x4, 0x180 ;  /* 0x0106000000007b1d */ /* 0x000fec0000010000 */
[----:B------:R-:W1:Y:S02]  /*130f0*/  @!P1 S2R R3, SR_CgaCtaId ;  /* 0x0000000000039919 */ /* 0x000e640000008800 */
[----:B-1----:R-:W-:Y:S01]  /*13100*/  @!P1 LEA R17, R3, R0, 0x18 ;  /* 0x0000000003119211 */ /* 0x002fe200078ec0ff */
[----:B------:R-:W-:Y:S04]  /*13110*/  @!P1 STL [R1+0x4], R3 ;  /* 0x0000040301009387 */ /* 0x000fe80000100800 */
[----:B------:R-:W1:Y:S04]  /*13120*/  SHFL.IDX PT, R0, R2, RZ, 0x1f ;  /* 0x00001fff02007589 */ /* 0x000e6800000e0000 */
[----:B------:R2:W-:Y:S04]  /*13130*/  @!P1 STS [R17+0x298d0], R2 ;  /* 0x0298d00211009388 */ /* 0x0005e80000000800 */
[----:B-1----:R2:W-:Y:S01]  /*13140*/  STL [R1+0x18], R0 ;  /* 0x0000180001007387 */ /* 0x0025e20000100800 */
[----:B------:R-:W-:Y:S06]  /*13150*/  BAR.ARV 0x5, 0x180 ;  /* 0x0146000000007b1d */ /* 0x000fec0000002000 */
.L_x_2265:
[----:B--2---:R-:W2:Y:S01]  /*13160*/  LDL R0, [R1+0x18] ;  /* 0x0000180001007983 */ /* 0x004ea20000100800 */
[----:B------:R-:W-:Y:S02]  /*13170*/  ULDC UR4, c[0x0][0xc38] ;  /* 0x00030e0000047ab9 */ /* 0x000fe40000000800 */
[----:B--2---:R-:W-:-:S13]  /*13180*/  ISETP.GE.AND P0, PT, R0, UR4, PT ;  /* 0x0000000400007c0c */ /* 0x004fda000bf06270 */
[----:B------:R-:W-:Y:S05]  /*13190*/  @!P0 BRA `(.L_x_2266) ;  /* 0xffffffb400988947 */ /* 0x000fea000383ffff */
.L_x_2199:
[----:B------:R-:W2:Y:S01]  /*131a0*/  LDL.LU R0, [R1+0x1c] ;  /* 0x00001c0001007983 */ /* 0x000ea20000300800 */
[----:B------:R-:W-:Y:S01]  /*131b0*/  BSSY B0, `(.L_x_2267) ;  /* 0x000000b000007945 */ /* 0x000fe20003800000 */
[----:B------:R-:W3:Y:S01]  /*131c0*/  S2R R5, SR_CgaCtaId ;  /* 0x0000000000057919 */ /* 0x000ee20000008800 */
[----:B--2---:R-:W-:-:S05]  /*131d0*/  VIADD R0, R0, 0x1 ;  /* 0x0000000100007836 */ /* 0x004fca0000000000 */
[----:B-1----:R-:W-:-:S04]  /*131e0*/  LEA.HI R2, R0, R0, RZ, 0x1 ;  /* 0x0000000000027211 */ /* 0x002fc800078f08ff */
[----:B------:R-:W-:Y:S02]  /*131f0*/  LOP3.LUT R3, R2, 0xfffffffe, RZ, 0xc0, !PT ;  /* 0xfffffffe02037812 */ /* 0x000fe400078ec0ff */
[----:B------:R-:W-:-:S03]  /*13200*/  MOV R2, 0x400 ;  /* 0x0000040000027802 */ /* 0x000fc60000000f00 */
[----:B------:R-:W-:Y:S01]  /*13210*/  IMAD.IADD R0, R0, 0x1, -R3 ;  /* 0x0000000100007824 */ /* 0x000fe200078e0a03 */
[----:B---3--:R-:W-:-:S04]  /*13220*/  LEA R4, R5, R2, 0x18 ;  /* 0x0000000205047211 */ /* 0x008fc800078ec0ff */
[----:B------:R-:W-:-:S04]  /*13230*/  SHF.L.U32 R0, R0, 0x1f, RZ ;  /* 0x0000001f00007819 */ /* 0x000fc800000006ff */
[----:B------:R-:W1:Y:S02]  /*13240*/  SYNCS.PHASECHK.TRANS64.TRYWAIT P0, [R4+URZ+0x29820], R0 ;  /* 0x02982000040075a7 */ /* 0x000e64000800017f */
[----:B-1----:R-:W-:Y:S05]  /*13250*/  @!P0 BRA `(.L_x_2268) ;  /* 0x0000002800148947 */ /* 0x002fea0003800000 */
.L_x_2353:
[----:B------:R-:W-:Y:S05]  /*13260*/  BSYNC B0 ;  /* 0x0000000000007941 */ /* 0x000fea0003800000 */
.L_x_2267:
[----:B------:R-:W-:-:S03]  /*13270*/  UMOV UR4, 0xffffffff ;  /* 0xffffffff00047882 */ /* 0x000fc60000000000 */
[----:B------:R-:W-:Y:S05]  /*13280*/  BRA.DIV UR4, `(.L_x_2269) ;  /* 0x0000002a041c7947 */ /* 0x000fea000b800000 */
[----:B-1----:R-:W1:Y:S02]  /*13290*/  S2R R0, SR_TID.X ;  /* 0x0000000000007919 */ /* 0x002e640000002100 */
[----:B-1----:R-:W-:-:S04]  /*132a0*/  SHF.R.U32.HI R0, RZ, 0x5, R0 ;  /* 0x00000005ff007819 */ /* 0x002fc80000011600 */
[----:B------:R-:W-:-:S05]  /*132b0*/  LOP3.LUT R0, R0, 0x3, RZ, 0xc0, !PT ;  /* 0x0000000300007812 */ /* 0x000fca00078ec0ff */
[----:B------:R1:W2:Y:S02]  /*132c0*/  SHFL.IDX PT, R14, R0, RZ, 0x1f ;  /* 0x00001fff000e7589 */ /* 0x0002a400000e0000 */
.L_x_2356:
[----:B--2---:R-:W-:Y:S01]  /*132d0*/  ISETP.NE.AND P0, PT, R14, RZ, PT ;  /* 0x000000ff0e00720c */ /* 0x004fe20003f05270 */
[----:B------:R-:W-:-:S12]  /*132e0*/  BSSY B0, `(.L_x_2270) ;  /* 0x000002c000007945 */ /* 0x000fd80003800000 */
[----:B------:R-:W-:Y:S05]  /*132f0*/  @P0 BRA `(.L_x_2271) ;  /* 0x0000000000a80947 */ /* 0x000fea0003800000 */
[----:B------:R-:W-:-:S03]  /*13300*/  UMOV UR4, 0xffffffff ;  /* 0xffffffff00047882 */ /* 0x000fc60000000000 */
[----:B------:R-:W-:Y:S05]  /*13310*/  BRA.DIV UR4, `(.L_x_2272) ;  /* 0x0000002a042c7947 */ /* 0x000fea000b800000 */
[----:B------:R-:W-:-:S13]  /*13320*/  ELECT P6, URZ, PT ;  /* 0x00000000003f782f */ /* 0x000fda00038c0000 */
.L_x_2359:
[----:B------:R-:W-:Y:S05]  /*13330*/  @!P6 BRA `(.L_x_2271) ;  /* 0x000000000098e947 */ /* 0x000fea0003800000 */
[----:B------:R-:W-:-:S06]  /*13340*/  ULOP3.LUT UR4, UR36, 0x2, URZ, 0xfc, !UPT ;  /* 0x0000000224047892 */ /* 0x000fcc000f8efc3f */
[----:B-1----:R-:W-:-:S05]  /*13350*/  IMAD.U32 R0, RZ, RZ, UR4 ;  /* 0x00000004ff007e24 */ /* 0x002fca000f8e00ff */
[----:B------:R-:W-:-:S13]  /*13360*/  ISETP.NE.AND P0, PT, R0, 0x3, PT ;  /* 0x000000030000780c */ /* 0x000fda0003f05270 */
[----:B------:R-:W-:Y:S05]  /*13370*/  @!P0 BRA `(.L_x_2273) ;  /* 0x0000000000048947 */ /* 0x000fea0003800000 */
[----:B------:R-:W-:Y:S01]  /*13380*/  BPT.TRAP 0x1 ;  /* 0x000000040000795c */ /* 0x000fe20000300000 */
.L_x_2273:
[C---:B------:R-:W-:Y:S01]  /*13390*/  IMAD R5, R19.reuse, 0x8, R4 ;  /* 0x0000000813057824 */ /* 0x040fe200078e0204 */
[----:B------:R-:W-:Y:S01]  /*133a0*/  SHF.L.U32 R0, R32, 0x1f, RZ ;  /* 0x0000001f20007819 */ /* 0x000fe200000006ff */
[----:B------:R-:W-:-:S03]  /*133b0*/  VIADD R19, R19, 0x1 ;  /* 0x0000000113137836 */ /* 0x000fc60000000000 */
[----:B------:R-:W1:Y:S02]  /*133c0*/  SYNCS.PHASECHK.TRANS64.TRYWAIT P1, [R5+URZ+0x29840], R0 ;  /* 0x02984000050075a7 */ /* 0x000e64000802017f */
[----:B------:R-:W-:-:S04]  /*133d0*/  ISETP.NE.AND P2, PT, R19, 0x2, PT ;  /* 0x000000021300780c */ /* 0x000fc80003f45270 */
[----:B------:R-:W-:Y:S01]  /*133e0*/  SEL R3, RZ, 0x1, P2 ;  /* 0x00000001ff037807 */ /* 0x000fe20001000000 */
[----:B-1----:R-:W-:Y:S08]  /*133f0*/  @!P1 BRA `(.L_x_2274) ;  /* 0x0000002800149947 */ /* 0x002ff00003800000 */
.L_x_2360:
[----:B------:R-:W-:Y:S02]  /*13400*/  SEL R19, R19, RZ, P2 ;  /* 0x000000ff13137207 */ /* 0x000fe40001000000 */
[----:B------:R-:W-:Y:S01]  /*13410*/  LOP3.LUT R2, R32, R3, RZ, 0x3c, !PT ;  /* 0x0000000320027212 */ /* 0x000fe200078e3cff */
[----:B------:R-:W-:Y:S06]  /*13420*/  @!P0 BRA `(.L_x_2275) ;  /* 0x0000000000048947 */ /* 0x000fec0003800000 */
[----:B------:R-:W-:Y:S01]  /*13430*/  BPT.TRAP 0x1 ;  /* 0x000000040000795c */ /* 0x000fe20000300000 */
.L_x_2275:
[----:B------:R-:W-:Y:S01]  /*13440*/  IMAD R19, R19, 0x8, R4 ;  /* 0x0000000813137824 */ /* 0x000fe200078e0204 */
[----:B------:R-:W-:-:S04]  /*13450*/  SHF.L.U32 R2, R2, 0x1f, RZ ;  /* 0x0000001f02027819 */ /* 0x000fc800000006ff */
[----:B------:R-:W2:Y:S02]  /*13460*/  SYNCS.PHASECHK.TRANS64.TRYWAIT P1, [R19+URZ+0x29840], R2 ;  /* 0x02984002130075a7 */ /* 0x000ea4000802017f */
[----:B--2---:R-:W-:Y:S05]  /*13470*/  @!P1 BRA `(.L_x_2276) ;  /* 0x0000002800089947 */ /* 0x004fea0003800000 */
.L_x_2361:
[----:B------:R-:W-:Y:S05]  /*13480*/  @!P0 BRA `(.L_x_2277) ;  /* 0x0000000000048947 */ /* 0x000fea0003800000 */
[----:B------:R-:W-:Y:S01]  /*13490*/  BPT.TRAP 0x1 ;  /* 0x000000040000795c */ /* 0x000fe20000300000 */
.L_x_2277:
[----:B------:R-:W3:Y:S02]  /*134a0*/  SYNCS.PHASECHK.TRANS64.TRYWAIT P1, [R5+URZ+0x29860], R0 ;  /* 0x02986000050075a7 */ /* 0x000ee4000802017f */
[----:B---3--:R-:W-:Y:S05]  /*134b0*/  @!P1 BRA `(.L_x_2278) ;  /* 0x00000028000c9947 */ /* 0x008fea0003800000 */
.L_x_2362:
[----:B------:R-:W-:Y:S05]  /*134c0*/  @!P0 BRA `(.L_x_2279) ;  /* 0x0000000000048947 */ /* 0x000fea0003800000 */
[----:B------:R-:W-:Y:S01]  /*134d0*/  BPT.TRAP 0x1 ;  /* 0x000000040000795c */ /* 0x000fe20000300000 */
.L_x_2279:
[----:B------:R-:W4:Y:S02]  /*134e0*/  SYNCS.PHASECHK.TRANS64.TRYWAIT P1, [R19+URZ+0x29860], R2 ;  /* 0x02986002130075a7 */ /* 0x000f24000802017f */
[----:B----4-:R-:W-:Y:S05]  /*134f0*/  @!P1 BRA `(.L_x_2280) ;  /* 0x0000002800109947 */ /* 0x010fea0003800000 */
.L_x_2363:
[----:B------:R-:W-:Y:S05]  /*13500*/  @!P0 BRA `(.L_x_2281) ;  /* 0x0000000000048947 */ /* 0x000fea0003800000 */
[----:B------:R-:W-:Y:S01]  /*13510*/  BPT.TRAP 0x1 ;  /* 0x000000040000795c */ /* 0x000fe20000300000 */
.L_x_2281:
[----:B------:R-:W5:Y:S02]  /*13520*/  SYNCS.PHASECHK.TRANS64.TRYWAIT P1, [R5+URZ+0x29880], R0 ;  /* 0x02988000050075a7 */ /* 0x000f64000802017f */
[----:B-----5:R-:W-:Y:S05]  /*13530*/  @!P1 BRA `(.L_x_2282) ;  /* 0x0000002800149947 */ /* 0x020fea0003800000 */
.L_x_2364:
[----:B------:R-:W-:Y:S05]  /*13540*/  @!P0 BRA `(.L_x_2283) ;  /* 0x0000000000048947 */ /* 0x000fea0003800000 */
[----:B------:R-:W-:Y:S01]  /*13550*/  BPT.TRAP 0x1 ;  /* 0x000000040000795c */ /* 0x000fe20000300000 */
.L_x_2283:
[----:B------:R0:W0:Y:S02]  /*13560*/  SYNCS.PHASECHK.TRANS64.TRYWAIT P0, [R19+URZ+0x29880], R2 ;  /* 0x02988002130075a7 */ /* 0x000024000800017f */
[----:B0-----:R-:W-:Y:S05]  /*13570*/  @!P0 NANOSLEEP.SYNCS 0x989680 ;  /* 0x009896800000895d */ /* 0x001fea0003900000 */
[----:B------:R-:W0:Y:S02]  /*13580*/  @!P0 SYNCS.PHASECHK.TRANS64 P0, [R19+URZ+0x29880], R2 ;  /* 0x02988002130085a7 */ /* 0x000e24000800007f */
[----:B0-----:R-:W-:Y:S05]  /*13590*/  @!P0 BRA `(.L_x_2283) ;  /* 0xfffffffc00f08947 */ /* 0x001fea000383ffff */
.L_x_2271:
[----:B------:R-:W-:Y:S05]  /*135a0*/  BSYNC B0 ;  /* 0x0000000000007941 */ /* 0x000fea0003800000 */
.L_x_2270:
[----:B------:R-:W-:Y:S05]  /*135b0*/  EXIT ;  /* 0x000000000000794d */ /* 0x000fea0003800000 */
.L_x_2146:
[----:B0-----:R-:W-:-:S04]  /*135c0*/  IMAD.U32 R3, RZ, RZ, UR41 ;  /* 0x00000029ff037e24 */ /* 0x001fc8000f8e00ff */
[----:B------:R0:W1:Y:S03]  /*135d0*/  SYNCS.PHASECHK.TRANS64.TRYWAIT P1, [R3+URZ+0x29800], R0 ;  /* 0x02980000030075a7 */ /* 0x000066000802017f */
[----:B-1----:R-:W-:Y:S05]  /*135e0*/  @!P1 NANOSLEEP.SYNCS 0x989680 ;  /* 0x009896800000995d */ /* 0x002fea0003900000 */
[----:B------:R-:W1:Y:S02]  /*135f0*/  @!P1 SYNCS.PHASECHK.TRANS64 P1, [R3+URZ+0x29800], R0 ;  /* 0x02980000030095a7 */ /* 0x000e64000802007f */
[----:B-1----:R-:W-:Y:S05]  /*13600*/  @!P1 BRA `(.L_x_2146) ;  /* 0xfffffffc00ec9947 */ /* 0x002fea000383ffff */
[----:B------:R-:W-:Y:S05]  /*13610*/  BRA `(.L_x_2284) ;  /* 0xfffffee000d07947 */ /* 0x000fea000383ffff */
.L_x_2150:
[----:B-1----:R1:W2:Y:S02]  /*13620*/  SYNCS.PHASECHK.TRANS64.TRYWAIT P1, [R0+URZ+0x29830], R3 ;  /* 0x02983003000075a7 */ /* 0x0022a4000802017f */
[----:B--2---:R-:W-:Y:S05]  /*13630*/  @!P1 NANOSLEEP.SYNCS 0x989680 ;  /* 0x009896800000995d */ /* 0x004fea0003900000 */
[----:B------:R-:W2:Y:S02]  /*13640*/  @!P1 SYNCS.PHASECHK.TRANS64 P1, [R0+URZ+0x29830], R3 ;  /* 0x02983003000095a7 */ /* 0x000ea4000802007f */
[----:B--2---:R-:W-:Y:S05]  /*13650*/  @!P1 BRA `(.L_x_2150) ;  /* 0xfffffffc00f09947 */ /* 0x004fea000383ffff */
[----:B------:R-:W-:Y:S05]  /*13660*/  BRA `(.L_x_2149) ;  /* 0xfffffee000ec7947 */ /* 0x000fea000383ffff */
.L_x_2156:
[----:B-1----:R-:W-:-:S04]  /*13670*/  IMAD.U32 R4, RZ, RZ, UR6 ;  /* 0x00000006ff047e24 */ /* 0x002fc8000f8e00ff */
[----:B------:R1:W2:Y:S03]  /*13680*/  SYNCS.PHASECHK.TRANS64.TRYWAIT P1, [R4+URZ+0x29830], R3 ;  /* 0x02983003040075a7 */ /* 0x0002a6000802017f */
[----:B--2---:R-:W-:Y:S05]  /*13690*/  @!P1 NANOSLEEP.SYNCS 0x989680 ;  /* 0x009896800000995d */ /* 0x004fea0003900000 */
[----:B------:R-:W2:Y:S02]  /*136a0*/  @!P1 SYNCS.PHASECHK.TRANS64 P1, [R4+URZ+0x29830], R3 ;  /* 0x02983003040095a7 */ /* 0x000ea4000802007f */
[----:B--2---:R-:W-:Y:S05]  /*136b0*/  @!P1 BRA `(.L_x_2156) ;  /* 0xfffffffc00ec9947 */ /* 0x004fea000383ffff */
[----:B------:R-:W-:Y:S05]  /*136c0*/  BRA `(.L_x_2153) ;  /* 0xffffff1400f07947 */ /* 0x000fea000383ffff */
.L_x_2160:
[----:B-1----:R-:W-:-:S04]  /*136d0*/  IMAD.U32 R4, RZ, RZ, UR6 ;  /* 0x00000006ff047e24 */ /* 0x002fc8000f8e00ff */
[----:B------:R1:W2:Y:S03]  /*136e0*/  SYNCS.PHASECHK.TRANS64.TRYWAIT P1, [R4+URZ+0x29850], R3 ;  /* 0x02985003040075a7 */ /* 0x0002a6000802017f */
[----:B--2---:R-:W-:Y:S05]  /*136f0*/  @!P1 NANOSLEEP.SYNCS 0x989680 ;  /* 0x009896800000995d */ /* 0x004fea0003900000 */
[----:B------:R-:W2:Y:S02]  /*13700*/  @!P1 SYNCS.PHASECHK.TRANS64 P1, [R4+URZ+0x29850], R3 ;  /* 0x02985003040095a7 */ /* 0x000ea4000802007f */
[----:B--2---:R-:W-:Y:S05]  /*13710*/  @!P1 BRA `(.L_x_2160) ;  /* 0xfffffffc00ec9947 */ /* 0x004fea000383ffff */
[----:B------:R-:W-:Y:S05]  /*13720*/  BRA `(.L_x_2157) ;  /* 0xffffff2000f87947 */ /* 0x000fea000383ffff */
.L_x_2168:
[----:B-1----:R-:W-:-:S04]  /*13730*/  IMAD.U32 R4, RZ, RZ, UR6 ;  /* 0x00000006ff047e24 */ /* 0x002fc8000f8e00ff */
[----:B------:R1:W2:Y:S03]  /*13740*/  SYNCS.PHASECHK.TRANS64.TRYWAIT P1, [R4+URZ+0x29830], R3 ;  /* 0x02983003040075a7 */ /* 0x0002a6000802017f */
[----:B--2---:R-:W-:Y:S05]  /*13750*/  @!P1 NANOSLEEP.SYNCS 0x989680 ;  /* 0x009896800000995d */ /* 0x004fea0003900000 */
[----:B------:R-:W2:Y:S02]  /*13760*/  @!P1 SYNCS.PHASECHK.TRANS64 P1, [R4+URZ+0x29830], R3 ;  /* 0x02983003040095a7 */ /* 0x000ea4000802007f */
[----:B--2---:R-:W-:Y:S05]  /*13770*/  @!P1 BRA `(.L_x_2168) ;  /* 0xfffffffc00ec9947 */ /* 0x004fea000383ffff */
[----:B------:R-:W-:Y:S05]  /*13780*/  BRA `(.L_x_2165) ;  /* 0xffffff4c00e47947 */ /* 0x000fea000383ffff */
.L_x_2172:
[----:B-1----:R-:W-:-:S04]  /*13790*/  IMAD.U32 R4, RZ, RZ, UR6 ;  /* 0x00000006ff047e24 */ /* 0x002fc8000f8e00ff */
[----:B------:R1:W2:Y:S03]  /*137a0*/  SYNCS.PHASECHK.TRANS64.TRYWAIT P1, [R4+URZ+0x29850], R3 ;  /* 0x02985003040075a7 */ /* 0x0002a6000802017f */
[----:B--2---:R-:W-:Y:S05]  /*137b0*/  @!P1 NANOSLEEP.SYNCS 0x989680 ;  /* 0x009896800000995d */ /* 0x004fea0003900000 */
[----:B------:R-:W2:Y:S02]  /*137c0*/  @!P1 SYNCS.PHASECHK.TRANS64 P1, [R4+URZ+0x29850], R3 ;  /* 0x02985003040095a7 */ /* 0x000ea4000802007f */
[----:B--2---:R-:W-:Y:S05]  /*137d0*/  @!P1 BRA `(.L_x_2172) ;  /* 0xfffffffc00ec9947 */ /* 0x004fea000383ffff */
[----:B------:R-:W-:Y:S05]  /*137e0*/  BRA `(.L_x_2169) ;  /* 0xffffff5800ec7947 */ /* 0x000fea000383ffff */
.L_x_2179:
[----:B-1----:R-:W-:-:S04]  /*137f0*/  IMAD.U32 R6, RZ, RZ, UR9 ;  /* 0x00000009ff067e24 */ /* 0x002fc8000f8e00ff */
[----:B------:R1:W2:Y:S03]  /*13800*/  SYNCS.PHASECHK.TRANS64.TRYWAIT P1, [R6+URZ+0x29850], R5 ;  /* 0x02985005060075a7 */ /* 0x0002a6000802017f */
[----:B--2---:R-:W-:Y:S05]  /*13810*/  @!P1 NANOSLEEP.SYNCS 0x989680 ;  /* 0x009896800000995d */ /* 0x004fea0003900000 */
[----:B------:R-:W2:Y:S02]  /*13820*/  @!P1 SYNCS.PHASECHK.TRANS64 P1, [R6+URZ+0x29850], R5 ;  /* 0x02985005060095a7 */ /* 0x000ea4000802007f */
[----:B--2---:R-:W-:Y:S05]  /*13830*/  @!P1 BRA `(.L_x_2179) ;  /* 0xfffffffc00ec9947 */ /* 0x004fea000383ffff */
[----:B------:R-:W-:Y:S05]  /*13840*/  BRA `(.L_x_2178) ;  /* 0xffffff7800c47947 */ /* 0x000fea000383ffff */
.L_x_2213:
        /* <DEDUP_REMOVED lines=10> */
.L_x_2285:
[----:B------:R-:W-:Y:S05]  /*138f0*/  BRA `(.L_x_2286) ;  /* 0xffffffb800b87947 */ /* 0x000fea000383ffff */
.L_x_2216:
[----:B0-----:R0:W1:Y:S02]  /*13900*/  SYNCS.PHASECHK.TRANS64.TRYWAIT P0, [R0+URZ+0x29880], R28 ;  /* 0x0298801c000075a7 */ /* 0x001064000800017f */
[----:B-1----:R-:W-:Y:S05]  /*13910*/  @!P0 NANOSLEEP.SYNCS 0x989680 ;  /* 0x009896800000895d */ /* 0x002fea0003900000 */
[----:B------:R-:W1:Y:S02]  /*13920*/  @!P0 SYNCS.PHASECHK.TRANS64 P0, [R0+URZ+0x29880], R28 ;  /* 0x0298801c000085a7 */ /* 0x000e64000800007f */
[----:B-1----:R-:W-:Y:S05]  /*13930*/  @!P0 BRA `(.L_x_2216) ;  /* 0xfffffffc00f08947 */ /* 0x002fea000383ffff */
[----:B------:R-:W-:Y:S05]  /*13940*/  BRA `(.L_x_2287) ;  /* 0xffffffbc00e47947 */ /* 0x000fea000383ffff */
.L_x_2217:
        /* <DEDUP_REMOVED lines=8> */
.L_x_2289:
[----:B------:R-:W-:Y:S05]  /*139d0*/  BSYNC B0 ;  /* 0x0000000000007941 */ /* 0x000fea0003800000 */
.L_x_2288:
        /* <DEDUP_REMOVED lines=14> */
.L_x_2290:
[----:B------:R-:W-:Y:S02]  /*13ac0*/  IMAD.MOV.U32 R13, RZ, RZ, R8 ;  /* 0x000000ffff0d7224 */ /* 0x000fe400078e0008 */
[----:B------:R-:W-:Y:S02]  /*13ad0*/  IMAD.MOV.U32 R12, RZ, RZ, 0x1 ;  /* 0x00000001ff0c7424 */ /* 0x000fe400078e00ff */
[----:B------:R-:W-:-:S07]  /*13ae0*/  IMAD.MOV.U32 R2, RZ, RZ, R14 ;  /* 0x000000ffff027224 */ /* 0x000fce00078e000e */
[----:B------:R-:W-:Y:S05]  /*13af0*/  WARPSYNC.COLLECTIVE R15, `(.L_x_2291) ;  /* 0x000000000f087348 */ /* 0x000fea0003c00000 */
[----:B------:R0:W1:Y:S02]  /*13b00*/  SHFL.IDX P6, R14, R13, R12, R11 ;  /* 0x0000000c0d0e7389 */ /* 0x00006400000c000b */
[----:B01----:R-:W-:Y:S01]  /*13b10*/  ENDCOLLECTIVE ;  /* 0x000000000000791b */ /* 0x003fe20003800000 */
.L_x_2291:
        /* <DEDUP_REMOVED lines=14> */
.L_x_2292:
[----:B------:R-:W-:Y:S02]  /*13c00*/  IMAD.MOV.U32 R13, RZ, RZ, R8 ;  /* 0x000000ffff0d7224 */ /* 0x000fe400078e0008 */
[----:B------:R-:W-:Y:S02]  /*13c10*/  IMAD.MOV.U32 R12, RZ, RZ, 0x2 ;  /* 0x00000002ff0c7424 */ /* 0x000fe400078e00ff */
[----:B------:R-:W-:-:S07]  /*13c20*/  IMAD.MOV.U32 R2, RZ, RZ, R14 ;  /* 0x000000ffff027224 */ /* 0x000fce00078e000e */
[----:B------:R-:W-:Y:S05]  /*13c30*/  WARPSYNC.COLLECTIVE R15, `(.L_x_2293) ;  /* 0x000000000f087348 */ /* 0x000fea0003c00000 */
[----:B------:R0:W1:Y:S02]  /*13c40*/  SHFL.IDX P6, R14, R13, R12, R11 ;  /* 0x0000000c0d0e7389 */ /* 0x00006400000c000b */
[----:B01----:R-:W-:Y:S01]  /*13c50*/  ENDCOLLECTIVE ;  /* 0x000000000000791b */ /* 0x003fe20003800000 */
.L_x_2293:
        /* <DEDUP_REMOVED lines=14> */
.L_x_2294:
[----:B------:R-:W-:Y:S02]  /*13d40*/  IMAD.MOV.U32 R13, RZ, RZ, R8 ;  /* 0x000000ffff0d7224 */ /* 0x000fe400078e0008 */
[----:B------:R-:W-:Y:S02]  /*13d50*/  IMAD.MOV.U32 R12, RZ, RZ, 0x3 ;  /* 0x00000003ff0c7424 */ /* 0x000fe400078e00ff */
[----:B------:R-:W-:-:S07]  /*13d60*/  IMAD.MOV.U32 R2, RZ, RZ, R14 ;  /* 0x000000ffff027224 */ /* 0x000fce00078e000e */
[----:B------:R-:W-:Y:S05]  /*13d70*/  WARPSYNC.COLLECTIVE R15, `(.L_x_2295) ;  /* 0x000000000f087348 */ /* 0x000fea0003c00000 */
[----:B------:R0:W1:Y:S02]  /*13d80*/  SHFL.IDX P6, R14, R13, R12, R11 ;  /* 0x0000000c0d0e7389 */ /* 0x00006400000c000b */
[----:B01----:R-:W-:Y:S01]  /*13d90*/  ENDCOLLECTIVE ;  /* 0x000000000000791b */ /* 0x003fe20003800000 */
.L_x_2295:
        /* <DEDUP_REMOVED lines=13> */
.L_x_2296:
        /* <DEDUP_REMOVED lines=10> */
.L_x_2297:
        /* <DEDUP_REMOVED lines=14> */
.L_x_2298:
        /* <DEDUP_REMOVED lines=8> */
.L_x_2222:
[----:B---3--:R3:W4:Y:S02]  /*14070*/  SYNCS.PHASECHK.TRANS64.TRYWAIT P0, [R0+URZ+0x29840], R28 ;  /* 0x0298401c000075a7 */ /* 0x008724000800017f */
[----:B----4-:R-:W-:Y:S05]  /*14080*/  @!P0 NANOSLEEP.SYNCS 0x989680 ;  /* 0x009896800000895d */ /* 0x010fea0003900000 */
[----:B------:R-:W4:Y:S02]  /*14090*/  @!P0 SYNCS.PHASECHK.TRANS64 P0, [R0+URZ+0x29840], R28 ;  /* 0x0298401c000085a7 */ /* 0x000f24000800007f */
[----:B----4-:R-:W-:Y:S05]  /*140a0*/  @!P0 BRA `(.L_x_2222) ;  /* 0xfffffffc00f08947 */ /* 0x010fea000383ffff */
[----:B------:R-:W-:Y:S05]  /*140b0*/  BRA `(.L_x_2300) ;  /* 0xffffffbc00dc7947 */ /* 0x000fea000383ffff */
.L_x_2223:
        /* <DEDUP_REMOVED lines=8> */
.L_x_2302:
[----:B------:R-:W-:Y:S05]  /*14140*/  BSYNC B0 ;  /* 0x0000000000007941 */ /* 0x000fea0003800000 */
.L_x_2301:
        /* <DEDUP_REMOVED lines=10> */
.L_x_2303:
[----:B------:R-:W-:Y:S02]  /*141f0*/  @P4 IMAD.IADD R23, R17, 0x1, R5 ;  /* 0x0000000111174824 */ /* 0x000fe400078e0205 */
[----:B------:R-:W-:Y:S02]  /*14200*/  IMAD.MOV.U32 R13, RZ, RZ, R7 ;  /* 0x000000ffff0d7224 */ /* 0x000fe400078e0007 */
[----:B------:R-:W-:Y:S01]  /*14210*/  IMAD.MOV.U32 R12, RZ, RZ, 0x1 ;  /* 0x00000001ff0c7424 */ /* 0x000fe200078e00ff */
[----:B------:R-:W-:Y:S02]  /*14220*/  @P5 IADD3 R8, P0, R36, R14, RZ ;  /* 0x0000000e24085210 */ /* 0x000fe40007f1e0ff */
[----:B------:R-:W-:-:S03]  /*14230*/  LOP3.LUT P6, RZ, R16, 0x8, RZ, 0xc0, !PT ;  /* 0x0000000810ff7812 */ /* 0x000fc600078cc0ff */
[----:B------:R-:W-:Y:S01]  /*14240*/  @P5 IMAD.X R3, RZ, RZ, R2, P0 ;  /* 0x000000ffff035224 */ /* 0x000fe200000e0602 */
[----:B------:R-:W-:Y:S01]  /*14250*/  LOP3.LUT P0, RZ, R16, 0x10, RZ, 0xc0, !PT ;  /* 0x0000001010ff7812 */ /* 0x000fe2000780c0ff */
[----:B------:R-:W-:-:S12]  /*14260*/  @P5 IMAD.MOV.U32 R2, RZ, RZ, R8 ;  /* 0x000000ffff025224 */ /* 0x000fd800078e0008 */
        /* <DEDUP_REMOVED lines=8> */
.L_x_2304:
        /* <DEDUP_REMOVED lines=11> */
.L_x_2305:
[----:B------:R-:W-:Y:S02]  /*143a0*/  IMAD.MOV.U32 R13, RZ, RZ, R7 ;  /* 0x000000ffff0d7224 */ /* 0x000fe400078e0007 */
[----:B------:R-:W-:Y:S01]  /*143b0*/  IMAD.MOV.U32 R12, RZ, RZ, 0x2 ;  /* 0x00000002ff0c7424 */ /* 0x000fe200078e00ff */
[----:B------:R-:W-:Y:S02]  /*143c0*/  @P4 IADD3 R8, P0, R36, R14, RZ ;  /* 0x0000000e24084210 */ /* 0x000fe40007f1e0ff */
[----:B------:R-:W-:-:S03]  /*143d0*/  LOP3.LUT P6, RZ, R16, 0x10, RZ, 0xc0, !PT ;  /* 0x0000001010ff7812 */ /* 0x000fc600078cc0ff */
[----:B------:R-:W-:Y:S02]  /*143e0*/  @P4 IMAD.X R25, RZ, RZ, R2, P0 ;  /* 0x000000ffff194224 */ /* 0x000fe400000e0602 */
[----:B------:R-:W-:Y:S02]  /*143f0*/  @P4 IMAD.MOV.U32 R2, RZ, RZ, R8 ;  /* 0x000000ffff024224 */ /* 0x000fe400078e0008 */
[----:B------:R-:W-:-:S06]  /*14400*/  @P4 IMAD.MOV.U32 R3, RZ, RZ, R25 ;  /* 0x000000ffff034224 */ /* 0x000fcc00078e0019 */
[----:B------:R-:W-:Y:S01]  /*14410*/  @!PT LDS RZ, [RZ] ;  /* 0x00000000fffff984 */ /* 0x000fe20000000800 */
[----:B------:R-:W-:Y:S01]  /*14420*/  @!PT LDS RZ, [RZ] ;  /* 0x00000000fffff984 */ /* 0x000fe20000000800 */
[----:B------:R-:W-:Y:S01]  /*14430*/  @!PT LDS RZ, [RZ] ;  /* 0x00000000fffff984 */ /* 0x000fe20000000800 */
[----:B------:R0:W-:Y:S02]  /*14440*/  @P4 LDGSTS.E.BYPASS.LTC128B.128 [R23+0x1ac00], desc[UR52][R2.64], !P6 ;  /* 0x1ac0000002174fae */ /* 0x0001e4000f101d74 */
[----:B0-----:R-:W-:Y:S05]  /*14450*/  WARPSYNC.COLLECTIVE R15, `(.L_x_2306) ;  /* 0x000000000f087348 */ /* 0x001fea0003c00000 */
[----:B------:R1:W2:Y:S02]  /*14460*/  SHFL.IDX P6, R14, R13, R12, R11 ;  /* 0x0000000c0d0e7389 */ /* 0x0002a400000c000b */
[----:B012---:R-:W-:Y:S01]  /*14470*/  ENDCOLLECTIVE ;  /* 0x000000000000791b */ /* 0x007fe20003800000 */
.L_x_2306:
[----:B------:R-:W-:Y:S01]  /*14480*/  @!PT LDS RZ, [RZ] ;  /* 0x00000000fffff984 */ /* 0x000fe20000000800 */
[----:B------:R-:W-:Y:S01]  /*14490*/  @!PT LDS RZ, [RZ] ;  /* 0x00000000fffff984 */ /* 0x000fe20000000800 */
[----:B------:R-:W-:Y:S01]  /*144a0*/  @!PT LDS RZ, [RZ] ;  /* 0x00000000fffff984 */ /* 0x000fe20000000800 */
[----:B------:R-:W-:Y:S04]  /*144b0*/  @P4 LDGSTS.E.BYPASS.LTC128B.128 [R23+0x1d400], desc[UR52][R2.64+0x40], !P5 ;  /* 0x1d40004002174fae */ /* 0x000fe8000e901d74 */
[----:B------:R0:W-:Y:S01]  /*144c0*/  @P4 LDGSTS.E.BYPASS.LTC128B.128 [R23+0x1fc00], desc[UR52][R2.64+0x80], !P1 ;  /* 0x1fc0008002174fae */ /* 0x0001e2000c901d74 */
[----:B------:R-:W-:Y:S01]  /*144d0*/  LOP3.LUT P4, RZ, R16, 0x10, RZ, 0xc0, !PT ;  /* 0x0000001010ff7812 */ /* 0x000fe2000788c0ff */
[----:B------:R-:W-:Y:S02]  /*144e0*/  IMAD.MOV.U32 R13, RZ, RZ, R4 ;  /* 0x000000ffff0d7224 */ /* 0x000fe400078e0004 */
[----:B0-----:R-:W-:-:S10]  /*144f0*/  IMAD.MOV.U32 R2, RZ, RZ, R14 ;  /* 0x000000ffff027224 */ /* 0x001fd400078e000e */
[----:B------:R-:W-:Y:S05]  /*14500*/  WARPSYNC.COLLECTIVE R15, `(.L_x_2307) ;  /* 0x000000000f087348 */ /* 0x000fea0003c00000 */
[----:B------:R0:W1:Y:S02]  /*14510*/  SHFL.IDX P6, R14, R13, R12, R11 ;  /* 0x0000000c0d0e7389 */ /* 0x00006400000c000b */
[----:B01----:R-:W-:Y:S01]  /*14520*/  ENDCOLLECTIVE ;  /* 0x000000000000791b */ /* 0x003fe20003800000 */
.L_x_2307:
[----:B------:R-:W-:Y:S02]  /*14530*/  IMAD.MOV.U32 R13, RZ, RZ, R7 ;  /* 0x000000ffff0d7224 */ /* 0x000fe400078e0007 */
[----:B------:R-:W-:Y:S01]  /*14540*/  IMAD.MOV.U32 R12, RZ, RZ, 0x3 ;  /* 0x00000003ff0c7424 */ /* 0x000fe200078e00ff */
[----:B------:R-:W-:-:S13]  /*14550*/  @P3 IADD3 R8, P0, R36, R14, RZ ;  /* 0x0000000e24083210 */ /* 0x000fda0007f1e0ff */
[----:B------:R-:W-:Y:S05]  /*14560*/  WARPSYNC.COLLECTIVE R15, `(.L_x_2308) ;  /* 0x000000000f087348 */ /* 0x000fea0003c00000 */
[----:B------:R0:W1:Y:S02]  /*14570*/  SHFL.IDX P6, R14, R13, R12, R11 ;  /* 0x0000000c0d0e7389 */ /* 0x00006400000c000b */
[----:B01----:R-:W-:Y:S01]  /*14580*/  ENDCOLLECTIVE ;  /* 0x000000000000791b */ /* 0x003fe20003800000 */
.L_x_2308:
[----:B------:R-:W-:Y:S02]  /*14590*/  @P3 IMAD.X R25, RZ, RZ, R2, P0 ;  /* 0x000000ffff193224 */ /* 0x000fe400000e0602 */
[----:B------:R-:W-:Y:S02]  /*145a0*/  @P3 IMAD.MOV.U32 R2, RZ, RZ, R8 ;  /* 0x000000ffff023224 */ /* 0x000fe400078e0008 */
[----:B------:R-:W-:Y:S02]  /*145b0*/  @P3 IMAD.MOV.U32 R3, RZ, RZ, R25 ;  /* 0x000000ffff033224 */ /* 0x000fe400078e0019 */
[----:B------:R-:W-:-:S03]  /*145c0*/  @P2 IMAD.IADD R25, R17, 0x1, R5 ;  /* 0x0000000111192824 */ /* 0x000fc600078e0205 */
        /* <DEDUP_REMOVED lines=11> */
.L_x_2309:
[----:B------:R-:W-:Y:S02]  /*14680*/  IMAD.MOV.U32 R13, RZ, RZ, R6 ;  /* 0x000000ffff0d7224 */ /* 0x000fe400078e0006 */
[----:B------:R-:W-:Y:S01]  /*14690*/  IMAD.MOV.U32 R12, RZ, RZ, RZ ;  /* 0x000000ffff0c7224 */ /* 0x000fe200078e00ff */
[----:B------:R-:W-:-:S05]  /*146a0*/  @P2 IADD3 R14, P0, R36, R14, RZ ;  /* 0x0000000e240e2210 */ /* 0x000fca0007f1e0ff */
[----:B------:R-:W-:-:S08]  /*146b0*/  @P2 IMAD.MOV.U32 R2, RZ, RZ, R14 ;  /* 0x000000ffff022224 */ /* 0x000fd000078e000e */
[----:B------:R-:W-:Y:S05]  /*146c0*/  WARPSYNC.COLLECTIVE R15, `(.L_x_2310) ;  /* 0x000000000f087348 */ /* 0x000fea0003c00000 */
[----:B------:R0:W1:Y:S02]  /*146d0*/  SHFL.IDX P6, R14, R13, R12, R11 ;  /* 0x0000000c0d0e7389 */ /* 0x00006400000c000b */
[----:B01----:R-:W-:Y:S01]  /*146e0*/  ENDCOLLECTIVE ;  /* 0x000000000000791b */ /* 0x003fe20003800000 */
.L_x_2310:
[----:B------:R-:W-:-:S04]  /*146f0*/  @P2 IMAD.X R23, RZ, RZ, R7, P0 ;  /* 0x000000ffff172224 */ /* 0x000fc800000e0607 */
        /* <DEDUP_REMOVED lines=12> */
.L_x_2311:
[----:B------:R-:W-:Y:S05]  /*147c0*/  BRA `(.L_x_2312) ;  /* 0xffffffbc00507947 */ /* 0x000fea000383ffff */
.L_x_2230:
[----:B------:R-:W-:Y:S02]  /*147d0*/  IMAD.MOV.U32 R13, RZ, RZ, R4 ;  /* 0x000000ffff0d7224 */ /* 0x000fe400078e0004 */
[----:B------:R-:W-:Y:S02]  /*147e0*/  IMAD.MOV.U32 R12, RZ, RZ, RZ ;  /* 0x000000ffff0c7224 */ /* 0x000fe400078e00ff */
[----:B------:R-:W-:Y:S02]  /*147f0*/  IMAD.MOV.U32 R11, RZ, RZ, 0x1c1f ;  /* 0x00001c1fff0b7424 */ /* 0x000fe400078e00ff */
[----:B------:R-:W-:Y:S02]  /*14800*/  IMAD.MOV.U32 R15, RZ, RZ, -0x1 ;  /* 0xffffffffff0f7424 */ /* 0x000fe400078e00ff */
[----:B------:R-:W-:-:S07]  /*14810*/  IMAD.U32 R5, RZ, RZ, UR43 ;  /* 0x0000002bff057e24 */ /* 0x000fce000f8e00ff */
[----:B----45:R-:W-:Y:S05]  /*14820*/  WARPSYNC.COLLECTIVE R15, `(.L_x_2313) ;  /* 0x000000000f087348 */ /* 0x030fea0003c00000 */
[----:B----4-:R0:W1:Y:S02]  /*14830*/  SHFL.IDX P6, R14, R13, R12, R11 ;  /* 0x0000000c0d0e7389 */ /* 0x01006400000c000b */
[----:B01---5:R-:W-:Y:S01]  /*14840*/  ENDCOLLECTIVE ;  /* 0x000000000000791b */ /* 0x023fe20003800000 */
.L_x_2313:
[----:B------:R-:W-:-:S04]  /*14850*/  IMAD R5, R5, 0x80, R10 ;  /* 0x0000008005057824 */ /* 0x000fc800078e020a */
[C---:B------:R-:W-:Y:S01]  /*14860*/  VIADD R6, R5.reuse, 0x20 ;  /* 0x0000002005067836 */ /* 0x040fe20000000000 */
[----:B------:R-:W-:Y:S01]  /*14870*/  ISETP.GE.AND P0, PT, R5, UR38, PT ;  /* 0x0000002605007c0c */ /* 0x000fe2000bf06270 */
[----:B------:R-:W-:Y:S02]  /*14880*/  IMAD.MOV.U32 R13, RZ, RZ, R0 ;  /* 0x000000ffff0d7224 */ /* 0x000fe400078e0000 */
[----:B------:R-:W-:-:S10]  /*14890*/  IMAD.MOV.U32 R2, RZ, RZ, R14 ;  /* 0x000000ffff027224 */ /* 0x000fd400078e000e */
[----:B------:R-:W-:Y:S05]  /*148a0*/  WARPSYNC.COLLECTIVE R15, `(.L_x_2314) ;  /* 0x000000000f087348 */ /* 0x000fea0003c00000 */
[----:B------:R0:W1:Y:S02]  /*148b0*/  SHFL.IDX P6, R14, R13, R12, R11 ;  /* 0x0000000c0d0e7389 */ /* 0x00006400000c000b */
[----:B01----:R-:W-:Y:S01]  /*148c0*/  ENDCOLLECTIVE ;  /* 0x000000000000791b */ /* 0x003fe20003800000 */
.L_x_2314:
        /* <DEDUP_REMOVED lines=8> */
.L_x_2315:
        /* <DEDUP_REMOVED lines=12> */
.L_x_2316:
[----:B------:R-:W-:Y:S02]  /*14a10*/  IMAD.MOV.U32 R13, RZ, RZ, R4 ;  /* 0x000000ffff0d7224 */ /* 0x000fe400078e0004 */
[----:B------:R-:W-:Y:S01]  /*14a20*/  IMAD.MOV.U32 R12, RZ, RZ, 0x2 ;  /* 0x00000002ff0c7424 */ /* 0x000fe200078e00ff */
[----:B------:R-:W-:-:S05]  /*14a30*/  @!P0 IADD3 R14, P1, R36, R14, RZ ;  /* 0x0000000e240e8210 */ /* 0x000fca0007f3e0ff */
[----:B------:R-:W-:-:S08]  /*14a40*/  @!P0 IMAD.MOV.U32 R2, RZ, RZ, R14 ;  /* 0x000000ffff028224 */ /* 0x000fd000078e000e */
[----:B------:R-:W-:Y:S05]  /*14a50*/  WARPSYNC.COLLECTIVE R15, `(.L_x_2317) ;  /* 0x000000000f087348 */ /* 0x000fea0003c00000 */
[----:B------:R0:W1:Y:S02]  /*14a60*/  SHFL.IDX P6, R14, R13, R12, R11 ;  /* 0x0000000c0d0e7389 */ /* 0x00006400000c000b */
[----:B01----:R-:W-:Y:S01]  /*14a70*/  ENDCOLLECTIVE ;  /* 0x000000000000791b */ /* 0x003fe20003800000 */
.L_x_2317:
        /* <DEDUP_REMOVED lines=15> */
.L_x_2318:
[----:B------:R-:W-:Y:S02]  /*14b70*/  IMAD.MOV.U32 R13, RZ, RZ, R4 ;  /* 0x000000ffff0d7224 */ /* 0x000fe400078e0004 */
[----:B------:R-:W-:Y:S01]  /*14b80*/  IMAD.MOV.U32 R12, RZ, RZ, 0x3 ;  /* 0x00000003ff0c7424 */ /* 0x000fe200078e00ff */
[----:B------:R-:W-:-:S05]  /*14b90*/  @!P0 IADD3 R14, P1, R36, R14, RZ ;  /* 0x0000000e240e8210 */ /* 0x000fca0007f3e0ff */
[----:B------:R-:W-:-:S08]  /*14ba0*/  @!P0 IMAD.MOV.U32 R2, RZ, RZ, R14 ;  /* 0x000000ffff028224 */ /* 0x000fd000078e000e */
[----:B------:R-:W-:Y:S05]  /*14bb0*/  WARPSYNC.COLLECTIVE R15, `(.L_x_2319) ;  /* 0x000000000f087348 */ /* 0x000fea0003c00000 */
[----:B------:R0:W1:Y:S02]  /*14bc0*/  SHFL.IDX P6, R14, R13, R12, R11 ;  /* 0x0000000c0d0e7389 */ /* 0x00006400000c000b */
[----:B01----:R-:W-:Y:S01]  /*14bd0*/  ENDCOLLECTIVE ;  /* 0x000000000000791b */ /* 0x003fe20003800000 */
.L_x_2319:
        /* <DEDUP_REMOVED lines=13> */
.L_x_2320:
[----:B------:R-:W-:Y:S05]  /*14cb0*/  BRA `(.L_x_2321) ;  /* 0xffffffc000547947 */ /* 0x000fea000383ffff */
.L_x_2233:
[----:B0-----:R0:W1:Y:S02]  /*14cc0*/  SYNCS.PHASECHK.TRANS64.TRYWAIT P0, [R17+URZ+0x29820], R0 ;  /* 0x02982000110075a7 */ /* 0x001064000800017f */
[----:B-1----:R-:W-:Y:S05]  /*14cd0*/  @!P0 NANOSLEEP.SYNCS 0x989680 ;  /* 0x009896800000895d */ /* 0x002fea0003900000 */
[----:B------:R-:W1:Y:S02]  /*14ce0*/  @!P0 SYNCS.PHASECHK.TRANS64 P0, [R17+URZ+0x29820], R0 ;  /* 0x02982000110085a7 */ /* 0x000e64000800007f */
[----:B-1----:R-:W-:Y:S05]  /*14cf0*/  @!P0 BRA `(.L_x_2233) ;  /* 0xfffffffc00f08947 */ /* 0x002fea000383ffff */
[----:B------:R-:W-:Y:S05]  /*14d00*/  BRA `(.L_x_2322) ;  /* 0xffffffc000b87947 */ /* 0x000fea000383ffff */
.L_x_2237:
[----:B0-----:R0:W1:Y:S02]  /*14d10*/  SYNCS.PHASECHK.TRANS64.TRYWAIT P0, [R0+URZ+0x29880], R29 ;  /* 0x0298801d000075a7 */ /* 0x001064000800017f */
[----:B-1----:R-:W-:Y:S05]  /*14d20*/  @!P0 NANOSLEEP.SYNCS 0x989680 ;  /* 0x009896800000895d */ /* 0x002fea0003900000 */
[----:B------:R-:W1:Y:S02]  /*14d30*/  @!P0 SYNCS.PHASECHK.TRANS64 P0, [R0+URZ+0x29880], R29 ;  /* 0x0298801d000085a7 */ /* 0x000e64000800007f */
[----:B-1----:R-:W-:Y:S05]  /*14d40*/  @!P0 BRA `(.L_x_2237) ;  /* 0xfffffffc00f08947 */ /* 0x002fea000383ffff */
[----:B------:R-:W-:Y:S05]  /*14d50*/  BRA `(.L_x_2323) ;  /* 0xffffffc400e87947 */ /* 0x000fea000383ffff */
.L_x_2238:
        /* <DEDUP_REMOVED lines=8> */
.L_x_2325:
[----:B------:R-:W-:Y:S05]  /*14de0*/  BSYNC B0 ;  /* 0x0000000000007941 */ /* 0x000fea0003800000 */
.L_x_2324:
        /* <DEDUP_REMOVED lines=10> */
.L_x_2326:
[----:B------:R-:W-:Y:S02]  /*14e90*/  IMAD.MOV.U32 R13, RZ, RZ, R9 ;  /* 0x000000ffff0d7224 */ /* 0x000fe400078e0009 */
[----:B------:R-:W-:Y:S02]  /*14ea0*/  IMAD.MOV.U32 R12, RZ, RZ, 0x1 ;  /* 0x00000001ff0c7424 */ /* 0x000fe400078e00ff */
[----:B------:R-:W-:-:S07]  /*14eb0*/  IMAD.MOV.U32 R2, RZ, RZ, R14 ;  /* 0x000000ffff027224 */ /* 0x000fce00078e000e */
[----:B------:R-:W-:Y:S05]  /*14ec0*/  WARPSYNC.COLLECTIVE R15, `(.L_x_2327) ;  /* 0x000000000f087348 */ /* 0x000fea0003c00000 */
[----:B------:R0:W1:Y:S02]  /*14ed0*/  SHFL.IDX P6, R14, R13, R12, R11 ;  /* 0x0000000c0d0e7389 */ /* 0x00006400000c000b */
[----:B01----:R-:W-:Y:S01]  /*14ee0*/  ENDCOLLECTIVE ;  /* 0x000000000000791b */ /* 0x003fe20003800000 */
.L_x_2327:
        /* <DEDUP_REMOVED lines=12> */
.L_x_2328:
[----:B------:R-:W-:Y:S02]  /*14fb0*/  IMAD.MOV.U32 R13, RZ, RZ, R9 ;  /* 0x000000ffff0d7224 */ /* 0x000fe400078e0009 */
[----:B------:R-:W-:Y:S02]  /*14fc0*/  IMAD.MOV.U32 R12, RZ, RZ, 0x2 ;  /* 0x00000002ff0c7424 */ /* 0x000fe400078e00ff */
[----:B------:R-:W-:-:S07]  /*14fd0*/  IMAD.MOV.U32 R2, RZ, RZ, R14 ;  /* 0x000000ffff027224 */ /* 0x000fce00078e000e */
[----:B------:R-:W-:Y:S05]  /*14fe0*/  WARPSYNC.COLLECTIVE R15, `(.L_x_2329) ;  /* 0x000000000f087348 */ /* 0x000fea0003c00000 */
[----:B------:R0:W1:Y:S02]  /*14ff0*/  SHFL.IDX P6, R14, R13, R12, R11 ;  /* 0x0000000c0d0e7389 */ /* 0x00006400000c000b */
[----:B01----:R-:W-:Y:S01]  /*15000*/  ENDCOLLECTIVE ;  /* 0x000000000000791b */ /* 0x003fe20003800000 */
.L_x_2329:
        /* <DEDUP_REMOVED lines=12> */
.L_x_2330:
[----:B------:R-:W-:Y:S02]  /*150d0*/  IMAD.MOV.U32 R13, RZ, RZ, R9 ;  /* 0x000000ffff0d7224 */ /* 0x000fe400078e0009 */
[----:B------:R-:W-:Y:S02]  /*150e0*/  IMAD.MOV.U32 R12, RZ, RZ, 0x3 ;  /* 0x00000003ff0c7424 */ /* 0x000fe400078e00ff */
[----:B------:R-:W-:-:S07]  /*150f0*/  IMAD.MOV.U32 R2, RZ, RZ, R14 ;  /* 0x000000ffff027224 */ /* 0x000fce00078e000e */
[----:B------:R-:W-:Y:S05]  /*15100*/  WARPSYNC.COLLECTIVE R15, `(.L_x_2331) ;  /* 0x000000000f087348 */ /* 0x000fea0003c00000 */
[----:B------:R0:W1:Y:S02]  /*15110*/  SHFL.IDX P6, R14, R13, R12, R11 ;  /* 0x0000000c0d0e7389 */ /* 0x00006400000c000b */
[----:B01----:R-:W-:Y:S01]  /*15120*/  ENDCOLLECTIVE ;  /* 0x000000000000791b */ /* 0x003fe20003800000 */
.L_x_2331:
        /* <DEDUP_REMOVED lines=12> */
.L_x_2332:
[----:B------:R-:W-:Y:S02]  /*151f0*/  IMAD.MOV.U32 R13, RZ, RZ, R23 ;  /* 0x000000ffff0d7224 */ /* 0x000fe400078e0017 */
[----:B------:R-:W-:Y:S02]  /*15200*/  IMAD.MOV.U32 R12, RZ, RZ, RZ ;  /* 0x000000ffff0c7224 */ /* 0x000fe400078e00ff */
[----:B------:R-:W-:-:S07]  /*15210*/  IMAD.MOV.U32 R2, RZ, RZ, R14 ;  /* 0x000000ffff027224 */ /* 0x000fce00078e000e */
[----:B------:R-:W-:Y:S05]  /*15220*/  WARPSYNC.COLLECTIVE R15, `(.L_x_2333) ;  /* 0x000000000f087348 */ /* 0x000fea0003c00000 */
[----:B------:R0:W1:Y:S02]  /*15230*/  SHFL.IDX P6, R14, R13, R12, R11 ;  /* 0x0000000c0d0e7389 */ /* 0x00006400000c000b */
[----:B01----:R-:W-:Y:S01]  /*15240*/  ENDCOLLECTIVE ;  /* 0x000000000000791b */ /* 0x003fe20003800000 */
.L_x_2333:
        /* <DEDUP_REMOVED lines=12> */
.L_x_2334:
[----:B------:R-:W-:Y:S01]  /*15310*/  IMAD.MOV.U32 R2, RZ, RZ, R14 ;  /* 0x000000ffff027224 */ /* 0x000fe200078e000e */
[----:B------:R-:W-:Y:S06]  /*15320*/  BRA `(.L_x_2335) ;  /* 0xffffffc400847947 */ /* 0x000fec000383ffff */
.L_x_2243:
[----:B---3--:R3:W4:Y:S02]  /*15330*/  SYNCS.PHASECHK.TRANS64.TRYWAIT P0, [R0+URZ+0x29840], R29 ;  /* 0x0298401d000075a7 */ /* 0x008724000800017f */
[----:B----4-:R-:W-:Y:S05]  /*15340*/  @!P0 NANOSLEEP.SYNCS 0x989680 ;  /* 0x009896800000895d */ /* 0x010fea0003900000 */
[----:B------:R-:W4:Y:S02]  /*15350*/  @!P0 SYNCS.PHASECHK.TRANS64 P0, [R0+URZ+0x29840], R29 ;  /* 0x0298401d000085a7 */ /* 0x000f24000800007f */
[----:B----4-:R-:W-:Y:S05]  /*15360*/  @!P0 BRA `(.L_x_2243) ;  /* 0xfffffffc00f08947 */ /* 0x010fea000383ffff */
[----:B------:R-:W-:Y:S05]  /*15370*/  BRA `(.L_x_2336) ;  /* 0xffffffc400d87947 */ /* 0x000fea000383ffff */
.L_x_2244:
        /* <DEDUP_REMOVED lines=8> */
.L_x_2338:
[----:B------:R-:W-:Y:S05]  /*15400*/  BSYNC B0 ;  /* 0x0000000000007941 */ /* 0x000fea0003800000 */
.L_x_2337:
        /* <DEDUP_REMOVED lines=9> */
.L_x_2339:
[----:B------:R-:W-:Y:S02]  /*154a0*/  IMAD.MOV.U32 R13, RZ, RZ, R6 ;  /* 0x000000ffff0d7224 */ /* 0x000fe400078e0006 */
[----:B------:R-:W-:Y:S02]  /*154b0*/  IMAD.MOV.U32 R12, RZ, RZ, 0x1 ;  /* 0x00000001ff0c7424 */ /* 0x000fe400078e00ff */
[----:B------:R-:W-:-:S07]  /*154c0*/  IMAD.MOV.U32 R2, RZ, RZ, R14 ;  /* 0x000000ffff027224 */ /* 0x000fce00078e000e */
[----:B------:R-:W-:Y:S05]  /*154d0*/  WARPSYNC.COLLECTIVE R15, `(.L_x_2340) ;  /* 0x000000000f087348 */ /* 0x000fea0003c00000 */
[----:B------:R0:W1:Y:S02]  /*154e0*/  SHFL.IDX P6, R14, R13, R12, R11 ;  /* 0x0000000c0d0e7389 */ /* 0x00006400000c000b */
[----:B01----:R-:W-:Y:S01]  /*154f0*/  ENDCOLLECTIVE ;  /* 0x000000000000791b */ /* 0x003fe20003800000 */
.L_x_2340:
        /* <DEDUP_REMOVED lines=13> */
.L_x_2341:
[----:B------:R-:W-:Y:S02]  /*155d0*/  IMAD.MOV.U32 R13, RZ, RZ, R6 ;  /* 0x000000ffff0d7224 */ /* 0x000fe400078e0006 */
[----:B------:R-:W-:Y:S02]  /*155e0*/  IMAD.MOV.U32 R12, RZ, RZ, 0x2 ;  /* 0x00000002ff0c7424 */ /* 0x000fe400078e00ff */
[----:B------:R-:W-:-:S07]  /*155f0*/  IMAD.MOV.U32 R2, RZ, RZ, R14 ;  /* 0x000000ffff027224 */ /* 0x000fce00078e000e */
[----:B------:R-:W-:Y:S05]  /*15600*/  WARPSYNC.COLLECTIVE R15, `(.L_x_2342) ;  /* 0x000000000f087348 */ /* 0x000fea0003c00000 */
[----:B------:R0:W1:Y:S02]  /*15610*/  SHFL.IDX P6, R14, R13, R12, R11 ;  /* 0x0000000c0d0e7389 */ /* 0x00006400000c000b */
[----:B01----:R-:W-:Y:S01]  /*15620*/  ENDCOLLECTIVE ;  /* 0x000000000000791b */ /* 0x003fe20003800000 */
.L_x_2342:
        /* <DEDUP_REMOVED lines=13> */
.L_x_2343:
[----:B------:R-:W-:Y:S02]  /*15700*/  IMAD.MOV.U32 R13, RZ, RZ, R6 ;  /* 0x000000ffff0d7224 */ /* 0x000fe400078e0006 */
[----:B------:R-:W-:Y:S02]  /*15710*/  IMAD.MOV.U32 R12, RZ, RZ, 0x3 ;  /* 0x00000003ff0c7424 */ /* 0x000fe400078e00ff */
[----:B------:R-:W-:-:S07]  /*15720*/  IMAD.MOV.U32 R2, RZ, RZ, R14 ;  /* 0x000000ffff027224 */ /* 0x000fce00078e000e */
[----:B------:R-:W-:Y:S05]  /*15730*/  WARPSYNC.COLLECTIVE R15, `(.L_x_2344) ;  /* 0x000000000f087348 */ /* 0x000fea0003c00000 */
[----:B------:R0:W1:Y:S02]  /*15740*/  SHFL.IDX P6, R14, R13, R12, R11 ;  /* 0x0000000c0d0e7389 */ /* 0x00006400000c000b */
[----:B01----:R-:W-:Y:S01]  /*15750*/  ENDCOLLECTIVE ;  /* 0x000000000000791b */ /* 0x003fe20003800000 */
.L_x_2344:
        /* <DEDUP_REMOVED lines=13> */
.L_x_2345:
[----:B------:R-:W-:Y:S02]  /*15830*/  IMAD.MOV.U32 R13, RZ, RZ, R8 ;  /* 0x000000ffff0d7224 */ /* 0x000fe400078e0008 */
[----:B------:R-:W-:Y:S02]  /*15840*/  IMAD.MOV.U32 R12, RZ, RZ, RZ ;  /* 0x000000ffff0c7224 */ /* 0x000fe400078e00ff */
[----:B------:R-:W-:-:S07]  /*15850*/  IMAD.MOV.U32 R2, RZ, RZ, R14 ;  /* 0x000000ffff027224 */ /* 0x000fce00078e000e */
[----:B------:R-:W-:Y:S05]  /*15860*/  WARPSYNC.COLLECTIVE R15, `(.L_x_2346) ;  /* 0x000000000f087348 */ /* 0x000fea0003c00000 */
[----:B------:R0:W1:Y:S02]  /*15870*/  SHFL.IDX P6, R14, R13, R12, R11 ;  /* 0x0000000c0d0e7389 */ /* 0x00006400000c000b */
[----:B01----:R-:W-:Y:S01]  /*15880*/  ENDCOLLECTIVE ;  /* 0x000000000000791b */ /* 0x003fe20003800000 */
.L_x_2346:
        /* <DEDUP_REMOVED lines=13> */
.L_x_2347:
[----:B------:R-:W-:Y:S05]  /*15960*/  BRA `(.L_x_2348) ;  /* 0xffffffc4006c7947 */ /* 0x000fea000383ffff */
.L_x_2249:
[----:B0-----:R0:W2:Y:S02]  /*15970*/  SYNCS.PHASECHK.TRANS64.TRYWAIT P1, [R0+URZ+0x29870], R3 ;  /* 0x02987003000075a7 */ /* 0x0010a4000802017f */
[----:B--2---:R-:W-:Y:S05]  /*15980*/  @!P1 NANOSLEEP.SYNCS 0x989680 ;  /* 0x009896800000995d */ /* 0x004fea0003900000 */
[----:B------:R-:W2:Y:S02]  /*15990*/  @!P1 SYNCS.PHASECHK.TRANS64 P1, [R0+URZ+0x29870], R3 ;  /* 0x02987003000095a7 */ /* 0x000ea4000802007f */
[----:B--2---:R-:W-:Y:S05]  /*159a0*/  @!P1 BRA `(.L_x_2249) ;  /* 0xfffffffc00f09947 */ /* 0x004fea000383ffff */
[----:B------:R-:W-:Y:S05]  /*159b0*/  BRA `(.L_x_2349) ;  /* 0xffffffc400d87947 */ /* 0x000fea000383ffff */
.L_x_2251:
[----:B0-----:R0:W2:Y:S02]  /*159c0*/  SYNCS.PHASECHK.TRANS64.TRYWAIT P1, [R0+URZ+0x29860], R3 ;  /* 0x02986003000075a7 */ /* 0x0010a4000802017f */
[----:B--2---:R-:W-:Y:S05]  /*159d0*/  @!P1 NANOSLEEP.SYNCS 0x989680 ;  /* 0x009896800000995d */ /* 0x004fea0003900000 */
[----:B------:R-:W2:Y:S02]  /*159e0*/  @!P1 SYNCS.PHASECHK.TRANS64 P1, [R0+URZ+0x29860], R3 ;  /* 0x02986003000095a7 */ /* 0x000ea4000802007f */
[----:B--2---:R-:W-:Y:S05]  /*159f0*/  @!P1 BRA `(.L_x_2251) ;  /* 0xfffffffc00f09947 */ /* 0x004fea000383ffff */
[----:B------:R-:W-:Y:S05]  /*15a00*/  BRA `(.L_x_2350) ;  /* 0xffffffc400e87947 */ /* 0x000fea000383ffff */
.L_x_2259:
[----:B-1----:R1:W2:Y:S02]  /*15a10*/  SYNCS.PHASECHK.TRANS64.TRYWAIT P0, [R18+URZ+0x29870], R3 ;  /* 0x02987003120075a7 */ /* 0x0022a4000800017f */
[----:B--2---:R-:W-:Y:S05]  /*15a20*/  @!P0 NANOSLEEP.SYNCS 0x989680 ;  /* 0x009896800000895d */ /* 0x004fea0003900000 */
[----:B------:R-:W2:Y:S02]  /*15a30*/  @!P0 SYNCS.PHASECHK.TRANS64 P0, [R18+URZ+0x29870], R3 ;  /* 0x02987003120085a7 */ /* 0x000ea4000800007f */
[----:B--2---:R-:W-:Y:S05]  /*15a40*/  @!P0 BRA `(.L_x_2259) ;  /* 0xfffffffc00f08947 */ /* 0x004fea000383ffff */
[----:B------:R-:W-:Y:S05]  /*15a50*/  BRA `(.L_x_2351) ;  /* 0xffffffcc00bc7947 */ /* 0x000fea000383ffff */
.L_x_2261:
[----:B0-----:R0:W1:Y:S02]  /*15a60*/  SYNCS.PHASECHK.TRANS64.TRYWAIT P0, [R18+URZ+0x29860], R3 ;  /* 0x02986003120075a7 */ /* 0x001064000800017f */
[----:B-1----:R-:W-:Y:S05]  /*15a70*/  @!P0 NANOSLEEP.SYNCS 0x989680 ;  /* 0x009896800000895d */ /* 0x002fea0003900000 */
[----:B------:R-:W1:Y:S02]  /*15a80*/  @!P0 SYNCS.PHASECHK.TRANS64 P0, [R18+URZ+0x29860], R3 ;  /* 0x02986003120085a7 */ /* 0x000e64000800007f */
[----:B-1----:R-:W-:Y:S05]  /*15a90*/  @!P0 BRA `(.L_x_2261) ;  /* 0xfffffffc00f08947 */ /* 0x002fea000383ffff */
[----:B------:R-:W-:Y:S05]  /*15aa0*/  BRA `(.L_x_2352) ;  /* 0xffffffcc00c87947 */ /* 0x000fea000383ffff */
.L_x_2268:
[----:B-1----:R1:W2:Y:S02]  /*15ab0*/  SYNCS.PHASECHK.TRANS64.TRYWAIT P0, [R4+URZ+0x29820], R0 ;  /* 0x02982000040075a7 */ /* 0x0022a4000800017f */
[----:B--2---:R-:W-:Y:S05]  /*15ac0*/  @!P0 NANOSLEEP.SYNCS 0x989680 ;  /* 0x009896800000895d */ /* 0x004fea0003900000 */
[----:B------:R-:W2:Y:S02]  /*15ad0*/  @!P0 SYNCS.PHASECHK.TRANS64 P0, [R4+URZ+0x29820], R0 ;  /* 0x02982000040085a7 */ /* 0x000ea4000800007f */
[----:B--2---:R-:W-:Y:S05]  /*15ae0*/  @!P0 BRA `(.L_x_2268) ;  /* 0xfffffffc00f08947 */ /* 0x004fea000383ffff */
[----:B------:R-:W-:Y:S05]  /*15af0*/  BRA `(.L_x_2353) ;  /* 0xffffffd400d87947 */ /* 0x000fea000383ffff */
.L_x_2269:
        /* <DEDUP_REMOVED lines=11> */
.L_x_2355:
[----:B------:R-:W-:Y:S05]  /*15bb0*/  BSYNC B0 ;  /* 0x0000000000007941 */ /* 0x000fea0003800000 */
.L_x_2354:
[----:B------:R-:W-:Y:S05]  /*15bc0*/  BRA `(.L_x_2356) ;  /* 0xffffffd400c07947 */ /* 0x000fea000383ffff */
.L_x_2272:
[----:B------:R-:W-:Y:S01]  /*15bd0*/  BSSY B1, `(.L_x_2357) ;  /* 0x0000006000017945 */ /* 0x000fe20003800000 */
[----:B------:R-:W-:-:S07]  /*15be0*/  IMAD.MOV.U32 R15, RZ, RZ, -0x1 ;  /* 0xffffffffff0f7424 */ /* 0x000fce00078e00ff */
[----:B01----:R-:W-:Y:S05]  /*15bf0*/  WARPSYNC.COLLECTIVE R15, `(.L_x_2358) ;  /* 0x000000000f0c7348 */ /* 0x003fea0003c00000 */
[----:B------:R-:W-:Y:S02]  /*15c00*/  ELECT P6, UR62, PT ;  /* 0x00000000003e782f */ /* 0x000fe400038c0000 */
[----:B------:R-:W-:Y:S01]  /*15c10*/  MOV R14, UR62 ;  /* 0x0000003e000e7c02 */ /* 0x000fe20008000f00 */
[----:B01----:R-:W-:Y:S10]  /*15c20*/  ENDCOLLECTIVE ;  /* 0x000000000000791b */ /* 0x003ff40003800000 */
.L_x_2358:
[----:B------:R-:W-:Y:S05]  /*15c30*/  BSYNC B1 ;  /* 0x0000000000017941 */ /* 0x000fea0003800000 */
.L_x_2357:
[----:B------:R-:W-:Y:S05]  /*15c40*/  BRA `(.L_x_2359) ;  /* 0xffffffd400b87947 */ /* 0x000fea000383ffff */
.L_x_2274:
[----:B-1----:R1:W2:Y:S02]  /*15c50*/  SYNCS.PHASECHK.TRANS64.TRYWAIT P1, [R5+URZ+0x29840], R0 ;  /* 0x02984000050075a7 */ /* 0x0022a4000802017f */
[----:B--2---:R-:W-:Y:S05]  /*15c60*/  @!P1 NANOSLEEP.SYNCS 0x989680 ;  /* 0x009896800000995d */ /* 0x004fea0003900000 */
[----:B------:R-:W2:Y:S02]  /*15c70*/  @!P1 SYNCS.PHASECHK.TRANS64 P1, [R5+URZ+0x29840], R0 ;  /* 0x02984000050095a7 */ /* 0x000ea4000802007f */
[----:B--2---:R-:W-:Y:S05]  /*15c80*/  @!P1 BRA `(.L_x_2274) ;  /* 0xfffffffc00f09947 */ /* 0x004fea000383ffff */
[----:B------:R-:W-:Y:S05]  /*15c90*/  BRA `(.L_x_2360) ;  /* 0xffffffd400d87947 */ /* 0x000fea000383ffff */
.L_x_2276:
[----:B--2---:R2:W3:Y:S02]  /*15ca0*/  SYNCS.PHASECHK.TRANS64.TRYWAIT P1, [R19+URZ+0x29840], R2 ;  /* 0x02984002130075a7 */ /* 0x0044e4000802017f */
[----:B---3--:R-:W-:Y:S05]  /*15cb0*/  @!P1 NANOSLEEP.SYNCS 0x989680 ;  /* 0x009896800000995d */ /* 0x008fea0003900000 */
[----:B------:R-:W3:Y:S02]  /*15cc0*/  @!P1 SYNCS.PHASECHK.TRANS64 P1, [R19+URZ+0x29840], R2 ;  /* 0x02984002130095a7 */ /* 0x000ee4000802007f */
[----:B---3--:R-:W-:Y:S05]  /*15cd0*/  @!P1 BRA `(.L_x_2276) ;  /* 0xfffffffc00f09947 */ /* 0x008fea000383ffff */
[----:B------:R-:W-:Y:S05]  /*15ce0*/  BRA `(.L_x_2361) ;  /* 0xffffffd400e47947 */ /* 0x000fea000383ffff */
.L_x_2278:
[----:B---3--:R3:W4:Y:S02]  /*15cf0*/  SYNCS.PHASECHK.TRANS64.TRYWAIT P1, [R5+URZ+0x29860], R0 ;  /* 0x02986000050075a7 */ /* 0x008724000802017f */
[----:B----4-:R-:W-:Y:S05]  /*15d00*/  @!P1 NANOSLEEP.SYNCS 0x989680 ;  /* 0x009896800000995d */ /* 0x010fea0003900000 */
[----:B------:R-:W4:Y:S02]  /*15d10*/  @!P1 SYNCS.PHASECHK.TRANS64 P1, [R5+URZ+0x29860], R0 ;  /* 0x02986000050095a7 */ /* 0x000f24000802007f */
[----:B----4-:R-:W-:Y:S05]  /*15d20*/  @!P1 BRA `(.L_x_2278) ;  /* 0xfffffffc00f09947 */ /* 0x010fea000383ffff */
[----:B------:R-:W-:Y:S05]  /*15d30*/  BRA `(.L_x_2362) ;  /* 0xffffffd400e07947 */ /* 0x000fea000383ffff */
.L_x_2280:
[----:B----4-:R4:W0:Y:S02]  /*15d40*/  SYNCS.PHASECHK.TRANS64.TRYWAIT P1, [R19+URZ+0x29860], R2 ;  /* 0x02986002130075a7 */ /* 0x010824000802017f */
[----:B0-----:R-:W-:Y:S05]  /*15d50*/  @!P1 NANOSLEEP.SYNCS 0x989680 ;  /* 0x009896800000995d */ /* 0x001fea0003900000 */
[----:B------:R-:W0:Y:S02]  /*15d60*/  @!P1 SYNCS.PHASECHK.TRANS64 P1, [R19+URZ+0x29860], R2 ;  /* 0x02986002130095a7 */ /* 0x000e24000802007f */
[----:B0-----:R-:W-:Y:S05]  /*15d70*/  @!P1 BRA `(.L_x_2280) ;  /* 0xfffffffc00f09947 */ /* 0x001fea000383ffff */
[----:B------:R-:W-:Y:S05]  /*15d80*/  BRA `(.L_x_2363) ;  /* 0xffffffd400dc7947 */ /* 0x000fea000383ffff */
.L_x_2282:
[----:B------:R0:W0:Y:S02]  /*15d90*/  SYNCS.PHASECHK.TRANS64.TRYWAIT P1, [R5+URZ+0x29880], R0 ;  /* 0x02988000050075a7 */ /* 0x000024000802017f */
[----:B0-----:R-:W-:Y:S05]  /*15da0*/  @!P1 NANOSLEEP.SYNCS 0x989680 ;  /* 0x009896800000995d */ /* 0x001fea0003900000 */
[----:B------:R-:W0:Y:S02]  /*15db0*/  @!P1 SYNCS.PHASECHK.TRANS64 P1, [R5+URZ+0x29880], R0 ;  /* 0x02988000050095a7 */ /* 0x000e24000802007f */
[----:B0-----:R-:W-:Y:S05]  /*15dc0*/  @!P1 BRA `(.L_x_2282) ;  /* 0xfffffffc00f09947 */ /* 0x001fea000383ffff */
[----:B------:R-:W-:Y:S05]  /*15dd0*/  BRA `(.L_x_2364) ;  /* 0xffffffd400d87947 */ /* 0x000fea000383ffff */
.L_x_2365:
        /* <DEDUP_REMOVED lines=10> */
.L_x_3196:


//--------------------- .text._ZN7cutlass13device_kernelIN5flash11enable_sm90INS1_16FlashAttnFwdSm90INS1_25CollectiveMainloopFwdSm90ILi2EN4cute5tupleIJNS5_1CILi1EEES8_S8_EEENS6_IJNS7_ILi128EEENS7_ILi160EEENS7_ILi192EEEEEELi128ENS_12float_e4m3_tEfNS_4arch4Sm90ELb1ELb0ELb0ELb1ELb1ELb0ELb0ELb1ELb1ELb1ELb0ELb0EEENS1_21CollectiveEpilogueFwdINS6_IJSA_SA_SB_EEES9_NS_10bfloat16_tESG_Li256ELb1ELb1ELb0ELb1EEENS1_36VarlenDynamicPersistentTileSchedulerILi128ELi160ELi256ELi128ELb0ELb1ELb1ELb1ELb1ELb1EEEEEEEEEvNT_6ParamsE --------------------------
	.section	.text._ZN7cutlass13device_kernelIN5flash11enable_sm90INS1_16FlashAttnFwdSm90INS1_25CollectiveMainloopFwdSm90ILi2EN4cute5tupleIJNS5_1CILi1EEES8_S8_EEENS6_IJNS7_ILi128EEENS7_ILi160EEENS7_ILi192EEEEEELi128ENS_12float_e4m3_tEfNS_4arch4Sm90ELb1ELb0ELb0ELb1ELb1ELb0ELb0ELb1ELb1ELb1ELb0ELb0EEENS1_21CollectiveEpilogueFwdINS6_IJSA_SA_SB_EEES9_NS_10bfloat16_tESG_Li256ELb1ELb1ELb0ELb1EEENS1_36VarlenDynamicPersistentTileSchedulerILi128ELi160ELi256ELi128ELb0ELb1ELb1ELb1ELb1ELb1EEEEEEEEEvNT_6ParamsE,"ax",@progbits
	.align	128
.text._ZN7cutlass13device_kernelIN5flash11enable_sm90INS1_16FlashAttnFwdSm90INS1_25CollectiveMainloopFwdSm90ILi2EN4cute5tupleIJNS5_1CILi1EEES8_S8_EEENS6_IJNS7_ILi128EEENS7_ILi160EEENS7_ILi192EEEEEELi128ENS_12float_e4m3_tEfNS_4arch4Sm90ELb1ELb0ELb0ELb1ELb1ELb0ELb0ELb1ELb1ELb1ELb0ELb0EEENS1_21CollectiveEpilogueFwdINS6_IJSA_SA_SB_EEES9_NS_10bfloat16_tESG_Li256ELb1ELb1ELb0ELb1EEENS1_36VarlenDynamicPersistentTileSchedulerILi128ELi160ELi256ELi128ELb0ELb1ELb1ELb1ELb1ELb1EEEEEEEEEvNT_6ParamsE:
        .type           _ZN7cutlass13device_kernelIN5flash11enable_sm90INS1_16FlashAttnFwdSm90INS1_25CollectiveMainloopFwdSm90ILi2EN4cute5tupleIJNS5_1CILi1EEES8_S8_EEENS6_IJNS7_ILi128EEENS7_ILi160EEENS7_ILi192EEEEEELi128ENS_12float_e4m3_tEfNS_4arch4Sm90ELb1ELb0ELb0ELb1ELb1ELb0ELb0ELb1ELb1ELb1ELb0ELb0EEENS1_21CollectiveEpilogueFwdINS6_IJSA_SA_SB_EEES9_NS_10bfloat16_tESG_Li256ELb1ELb1ELb0ELb1EEENS1_36VarlenDynamicPersistentTileSchedulerILi128ELi160ELi256ELi128ELb0ELb1ELb1ELb1ELb1ELb1EEEEEEEEEvNT_6ParamsE,@function
        .size           _ZN7cutlass13device_kernelIN5flash11enable_sm90INS1_16FlashAttnFwdSm90INS1_25CollectiveMainloopFwdSm90ILi2EN4cute5tupleIJNS5_1CILi1EEES8_S8_EEENS6_IJNS7_ILi128EEENS7_ILi160EEENS7_ILi192EEEEEELi128ENS_12float_e4m3_tEfNS_4arch4Sm90ELb1ELb0ELb0ELb1ELb1ELb0ELb0ELb1ELb1ELb1ELb0ELb0EEENS1_21CollectiveEpilogueFwdINS6_IJSA_SA_SB_EEES9_NS_10bfloat16_tESG_Li256ELb1ELb1ELb0ELb1EEENS1_36VarlenDynamicPersistentTileSchedulerILi128ELi160ELi256ELi128ELb0ELb1ELb1ELb1ELb1ELb1EEEEEEEEEvNT_6ParamsE,(.L_x_3197 - _ZN7cutlass13device_kernelIN5flash11enable_sm90INS1_16FlashAttnFwdSm90INS1_25CollectiveMainloopFwdSm90ILi2EN4cute5tupleIJNS5_1CILi1EEES8_S8_EEENS6_IJNS7_ILi128EEENS7_ILi160EEENS7_ILi192EEEEEELi128ENS_12float_e4m3_tEfNS_4arch4Sm90ELb1ELb0ELb0ELb1ELb1ELb0ELb0ELb1ELb1ELb1ELb0ELb0EEENS1_21CollectiveEpilogueFwdINS6_IJSA_SA_SB_EEES9_NS_10bfloat16_tESG_Li256ELb1ELb1ELb0ELb1EEENS1_36VarlenDynamicPersistentTileSchedulerILi128ELi160ELi256ELi128ELb0ELb1ELb1ELb1ELb1ELb1EEEEEEEEEvNT_6ParamsE)
        .other          _ZN7cutlass13device_kernelIN5flash11enable_sm90INS1_16FlashAttnFwdSm90INS1_25CollectiveMainloopFwdSm90ILi2EN4cute5tupleIJNS5_1CILi1EEES8_S8_EEENS6_IJNS7_ILi128EEENS7_ILi160EEENS7_ILi192EEEEEELi128ENS_12float_e4m3_tEfNS_4arch4Sm90ELb1ELb0ELb0ELb1ELb1ELb0ELb0ELb1ELb1ELb1ELb0ELb0EEENS1_21CollectiveEpilogueFwdINS6_IJSA_SA_SB_EEES9_NS_10bfloat16_tESG_Li256ELb1ELb1ELb0ELb1EEENS1_36VarlenDynamicPersistentTileSchedulerILi128ELi160ELi256ELi128ELb0ELb1ELb1ELb1ELb1ELb1EEEEEEEEEvNT_6ParamsE,@"STO_CUDA_ENTRY STV_DEFAULT"
_ZN7cutlass13device_kernelIN5flash11enable_sm90INS1_16FlashAttnFwdSm90INS1_25CollectiveMainloopFwdSm90ILi2EN4cute5tupleIJNS5_1CILi1EEES8_S8_EEENS6_IJNS7_ILi128EEENS7_ILi160EEENS7_ILi192EEEEEELi128ENS_12float_e4m3_tEfNS_4arch4Sm90ELb1ELb0ELb0ELb1ELb1ELb0ELb0ELb1ELb1ELb1ELb0ELb0EEENS1_21CollectiveEpilogueFwdINS6_IJSA_SA_SB_EEES9_NS_10bfloat16_tESG_Li256ELb1ELb1ELb0ELb1EEENS1_36VarlenDynamicPersistentTileSchedulerILi128ELi160ELi256ELi128ELb0ELb1ELb1ELb1ELb1ELb1EEEEEEEEEvNT_6ParamsE:
        /* <DEDUP_REMOVED lines=45> */
.L_x_2366:
        /* <DEDUP_REMOVED lines=22> */
.L_x_2367:
        /* <DEDUP_REMOVED lines=18> */
.L_x_2368:
        /* <DEDUP_REMOVED lines=22> */
.L_x_2369:
        /* <DEDUP_REMOVED lines=24> */
.L_x_2370:
        /* <DEDUP_REMOVED lines=8> */
.L_x_2372:
        /* <DEDUP_REMOVED lines=20> */
[----:B------:R-:W-:Y:S01]  /*09f0*/  ULOP3.LUT UR48, UR43, 0x1, URZ, 0xfc, !UPT ;  /* 0x000000012b307892 */ /* 0x000fe2000f8efc3f */
[----:B------:R-:W-:Y:S01]  /*0a00*/  R2UR UR49, R46 ;  /* 0x000000002e3172ca */ /* 0x000fe200000e0000 */
[----:B------:R-:W-:Y:S01]  /*0a10*/  UMOV UR47, URZ ;  /* 0x0000003f002f7c82 */ /* 0x000fe20008000000 */
[----:B------:R-:W-:Y:S01]  /*0a20*/  SHF.R.S32.HI R3, RZ, 0x1f, R194 ;  /* 0x0000001fff037819 */ /* 0x000fe200000114c2 */
[----:B------:R-:W-:Y:S01]  /*0a30*/  UMOV UR46, URZ ;  /* 0x0000003f002e7c82 */ /* 0x000fe20008000000 */
[----:B------:R-:W-:Y:S02]  /*0a40*/  UMOV UR45, URZ ;  /* 0x0000003f002d7c82 */ /* 0x000fe40008000000 */
[CC--:B------:R-:W-:Y:S02]  /*0a50*/  LEA.HI R0, R3.reuse, R194.reuse, RZ, 0x7 ;  /* 0x000000c203007211 */ /* 0x0c0fe400078f38ff */
[----:B------:R-:W-:-:S02]  /*0a60*/  LEA.HI R4, R3, R194, RZ, 0x5 ;  /* 0x000000c203047211 */ /* 0x000fc400078f28ff */
[----:B------:R-:W-:Y:S02]  /*0a70*/  LOP3.LUT R5, R0, 0xffffff80, RZ, 0xc0, !PT ;  /* 0xffffff8000057812 */ /* 0x000fe400078ec0ff */
[CC--:B------:R-:W-:Y:S01]  /*0a80*/  LEA.HI R2, R3.reuse, R194.reuse, RZ, 0x4 ;  /* 0x000000c203027211 */ /* 0x0c0fe200078f20ff */
[----:B------:R-:W-:Y:S01]  /*0a90*/  IMAD.SHL.U32 R4, R4, 0x20, RZ ;  /* 0x0000002004047824 */ /* 0x000fe200078e00ff */
[----:B------:R-:W-:Y:S01]  /*0aa0*/  LEA.HI R10, R3, R194, RZ, 0x2 ;  /* 0x000000c2030a7211 */ /* 0x000fe200078f10ff */
[----:B------:R-:W-:Y:S01]  /*0ab0*/  IMAD.IADD R188, R194, 0x1, -R5 ;  /* 0x00000001c2bc7824 */ /* 0x000fe200078e0a05 */
[----:B------:R-:W-:Y:S02]  /*0ac0*/  LOP3.LUT R5, R2, 0x3fffff0, RZ, 0xc0, !PT ;  /* 0x03fffff002057812 */ /* 0x000fe400078ec0ff */
[----:B------:R-:W-:Y:S02]  /*0ad0*/  LOP3.LUT R4, R4, 0xfffffc00, RZ, 0xc0, !PT ;  /* 0xfffffc0004047812 */ /* 0x000fe400078ec0ff */
[----:B------:R-:W-:Y:S01]  /*0ae0*/  SHF.R.S32.HI R9, RZ, 0x1f, R188 ;  /* 0x0000001fff097819 */ /* 0x000fe200000114bc */
[----:B------:R-:W-:Y:S01]  /*0af0*/  IMAD.IADD R5, R194, 0x1, -R5 ;  /* 0x00000001c2057824 */ /* 0x000fe200078e0a05 */
[----:B------:R-:W-:-:S02]  /*0b00*/  SHF.R.S32.HI R7, RZ, 0x4, R2 ;  /* 0x00000004ff077819 */ /* 0x000fc40000011402 */
[----:B------:R-:W-:Y:S01]  /*0b10*/  LEA.HI R6, R9, R188, RZ, 0x2 ;  /* 0x000000bc09067211 */ /* 0x000fe200078f10ff */
[----:B------:R-:W-:Y:S01]  /*0b20*/  IMAD R191, R5, 0x40, R4 ;  /* 0x0000004005bf7824 */ /* 0x000fe200078e0204 */
[----:B------:R-:W-:Y:S02]  /*0b30*/  LOP3.LUT R5, R10, 0xfffffffc, RZ, 0xc0, !PT ;  /* 0xfffffffc0a057812 */ /* 0x000fe400078ec0ff */
[--C-:B------:R-:W-:Y:S02]  /*0b40*/  SHF.R.S32.HI R8, RZ, 0x2, R6.reuse ;  /* 0x00000002ff087819 */ /* 0x100fe40000011406 */
[----:B------:R-:W-:Y:S01]  /*0b50*/  SHF.R.S32.HI R11, RZ, 0x1f, R6 ;  /* 0x0000001fff0b7819 */ /* 0x000fe20000011406 */
[----:B------:R-:W-:Y:S01]  /*0b60*/  IMAD.IADD R4, R194, 0x1, -R5 ;  /* 0x00000001c2047824 */ /* 0x000fe200078e0a05 */
[----:B------:R-:W-:Y:S02]  /*0b70*/  LEA.HI R2, R2, R7, RZ, 0x1 ;  /* 0x0000000702027211 */ /* 0x000fe400078f08ff */
[----:B------:R-:W-:-:S02]  /*0b80*/  LEA.HI R3, R3, R194, RZ, 0x3 ;  /* 0x000000c203037211 */ /* 0x000fc400078f18ff */
[----:B------:R-:W-:Y:S02]  /*0b90*/  LEA.HI R11, R11, R8, RZ, 0x3 ;  /* 0x000000080b0b7211 */ /* 0x000fe400078f18ff */
[----:B------:R-:W-:Y:S02]  /*0ba0*/  SHF.R.S32.HI R189, RZ, 0x7, R0 ;  /* 0x00000007ffbd7819 */ /* 0x000fe40000011400 */
[----:B------:R-:W-:Y:S02]  /*0bb0*/  LOP3.LUT R2, R2, 0x1ffffffe, RZ, 0xc0, !PT ;  /* 0x1ffffffe02027812 */ /* 0x000fe400078ec0ff */
[----:B------:R-:W-:Y:S02]  /*0bc0*/  LOP3.LUT R5, R3, 0xfffffff8, RZ, 0xc0, !PT ;  /* 0xfffffff803057812 */ /* 0x000fe400078ec0ff */
[----:B------:R-:W-:Y:S01]  /*0bd0*/  LOP3.LUT R11, R11, 0xfffffff8, RZ, 0xc0, !PT ;  /* 0xfffffff80b0b7812 */ /* 0x000fe200078ec0ff */
[----:B------:R-:W-:Y:S01]  /*0be0*/  IMAD.IADD R2, R7, 0x1, -R2 ;  /* 0x0000000107027824 */ /* 0x000fe200078e0a02 */
[----:B------:R-:W-:Y:S01]  /*0bf0*/  LEA.HI R9, R9, R188, RZ, 0x5 ;  /* 0x000000bc09097211 */ /* 0x000fe200078f28ff */
[----:B------:R-:W-:Y:S01]  /*0c00*/  IMAD.IADD R22, R194, 0x1, -R5 ;  /* 0x00000001c2167824 */ /* 0x000fe200078e0a05 */
[----:B------:R-:W-:Y:S01]  /*0c10*/  LEA.HI R0, R0, R189, RZ, 0x1 ;  /* 0x000000bd00007211 */ /* 0x000fe200078f08ff */
[----:B------:R-:W-:Y:S01]  /*0c20*/  IMAD.IADD R8, R8, 0x1, -R11 ;  /* 0x0000000108087824 */ /* 0x000fe200078e0a0b */
[----:B------:R-:W-:Y:S01]  /*0c30*/  SHF.R.S32.HI R9, RZ, 0x5, R9 ;  /* 0x00000005ff097819 */ /* 0x000fe20000011409 */
[----:B------:R-:W-:Y:S01]  /*0c40*/  IMAD.SHL.U32 R16, R22, 0x8, RZ ;  /* 0x0000000816107824 */ /* 0x000fe200078e00ff */
[----:B------:R-:W-:Y:S01]  /*0c50*/  LEA.HI R7, R4, R4, RZ, 0x1 ;  /* 0x0000000404077211 */ /* 0x000fe200078f08ff */
[----:B------:R-:W-:Y:S01]  /*0c60*/  IMAD R191, R2, 0x8, R191 ;  /* 0x0000000802bf7824 */ /* 0x000fe200078e02bf */
[----:B------:R-:W-:Y:S01]  /*0c70*/  LOP3.LUT R0, R0, 0x3fffffe, RZ, 0xc0, !PT ;  /* 0x03fffffe00007812 */ /* 0x000fe200078ec0ff */
[----:B------:R-:W-:Y:S01]  /*0c80*/  IMAD R9, R9, 0x10, R8 ;  /* 0x0000001009097824 */ /* 0x000fe200078e0208 */
[----:B------:R-:W-:Y:S01]  /*0c90*/  LOP3.LUT R7, R7, 0x1ffffffe, RZ, 0xc0, !PT ;  /* 0x1ffffffe07077812 */ /* 0x000fe200078ec0ff */
[----:B------:R-:W-:Y:S01]  /*0ca0*/  VIADD R19, R16, 0x40 ;  /* 0x0000004010137836 */ /* 0x000fe20000000000 */
        /* <DEDUP_REMOVED lines=9> */
.L_x_2432:
[----:B012---:R-:W0:Y:S01]  /*0d40*/  LDC.64 R2, c[0x0][0xc88] ;  /* 0x00032200ff027b82 */ /* 0x007e220000000a00 */
[----:B------:R-:W-:Y:S01]  /*0d50*/  ULDC.64 UR6, c[0x0][0xa28] ;  /* 0x00028a0000067ab9 */ /* 0x000fe20000000a00 */
[----:B------:R-:W-:Y:S01]  /*0d60*/  ULDC.64 UR8, c[0x0][0xa18] ;  /* 0x0002860000087ab9 */ /* 0x000fe20000000a00 */
[----:B------:R-:W-:Y:S01]  /*0d70*/  ULDC UR4, c[0x0][0x424] ;  /* 0x0001090000047ab9 */ /* 0x000fe20000000800 */
[----:B0-----:R-:W-:-:S06]  /*0d80*/  IMAD.WIDE R2, R47, 0x4, R2 ;  /* 0x000000042f027825 */ /* 0x001fcc00078e0202 */
[----:B------:R-:W2:Y:S01]  /*0d90*/  LDG.E R2, desc[UR54][R2.64] ;  /* 0x0000003602027981 */ /* 0x000ea2000c1e1900 */
[----:B------:R-:W-:Y:S02]  /*0da0*/  UISETP.NE.U32.AND UP0, UPT, UR6, URZ, UPT ;  /* 0x0000003f0600728c */ /* 0x000fe4000bf05070 */
[----:B------:R-:W-:Y:S02]  /*0db0*/  UISETP.NE.U32.AND UP1, UPT, UR8, URZ, UPT ;  /* 0x0000003f0800728c */ /* 0x000fe4000bf25070 */
[----:B------:R-:W-:Y:S02]  /*0dc0*/  UISETP.NE.AND.EX UP0, UPT, UR7, URZ, UPT, UP0 ;  /* 0x0000003f0700728c */ /* 0x000fe4000bf05300 */
[----:B------:R-:W-:-:S04]  /*0dd0*/  UISETP.NE.AND.EX UP1, UPT, UR9, URZ, UPT, UP1 ;  /* 0x0000003f0900728c */ /* 0x000fc8000bf25310 */
[----:B------:R-:W-:Y:S02]  /*0de0*/  PLOP3.LUT P0, PT, PT, PT, UP0, 0x80, 0x0 ;  /* 0x000000000000781c */ /* 0x000fe40003f0f008 */
[----:B------:R-:W-:Y:S02]  /*0df0*/  PLOP3.LUT P2, PT, PT, PT, UP1, 0x80, 0x0 ;  /* 0x000000000000781c */ /* 0x000fe40003f4f018 */
[----:B--2---:R-:W-:-:S13]  /*0e00*/  R2UR UR36, R2 ;  /* 0x00000000022472ca */ /* 0x004fda00000e0000 */
[----:B------:R-:W-:Y:S02]  /*0e10*/  USHF.R.S32.HI UR37, URZ, 0x1f, UR36 ;  /* 0x0000001f3f257899 */ /* 0x000fe40008011424 */
[----:B------:R-:W-:-:S04]  /*0e20*/  @UP0 ULEA UR6, UP2, UR36, UR6, 0x2 ;  /* 0x0000000624060291 */ /* 0x000fc8000f84103f */
[----:B------:R-:W-:Y:S02]  /*0e30*/  @UP0 ULEA.HI.X UR7, UR36, UR7, UR37, 0x2, UP2 ;  /* 0x0000000724070291 */ /* 0x000fe400090f1425 */
[----:B------:R-:W-:Y:S01]  /*0e40*/  @UP1 ULEA UR8, UP0, UR36, UR8, 0x2 ;  /* 0x0000000824081291 */ /* 0x000fe2000f80103f */
[----:B------:R-:W-:-:S03]  /*0e50*/  IMAD.U32 R2, RZ, RZ, UR6 ;  /* 0x00000006ff027e24 */ /* 0x000fc6000f8e00ff */
[----:B------:R-:W-:Y:S01]  /*0e60*/  @UP1 ULEA.HI.X UR9, UR36, UR9, UR37, 0x2, UP0 ;  /* 0x0000000924091291 */ /* 0x000fe200080f1425 */
[----:B------:R-:W-:Y:S01]  /*0e70*/  IMAD.U32 R3, RZ, RZ, UR7 ;  /* 0x00000007ff037e24 */ /* 0x000fe2000f8e00ff */
[----:B------:R-:W-:Y:S01]  /*0e80*/  ULDC.64 UR6, c[0x0][0x418] ;  /* 0x0001060000067ab9 */ /* 0x000fe20000000a00 */
[----:B------:R-:W-:-:S03]  /*0e90*/  IMAD.U32 R4, RZ, RZ, UR8 ;  /* 0x00000008ff047e24 */ /* 0x000fc6000f8e00ff */
[----:B------:R-:W-:Y:S01]  /*0ea0*/  IMAD.U32 R5, RZ, RZ, UR9 ;  /* 0x00000009ff057e24 */ /* 0x000fe2000f8e00ff */
[----:B------:R-:W2:Y:S01]  /*0eb0*/  @P0 LDG.E R2, desc[UR54][R2.64] ;  /* 0x0000003602020981 */ /* 0x000ea2000c1e1900 */
[----:B------:R-:W-:Y:S01]  /*0ec0*/  UISETP.NE.U32.AND UP0, UPT, UR6, URZ, UPT ;  /* 0x0000003f0600728c */ /* 0x000fe2000bf05070 */
[----:B------:R-:W-:Y:S02]  /*0ed0*/  ULDC.64 UR8, c[0x0][0xa20] ;  /* 0x0002880000087ab9 */ /* 0x000fe40000000a00 */
[----:B---3--:R-:W3:Y:S01]  /*0ee0*/  @P2 LDG.E R4, desc[UR54][R4.64] ;  /* 0x0000003604042981 */ /* 0x008ee2000c1e1900 */
[----:B------:R-:W-:Y:S01]  /*0ef0*/  UISETP.NE.AND.EX UP0, UPT, UR7, URZ, UPT, UP0 ;  /* 0x0000003f0700728c */ /* 0x000fe2000bf05300 */
[----:B------:R-:W-:Y:S01]  /*0f00*/  ISETP.NE.U32.AND P1, PT, RZ, UR8, PT ;  /* 0x00000008ff007c0c */ /* 0x000fe2000bf25070 */
[----:B------:R-:W-:Y:S01]  /*0f10*/  ULDC UR6, c[0x0][0x2f0] ;  /* 0x0000bc0000067ab9 */ /* 0x000fe20000000800 */
[----:B------:R-:W-:Y:S01]  /*0f20*/  UMOV UR51, URZ ;  /* 0x0000003f00337c82 */ /* 0x000fe20008000000 */
[----:B------:R-:W-:Y:S01]  /*0f30*/  USEL UR4, UR4, 0x1, UP0 ;  /* 0x0000000104047887 */ /* 0x000fe20008000000 */
[----:B------:R-:W-:-:S03]  /*0f40*/  ISETP.NE.AND.EX P1, PT, RZ, UR9, PT, P1 ;  /* 0x00000009ff007c0c */ /* 0x000fc6000bf25310 */
[----:B------:R-:W-:Y:S01]  /*0f50*/  UIMAD UR4, UR4, UR6, URZ ;  /* 0x00000006040472a4 */ /* 0x000fe2000f8e023f */
[----:B--2---:R-:W-:Y:S02]  /*0f60*/  @P0 R2UR UR51, R2 ;  /* 0x00000000023302ca */ /* 0x004fe400000e0000 */
[----:B---3--:R-:W-:Y:S01]  /*0f70*/  @P2 R2UR UR52, R4 ;  /* 0x00000000043422ca */ /* 0x008fe200000e0000 */
[----:B----4-:R-:W-:-:S14]  /*0f80*/  @P2 BRA `(.L_x_2373) ;  /* 0x0000000000382947 */ /* 0x010fdc0003800000 */
[----:B------:R-:W-:Y:S01]  /*0f90*/  ULDC.64 UR6, c[0x0][0xa00] ;  /* 0x0002800000067ab9 */ /* 0x000fe20000000a00 */
[----:B------:R-:W-:Y:S01]  /*0fa0*/  ULDC UR52, c[0x0][0x288] ;  /* 0x0000a20000347ab9 */ /* 0x000fe20000000800 */
        /* <DEDUP_REMOVED lines=12> */
.L_x_2373:
[----:B------:R-:W-:Y:S01]  /*1070*/  UMOV UR42, UR49 ;  /* 0x00000031002a7c82 */ /* 0x000fe20008000000 */
[----:B------:R-:W-:Y:S05]  /*1080*/  @!P1 BRA `(.L_x_2374) ;  /* 0x00000000001c9947 */ /* 0x000fea0003800000 */
[----:B------:R-:W-:-:S04]  /*1090*/  ULEA UR4, UP0, UR36, UR8, 0x2 ;  /* 0x0000000824047291 */ /* 0x000fc8000f80103f */
[----:B------:R-:W-:Y:S02]  /*10a0*/  ULEA.HI.X UR6, UR36, UR9, UR37, 0x2, UP0 ;  /* 0x0000000924067291 */ /* 0x000fe400080f1425 */
[----:B------:R-:W-:-:S04]  /*10b0*/  IMAD.U32 R2, RZ, RZ, UR4 ;  /* 0x00000004ff027e24 */ /* 0x000fc8000f8e00ff */
[----:B------:R-:W-:-:S05]  /*10c0*/  IMAD.U32 R3, RZ, RZ, UR6 ;  /* 0x00000006ff037e24 */ /* 0x000fca000f8e00ff */
[----:B------:R-:W2:Y:S02]  /*10d0*/  LDG.E R2, desc[UR54][R2.64] ;  /* 0x0000003602027981 */ /* 0x000ea4000c1e1900 */
[----:B--2---:R-:W-:Y:S01]  /*10e0*/  R2UR UR4, R2 ;  /* 0x00000000020472ca */ /* 0x004fe200000e0000 */
[----:B------:R-:W-:-:S14]  /*10f0*/  BRA `(.L_x_2375) ;  /* 0x0000000000347947 */ /* 0x000fdc0003800000 */
.L_x_2374:
        /* <DEDUP_REMOVED lines=13> */
.L_x_2375:
[----:B------:R-:W-:Y:S01]  /*11d0*/  ULDC.64 UR8, c[0x0][0x990] ;  /* 0x0002640000087ab9 */ /* 0x000fe20000000a00 */
[----:B------:R-:W-:Y:S01]  /*11e0*/  ULDC.64 UR6, c[0x0][0x998] ;  /* 0x0002660000067ab9 */ /* 0x000fe20000000a00 */
        /* <DEDUP_REMOVED lines=11> */
[----:B------:R-:W-:Y:S02]  /*12a0*/  @UP0 UIMAD UR10, UR37, UR16, URZ ;  /* 0x00000010250a02a4 */ /* 0x000fe4000f8e023f */
[----:B------:R-:W-:Y:S02]  /*12b0*/  @UP1 UIMAD UR12, UR37, UR18, URZ ;  /* 0x00000012250c12a4 */ /* 0x000fe4000f8e023f */
[----:B------:R-:W-:Y:S02]  /*12c0*/  @UP0 UIMAD UR17, UR36, UR17, UR10 ;  /* 0x00000011241102a4 */ /* 0x000fe4000f8e020a */
[----:B------:R-:W-:Y:S02]  /*12d0*/  @UP1 UIMAD.WIDE.U32 UR10, UR36, UR18, URZ ;  /* 0x00000012240a12a5 */ /* 0x000fe4000f8e003f */
[----:B------:R-:W-:-:S02]  /*12e0*/  @UP0 UIMAD.WIDE.U32 UR14, UR36, UR16, URZ ;  /* 0x00000010240e02a5 */ /* 0x000fc4000f8e003f */
[----:B------:R-:W-:Y:S02]  /*12f0*/  @UP1 UIMAD UR18, UR36, UR19, UR12 ;  /* 0x00000013241212a4 */ /* 0x000fe4000f8e020c */
[----:B------:R-:W-:Y:S02]  /*1300*/  @UP1 USHF.R.S32.HI UR19, URZ, 0x1f, UR49 ;  /* 0x0000001f3f131899 */ /* 0x000fe40008011431 */
[----:B------:R-:W-:Y:S01]  /*1310*/  @UP0 USHF.R.S32.HI UR16, URZ, 0x1f, UR49 ;  /* 0x0000001f3f100899 */ /* 0x000fe20008011431 */
[----:B------:R-:W-:Y:S01]  /*1320*/  @UP1 ULDC.64 UR12, c[0x0][0x9c0] ;  /* 0x00027000000c1ab9 */ /* 0x000fe20000000a00 */
[----:B------:R-:W-:Y:S02]  /*1330*/  @UP0 UIADD3 UR15, UR15, UR17, URZ ;  /* 0x000000110f0f0290 */ /* 0x000fe4000fffe03f */
[----:B------:R-:W-:Y:S02]  /*1340*/  @UP1 UIMAD UR17, UR19, UR12, URZ ;  /* 0x0000000c131112a4 */ /* 0x000fe4000f8e023f */
[----:B------:R-:W-:-:S02]  /*1350*/  @UP0 UIMAD UR16, UR16, UR20, URZ ;  /* 0x00000014101002a4 */ /* 0x000fc4000f8e023f */
[----:B------:R-:W-:Y:S02]  /*1360*/  @UP1 UIADD3 UR11, UR11, UR18, URZ ;  /* 0x000000120b0b1290 */ /* 0x000fe4000fffe03f */
[----:B------:R-:W-:Y:S02]  /*1370*/  @UP1 UIMAD UR17, UR49, UR13, UR17 ;  /* 0x0000000d311112a4 */ /* 0x000fe4000f8e0211 */
[----:B------:R-:W-:Y:S02]  /*1380*/  @UP0 UIMAD UR16, UR49, UR21, UR16 ;  /* 0x00000015311002a4 */ /* 0x000fe4000f8e0210 */
[----:B------:R-:W-:Y:S02]  /*1390*/  @UP0 UIMAD.WIDE.U32 UR14, UR49, UR20, UR14 ;  /* 0x00000014310e02a5 */ /* 0x000fe4000f8e000e */
[----:B------:R-:W-:Y:S02]  /*13a0*/  @UP1 UIMAD.WIDE.U32 UR12, UR49, UR12, UR10 ;  /* 0x0000000c310c12a5 */ /* 0x000fe4000f8e000a */
[----:B------:R-:W-:-:S02]  /*13b0*/  @UP0 UIADD3 UR11, UR15, UR16, URZ ;  /* 0x000000100f0b0290 */ /* 0x000fc4000fffe03f */
[----:B------:R-:W-:Y:S02]  /*13c0*/  @UP0 ULEA UR8, UP2, UR14, UR8, 0x2 ;  /* 0x000000080e080291 */ /* 0x000fe4000f84103f */
[----:B------:R-:W-:Y:S02]  /*13d0*/  @UP1 UIADD3 UR10, UR13, UR17, URZ ;  /* 0x000000110d0a1290 */ /* 0x000fe4000fffe03f */
[----:B------:R-:W-:Y:S02]  /*13e0*/  @UP1 ULEA UR6, UP3, UR12, UR6, 0x2 ;  /* 0x000000060c061291 */ /* 0x000fe4000f86103f */
[----:B------:R-:W-:Y:S01]  /*13f0*/  @UP0 ULEA.HI.X UR9, UR14, UR9, UR11, 0x2, UP2 ;  /* 0x000000090e090291 */ /* 0x000fe200090f140b */
[----:B------:R-:W-:Y:S01]  /*1400*/  IMAD.U32 R2, RZ, RZ, UR8 ;  /* 0x00000008ff027e24 */ /* 0x000fe2000f8e00ff */
[----:B------:R-:W-:Y:S02]  /*1410*/  @UP1 ULEA.HI.X UR7, UR12, UR7, UR10, 0x2, UP3 ;  /* 0x000000070c071291 */ /* 0x000fe400098f140a */
[----:B------:R-:W-:Y:S01]  /*1420*/  IMAD.U32 R4, RZ, RZ, UR6 ;  /* 0x00000006ff047e24 */ /* 0x000fe2000f8e00ff */
[----:B------:R-:W-:Y:S01]  /*1430*/  USHF.L.U32 UR38, UR5, 0x7, URZ ;  /* 0x0000000705267899 */ /* 0x000fe2000800063f */
[----:B------:R-:W-:Y:S01]  /*1440*/  IMAD.U32 R3, RZ, RZ, UR9 ;  /* 0x00000009ff037e24 */ /* 0x000fe2000f8e00ff */
[----:B------:R-:W-:Y:S01]  /*1450*/  ULDC UR6, c[0x0][0x988] ;  /* 0x0002620000067ab9 */ /* 0x000fe20000000800 */
[----:B------:R-:W-:Y:S01]  /*1460*/  IMAD.U32 R5, RZ, RZ, UR7 ;  /* 0x00000007ff057e24 */ /* 0x000fe2000f8e00ff */
[----:B------:R-:W-:-:S02]  /*1470*/  ULDC UR5, c[0x0][0x448] ;  /* 0x0001120000057ab9 */ /* 0x000fc40000000800 */
[----:B------:R0:W2:Y:S04]  /*1480*/  @P0 LDG.E R7, desc[UR54][R2.64] ;  /* 0x0000003602070981 */ /* 0x0000a8000c1e1900 */
[----:B------:R-:W2:Y:S01]  /*1490*/  @P1 LDG.E R0, desc[UR54][R4.64] ;  /* 0x0000003604001981 */ /* 0x000ea2000c1e1900 */
[----:B------:R-:W-:Y:S01]  /*14a0*/  UISETP.NE.AND UP4, UPT, UR5, 0x1, UPT ;  /* 0x000000010500788c */ /* 0x000fe2000bf85270 */
[----:B------:R-:W-:Y:S01]  /*14b0*/  PLOP3.LUT P0, PT, PT, PT, PT, 0x80, 0x0 ;  /* 0x000000000000781c */ /* 0x000fe20003f0f070 */
[----:B------:R-:W-:Y:S01]  /*14c0*/  UIADD3 UR51, -UR51, UR4, URZ ;  /* 0x0000000433337290 */ /* 0x000fe2000fffe13f */
[----:B------:R-:W-:Y:S01]  /*14d0*/  CS2R R86, SRZ ;  /* 0x0000000000567805 */ /* 0x000fe2000001ff00 */
[----:B------:R-:W-:Y:S01]  /*14e0*/  UP2UR UR53, UPR, URZ, 0x10 ;  /* 0x000000103f357883 */ /* 0x000fe20008000000 */
[----:B0-----:R-:W-:Y:S01]  /*14f0*/  IMAD.MOV.U32 R2, RZ, RZ, RZ ;  /* 0x000000ffff027224 */ /* 0x001fe200078e00ff */
[----:B------:R-:W-:Y:S01]  /*1500*/  UIADD3 UR7, UR51, 0xa0, -UR52 ;  /* 0x000000a033077890 */ /* 0x000fe2000fffe834 */
[----:B------:R-:W-:-:S02]  /*1510*/  CS2R R84, SRZ ;  /* 0x0000000000547805 */ /* 0x000fc4000001ff00 */
[----:B------:R-:W-:Y:S02]  /*1520*/  CS2R R8, SRZ ;  /* 0x0000000000087805 */ /* 0x000fe4000001ff00 */
[----:B------:R-:W-:Y:S02]  /*1530*/  CS2R R78, SRZ ;  /* 0x00000000004e7805 */ /* 0x000fe4000001ff00 */
[----:B------:R-:W-:Y:S01]  /*1540*/  CS2R R10, SRZ ;  /* 0x00000000000a7805 */ /* 0x000fe2000001ff00 */
[----:B------:R-:W-:Y:S01]  /*1550*/  @UP4 ULDC UR4, c[0x0][0x44c] ;  /* 0x0001130000044ab9 */ /* 0x000fe20000000800 */
[----:B------:R-:W-:Y:S01]  /*1560*/  @UP4 ULDC UR8, c[0x0][0x450] ;  /* 0x0001140000084ab9 */ /* 0x000fe20000000800 */
        /* <DEDUP_REMOVED lines=20> */
[----:B------:R-:W-:Y:S02]  /*16b0*/  CS2R R88, SRZ ;  /* 0x0000000000587805 */ /* 0x000fe4000001ff00 */
[----:B------:R-:W-:-:S02]  /*16c0*/  CS2R R48, SRZ ;  /* 0x0000000000307805 */ /* 0x000fc4000001ff00 */
[----:B------:R-:W-:Y:S02]  /*16d0*/  CS2R R90, SRZ ;  /* 0x00000000005a7805 */ /* 0x000fe4000001ff00 */
[----:B------:R-:W-:Y:S02]  /*16e0*/  CS2R R56, SRZ ;  /* 0x0000000000387805 */ /* 0x000fe4000001ff00 */
[----:B------:R-:W-:Y:S01]  /*16f0*/  CS2R R92, SRZ ;  /* 0x00000000005c7805 */ /* 0x000fe2000001ff00 */
[----:B------:R-:W-:Y:S01]  /*1700*/  IMAD.MOV.U32 R65, RZ, RZ, RZ ;  /* 0x000000ffff417224 */ /* 0x000fe200078e00ff */
[----:B------:R-:W-:Y:S01]  /*1710*/  CS2R R94, SRZ ;  /* 0x00000000005e7805 */ /* 0x000fe2000001ff00 */
[----:B--2---:R-:W-:Y:S01]  /*1720*/  FMUL.FTZ R0, R7, R0 ;  /* 0x0000000007007220 */ /* 0x004fe20000410000 */
[----:B------:R-:W-:-:S03]  /*1730*/  CS2R R6, SRZ ;  /* 0x0000000000067805 */ /* 0x000fc6000001ff00 */
[----:B------:R-:W-:Y:S01]  /*1740*/  FMUL.FTZ R0, R0, UR6 ;  /* 0x0000000600007c20 */ /* 0x000fe20008410000 */
[----:B------:R-:W-:-:S04]  /*1750*/  UIADD3 UR6, UR38, 0x7f, URZ ;  /* 0x0000007f26067890 */ /* 0x000fc8000fffe03f */
[----:B------:R-:W-:Y:S01]  /*1760*/  UIMAD.WIDE.U32 UR4, UR6, UR4, URZ ;  /* 0x00000004060472a5 */ /* 0x000fe2000f8e003f */
[----:B------:R-:W-:Y:S01]  /*1770*/  R2UR UR39, R0 ;  /* 0x00000000002772ca */ /* 0x000fe200000e0000 */
[----:B------:R-:W-:Y:S01]  /*1780*/  UIADD3 UR4, UR51, 0x9f, URZ ;  /* 0x0000009f33047890 */ /* 0x000fe2000fffe03f */
[----:B------:R-:W-:Y:S01]  /*1790*/  IMAD.MOV.U32 R0, RZ, RZ, RZ ;  /* 0x000000ffff007224 */ /* 0x000fe200078e00ff */
        /* <DEDUP_REMOVED lines=44> */
.L_x_2377:
        /* <DEDUP_REMOVED lines=9> */
.L_x_2536:
[----:B------:R-:W-:Y:S05]  /*1af0*/  @!P0 BRA `(.L_x_2379) ;  /* 0x0000000000048947 */ /* 0x000fea0003800000 */
[----:B------:R-:W-:Y:S01]  /*1b00*/  BPT.TRAP 0x1 ;  /* 0x000000040000795c */ /* 0x000fe20000300000 */
.L_x_2379:
[----:B0-----:R-:W-:Y:S02]  /*1b10*/  IMAD.U32 R0, RZ, RZ, UR45 ;  /* 0x0000002dff007e24 */ /* 0x001fe4000f8e00ff */
[----:B------:R-:W-:-:S03]  /*1b20*/  IMAD.U32 R3, RZ, RZ, UR46 ;  /* 0x0000002eff037e24 */ /* 0x000fc6000f8e00ff */
[----:B------:R-:W-:Y:S02]  /*1b30*/  LEA R0, R0, UR41, 0x3 ;  /* 0x0000002900007c11 */ /* 0x000fe4000f8e18ff */
[----:B------:R-:W-:-:S04]  /*1b40*/  SHF.L.U32 R3, R3, 0x1f, RZ ;  /* 0x0000001f03037819 */ /* 0x000fc800000006ff */
[----:B------:R0:W1:Y:S01]  /*1b50*/  SYNCS.PHASECHK.TRANS64.TRYWAIT P1, [R0+URZ+0x29830], R3 ;  /* 0x02983003000075a7 */ /* 0x000062000802017f */
[----:B------:R-:W-:Y:S05]  /*1b60*/  @!P0 BRA `(.L_x_2380) ;  /* 0x0000000000048947 */ /* 0x000fea0003800000 */
[----:B------:R-:W-:Y:S01]  /*1b70*/  BPT.TRAP 0x1 ;  /* 0x000000040000795c */ /* 0x000fe20000300000 */
.L_x_2380:
[----:B-1----:R-:W-:Y:S05]  /*1b80*/  @P1 BRA `(.L_x_2381) ;  /* 0x0000000000081947 */ /* 0x002fea0003800000 */
[----:B------:R-:W1:Y:S02]  /*1b90*/  SYNCS.PHASECHK.TRANS64.TRYWAIT P1, [R0+URZ+0x29830], R3 ;  /* 0x02983003000075a7 */ /* 0x000e64000802017f */
[----:B-1----:R-:W-:Y:S05]  /*1ba0*/  @!P1 BRA `(.L_x_2382) ;  /* 0x0000013400789947 */ /* 0x002fea0003800000 */
.L_x_2381:
        /* <DEDUP_REMOVED lines=204> */
.L_x_2383:
[----:B------:R-:W-:Y:S01]  /*2870*/  UISETP.NE.AND UP0, UPT, UR53, URZ, UPT ;  /* 0x0000003f3500728c */ /* 0x000fe2000bf05270 */
[----:B------:R-:W-:Y:S01]  /*2880*/  VIADD R9, R18, UR38 ;  /* 0x0000002612097c36 */ /* 0x000fe20008000000 */
[----:B------:R-:W-:Y:S01]  /*2890*/  UMOV UR7, 0xffffff60 ;  /* 0xffffff6000077882 */ /* 0x000fe20000000000 */
[----:B------:R-:W-:Y:S01]  /*28a0*/  IMAD.U32 R11, RZ, RZ, UR52 ;  /* 0x00000034ff0b7e24 */ /* 0x000fe2000f8e00ff */
[----:B------:R-:W-:Y:S01]  /*28b0*/  UIMAD UR7, UR56, UR7, 0xa1 ;  /* 0x000000a1380774a4 */ /* 0x000fe2000f8e0207 */
[----:B------:R-:W-:Y:S01]  /*28c0*/  IMAD.U32 R117, RZ, RZ, UR39 ;  /* 0x00000027ff757e24 */ /* 0x000fe2000f8e00ff */
[----:B------:R-:W-:Y:S01]  /*28d0*/  PLOP3.LUT P1, PT, PT, PT, UP0, 0x80, 0x0 ;  /* 0x000000000000781c */ /* 0x000fe20003f2f008 */
[----:B------:R-:W-:Y:S01]  /*28e0*/  UMOV UR10, UR38 ;  /* 0x00000026000a7c82 */ /* 0x000fe20008000000 */
[----:B------:R-:W-:Y:S01]  /*28f0*/  PLOP3.LUT P2, PT, PT, PT, UP0, 0x80, 0x0 ;  /* 0x000000000000781c */ /* 0x000fe20003f4f008 */
[----:B------:R-:W-:Y:S01]  /*2900*/  UIADD3 UR58, UR56, -0x2, URZ ;  /* 0xfffffffe383a7890 */ /* 0x000fe2000fffe03f */
[----:B------:R-:W-:Y:S01]  /*2910*/  R2UR UR11, R0 ;  /* 0x00000000000b72ca */ /* 0x000fe200000e0000 */
[----:B------:R-:W-:Y:S01]  /*2920*/  @UP0 ULDC UR6, c[0x0][0x44c] ;  /* 0x0001130000060ab9 */ /* 0x000fe20000000800 */
[----:B------:R-:W-:-:S07]  /*2930*/  @UP0 ULDC UR14, c[0x0][0x450] ;  /* 0x00011400000e0ab9 */ /* 0x000fce0000000800 */
[----:B------:R-:W-:Y:S01]  /*2940*/  @P1 IMAD.HI.U32 R2, R9, UR6, RZ ;  /* 0x0000000609021c27 */ /* 0x000fe2000f8e00ff */
[----:B------:R-:W-:-:S04]  /*2950*/  @UP0 ULDC UR6, c[0x0][0x450] ;  /* 0x0001140000060ab9 */ /* 0x000fc80000000800 */
[----:B------:R-:W-:Y:S01]  /*2960*/  @P2 SHF.R.U32.HI R9, RZ, UR6, R2 ;  /* 0x00000006ff092c19 */ /* 0x000fe20008011602 */
[----:B------:R-:W-:Y:S01]  /*2970*/  UIMAD UR6, UR56, -0xa0, UR51 ;  /* 0xffffff60380678a4 */ /* 0x000fe2000f8e0233 */
[----:B------:R-:W-:-:S03]  /*2980*/  IMAD.U32 R2, RZ, RZ, UR7 ;  /* 0x00000007ff027e24 */ /* 0x000fc6000f8e00ff */
[----:B01----:R-:W0:Y:S01]  /*2990*/  SHFL.IDX PT, R3, R9, 0x1, 0x1c1f ;  /* 0x003c1f0009037f89 */ /* 0x003e2200000e0000 */
[----:B------:R-:W-:Y:S01]  /*29a0*/  UIADD3 UR6, UR6, 0xa0, URZ ;  /* 0x000000a006067890 */ /* 0x000fe2000fffe03f */
[----:B------:R-:W-:Y:S02]  /*29b0*/  IMAD R2, R17, -0x2, R2 ;  /* 0xfffffffe11027824 */ /* 0x000fe400078e0202 */
[----:B------:R-:W-:Y:S03]  /*29c0*/  SHFL.IDX PT, R9, R9, RZ, 0x1c1f ;  /* 0x001c1fff09097589 */ /* 0x000fe600000e0000 */
[----:B------:R-:W-:Y:S01]  /*29d0*/  IMAD.U32 R10, RZ, RZ, UR6 ;  /* 0x00000006ff0a7e24 */ /* 0x000fe2000f8e00ff */
[----:B------:R-:W-:Y:S01]  /*29e0*/  IADD3 R11, -R11, UR51, R2 ;  /* 0x000000330b0b7c10 */ /* 0x000fe2000fffe102 */
[----:B------:R-:W-:Y:S02]  /*29f0*/  @UP0 ULDC UR6, c[0x0][0x44c] ;  /* 0x0001130000060ab9 */ /* 0x000fe40000000800 */
[----:B------:R-:W-:Y:S01]  /*2a00*/  IMAD R10, R17, -0x2, R10 ;  /* 0xfffffffe110a7824 */ /* 0x000fe200078e020a */
[----:B------:R-:W-:-:S04]  /*2a10*/  UIMAD.WIDE.U32 UR6, UR38, UR6, URZ ;  /* 0x00000006260672a5 */ /* 0x000fc8000f8e003f */
[----:B------:R-:W-:-:S04]  /*2a20*/  @UP0 USHF.R.U32.HI UR10, URZ, UR14, UR7 ;  /* 0x0000000e3f0a0299 */ /* 0x000fc80008011607 */
[----:B------:R-:W-:Y:S01]  /*2a30*/  UIADD3 UR6, UR10, UR51, -UR52 ;  /* 0x000000330a067290 */ /* 0x000fe2000fffe834 */
[----:B0-----:R-:W-:-:S03]  /*2a40*/  VIADDMNMX R2, R3, R11, R10, PT ;  /* 0x0000000b03027246 */ /* 0x001fc6000380010a */
        /* <DEDUP_REMOVED lines=131> */
[----:B0-----:R-:W-:Y:S02]  /*3280*/  FMNMX.FTZ R4, R83, R4, !PT ;  /* 0x0000000453047209 */ /* 0x001fe40007810000 */
[----:B------:R-:W-:Y:S02]  /*3290*/  VIADDMNMX R83, R9, R11, R10, PT ;  /* 0x0000000b09537246 */ /* 0x000fe4000380010a */
[C---:B------:R-:W-:Y:S01]  /*32a0*/  FSETP.NEU.FTZ.AND P1, PT, R4.reuse, -INF , PT ;  /* 0xff8000000400780b */ /* 0x040fe20003f3d000 */
[----:B------:R-:W-:-:S01]  /*32b0*/  FFMA.FTZ R2, R4, R117, -8 ;  /* 0xc100000004027423 */ /* 0x000fc20000010075 */
[C---:B------:R-:W-:Y:S02]  /*32c0*/  ISETP.GT.AND P2, PT, R83.reuse, 0x1, PT ;  /* 0x000000015300780c */ /* 0x040fe40003f44270 */
[----:B------:R-:W-:-:S02]  /*32d0*/  ISETP.GT.AND P3, PT, R83, 0x8, PT ;  /* 0x000000085300780c */ /* 0x000fc40003f64270 */
[----:B------:R-:W-:Y:S02]  /*32e0*/  FSEL R2, R2, RZ, P1 ;  /* 0x000000ff02027208 */ /* 0x000fe40000800000 */
[----:B------:R-:W-:Y:S02]  /*32f0*/  ISETP.GT.AND P1, PT, R83, RZ, PT ;  /* 0x000000ff5300720c */ /* 0x000fe40003f24270 */
[----:B------:R-:W-:Y:S01]  /*3300*/  FSEL R89, R89, -INF , P2 ;  /* 0xff80000059597808 */ /* 0x000fe20001000000 */
[----:B------:R-:W-:-:S01]  /*3310*/  FFMA.FTZ R13, R13, UR39, -R2 ;  /* 0x000000270d0d7c23 */ /* 0x000fc20008010802 */
[----:B------:R-:W-:Y:S01]  /*3320*/  FSEL R88, R88, -INF , P1 ;  /* 0xff80000058587808 */ /* 0x000fe20000800000 */
[----:B------:R-:W-:-:S01]  /*3330*/  FFMA.FTZ R15, R15, UR39, -R2 ;  /* 0x000000270f0f7c23 */ /* 0x000fc20008010802 */
[----:B------:R-:W-:Y:S01]  /*3340*/  ISETP.GT.AND P1, PT, R83, 0x9, PT ;  /* 0x000000095300780c */ /* 0x000fe20003f24270 */
[----:B------:R0:W-:Y:S01]  /*3350*/  MUFU.EX2 R9, R13 ;  /* 0x0000000d00097308 */ /* 0x0001e20000000800 */
[----:B------:R-:W-:Y:S01]  /*3360*/  FSEL R92, R92, -INF , P3 ;  /* 0xff8000005c5c7808 */ /* 0x000fe20001800000 */
[--C-:B------:R-:W-:Y:S01]  /*3370*/  FFMA.FTZ R21, R21, UR39, -R2.reuse ;  /* 0x0000002715157c23 */ /* 0x100fe20008010802 */
[----:B------:R-:W-:Y:S01]  /*3380*/  FMNMX.FTZ R11, R88, R89, !PT ;  /* 0x00000059580b7209 */ /* 0x000fe20007810000 */
[--C-:B------:R-:W-:Y:S01]  /*3390*/  FFMA.FTZ R6, R91, UR39, -R2.reuse ;  /* 0x000000275b067c23 */ /* 0x100fe20008010802 */
[----:B------:R-:W-:Y:S01]  /*33a0*/  ISETP.GT.AND P2, PT, R83, 0x10, PT ;  /* 0x000000105300780c */ /* 0x000fe20003f44270 */
[--C-:B------:R-:W-:Y:S01]  /*33b0*/  FFMA.FTZ R82, R79, UR39, -R2.reuse ;  /* 0x000000274f527c23 */ /* 0x100fe20008010802 */
[----:B------:R-:W-:Y:S01]  /*33c0*/  FSEL R93, R93, -INF , P1 ;  /* 0xff8000005d5d7808 */ /* 0x000fe20000800000 */
[--C-:B------:R-:W-:Y:S01]  /*33d0*/  FFMA.FTZ R86, R59, UR39, -R2.reuse ;  /* 0x000000273b567c23 */ /* 0x100fe20008010802 */
[----:B------:R-:W-:Y:S01]  /*33e0*/  FMNMX.FTZ R12, R92, R11, !PT ;  /* 0x0000000b5c0c7209 */ /* 0x000fe20007810000 */
[--C-:B------:R-:W-:Y:S01]  /*33f0*/  FFMA.FTZ R63, R63, UR39, -R2.reuse ;  /* 0x000000273f3f7c23 */ /* 0x100fe20008010802 */
[----:B------:R-:W-:Y:S01]  /*3400*/  ISETP.GT.AND P1, PT, R83, 0x11, PT ;  /* 0x000000115300780c */ /* 0x000fe20003f24270 */
[----:B------:R1:W-:Y:S01]  /*3410*/  MUFU.EX2 R11, R15 ;  /* 0x0000000f000b7308 */ /* 0x0003e20000000800 */
[----:B------:R-:W-:Y:S01]  /*3420*/  FSEL R96, R96, -INF , P2 ;  /* 0xff80000060607808 */ /* 0x000fe20001000000 */
[--C-:B------:R-:W-:Y:S01]  /*3430*/  FFMA.FTZ R3, R3, UR39, -R2.reuse ;  /* 0x0000002703037c23 */ /* 0x100fe20008010802 */
[----:B0-----:R-:W-:Y:S01]  /*3440*/  FMNMX.FTZ R13, R93, R12, !PT ;  /* 0x0000000c5d0d7209 */ /* 0x001fe20007810000 */
[--C-:B------:R-:W-:Y:S01]  /*3450*/  FFMA.FTZ R5, R5, UR39, -R2.reuse ;  /* 0x0000002705057c23 */ /* 0x100fe20008010802 */
[----:B------:R-:W-:Y:S01]  /*3460*/  ISETP.GT.AND P2, PT, R83, 0x18, PT ;  /* 0x000000185300780c */ /* 0x000fe20003f44270 */
[--C-:B------:R-:W-:Y:S01]  /*3470*/  FFMA.FTZ R7, R7, UR39, -R2.reuse ;  /* 0x0000002707077c23 */ /* 0x100fe20008010802 */
[----:B------:R-:W-:Y:S01]  /*3480*/  FSEL R97, R97, -INF , P1 ;  /* 0xff80000061617808 */ /* 0x000fe20000800000 */
[----:B------:R-:W-:Y:S01]  /*3490*/  MUFU.EX2 R6, R6 ;  /* 0x0000000600067308 */ /* 0x000fe20000000800 */
        /* <DEDUP_REMOVED lines=8> */
[----:B------:R-:W-:Y:S01]  /*3520*/  FSEL R101, R101, -INF , P1 ;  /* 0xff80000065657808 */ /* 0x000fe20000800000 */
[--C-:B------:R-:W-:Y:S01]  /*3530*/  FFMA.FTZ R107, R107, UR39, -R2.reuse ;  /* 0x000000276b6b7c23 */ /* 0x100fe20008010802 */
[----:B------:R-:W-:Y:S01]  /*3540*/  ISETP.GT.AND P1, PT, R83, 0x20, PT ;  /* 0x000000205300780c */ /* 0x000fe20003f24270 */
[--C-:B------:R-:W-:Y:S01]  /*3550*/  FFMA.FTZ R111, R111, UR39, -R2.reuse ;  /* 0x000000276f6f7c23 */ /* 0x100fe20008010802 */
[----:B------:R-:W-:Y:S01]  /*3560*/  FMNMX.FTZ R14, R100, R13, !PT ;  /* 0x0000000d640e7209 */ /* 0x000fe20007810000 */
[--C-:B------:R-:W-:Y:S01]  /*3570*/  FFMA.FTZ R47, R47, UR39, -R2.reuse ;  /* 0x000000272f2f7c23 */ /* 0x100fe20008010802 */
[----:B------:R-:W-:Y:S01]  /*3580*/  ISETP.GT.AND P2, PT, R83, 0x21, PT ;  /* 0x000000215300780c */ /* 0x000fe20003f44270 */
[----:B------:R0:W-:Y:S01]  /*3590*/  MUFU.EX2 R13, R21 ;  /* 0x00000015000d7308 */ /* 0x0001e20000000800 */
[----:B------:R-:W-:Y:S01]  /*35a0*/  FSEL R72, R72, -INF , P1 ;  /* 0xff80000048487808 */ /* 0x000fe20000800000 */
[--C-:B------:R-:W-:Y:S01]  /*35b0*/  FFMA.FTZ R26, R26, UR39, -R2.reuse ;  /* 0x000000271a1a7c23 */ /* 0x100fe20008010802 */
[----:B-1----:R-:W-:Y:S01]  /*35c0*/  FMNMX.FTZ R15, R101, R14, !PT ;  /* 0x0000000e650f7209 */ /* 0x002fe20007810000 */
        /* <DEDUP_REMOVED lines=18> */
[----:B------:R-:W-:Y:S01]  /*36f0*/  FFMA.FTZ R39, R39, UR39, -R2 ;  /* 0x0000002727277c23 */ /* 0x000fe20008010802 */
[----:B------:R-:W-:Y:S01]  /*3700*/  ISETP.GT.AND P2, PT, R83, 0x31, PT ;  /* 0x000000315300780c */ /* 0x000fe20003f44270 */
[----:B------:R-:W-:Y:S01]  /*3710*/  MUFU.EX2 R10, R10 ;  /* 0x0000000a000a7308 */ /* 0x000fe20000000800 */
[----:B------:R-:W-:-:S02]  /*3720*/  FSEL R80, R80, -INF , P1 ;  /* 0xff80000050507808 */ /* 0x000fc40000800000 */
[----:B0-----:R-:W-:Y:S01]  /*3730*/  FMNMX.FTZ R21, R77, R20, !PT ;  /* 0x000000144d157209 */ /* 0x001fe20007810000 */
[----:B------:R-:W-:-:S01]  /*3740*/  FFMA.FTZ R20, R109, UR39, -R2 ;  /* 0x000000276d147c23 */ /* 0x000fc20008010802 */
[----:B------:R-:W-:Y:S02]  /*3750*/  ISETP.GT.AND P1, PT, R83, 0x38, PT ;  /* 0x000000385300780c */ /* 0x000fe40003f24270 */
[----:B------:R-:W-:Y:S01]  /*3760*/  FSEL R81, R81, -INF , P2 ;  /* 0xff80000051517808 */ /* 0x000fe20001000000 */
[----:B------:R-:W-:Y:S01]  /*3770*/  MUFU.EX2 R12, R12 ;  /* 0x0000000c000c7308 */ /* 0x000fe20000000800 */
[----:B------:R-:W-:Y:S02]  /*3780*/  FMNMX.FTZ R58, R80, R21, !PT ;  /* 0x00000015503a7209 */ /* 0x000fe40007810000 */
[----:B------:R-:W-:Y:S02]  /*3790*/  ISETP.GT.AND P2, PT, R83, 0x39, PT ;  /* 0x000000395300780c */ /* 0x000fe40003f44270 */
[----:B------:R-:W-:-:S02]  /*37a0*/  FSEL R84, R84, -INF , P1 ;  /* 0xff80000054547808 */ /* 0x000fc40000800000 */
[----:B------:R-:W-:Y:S01]  /*37b0*/  FMNMX.FTZ R21, R81, R58, !PT ;  /* 0x0000003a51157209 */ /* 0x000fe20007810000 */
[----:B------:R-:W-:Y:S01]  /*37c0*/  MUFU.EX2 R14, R14 ;  /* 0x0000000e000e7308 */ /* 0x000fe20000000800 */
[----:B------:R-:W-:Y:S02]  /*37d0*/  FSEL R85, R85, -INF , P2 ;  /* 0xff80000055557808 */ /* 0x000fe40001000000 */
[C---:B------:R-:W-:Y:S02]  /*37e0*/  ISETP.GT.AND P1, PT, R83.reuse, 0x40, PT ;  /* 0x000000405300780c */ /* 0x040fe40003f24270 */
[----:B------:R-:W-:Y:S02]  /*37f0*/  FMNMX.FTZ R58, R84, R21, !PT ;  /* 0x00000015543a7209 */ /* 0x000fe40007810000 */
[----:B------:R-:W-:Y:S01]  /*3800*/  ISETP.GT.AND P2, PT, R83, 0x41, PT ;  /* 0x000000415300780c */ /* 0x000fe20003f44270 */
[----:B------:R-:W-:Y:S01]  /*3810*/  MUFU.EX2 R15, R107 ;  /* 0x0000006b000f7308 */ /* 0x000fe20000000800 */
[----:B------:R-:W-:Y:S01]  /*3820*/  FSEL R62, R56, -INF , P1 ;  /* 0xff800000383e7808 */ /* 0x000fe20000800000 */
[----:B------:R-:W-:Y:S01]  /*3830*/  FFMA.FTZ R56, R113, UR39, -R2 ;  /* 0x0000002771387c23 */ /* 0x000fe20008010802 */
[----:B------:R-:W-:-:S02]  /*3840*/  FMNMX.FTZ R91, R85, R58, !PT ;  /* 0x0000003a555b7209 */ /* 0x000fc40007810000 */
[----:B------:R-:W-:Y:S02]  /*3850*/  ISETP.GT.AND P1, PT, R83, 0x48, PT ;  /* 0x000000485300780c */ /* 0x000fe40003f24270 */
[----:B------:R-:W-:Y:S01]  /*3860*/  FSEL R66, R57, -INF , P2 ;  /* 0xff80000039427808 */ /* 0x000fe20001000000 */
[----:B------:R-:W-:Y:S01]  /*3870*/  MUFU.EX2 R20, R20 ;  /* 0x0000001400147308 */ /* 0x000fe20000000800 */
[----:B------:R-:W-:Y:S01]  /*3880*/  FMNMX.FTZ R91, R62, R91, !PT ;  /* 0x0000005b3e5b7209 */ /* 0x000fe20007810000 */
[----:B------:R-:W-:Y:S01]  /*3890*/  FFMA.FTZ R57, R115, UR39, -R2 ;  /* 0x0000002773397c23 */ /* 0x000fe20008010802 */
[C---:B------:R-:W-:Y:S02]  /*38a0*/  ISETP.GT.AND P2, PT, R83.reuse, 0x49, PT ;  /* 0x000000495300780c */ /* 0x040fe40003f44270 */
        /* <DEDUP_REMOVED lines=9> */
[----:B------:R-:W-:Y:S01]  /*3940*/  FMNMX.FTZ R91, R61, R58, !PT ;  /* 0x0000003a3d5b7209 */ /* 0x000fe20007810000 */
[----:B------:R-:W-:-:S01]  /*3950*/  FFMA.FTZ R58, R87, UR39, -R2 ;  /* 0x00000027573a7c23 */ /* 0x000fc20008010802 */
        /* <DEDUP_REMOVED lines=8> */
[----:B------:R-:W-:-:S02]  /*39e0*/  FSEL R69, R69, -INF , P2 ;  /* 0xff80000045457808 */ /* 0x000fc40001000000 */
[C---:B------:R-:W-:Y:S02]  /*39f0*/  ISETP.GT.AND P1, PT, R83.reuse, 0x60, PT ;  /* 0x000000605300780c */ /* 0x040fe40003f24270 */
[----:B------:R-:W-:Y:S02]  /*3a00*/  FMNMX.FTZ R78, R68, R87, !PT ;  /* 0x00000057444e7209 */ /* 0x000fe40007810000 */
[----:B------:R-:W-:Y:S01]  /*3a10*/  ISETP.GT.AND P2, PT, R83, 0x61, PT ;  /* 0x000000615300780c */ /* 0x000fe20003f44270 */
[----:B------:R-:W-:Y:S01]  /*3a20*/  MUFU.EX2 R47, R47 ;  /* 0x0000002f002f7308 */ /* 0x000fe20000000800 */
[----:B------:R-:W-:Y:S02]  /*3a30*/  FSEL R74, R40, -INF , P1 ;  /* 0xff800000284a7808 */ /* 0x000fe40000800000 */
[----:B------:R-:W-:Y:S02]  /*3a40*/  FMNMX.FTZ R79, R69, R78, !PT ;  /* 0x0000004e454f7209 */ /* 0x000fe40007810000 */
[----:B------:R-:W-:Y:S01]  /*3a50*/  FSEL R78, R41, -INF , P2 ;  /* 0xff800000294e7808 */ /* 0x000fe20001000000 */
[----:B------:R-:W-:Y:S01]  /*3a60*/  FFMA.FTZ R41, R75, UR39, -R2 ;  /* 0x000000274b297c23 */ /* 0x000fe20008010802 */
[----:B------:R-:W-:Y:S01]  /*3a70*/  ISETP.GT.AND P1, PT, R83, 0x68, PT ;  /* 0x000000685300780c */ /* 0x000fe20003f24270 */
[----:B------:R0:W-:Y:S01]  /*3a80*/  MUFU.EX2 R40, R82 ;  /* 0x0000005200287308 */ /* 0x0001e20000000800 */
[----:B------:R-:W-:-:S02]  /*3a90*/  FMNMX.FTZ R75, R74, R79, !PT ;  /* 0x0000004f4a4b7209 */ /* 0x000fc40007810000 */
[----:B------:R-:W-:Y:S02]  /*3aa0*/  FSEL R79, R44, -INF , P1 ;  /* 0xff8000002c4f7808 */ /* 0x000fe40000800000 */
[C---:B------:R-:W-:Y:S02]  /*3ab0*/  ISETP.GT.AND P2, PT, R83.reuse, 0x69, PT ;  /* 0x000000695300780c */ /* 0x040fe40003f44270 */
[----:B------:R-:W-:Y:S01]  /*3ac0*/  FMNMX.FTZ R44, R78, R75, !PT ;  /* 0x0000004b4e2c7209 */ /* 0x000fe20007810000 */
[----:B------:R-:W-:Y:S01]  /*3ad0*/  MUFU.EX2 R41, R41 ;  /* 0x0000002900297308 */ /* 0x000fe20000000800 */
[----:B------:R-:W-:Y:S02]  /*3ae0*/  ISETP.GT.AND P1, PT, R83, 0x70, PT ;  /* 0x000000705300780c */ /* 0x000fe40003f24270 */
[----:B------:R-:W-:Y:S02]  /*3af0*/  FSEL R75, R45, -INF , P2 ;  /* 0xff8000002d4b7808 */ /* 0x000fe40001000000 */
[----:B0-----:R-:W-:-:S02]  /*3b00*/  FMNMX.FTZ R82, R79, R44, !PT ;  /* 0x0000002c4f527209 */ /* 0x001fc40007810000 */
[----:B------:R-:W-:Y:S01]  /*3b10*/  ISETP.GT.AND P2, PT, R83, 0x71, PT ;  /* 0x000000715300780c */ /* 0x000fe20003f44270 */
[----:B------:R-:W-:Y:S01]  /*3b20*/  MUFU.EX2 R44, R86 ;  /* 0x00000056002c7308 */ /* 0x000fe20000000800 */
[----:B------:R-:W-:Y:S02]  /*3b30*/  FSEL R48, R48, -INF , P1 ;  /* 0xff80000030307808 */ /* 0x000fe40000800000 */
[----:B------:R-:W-:Y:S02]  /*3b40*/  FMNMX.FTZ R45, R75, R82, !PT ;  /* 0x000000524b2d7209 */ /* 0x000fe40007810000 */
[----:B------:R-:W-:Y:S02]  /*3b50*/  ISETP.GT.AND P1, PT, R83, 0x78, PT ;  /* 0x000000785300780c */ /* 0x000fe40003f24270 */
[----:B------:R-:W-:Y:S01]  /*3b60*/  FSEL R49, R49, -INF , P2 ;  /* 0xff80000031317808 */ /* 0x000fe20001000000 */
[----:B------:R-:W-:Y:S01]  /*3b70*/  MUFU.EX2 R26, R26 ;  /* 0x0000001a001a7308 */ /* 0x000fe20000000800 */
[----:B------:R-:W-:-:S02]  /*3b80*/  FMNMX.FTZ R82, R48, R45, !PT ;  /* 0x0000002d30527209 */ /* 0x000fc40007810000 */
[----:B------:R-:W-:Y:S02]  /*3b90*/  ISETP.GT.AND P2, PT, R83, 0x79, PT ;  /* 0x000000795300780c */ /* 0x000fe40003f44270 */
[----:B------:R-:W-:Y:S02]  /*3ba0*/  FSEL R52, R52, -INF , P1 ;  /* 0xff80000034347808 */ /* 0x000fe40000800000 */
[----:B------:R-:W-:Y:S01]  /*3bb0*/  FMNMX.FTZ R59, R49, R82, !PT ;  /* 0x00000052313b7209 */ /* 0x000fe20007810000 */
[----:B------:R0:W-:Y:S01]  /*3bc0*/  MUFU.EX2 R45, R63 ;  /* 0x0000003f002d7308 */ /* 0x0001e20000000800 */
[----:B------:R-:W-:Y:S02]  /*3bd0*/  FSEL R53, R53, -INF , P2 ;  /* 0xff80000035357808 */ /* 0x000fe40001000000 */
[----:B------:R-:W-:Y:S02]  /*3be0*/  ISETP.GT.AND P1, PT, R83, 0x80, PT ;  /* 0x000000805300780c */ /* 0x000fe40003f24270 */
[----:B------:R-:W-:-:S02]  /*3bf0*/  FMNMX.FTZ R82, R52, R59, !PT ;  /* 0x0000003b34527209 */ /* 0x000fc40007810000 */
[----:B------:R-:W-:Y:S01]  /*3c00*/  ISETP.GT.AND P2, PT, R83, 0x81, PT ;  /* 0x000000815300780c */ /* 0x000fe20003f44270 */
[----:B------:R-:W-:Y:S01]  /*3c10*/  MUFU.EX2 R27, R27 ;  /* 0x0000001b001b7308 */ /* 0x000fe20000000800 */
[----:B------:R-:W-:Y:S02]  /*3c20*/  FSEL R59, R24, -INF , P1 ;  /* 0xff800000183b7808 */ /* 0x000fe40000800000 */
[----:B------:R-:W-:Y:S02]  /*3c30*/  FMNMX.FTZ R82, R53, R82, !PT ;  /* 0x0000005235527209 */ /* 0x000fe40007810000 */
[----:B------:R-:W-:Y:S02]  /*3c40*/  ISETP.GT.AND P1, PT, R83, 0x88, PT ;  /* 0x000000885300780c */ /* 0x000fe40003f24270 */
[----:B0-----:R-:W-:Y:S01]  /*3c50*/  FSEL R63, R25, -INF , P2 ;  /* 0xff800000193f7808 */ /* 0x001fe20001000000 */
[----:B------:R-:W-:-:S01]  /*3c60*/  FFMA.FTZ R25, R67, UR39, -R2 ;  /* 0x0000002743197c23 */ /* 0x000fc20008010802 */
[----:B------:R-:W-:Y:S01]  /*3c70*/  FMNMX.FTZ R82, R59, R82, !PT ;  /* 0x000000523b527209 */ /* 0x000fe20007810000 */
[----:B------:R0:W-:Y:S01]  /*3c80*/  MUFU.EX2 R24, R3 ;  /* 0x0000000300187308 */ /* 0x0001e20000000800 */
[----:B------:R-:W-:-:S02]  /*3c90*/  FSEL R67, R28, -INF , P1 ;  /* 0xff8000001c437808 */ /* 0x000fc40000800000 */
[----:B------:R-:W-:Y:S02]  /*3ca0*/  ISETP.GT.AND P2, PT, R83, 0x89, PT ;  /* 0x000000895300780c */ /* 0x000fe40003f44270 */
[----:B------:R-:W-:Y:S02]  /*3cb0*/  FMNMX.FTZ R28, R63, R82, !PT ;  /* 0x000000523f1c7209 */ /* 0x000fe40007810000 */
[----:B------:R-:W-:Y:S01]  /*3cc0*/  ISETP.GT.AND P1, PT, R83, 0x90, PT ;  /* 0x000000905300780c */ /* 0x000fe20003f24270 */
[----:B------:R-:W-:Y:S01]  /*3cd0*/  MUFU.EX2 R25, R25 ;  /* 0x0000001900197308 */ /* 0x000fe20000000800 */
[----:B------:R-:W-:Y:S01]  /*3ce0*/  FSEL R82, R29, -INF , P2 ;  /* 0xff8000001d527808 */ /* 0x000fe20001000000 */
[----:B------:R-:W-:Y:S01]  /*3cf0*/  FFMA.FTZ R29, R70, UR39, -R2 ;  /* 0x00000027461d7c23 */ /* 0x000fe20008010802 */
[----:B0-----:R-:W-:Y:S02]  /*3d00*/  FMNMX.FTZ R3, R67, R28, !PT ;  /* 0x0000001c43037209 */ /* 0x001fe40007810000 */
[----:B------:R-:W-:-:S02]  /*3d10*/  ISETP.GT.AND P2, PT, R83, 0x91, PT ;  /* 0x000000915300780c */ /* 0x000fc40003f44270 */
[----:B------:R-:W-:Y:S01]  /*3d20*/  FSEL R32, R32, -INF , P1 ;  /* 0xff80000020207808 */ /* 0x000fe20000800000 */
[----:B------:R0:W-:Y:S01]  /*3d30*/  MUFU.EX2 R28, R29 ;  /* 0x0000001d001c7308 */ /* 0x0001e20000000800 */
[----:B------:R-:W-:Y:S02]  /*3d40*/  FMNMX.FTZ R3, R82, R3, !PT ;  /* 0x0000000352037209 */ /* 0x000fe40007810000 */
        /* <DEDUP_REMOVED lines=102> */
[----:B------:R-:W-:-:S04]  /*43b0*/  FADD.FTZ R2, R12, R95 ;  /* 0x0000005f0c027221 */ /* 0x000fc80000010000 */
[----:B------:R-:W-:Y:S02]  /*43c0*/  FADD.FTZ R95, R13, R2 ;  /* 0x000000020d5f7221 */ /* 0x000fe40000010000 */
        /* <DEDUP_REMOVED lines=20> */
[----:B------:R-:W-:Y:S02]  /*4510*/  F2FP.SATFINITE.E4M3.F32.PACK_AB_MERGE_C R66, R8, R7, RZ ;  /* 0x000000070842723e */ /* 0x000fe400048070ff */
[C---:B------:R-:W-:Y:S01]  /*4520*/  F2FP.SATFINITE.E4M3.F32.PACK_AB_MERGE_C R57, R58.reuse, R57, RZ ;  /* 0x000000393a39723e */ /* 0x040fe200048070ff */
[----:B------:R-:W-:-:S01]  /*4530*/  FADD.FTZ R91, R58, R91 ;  /* 0x0000005b3a5b7221 */ /* 0x000fc20000010000 */
[----:B------:R-:W-:Y:S01]  /*4540*/  F2FP.SATFINITE.E4M3.F32.PACK_AB_MERGE_C R185, R6, R5, R66 ;  /* 0x0000000506b9723e */ /* 0x000fe20004807042 */
[----:B------:R-:W2:Y:S01]  /*4550*/  MUFU.EX2 R84, R84 ;  /* 0x0000005400547308 */ /* 0x000ea20000000800 */
[----:B------:R-:W-:Y:S01]  /*4560*/  F2FP.SATFINITE.E4M3.F32.PACK_AB_MERGE_C R180, R73, R72, R76 ;  /* 0x0000004849b4723e */ /* 0x000fe2000480704c */
[----:B------:R-:W-:Y:S01]  /*4570*/  FADD.FTZ R8, R40, R91 ;  /* 0x0000005b28087221 */ /* 0x000fe20000010000 */
[----:B------:R-:W-:-:S02]  /*4580*/  F2FP.SATFINITE.E4M3.F32.PACK_AB_MERGE_C R183, R56, R21, R57 ;  /* 0x0000001538b7723e */ /* 0x000fc40004807039 */
[----:B------:R-:W-:Y:S02]  /*4590*/  CS2R R72, SRZ ;  /* 0x0000000000487805 */ /* 0x000fe4000001ff00 */
[----:B------:R-:W-:Y:S01]  /*45a0*/  CS2R R56, SRZ ;  /* 0x0000000000387805 */ /* 0x000fe2000001ff00 */
        /* <DEDUP_REMOVED lines=17> */
[C---:B------:R-:W-:Y:S01]  /*46c0*/  F2FP.SATFINITE.E4M3.F32.PACK_AB_MERGE_C R44, R45.reuse, R44, RZ ;  /* 0x0000002c2d2c723e */ /* 0x040fe200048070ff */
[----:B------:R-:W-:-:S01]  /*46d0*/  FADD.FTZ R11, R45, R8 ;  /* 0x000000082d0b7221 */ /* 0x000fc20000010000 */
[----:B------:R-:W2:Y:S01]  /*46e0*/  MUFU.EX2 R64, R64 ;  /* 0x0000004000407308 */ /* 0x000ea20000000800 */
[----:B------:R-:W-:-:S01]  /*46f0*/  FADD.FTZ R7, R87, R2 ;  /* 0x0000000257077221 */ /* 0x000fc20000010000 */
[----:B------:R-:W-:Y:S01]  /*4700*/  F2FP.SATFINITE.E4M3.F32.PACK_AB_MERGE_C R182, R81, R80, R84 ;  /* 0x0000005051b6723e */ /* 0x000fe20004807054 */
[----:B------:R-:W-:-:S01]  /*4710*/  FADD.FTZ R12, R24, R11 ;  /* 0x0000000b180c7221 */ /* 0x000fc20000010000 */
[----:B------:R-:W-:Y:S01]  /*4720*/  F2FP.SATFINITE.E4M3.F32.PACK_AB_MERGE_C R177, R41, R40, R44 ;  /* 0x0000002829b1723e */ /* 0x000fe2000480702c */
[----:B-1----:R-:W-:-:S01]  /*4730*/  FADD.FTZ R2, R60, R7 ;  /* 0x000000073c027221 */ /* 0x002fc20000010000 */
[----:B------:R-:W-:-:S02]  /*4740*/  CS2R R84, SRZ ;  /* 0x0000000000547805 */ /* 0x000fc4000001ff00 */
[----:B------:R-:W-:Y:S01]  /*4750*/  CS2R R80, SRZ ;  /* 0x0000000000507805 */ /* 0x000fe2000001ff00 */
[----:B------:R-:W1:Y:S01]  /*4760*/  MUFU.EX2 R65, R65 ;  /* 0x0000004100417308 */ /* 0x000e620000000800 */
[----:B0-----:R-:W-:-:S01]  /*4770*/  FADD.FTZ R7, R61, R2 ;  /* 0x000000023d077221 */ /* 0x001fc20000010000 */
[----:B------:R-:W-:Y:S02]  /*4780*/  F2FP.SATFINITE.E4M3.F32.PACK_AB_MERGE_C R60, R61, R60, RZ ;  /* 0x0000003c3d3c723e */ /* 0x000fe400048070ff */
[----:B------:R-:W-:Y:S02]  /*4790*/  CS2R R44, SRZ ;  /* 0x00000000002c7805 */ /* 0x000fe4000001ff00 */
[----:B------:R-:W-:Y:S02]  /*47a0*/  CS2R R40, SRZ ;  /* 0x0000000000287805 */ /* 0x000fe4000001ff00 */
[----:B------:R-:W-:Y:S02]  /*47b0*/  F2FP.SATFINITE.E4M3.F32.PACK_AB_MERGE_C R176, R87, R62, R60 ;  /* 0x0000003e57b0723e */ /* 0x000fe4000480703c */
[----:B------:R-:W-:Y:S01]  /*47c0*/  CS2R R86, SRZ ;  /* 0x0000000000567805 */ /* 0x000fe2000001ff00 */
[----:B------:R-:W0:Y:S01]  /*47d0*/  MUFU.EX2 R68, R68 ;  /* 0x0000004400447308 */ /* 0x000e220000000800 */
[----:B--2---:R-:W-:-:S01]  /*47e0*/  FADD.FTZ R8, R64, R7 ;  /* 0x0000000740087221 */ /* 0x004fc20000010000 */
[----:B------:R-:W-:Y:S01]  /*47f0*/  FADD.FTZ R7, R25, R12 ;  /* 0x0000000c19077221 */ /* 0x000fe20000010000 */
[----:B------:R-:W-:-:S05]  /*4800*/  CS2R R60, SRZ ;  /* 0x00000000003c7805 */ /* 0x000fca000001ff00 */
        /* <DEDUP_REMOVED lines=8> */
[----:B------:R-:W-:Y:S01]  /*4890*/  FADD.FTZ R5, R29, R8 ;  /* 0x000000081d057221 */ /* 0x000fe20000010000 */
[----:B------:R-:W-:-:S03]  /*48a0*/  CS2R R24, SRZ ;  /* 0x0000000000187805 */ /* 0x000fc6000001ff00 */
[----:B------:R-:W-:Y:S02]  /*48b0*/  FADD.FTZ R5, R36, R5 ;  /* 0x0000000524057221 */ /* 0x000fe40000010000 */
[----:B------:R-:W0:Y:S01]  /*48c0*/  MUFU.EX2 R89, R78 ;  /* 0x0000004e00597308 */ /* 0x000e220000000800 */
[C---:B--2---:R-:W-:Y:S01]  /*48d0*/  F2FP.SATFINITE.E4M3.F32.PACK_AB_MERGE_C R68, R69.reuse, R68, RZ ;  /* 0x000000444544723e */ /* 0x044fe200048070ff */
[----:B------:R-:W-:Y:S01]  /*48e0*/  FADD.FTZ R69, R69, R6 ;  /* 0x0000000645457221 */ /* 0x000fe20000010000 */
[----:B------:R-:W-:-:S01]  /*48f0*/  FADD.FTZ R8, R42, R5 ;  /* 0x000000052a087221 */ /* 0x000fc20000010000 */
[----:B------:R-:W-:Y:S02]  /*4900*/  F2FP.SATFINITE.E4M3.F32.PACK_AB_MERGE_C R42, R47, R42, RZ ;  /* 0x0000002a2f2a723e */ /* 0x000fe400048070ff */
[----:B------:R-:W-:Y:S01]  /*4910*/  F2FP.SATFINITE.E4M3.F32.PACK_AB_MERGE_C R178, R65, R64, R68 ;  /* 0x0000004041b2723e */ /* 0x000fe20004807044 */
[----:B------:R-:W-:Y:S01]  /*4920*/  FADD.FTZ R8, R47, R8 ;  /* 0x000000082f087221 */ /* 0x000fe20000010000 */
        /* <DEDUP_REMOVED lines=39> */
[----:B------:R2:W3:Y:S01]  /*4ba0*/  MUFU.EX2 R2, R63 ;  /* 0x0000003f00027308 */ /* 0x0004e20000000800 */
[----:B-1----:R-:W-:-:S01]  /*4bb0*/  FADD.FTZ R0, R53, R0 ;  /* 0x0000000035007221 */ /* 0x002fc20000010000 */
[----:B------:R-:W-:-:S04]  /*4bc0*/  F2FP.SATFINITE.E4M3.F32.PACK_AB_MERGE_C R52, R53, R52, RZ ;  /* 0x000000343534723e */ /* 0x000fc800048070ff */
[----:B------:R-:W-:Y:S02]  /*4bd0*/  F2FP.SATFINITE.E4M3.F32.PACK_AB_MERGE_C R174, R49, R48, R52 ;  /* 0x0000003031ae723e */ /* 0x000fe40004807034 */
[----:B------:R-:W-:Y:S01]  /*4be0*/  CS2R R52, SRZ ;  /* 0x0000000000347805 */ /* 0x000fe2000001ff00 */
[----:B------:R-:W1:Y:S01]  /*4bf0*/  MUFU.EX2 R67, R67 ;  /* 0x0000004300437308 */ /* 0x000e620000000800 */
[----:B0-----:R-:W-:-:S01]  /*4c00*/  FADD.FTZ R7, R59, R0 ;  /* 0x000000003b077221 */ /* 0x001fc20000010000 */
[----:B--2---:R-:W-:Y:S02]  /*4c10*/  CS2R R62, SRZ ;  /* 0x00000000003e7805 */ /* 0x004fe4000001ff00 */
[----:B------:R-:W-:-:S04]  /*4c20*/  CS2R R48, SRZ ;  /* 0x0000000000307805 */ /* 0x000fc8000001ff00 */
[----:B------:R-:W0:Y:S01]  /*4c30*/  MUFU.EX2 R82, R82 ;  /* 0x0000005200527308 */ /* 0x000e220000000800 */
[----:B---3--:R-:W-:-:S07]  /*4c40*/  FADD.FTZ R0, R2, R7 ;  /* 0x0000000702007221 */ /* 0x008fce0000010000 */
        /* <DEDUP_REMOVED lines=35> */
[----:B------:R-:W-:-:S07]  /*4e80*/  IMAD.MOV.U32 R87, RZ, RZ, RZ ;  /* 0x000000ffff577224 */ /* 0x000fce00078e00ff */
.L_x_2395:
[----:B------:R-:W-:Y:S01]  /*4e90*/  ISETP.NE.AND P2, PT, RZ, UR44, PT ;  /* 0x0000002cff007c0c */ /* 0x000fe2000bf45270 */
[----:B------:R-:W-:-:S04]  /*4ea0*/  UISETP.NE.AND UP0, UPT, UR57, 0x1, UPT ;  /* 0x000000013900788c */ /* 0x000fc8000bf05270 */
[----:B------:R-:W-:-:S04]  /*4eb0*/  USEL UR46, URZ, 0x1, UP0 ;  /* 0x000000013f2e7887 */ /* 0x000fc80008000000 */
[----:B------:R-:W-:-:S04]  /*4ec0*/  ULOP3.LUT UR46, UR59, UR46, URZ, 0x3c, !UPT ;  /* 0x0000002e3b2e7292 */ /* 0x000fc8000f8e3c3f */
[----:B------:R-:W-:Y:S08]  /*4ed0*/  @P2 BRA `(.L_x_2385) ;  /* 0x0000000000382947 */ /* 0x000ff00003800000 */
[----:B------:R-:W-:Y:S05]  /*4ee0*/  @!P0 BRA `(.L_x_2386) ;  /* 0x0000000000048947 */ /* 0x000fea0003800000 */
[----:B------:R-:W-:Y:S01]  /*4ef0*/  BPT.TRAP 0x1 ;  /* 0x000000040000795c */ /* 0x000fe20000300000 */
.L_x_2386:
        /* <DEDUP_REMOVED lines=9> */
.L_x_2387:
[----:B-1----:R-:W-:Y:S05]  /*4f90*/  @P1 BRA `(.L_x_2385) ;  /* 0x0000000000081947 */ /* 0x002fea0003800000 */
[----:B------:R-:W1:Y:S02]  /*4fa0*/  SYNCS.PHASECHK.TRANS64.TRYWAIT P1, [UR6+0x29830], R3 ;  /* 0x02983003ff0075a7 */ /* 0x000e640008020146 */
[----:B-1----:R-:W-:Y:S05]  /*4fb0*/  @!P1 BRA `(.L_x_2388) ;  /* 0x0000010000889947 */ /* 0x002fea0003800000 */
.L_x_2385:
        /* <DEDUP_REMOVED lines=191> */
.L_x_2390:
[----:B------:R-:W-:Y:S01]  /*5bb0*/  ULEA UR6, UR57, UR41, 0x3 ;  /* 0x0000002939067291 */ /* 0x000fe2000f8e183f */
[----:B------:R-:W-:-:S05]  /*5bc0*/  IMAD.U32 R3, RZ, RZ, UR59 ;  /* 0x0000003bff037e24 */ /* 0x000fca000f8e00ff */
[----:B------:R-:W-:-:S04]  /*5bd0*/  SHF.L.U32 R3, R3, 0x1f, RZ ;  /* 0x0000001f03037819 */ /* 0x000fc800000006ff */
[----:B------:R0:W1:Y:S01]  /*5be0*/  SYNCS.PHASECHK.TRANS64.TRYWAIT P1, [UR6+0x29850], R3 ;  /* 0x02985003ff0075a7 */ /* 0x0000620008020146 */
[----:B------:R-:W-:Y:S05]  /*5bf0*/  @!P0 BRA `(.L_x_2391) ;  /* 0x0000000000048947 */ /* 0x000fea0003800000 */
[----:B------:R-:W-:Y:S01]  /*5c00*/  BPT.TRAP 0x1 ;  /* 0x000000040000795c */ /* 0x000fe20000300000 */
.L_x_2391:
[----:B-1----:R-:W-:Y:S05]  /*5c10*/  @P1 BRA `(.L_x_2389) ;  /* 0x0000000000081947 */ /* 0x002fea0003800000 */
[----:B------:R-:W1:Y:S02]  /*5c20*/  SYNCS.PHASECHK.TRANS64.TRYWAIT P1, [UR6+0x29850], R3 ;  /* 0x02985003ff0075a7 */ /* 0x000e640008020146 */
[----:B-1----:R-:W-:Y:S05]  /*5c30*/  @!P1 BRA `(.L_x_2392) ;  /* 0x000000f400809947 */ /* 0x002fea0003800000 */
.L_x_2389:
        /* <DEDUP_REMOVED lines=36> */
.L_x_2393:
[----:B------:R-:W-:Y:S01]  /*5e80*/  UISETP.NE.AND UP0, UPT, UR53, URZ, UPT ;  /* 0x0000003f3500728c */ /* 0x000fe2000bf05270 */
[----:B------:R-:W-:Y:S02]  /*5e90*/  VIADD R14, R18, UR38 ;  /* 0x00000026120e7c36 */ /* 0x000fe40008000000 */
        /* <DEDUP_REMOVED lines=13> */
[----:B------:R-:W-:Y:S01]  /*5f70*/  UIADD3 UR6, UR6, 0x29840, URZ ;  /* 0x0002984006067890 */ /* 0x000fe2000fffe03f */
[----:B------:R-:W-:-:S03]  /*5f80*/  IMAD.U32 R8, RZ, RZ, UR52 ;  /* 0x00000034ff087e24 */ /* 0x000fc6000f8e00ff */
[----:B------:R-:W-:Y:S02]  /*5f90*/  UPRMT UR6, UR40, 0x654, UR6 ;  /* 0x0000065428067896 */ /* 0x000fe40008000006 */
[----:B------:R-:W-:-:S07]  /*5fa0*/  IADD3 R13, -R8, UR51, R13 ;  /* 0x00000033080d7c10 */ /* 0x000fce000fffe10d */
[----:B------:R-:W-:Y:S01]  /*5fb0*/  SYNCS.ARRIVE.TRANS64.RED.A1T0 RZ, [UR6], RZ ;  /* 0x000000ffffff79a7 */ /* 0x000fe20008100406 */
[----:B0-----:R-:W-:-:S05]  /*5fc0*/  IMAD.IADD R3, R13, 0x1, R4 ;  /* 0x000000010d037824 */ /* 0x001fca00078e0204 */
        /* <DEDUP_REMOVED lines=153> */
[----:B-1----:R-:W-:-:S02]  /*6960*/  IMAD.IADD R152, R13, 0x1, R152 ;  /* 0x000000010d987824 */ /* 0x002fc400078e0298 */
[----:B------:R-:W-:-:S01]  /*6970*/  FFMA.FTZ R13, R172, UR39, -R7 ;  /* 0x00000027ac0d7c23 */ /* 0x000fc20008010807 */
[--C-:B------:R-:W-:Y:S01]  /*6980*/  FFMA.FTZ R88, R88, UR39, -R7.reuse ;  /* 0x0000002758587c23 */ /* 0x100fe20008010807 */
[----:B------:R-:W-:-:S01]  /*6990*/  FFMA.FTZ R89, R89, UR39, -R7 ;  /* 0x0000002759597c23 */ /* 0x000fc20008010807 */
[--C-:B------:R-:W-:Y:S01]  /*69a0*/  FFMA.FTZ R92, R92, UR39, -R7.reuse ;  /* 0x000000275c5c7c23 */ /* 0x100fe20008010807 */
[C---:B------:R-:W-:Y:S01]  /*69b0*/  ISETP.GT.AND P2, PT, R152.reuse, RZ, PT ;  /* 0x000000ff9800720c */ /* 0x040fe20003f44270 */
[--C-:B------:R-:W-:Y:S01]  /*69c0*/  FFMA.FTZ R93, R93, UR39, -R7.reuse ;  /* 0x000000275d5d7c23 */ /* 0x100fe20008010807 */
[----:B------:R-:W-:Y:S01]  /*69d0*/  ISETP.GT.AND P3, PT, R152, 0x1, PT ;  /* 0x000000019800780c */ /* 0x000fe20003f64270 */
[--C-:B------:R-:W-:Y:S01]  /*69e0*/  FFMA.FTZ R96, R96, UR39, -R7.reuse ;  /* 0x0000002760607c23 */ /* 0x100fe20008010807 */
[----:B------:R-:W-:Y:S01]  /*69f0*/  FSEL R15, R154, -INF , P2 ;  /* 0xff8000009a0f7808 */ /* 0x000fe20001000000 */
[--C-:B------:R-:W-:Y:S01]  /*6a00*/  FFMA.FTZ R97, R97, UR39, -R7.reuse ;  /* 0x0000002761617c23 */ /* 0x100fe20008010807 */
[----:B------:R-:W-:Y:S01]  /*6a10*/  ISETP.GT.AND P2, PT, R152, 0x8, PT ;  /* 0x000000089800780c */ /* 0x000fe20003f44270 */
[----:B------:R-:W-:Y:S01]  /*6a20*/  FFMA.FTZ R100, R100, UR39, -R7 ;  /* 0x0000002764647c23 */ /* 0x000fe20008010807 */
[----:B------:R-:W-:Y:S01]  /*6a30*/  FSEL R155, R155, -INF , P3 ;  /* 0xff8000009b9b7808 */ /* 0x000fe20001800000 */
[----:B------:R-:W-:Y:S01]  /*6a40*/  MUFU.EX2 R8, R8 ;  /* 0x0000000800087308 */ /* 0x000fe20000000800 */
[----:B------:R-:W-:-:S02]  /*6a50*/  FMNMX.FTZ R154, R15, R6, !PT ;  /* 0x000000060f9a7209 */ /* 0x000fc40007810000 */
[----:B------:R-:W-:Y:S02]  /*6a60*/  ISETP.GT.AND P3, PT, R152, 0x9, PT ;  /* 0x000000099800780c */ /* 0x000fe40003f64270 */
[----:B------:R-:W-:Y:S02]  /*6a70*/  FSEL R158, R158, -INF , P2 ;  /* 0xff8000009e9e7808 */ /* 0x000fe40001000000 */
[----:B------:R-:W-:Y:S01]  /*6a80*/  FMNMX.FTZ R21, R155, R154, !PT ;  /* 0x0000009a9b157209 */ /* 0x000fe20007810000 */
[----:B------:R-:W-:Y:S01]  /*6a90*/  MUFU.EX2 R10, R10 ;  /* 0x0000000a000a7308 */ /* 0x000fe20000000800 */
[----:B------:R-:W-:Y:S02]  /*6aa0*/  ISETP.GT.AND P2, PT, R152, 0x10, PT ;  /* 0x000000109800780c */ /* 0x000fe40003f44270 */
[----:B------:R-:W-:Y:S02]  /*6ab0*/  FSEL R159, R159, -INF , P3 ;  /* 0xff8000009f9f7808 */ /* 0x000fe40001800000 */
[----:B------:R-:W-:-:S02]  /*6ac0*/  FMNMX.FTZ R154, R158, R21, !PT ;  /* 0x000000159e9a7209 */ /* 0x000fc40007810000 */
        /* <DEDUP_REMOVED lines=11> */
[----:B------:R-:W-:Y:S01]  /*6b80*/  MUFU.EX2 R13, R13 ;  /* 0x0000000d000d7308 */ /* 0x000fe20000000800 */
        /* <DEDUP_REMOVED lines=29> */
[----:B------:R-:W-:-:S01]  /*6d60*/  FFMA.FTZ R154, R148, UR39, -R7 ;  /* 0x00000027949a7c23 */ /* 0x000fc20008010807 */
[----:B------:R-:W-:Y:S01]  /*6d70*/  FSEL R151, R151, -INF , P3 ;  /* 0xff80000097977808 */ /* 0x000fe20001800000 */
[----:B------:R-:W-:Y:S01]  /*6d80*/  MUFU.EX2 R136, R136 ;  /* 0x0000008800887308 */ /* 0x000fe20000000800 */
[----:B------:R-:W-:Y:S02]  /*6d90*/  ISETP.GT.AND P2, PT, R152, 0x40, PT ;  /* 0x000000409800780c */ /* 0x000fe40003f44270 */
[----:B------:R-:W-:-:S02]  /*6da0*/  FMNMX.FTZ R144, R150, R145, !PT ;  /* 0x0000009196907209 */ /* 0x000fc40007810000 */
[----:B------:R-:W-:Y:S02]  /*6db0*/  ISETP.GT.AND P3, PT, R152, 0x41, PT ;  /* 0x000000419800780c */ /* 0x000fe40003f64270 */
        /* <DEDUP_REMOVED lines=284> */
.L_x_2394:
        /* <DEDUP_REMOVED lines=116> */
.L_x_2384:
[----:B------:R-:W-:-:S13]  /*86c0*/  ISETP.LE.AND P1, PT, RZ, UR58, PT ;  /* 0x0000003aff007c0c */ /* 0x000fda000bf23270 */
[----:B------:R-:W-:Y:S05]  /*86d0*/  @!P1 BRA `(.L_x_2396) ;  /* 0x0000002c002c9947 */ /* 0x000fea0003800000 */
[----:B------:R-:W-:Y:S01]  /*86e0*/  IMAD.MOV.U32 R7, RZ, RZ, R4 ;  /* 0x000000ffff077224 */ /* 0x000fe200078e0004 */
[----:B------:R-:W-:Y:S01]  /*86f0*/  UMOV UR52, UR46 ;  /* 0x0000002e00347c82 */ /* 0x000fe20008000000 */
[----:B------:R-:W-:Y:S01]  /*8700*/  IMAD.MOV.U32 R5, RZ, RZ, R3 ;  /* 0x000000ffff057224 */ /* 0x000fe200078e0003 */
[----:B------:R-:W-:-:S06]  /*8710*/  UMOV UR51, UR45 ;  /* 0x0000002d00337c82 */ /* 0x000fcc0008000000 */
.L_x_2407:
        /* <DEDUP_REMOVED lines=9> */
.L_x_2398:
[----:B------:R-:W-:Y:S01]  /*87b0*/  ULEA UR6, UR45, UR41, 0x3 ;  /* 0x000000292d067291 */ /* 0x000fe2000f8e183f */
[----:B------:R-:W-:-:S05]  /*87c0*/  IMAD.U32 R3, RZ, RZ, UR46 ;  /* 0x0000002eff037e24 */ /* 0x000fca000f8e00ff */
[----:B------:R-:W-:-:S04]  /*87d0*/  SHF.L.U32 R3, R3, 0x1f, RZ ;  /* 0x0000001f03037819 */ /* 0x000fc800000006ff */
[----:B------:R0:W1:Y:S01]  /*87e0*/  SYNCS.PHASECHK.TRANS64.TRYWAIT P1, [UR6+0x29830], R3 ;  /* 0x02983003ff0075a7 */ /* 0x0000620008020146 */
[----:B------:R-:W-:Y:S05]  /*87f0*/  @!P0 BRA `(.L_x_2399) ;  /* 0x0000000000048947 */ /* 0x000fea0003800000 */
[----:B------:R-:W-:Y:S01]  /*8800*/  BPT.TRAP 0x1 ;  /* 0x000000040000795c */ /* 0x000fe20000300000 */
.L_x_2399:
[----:B-1----:R-:W-:Y:S05]  /*8810*/  @P1 BRA `(.L_x_2397) ;  /* 0x0000000000081947 */ /* 0x002fea0003800000 */
[----:B------:R-:W1:Y:S02]  /*8820*/  SYNCS.PHASECHK.TRANS64.TRYWAIT P1, [UR6+0x29830], R3 ;  /* 0x02983003ff0075a7 */ /* 0x000e640008020146 */
[----:B-1----:R-:W-:Y:S05]  /*8830*/  @!P1 BRA `(.L_x_2400) ;  /* 0x000000c800989947 */ /* 0x002fea0003800000 */
.L_x_2397:
[----:B-1----:R-:W1:Y:S01]  /*8840*/  S2R R4, SR_TID.X ;  /* 0x0000000000047919 */ /* 0x002e620000002100 */
[----:B------:R-:W-:Y:S01]  /*8850*/  UIMAD UR53, UR45, 0x780, UR50 ;  /* 0x000007802d3578a4 */ /* 0x000fe2000f8e0232 */
[----:B------:R-:W-:Y:S01]  /*8860*/  UMOV UR27, 0x80000020 ;  /* 0x80000020001b7882 */ /* 0x000fe20000000000 */
[----:B------:R-:W-:Y:S02]  /*8870*/  UMOV UR28, UR24 ;  /* 0x00000018001c7c82 */ /* 0x000fe40008000000 */
[----:B------:R-:W-:Y:S01]  /*8880*/  UIADD3 UR30, UR53, 0x80, URZ ;  /* 0x00000080351e7890 */ /* 0x000fe2000fffe03f */
[----:B------:R-:W-:Y:S02]  /*8890*/  UMOV UR29, UR25 ;  /* 0x00000019001d7c82 */ /* 0x000fe40008000000 */
[----:B------:R-:W-:Y:S01]  /*88a0*/  UMOV UR26, UR53 ;  /* 0x00000035001a7c82 */ /* 0x000fe20008000000 */
[----:B------:R-:W-:Y:S01]  /*88b0*/  UMOV UR31, 0x80000020 ;  /* 0x80000020001f7882 */ /* 0x000fe20000000000 */
[----:B------:R-:W-:Y:S01]  /*88c0*/  UIADD3 UR34, UR53, 0x100, URZ ;  /* 0x0000010035227890 */ /* 0x000fe2000fffe03f */
[----:B------:R-:W-:Y:S01]  /*88d0*/  UMOV UR32, UR24 ;  /* 0x0000001800207c82 */ /* 0x000fe20008000000 */
[----:B------:R-:W-:Y:S01]  /*88e0*/  UMOV UR33, UR25 ;  /* 0x0000001900217c82 */ /* 0x000fe20008000000 */
[----:B------:R-:W-:Y:S01]  /*88f0*/  UMOV UR35, 0x80000020 ;  /* 0x8000002000237882 */ /* 0x000fe20000000000 */
        /* <DEDUP_REMOVED lines=176> */
.L_x_2402:
[----:B------:R-:W-:Y:S01]  /*9400*/  ULEA UR6, UR51, UR41, 0x3 ;  /* 0x0000002933067291 */ /* 0x000fe2000f8e183f */
[----:B------:R-:W-:-:S05]  /*9410*/  IMAD.U32 R3, RZ, RZ, UR52 ;  /* 0x00000034ff037e24 */ /* 0x000fca000f8e00ff */
[----:B------:R-:W-:-:S04]  /*9420*/  SHF.L.U32 R3, R3, 0x1f, RZ ;  /* 0x0000001f03037819 */ /* 0x000fc800000006ff */
[----:B------:R0:W1:Y:S01]  /*9430*/  SYNCS.PHASECHK.TRANS64.TRYWAIT P1, [UR6+0x29850], R3 ;  /* 0x02985003ff0075a7 */ /* 0x0000620008020146 */
[----:B------:R-:W-:Y:S05]  /*9440*/  @!P0 BRA `(.L_x_2403) ;  /* 0x0000000000048947 */ /* 0x000fea0003800000 */
[----:B------:R-:W-:Y:S01]  /*9450*/  BPT.TRAP 0x1 ;  /* 0x000000040000795c */ /* 0x000fe20000300000 */
.L_x_2403:
[----:B-1----:R-:W-:Y:S05]  /*9460*/  @P1 BRA `(.L_x_2401) ;  /* 0x0000000000081947 */ /* 0x002fea0003800000 */
[----:B------:R-:W1:Y:S02]  /*9470*/  SYNCS.PHASECHK.TRANS64.TRYWAIT P1, [UR6+0x29850], R3 ;  /* 0x02985003ff0075a7 */ /* 0x000e640008020146 */
[----:B-1----:R-:W-:Y:S05]  /*9480*/  @!P1 BRA `(.L_x_2404) ;  /* 0x000000bc009c9947 */ /* 0x002fea0003800000 */
.L_x_2401:
        /* <DEDUP_REMOVED lines=36> */
.L_x_2405:
        /* <DEDUP_REMOVED lines=344> */
.L_x_2406:
        /* <DEDUP_REMOVED lines=116> */
.L_x_2396:
[----:B------:R-:W-:Y:S06]  /*b390*/  BAR.ARV 0x8, 0x180 ;  /* 0x0206000000007b1d */ /* 0x000fec0000002000 */
[----:B------:R-:W-:Y:S05]  /*b3a0*/  @!P0 BRA `(.L_x_2408) ;  /* 0x0000000000048947 */ /* 0x000fea0003800000 */
[----:B------:R-:W-:Y:S01]  /*b3b0*/  BPT.TRAP 0x1 ;  /* 0x000000040000795c */ /* 0x000fe20000300000 */
.L_x_2408:
[----:B------:R-:W-:Y:S01]  /*b3c0*/  ULEA UR9, UR45, UR41, 0x3 ;  /* 0x000000292d097291 */ /* 0x000fe2000f8e183f */
[----:B------:R-:W-:-:S05]  /*b3d0*/  IMAD.U32 R5, RZ, RZ, UR46 ;  /* 0x0000002eff057e24 */ /* 0x000fca000f8e00ff */
[----:B------:R-:W-:-:S04]  /*b3e0*/  SHF.L.U32 R5, R5, 0x1f, RZ ;  /* 0x0000001f05057819 */ /* 0x000fc800000006ff */
[----:B------:R0:W1:Y:S01]  /*b3f0*/  SYNCS.PHASECHK.TRANS64.TRYWAIT P1, [UR9+0x29850], R5 ;  /* 0x02985005ff0075a7 */ /* 0x0000620008020149 */
[----:B------:R-:W-:Y:S05]  /*b400*/  @!P0 BRA `(.L_x_2409) ;  /* 0x0000000000048947 */ /* 0x000fea0003800000 */
[----:B------:R-:W-:Y:S01]  /*b410*/  BPT.TRAP 0x1 ;  /* 0x000000040000795c */ /* 0x000fe20000300000 */
.L_x_2409:
[----:B-1----:R-:W-:Y:S05]  /*b420*/  @P1 BRA `(.L_x_2410) ;  /* 0x0000000000081947 */ /* 0x002fea0003800000 */
[----:B------:R-:W1:Y:S02]  /*b430*/  SYNCS.PHASECHK.TRANS64.TRYWAIT P1, [UR9+0x29850], R5 ;  /* 0x02985005ff0075a7 */ /* 0x000e640008020149 */
[----:B-1----:R-:W-:Y:S05]  /*b440*/  @!P1 BRA `(.L_x_2411) ;  /* 0x0000009c00c49947 */ /* 0x002fea0003800000 */
.L_x_2410:
        /* <DEDUP_REMOVED lines=11> */
[----:B------:R-:W-:-:S04]  /*b500*/  PLOP3.LUT P1, PT, PT, PT, UP0, 0x80, 0x0 ;  /* 0x000000000000781c */ /* 0x000fc80003f2f008 */
[----:B------:R-:W-:Y:S02]  /*b510*/  @UP0 ULDC.64 UR12, c[0x0][0x9c8] ;  /* 0x00027200000c0ab9 */ /* 0x000fe40000000a00 */
[----:B------:R-:W-:Y:S01]  /*b520*/  UMOV UR6, UR8 ;  /* 0x0000000800067c82 */ /* 0x000fe20008000000 */
[----:B------:R-:W-:-:S09]  /*b530*/  @UP0 UIMAD.WIDE.U32 UR4, UR36, UR12, URZ ;  /* 0x0000000c240402a5 */ /* 0x000fd2000f8e003f */
[----:B------:R-:W-:Y:S01]  /*b540*/  QGMMA.64x128x32.F32.E4M3.E4M3 R24, R184, gdesc[UR4], R24, gsb0 ;  /* 0x01e00004b8187df3 */ /* 0x000fe20008000818 */
[----:B------:R-:W-:Y:S01]  /*b550*/  UIADD3 UR6, UR8, 0x100, URZ ;  /* 0x0000010008067890 */ /* 0x000fe2000fffe03f */
[----:B------:R-:W-:Y:S01]  /*b560*/  UMOV UR7, 0xc0000010 ;  /* 0xc000001000077882 */ /* 0x000fe20000000000 */
[----:B------:R-:W-:Y:S02]  /*b570*/  WARPGROUP.DEPBAR.LE gsb0, 0x0 ;  /* 0x00008000000079c5 */ /* 0x000fe40000010000 */
[----:B------:R-:W-:-:S07]  /*b580*/  WARPGROUP.ARRIVE ;  /* 0x00000000000079c5 */ /* 0x000fce0000000000 */
        /* <DEDUP_REMOVED lines=60> */
[----:B--2---:R-:W-:Y:S01]  /*b950*/  FMUL.FTZ R6, R6, R5 ;  /* 0x0000000506067220 */ /* 0x004fe20000410000 */
[----:B------:R-:W-:Y:S02]  /*b960*/  IMAD.MOV.U32 R0, RZ, RZ, -0x800000 ;  /* 0xff800000ff007424 */ /* 0x000fe400078e00ff */
[----:B------:R-:W-:Y:S01]  /*b970*/  @P2 FFMA.FTZ R2, R8, R3, R7 ;  /* 0x0000000308022223 */ /* 0x000fe20000010007 */
[----:B------:R-:W-:-:S01]  /*b980*/  @P3 FFMA.FTZ R0, R12, R4, R9 ;  /* 0x000000040c003223 */ /* 0x000fc20000010009 */
[----:B---3--:R-:W-:Y:S01]  /*b990*/  FMUL.FTZ R5, R10, R5 ;  /* 0x000000050a057220 */ /* 0x008fe20000410000 */
[----:B------:R-:W-:-:S02]  /*b9a0*/  WARPGROUP.DEPBAR.LE gsb0, 0x0 ;  /* 0x00008000000079c5 */ /* 0x000fc40000010000 */
[----:B------:R-:W-:Y:S05]  /*b9b0*/  @!P0 BRA `(.L_x_2412) ;  /* 0x0000000000048947 */ /* 0x000fea0003800000 */
[----:B------:R-:W-:Y:S01]  /*b9c0*/  BPT.TRAP 0x1 ;  /* 0x000000040000795c */ /* 0x000fe20000300000 */
.L_x_2412:
        /* <DEDUP_REMOVED lines=74> */
.L_x_2376:
        /* <DEDUP_REMOVED lines=24> */
[----:B------:R-:W-:Y:S01]  /*bff0*/  UISETP.NE.AND.EX UP0, UPT, UR7, URZ, UPT, UP0 ;  /* 0x0000003f0700728c */ /* 0x000fe2000bf05300 */
[----:B------:R-:W-:Y:S02]  /*c000*/  F2FP.BF16.F32.PACK_AB R11, R78, R11 ;  /* 0x0000000b4e0b723e */ /* 0x000fe400000010ff */
[----:B------:R-:W-:Y:S01]  /*c010*/  F2FP.BF16.F32.PACK_AB R10, R79, R10 ;  /* 0x0000000a4f0a723e */ /* 0x000fe200000010ff */
[----:B------:R-:W-:Y:S01]  /*c020*/  ULDC.64 UR6, c[0x0][0xc00] ;  /* 0x0003000000067ab9 */ /* 0x000fe20000000a00 */
[----:B0-----:R-:W-:Y:S01]  /*c030*/  LOP3.LUT P0, R4, R50, 0x3, RZ, 0xc0, !PT ;  /* 0x0000000332047812 */ /* 0x001fe2000780c0ff */
[----:B------:R-:W-:Y:S01]  /*c040*/  UIMAD.WIDE UR6, UR36, 0x4, UR6 ;  /* 0x00000004240678a5 */ /* 0x000fe2000f8e0206 */
[----:B------:R-:W-:-:S02]  /*c050*/  F2FP.BF16.F32.PACK_AB R26, R55, R26 ;  /* 0x0000001a371a723e */ /* 0x000fc400000010ff */
[----:B------:R-:W-:Y:S02]  /*c060*/  ISETP.EQ.OR P0, PT, R4, 0x3, !P0 ;  /* 0x000000030400780c */ /* 0x000fe40004702670 */
[----:B------:R-:W-:Y:S02]  /*c070*/  F2FP.BF16.F32.PACK_AB R9, R84, R9 ;  /* 0x000000095409723e */ /* 0x000fe400000010ff */
[----:B------:R-:W-:Y:S02]  /*c080*/  SEL R58, R11, R10, P0 ;  /* 0x0000000a0b3a7207 */ /* 0x000fe40000000000 */
[----:B------:R-:W-:Y:S02]  /*c090*/  SEL R55, R10, R11, P0 ;  /* 0x0000000b0a377207 */ /* 0x000fe40000000000 */
[----:B------:R-:W-:Y:S02]  /*c0a0*/  F2FP.BF16.F32.PACK_AB R8, R85, R8 ;  /* 0x000000085508723e */ /* 0x000fe400000010ff */
[----:B------:R-:W-:-:S02]  /*c0b0*/  F2FP.BF16.F32.PACK_AB R38, R38, R49 ;  /* 0x000000312626723e */ /* 0x000fc400000010ff */
[----:B------:R-:W-:Y:S02]  /*c0c0*/  F2FP.BF16.F32.PACK_AB R39, R39, R34 ;  /* 0x000000222727723e */ /* 0x000fe400000010ff */
[----:B------:R-:W-:Y:S02]  /*c0d0*/  F2FP.BF16.F32.PACK_AB R25, R62, R25 ;  /* 0x000000193e19723e */ /* 0x000fe400000010ff */
[----:B------:R-:W-:Y:S02]  /*c0e0*/  F2FP.BF16.F32.PACK_AB R24, R63, R24 ;  /* 0x000000183f18723e */ /* 0x000fe400000010ff */
[----:B------:R-:W-:Y:S02]  /*c0f0*/  F2FP.BF16.F32.PACK_AB R13, R76, R13 ;  /* 0x0000000d4c0d723e */ /* 0x000fe400000010ff */
[----:B------:R-:W-:Y:S02]  /*c100*/  F2FP.BF16.F32.PACK_AB R12, R77, R12 ;  /* 0x0000000c4d0c723e */ /* 0x000fe400000010ff */
[----:B------:R-:W-:-:S02]  /*c110*/  MOV R4, R3 ;  /* 0x0000000300047202 */ /* 0x000fc40000000f00 */
[----:B-1----:R-:W-:Y:S02]  /*c120*/  MOV R5, R52 ;  /* 0x0000003400057202 */ /* 0x002fe40000000f00 */
[----:B------:R-:W-:Y:S02]  /*c130*/  F2FP.BF16.F32.PACK_AB R37, R37, R40 ;  /* 0x000000282525723e */ /* 0x000fe400000010ff */
[----:B------:R-:W-:Y:S01]  /*c140*/  F2FP.BF16.F32.PACK_AB R31, R31, R42 ;  /* 0x0000002a1f1f723e */ /* 0x000fe200000010ff */
[----:B------:R-:W-:Y:S01]  /*c150*/  IMAD.WIDE R6, R191, 0x2, R4 ;  /* 0x00000002bf067825 */ /* 0x000fe200078e0204 */
[----:B------:R-:W-:Y:S02]  /*c160*/  F2FP.BF16.F32.PACK_AB R36, R36, R41 ;  /* 0x000000292424723e */ /* 0x000fe400000010ff */
[----:B------:R-:W-:Y:S02]  /*c170*/  F2FP.BF16.F32.PACK_AB R30, R30, R43 ;  /* 0x0000002b1e1e723e */ /* 0x000fe400000010ff */
[----:B------:R-:W-:-:S02]  /*c180*/  IADD3 R61, P1, R6, 0x40, RZ ;  /* 0x00000040063d7810 */ /* 0x000fc40007f3e0ff */
[----:B------:R-:W-:Y:S02]  /*c190*/  IADD3 R63, P2, R6, 0x60, RZ ;  /* 0x00000060063f7810 */ /* 0x000fe40007f5e0ff */
[----:B------:R-:W-:Y:S02]  /*c1a0*/  LOP3.LUT R10, R61, 0x380, RZ, 0xc0, !PT ;  /* 0x000003803d0a7812 */ /* 0x000fe400078ec0ff */
[----:B------:R-:W-:Y:S02]  /*c1b0*/  SEL R46, R9, R8, P0 ;  /* 0x00000008092e7207 */ /* 0x000fe40000000000 */
[----:B------:R-:W-:Y:S02]  /*c1c0*/  SHF.R.U64 R10, R10, 0x3, RZ ;  /* 0x000000030a0a7819 */ /* 0x000fe400000012ff */
[----:B------:R-:W-:Y:S02]  /*c1d0*/  SEL R45, R8, R9, P0 ;  /* 0x00000009082d7207 */ /* 0x000fe40000000000 */
[----:B------:R-:W-:-:S02]  /*c1e0*/  IADD3 R67, P4, R6, 0x4020, RZ ;  /* 0x0000402006437810 */ /* 0x000fc40007f9e0ff */
[----:B------:R-:W-:Y:S02]  /*c1f0*/  F2FP.BF16.F32.PACK_AB R27, R54, R27 ;  /* 0x0000001b361b723e */ /* 0x000fe400000010ff */
[----:B------:R-:W-:Y:S02]  /*c200*/  LOP3.LUT R9, R6, 0x380, RZ, 0xc0, !PT ;  /* 0x0000038006097812 */ /* 0x000fe400078ec0ff */
[----:B------:R-:W-:Y:S02]  /*c210*/  F2FP.BF16.F32.PACK_AB R32, R53, R32 ;  /* 0x000000203520723e */ /* 0x000fe400000010ff */
[----:B------:R-:W-:Y:S02]  /*c220*/  SEL R44, R13, R12, P0 ;  /* 0x0000000c0d2c7207 */ /* 0x000fe40000000000 */
[----:B------:R-:W-:Y:S01]  /*c230*/  SEL R43, R12, R13, P0 ;  /* 0x0000000d0c2b7207 */ /* 0x000fe20000000000 */
[----:B------:R-:W-:Y:S01]  /*c240*/  IMAD.X R13, RZ, RZ, R7, P4 ;  /* 0x000000ffff0d7224 */ /* 0x000fe200020e0607 */
[----:B------:R-:W-:-:S02]  /*c250*/  SEL R50, R38, R39, P0 ;  /* 0x0000002726327207 */ /* 0x000fc40000000000 */
[----:B------:R-:W-:Y:S02]  /*c260*/  SEL R54, R25, R24, P0 ;  /* 0x0000001819367207 */ /* 0x000fe40000000000 */
[----:B------:R-:W-:Y:S01]  /*c270*/  SEL R51, R24, R25, P0 ;  /* 0x0000001918337207 */ /* 0x000fe20000000000 */
[----:B------:R-:W-:Y:S01]  /*c280*/  IMAD.X R25, RZ, RZ, R7, P1 ;  /* 0x000000ffff197224 */ /* 0x000fe200008e0607 */
[----:B------:R-:W-:Y:S02]  /*c290*/  IADD3 R59, P6, R6, 0x20, RZ ;  /* 0x00000020063b7810 */ /* 0x000fe40007fde0ff */
[----:B------:R-:W-:Y:S02]  /*c2a0*/  SEL R39, R39, R38, P0 ;  /* 0x0000002627277207 */ /* 0x000fe40000000000 */
[----:B------:R-:W-:Y:S02]  /*c2b0*/  LOP3.LUT R12, R63, 0x380, RZ, 0xc0, !PT ;  /* 0x000003803f0c7812 */ /* 0x000fe400078ec0ff */
[----:B------:R-:W-:-:S02]  /*c2c0*/  LOP3.LUT R24, R10, R61, RZ, 0x3c, !PT ;  /* 0x0000003d0a187212 */ /* 0x000fc400078e3cff */
[----:B------:R-:W-:Y:S02]  /*c2d0*/  F2FP.BF16.F32.PACK_AB R29, R60, R29 ;  /* 0x0000001d3c1d723e */ /* 0x000fe400000010ff */
[----:B------:R-:W-:Y:S02]  /*c2e0*/  SEL R42, R37, R36, P0 ;  /* 0x00000024252a7207 */ /* 0x000fe40000000000 */
[----:B------:R-:W-:Y:S02]  /*c2f0*/  SEL R38, R31, R30, P0 ;  /* 0x0000001e1f267207 */ /* 0x000fe40000000000 */
[----:B------:R-:W-:Y:S02]  /*c300*/  LOP3.LUT R10, R67, 0x380, RZ, 0xc0, !PT ;  /* 0x00000380430a7812 */ /* 0x000fe400078ec0ff */
[----:B------:R-:W-:Y:S02]  /*c310*/  SEL R37, R36, R37, P0 ;  /* 0x0000002524257207 */ /* 0x000fe40000000000 */
[----:B------:R-:W-:-:S02]  /*c320*/  SEL R31, R30, R31, P0 ;  /* 0x0000001f1e1f7207 */ /* 0x000fc40000000000 */
[----:B------:R-:W-:Y:S02]  /*c330*/  SHF.R.U64 R9, R9, 0x3, RZ ;  /* 0x0000000309097819 */ /* 0x000fe400000012ff */
[----:B------:R-:W-:Y:S02]  /*c340*/  F2FP.BF16.F32.PACK_AB R21, R68, R21 ;  /* 0x000000154415723e */ /* 0x000fe400000010ff */
[----:B------:R-:W-:Y:S02]  /*c350*/  F2FP.BF16.F32.PACK_AB R20, R69, R20 ;  /* 0x000000144514723e */ /* 0x000fe400000010ff */
[----:B------:R-:W-:Y:S02]  /*c360*/  SEL R36, R33, R32, P0 ;  /* 0x0000002021247207 */ /* 0x000fe40000000000 */
[----:B------:R-:W-:Y:S02]  /*c370*/  SEL R30, R27, R26, P0 ;  /* 0x0000001a1b1e7207 */ /* 0x000fe40000000000 */
[----:B------:R-:W-:Y:S01]  /*c380*/  SEL R49, R26, R27, P0 ;  /* 0x0000001b1a317207 */ /* 0x000fe20000000000 */
[----:B------:R-:W-:Y:S01]  /*c390*/  IMAD.X R27, RZ, RZ, R7, P6 ;  /* 0x000000ffff1b7224 */ /* 0x000fe200030e0607 */
[----:B------:R-:W-:-:S02]  /*c3a0*/  F2FP.BF16.F32.PACK_AB R56, R56, R65 ;  /* 0x000000413838723e */ /* 0x000fc400000010ff */
[----:B------:R-:W-:Y:S02]  /*c3b0*/  SEL R33, R32, R33, P0 ;  /* 0x0000002120217207 */ /* 0x000fe40000000000 */
[----:B------:R-:W-:Y:S02]  /*c3c0*/  SHF.R.U64 R12, R12, 0x3, RZ ;  /* 0x000000030c0c7819 */ /* 0x000fe400000012ff */
[----:B------:R-:W-:Y:S02]  /*c3d0*/  F2FP.BF16.F32.PACK_AB R94, R94, R95 ;  /* 0x0000005f5e5e723e */ /* 0x000fe400000010ff */
[----:B------:R-:W-:Y:S02]  /*c3e0*/  F2FP.BF16.F32.PACK_AB R93, R92, R93 ;  /* 0x0000005d5c5d723e */ /* 0x000fe400000010ff */
[----:B------:R-:W-:Y:S02]  /*c3f0*/  F2FP.BF16.F32.PACK_AB R57, R48, R57 ;  /* 0x000000393039723e */ /* 0x000fe400000010ff */
[----:B------:R-:W-:-:S02]  /*c400*/  SEL R32, R29, R28, P0 ;  /* 0x0000001c1d207207 */ /* 0x000fc40000000000 */
[C---:B------:R-:W-:Y:S02]  /*c410*/  IADD3 R65, P3, R6.reuse, 0x4000, RZ ;  /* 0x0000400006417810 */ /* 0x040fe40007f7e0ff */
[C---:B------:R-:W-:Y:S02]  /*c420*/  IADD3 R69, P5, R6.reuse, 0x4040, RZ ;  /* 0x0000404006457810 */ /* 0x040fe40007fbe0ff */
[----:B------:R-:W-:Y:S02]  /*c430*/  IADD3 R62, P6, R6, 0x4060, RZ ;  /* 0x00004060063e7810 */ /* 0x000fe40007fde0ff */
[----:B------:R-:W-:Y:S01]  /*c440*/  SHF.R.U64 R10, R10, 0x3, RZ ;  /* 0x000000030a0a7819 */ /* 0x000fe200000012ff */
[----:B------:R-:W-:Y:S01]  /*c450*/  IMAD.X R11, RZ, RZ, R7, P5 ;  /* 0x000000ffff0b7224 */ /* 0x000fe200028e0607 */
[----:B------:R-:W-:Y:S02]  /*c460*/  F2FP.BF16.F32.PACK_AB R90, R90, R91 ;  /* 0x0000005b5a5a723e */ /* 0x000fe400000010ff */
[----:B------:R-:W-:-:S02]  /*c470*/  F2FP.BF16.F32.PACK_AB R89, R88, R89 ;  /* 0x000000595859723e */ /* 0x000fc400000010ff */
[----:B------:R-:W-:Y:S02]  /*c480*/  SEL R29, R28, R29, P0 ;  /* 0x0000001d1c1d7207 */ /* 0x000fe40000000000 */
[----:B------:R-:W-:Y:S01]  /*c490*/  LOP3.LUT R6, R9, R6, RZ, 0x3c, !PT ;  /* 0x0000000609067212 */ /* 0x000fe200078e3cff */
[--C-:B------:R-:W-:Y:S01]  /*c4a0*/  IMAD.X R9, RZ, RZ, R7.reuse, P6 ;  /* 0x000000ffff097224 */ /* 0x100fe200030e0607 */
[----:B------:R-:W-:Y:S02]  /*c4b0*/  SEL R28, R21, R20, P0 ;  /* 0x00000014151c7207 */ /* 0x000fe40000000000 */
[----:B------:R-:W-:Y:S01]  /*c4c0*/  SEL R41, R20, R21, P0 ;  /* 0x0000001514297207 */ /* 0x000fe20000000000 */
[----:B------:R-:W-:Y:S01]  /*c4d0*/  IMAD.X R21, RZ, RZ, R7, P2 ;  /* 0x000000ffff157224 */ /* 0x000fe200010e0607 */
[----:B------:R-:W-:Y:S02]  /*c4e0*/  LOP3.LUT R20, R12, R63, RZ, 0x3c, !PT ;  /* 0x0000003f0c147212 */ /* 0x000fe400078e3cff */
[----:B------:R-:W-:-:S02]  /*c4f0*/  SEL R34, R94, R93, P0 ;  /* 0x0000005d5e227207 */ /* 0x000fc40000000000 */
[----:B------:R-:W-:Y:S02]  /*c500*/  SEL R48, R56, R57, P0 ;  /* 0x0000003938307207 */ /* 0x000fe40000000000 */
[----:B------:R-:W-:Y:S02]  /*c510*/  LOP3.LUT R52, R69, 0x380, RZ, 0xc0, !PT ;  /* 0x0000038045347812 */ /* 0x000fe400078ec0ff */
[----:B------:R-:W-:Y:S02]  /*c520*/  LOP3.LUT R12, R10, R67, RZ, 0x3c, !PT ;  /* 0x000000430a0c7212 */ /* 0x000fe400078e3cff */
[----:B------:R-:W-:Y:S02]  /*c530*/  SEL R93, R93, R94, P0 ;  /* 0x0000005e5d5d7207 */ /* 0x000fe40000000000 */
[----:B------:R-:W-:Y:S02]  /*c540*/  SEL R40, R90, R89, P0 ;  /* 0x000000595a287207 */ /* 0x000fe40000000000 */
[----:B------:R-:W-:-:S02]  /*c550*/  SEL R57, R57, R56, P0 ;  /* 0x0000003839397207 */ /* 0x000fc40000000000 */
[----:B------:R-:W-:Y:S02]  /*c560*/  MOV R67, R6 ;  /* 0x0000000600437202 */ /* 0x000fe40000000f00 */
[----:B------:R-:W-:Y:S02]  /*c570*/  F2FP.BF16.F32.PACK_AB R15, R70, R15 ;  /* 0x0000000f460f723e */ /* 0x000fe400000010ff */
[----:B------:R-:W-:Y:S02]  /*c580*/  F2FP.BF16.F32.PACK_AB R14, R71, R14 ;  /* 0x0000000e470e723e */ /* 0x000fe400000010ff */
[----:B------:R-:W-:Y:S02]  /*c590*/  SEL R89, R89, R90, P0 ;  /* 0x0000005a59597207 */ /* 0x000fe40000000000 */
[----:B------:R-:W-:Y:S02]  /*c5a0*/  SHF.R.U64 R52, R52, 0x3, RZ ;  /* 0x0000000334347819 */ /* 0x000fe400000012ff */
[----:B------:R-:W-:-:S02]  /*c5b0*/  SEL R56, R15, R14, P0 ;  /* 0x0000000e0f387207 */ /* 0x000fc40000000000 */
[----:B------:R-:W-:Y:S01]  /*c5c0*/  SEL R53, R14, R15, P0 ;  /* 0x0000000f0e357207 */ /* 0x000fe20000000000 */
[----:B------:R-:W-:Y:S01]  /*c5d0*/  IMAD.X R15, RZ, RZ, R7, P3 ;  /* 0x000000ffff0f7224 */ /* 0x000fe200018e0607 */
[----:B------:R-:W-:Y:S02]  /*c5e0*/  SEL R60, R86, R87, P0 ;  /* 0x00000057563c7207 */ /* 0x000fe40000000000 */
[----:B------:R-:W-:Y:S02]  /*c5f0*/  SEL R87, R87, R86, P0 ;  /* 0x0000005657577207 */ /* 0x000fe40000000000 */
[----:B------:R-:W-:Y:S02]  /*c600*/  LOP3.LUT R8, R59, 0x380, RZ, 0xc0, !PT ;  /* 0x000003803b087812 */ /* 0x000fe400078ec0ff */
[----:B------:R-:W-:Y:S02]  /*c610*/  LOP3.LUT R10, R52, R69, RZ, 0x3c, !PT ;  /* 0x00000045340a7212 */ /* 0x000fe400078e3cff */
[----:B------:R-:W-:-:S02]  /*c620*/  MOV R64, R20 ;  /* 0x0000001400407202 */ /* 0x000fc40000000f00 */
[----:B------:R-:W-:Y:S02]  /*c630*/  SHF.R.U64 R8, R8, 0x3, RZ ;  /* 0x0000000308087819 */ /* 0x000fe400000012ff */
[----:B------:R-:W-:Y:S02]  /*c640*/  MOV R61, R10 ;  /* 0x0000000a003d7202 */ /* 0x000fe40000000f00 */
[----:B------:R-:W-:Y:S02]  /*c650*/  LOP3.LUT R26, R8, R59, RZ, 0x3c, !PT ;  /* 0x0000003b081a7212 */ /* 0x000fe400078e3cff */
[----:B------:R-:W-:Y:S02]  /*c660*/  LOP3.LUT R8, R65, 0x380, RZ, 0xc0, !PT ;  /* 0x0000038041087812 */ /* 0x000fe400078ec0ff */
[----:B------:R-:W-:Y:S02]  /*c670*/  LOP3.LUT R59, R62, 0x380, RZ, 0xc0, !PT ;  /* 0x000003803e3b7812 */ /* 0x000fe400078ec0ff */
[----:B------:R-:W-:-:S02]  /*c680*/  SHF.R.U64 R8, R8, 0x3, RZ ;  /* 0x0000000308087819 */ /* 0x000fc400000012ff */
[----:B------:R-:W-:Y:S02]  /*c690*/  SHF.R.U64 R59, R59, 0x3, RZ ;  /* 0x000000033b3b7819 */ /* 0x000fe400000012ff */
[----:B------:R-:W-:Y:S02]  /*c6a0*/  LOP3.LUT R14, R8, R65, RZ, 0x3c, !PT ;  /* 0x00000041080e7212 */ /* 0x000fe400078e3cff */
[----:B------:R-:W-:Y:S02]  /*c6b0*/  LOP3.LUT R8, R59, R62, RZ, 0x3c, !PT ;  /* 0x0000003e3b087212 */ /* 0x000fe400078e3cff */
[----:B------:R-:W-:Y:S02]  /*c6c0*/  MOV R63, R14 ;  /* 0x0000000e003f7202 */ /* 0x000fe40000000f00 */
[----:B------:R-:W-:Y:S02]  /*c6d0*/  MOV R59, R8 ;  /* 0x00000008003b7202 */ /* 0x000fe40000000f00 */
[----:B------:R-:W-:-:S02]  /*c6e0*/  MOV R62, R12 ;  /* 0x0000000c003e7202 */ /* 0x000fc40000000f00 */
[----:B------:R-:W-:Y:S02]  /*c6f0*/  MOV R66, R26 ;  /* 0x0000001a00427202 */ /* 0x000fe40000000f00 */
[----:B------:R-:W-:Y:S02]  /*c700*/  MOV R65, R24 ;  /* 0x0000001800417202 */ /* 0x000fe40000000f00 */
[----:B------:R-:W-:Y:S01]  /*c710*/  PLOP3.LUT P2, PT, PT, PT, UP0, 0x80, 0x0 ;  /* 0x000000000000781c */ /* 0x000fe20003f4f008 */
[----:B------:R-:W-:Y:S01]  /*c720*/  ULDC UR8, c[0x0][0xa88] ;  /* 0x0002a20000087ab9 */ /* 0x000fe20000000800 */
[----:B--2---:R-:W-:Y:S01]  /*c730*/  LOP3.LUT R6, R35, 0x2, RZ, 0x3c, !PT ;  /* 0x0000000223067812 */ /* 0x004fe200078e3cff */
        /* <DEDUP_REMOVED lines=8> */
[----:B0-----:R-:W-:-:S02]  /*c7c0*/  SEL R8, R34, R93, P0 ;  /* 0x0000005d22087207 */ /* 0x001fc40000000000 */
[----:B------:R-:W-:Y:S01]  /*c7d0*/  SEL R10, R93, R34, P0 ;  /* 0x000000225d0a7207 */ /* 0x000fe20000000000 */
[----:B------:R-:W-:Y:S04]  /*c7e0*/  SHFL.IDX PT, R42, R42, R35, 0x1c1f ;  /* 0x001c1f232a2a7589 */ /* 0x000fe800000e0000 */
[----:B------:R-:W0:Y:S01]  /*c7f0*/  SHFL.IDX PT, R37, R37, R6, 0x1c1f ;  /* 0x001c1f0625257589 */ /* 0x000e2200000e0000 */
[----:B-1----:R-:W-:Y:S02]  /*c800*/  SEL R9, R48, R57, P0 ;  /* 0x0000003930097207 */ /* 0x002fe40000000000 */
[----:B------:R-:W-:Y:S01]  /*c810*/  SEL R11, R57, R48, P0 ;  /* 0x00000030390b7207 */ /* 0x000fe20000000000 */
[----:B------:R-:W-:Y:S04]  /*c820*/  SHFL.IDX PT, R38, R38, R35, 0x1c1f ;  /* 0x001c1f2326267589 */ /* 0x000fe800000e0000 */
[----:B------:R-:W1:Y:S01]  /*c830*/  SHFL.IDX PT, R31, R31, R6, 0x1c1f ;  /* 0x001c1f061f1f7589 */ /* 0x000e6200000e0000 */
[----:B--2---:R-:W-:-:S02]  /*c840*/  SEL R12, R40, R89, P0 ;  /* 0x00000059280c7207 */ /* 0x004fc40000000000 */
[----:B------:R-:W-:Y:S01]  /*c850*/  SEL R14, R89, R40, P0 ;  /* 0x00000028590e7207 */ /* 0x000fe20000000000 */
[----:B------:R-:W-:Y:S04]  /*c860*/  SHFL.IDX PT, R36, R36, R35, 0x1c1f ;  /* 0x001c1f2324247589 */ /* 0x000fe800000e0000 */
[----:B------:R-:W2:Y:S01]  /*c870*/  SHFL.IDX PT, R33, R33, R6, 0x1c1f ;  /* 0x001c1f0621217589 */ /* 0x000ea200000e0000 */
[----:B---3--:R-:W-:Y:S02]  /*c880*/  SEL R13, R50, R39, P0 ;  /* 0x00000027320d7207 */ /* 0x008fe40000000000 */
[----:B------:R-:W-:Y:S01]  /*c890*/  SEL R15, R39, R50, P0 ;  /* 0x00000032270f7207 */ /* 0x000fe20000000000 */
[----:B------:R2:W-:Y:S04]  /*c8a0*/  SHFL.IDX PT, R21, R30, R35, 0x1c1f ;  /* 0x001c1f231e157589 */ /* 0x0005e800000e0000 */
[----:B------:R-:W3:Y:S01]  /*c8b0*/  SHFL.IDX PT, R52, R49, R6, 0x1c1f ;  /* 0x001c1f0631347589 */ /* 0x000ee200000e0000 */
[----:B0-----:R-:W-:-:S02]  /*c8c0*/  SEL R24, R42, R37, P0 ;  /* 0x000000252a187207 */ /* 0x001fc40000000000 */
[----:B------:R-:W-:Y:S01]  /*c8d0*/  SEL R26, R37, R42, P0 ;  /* 0x0000002a251a7207 */ /* 0x000fe20000000000 */
[----:B------:R-:W-:Y:S04]  /*c8e0*/  SHFL.IDX PT, R32, R32, R35, 0x1c1f ;  /* 0x001c1f2320207589 */ /* 0x000fe800000e0000 */
[----:B------:R-:W-:Y:S01]  /*c8f0*/  SHFL.IDX PT, R54, R54, R35, 0x1c1f ;  /* 0x001c1f2336367589 */ /* 0x000fe200000e0000 */
[----:B-1----:R-:W-:Y:S02]  /*c900*/  SEL R25, R38, R31, P0 ;  /* 0x0000001f26197207 */ /* 0x002fe40000000000 */
[----:B------:R-:W-:Y:S01]  /*c910*/  SEL R27, R31, R38, P0 ;  /* 0x000000261f1b7207 */ /* 0x000fe20000000000 */
[----:B------:R3:W0:Y:S04]  /*c920*/  SHFL.IDX PT, R7, R29, R6, 0x1c1f ;  /* 0x001c1f061d077589 */ /* 0x00062800000e0000 */
[----:B------:R-:W1:Y:S01]  /*c930*/  SHFL.IDX PT, R51, R51, R6, 0x1c1f ;  /* 0x001c1f0633337589 */ /* 0x000e6200000e0000 */
[----:B--2---:R-:W-:-:S03]  /*c940*/  SEL R30, R33, R36, P0 ;  /* 0x00000024211e7207 */ /* 0x004fc60000000000 */
[----:B------:R2:W-:Y:S04]  /*c950*/  SHFL.IDX PT, R20, R28, R35, 0x1c1f ;  /* 0x001c1f231c147589 */ /* 0x0005e800000e0000 */
[----:B------:R-:W-:Y:S01]  /*c960*/  SHFL.IDX PT, R44, R44, R35, 0x1c1f ;  /* 0x001c1f232c2c7589 */ /* 0x000fe200000e0000 */
[----:B---3--:R-:W-:Y:S02]  /*c970*/  SEL R29, R21, R52, P0 ;  /* 0x00000034151d7207 */ /* 0x008fe40000000000 */
[----:B------:R-:W-:Y:S01]  /*c980*/  SEL R31, R52, R21, P0 ;  /* 0x00000015341f7207 */ /* 0x000fe20000000000 */
[----:B------:R-:W-:Y:S01]  /*c990*/  SHFL.IDX PT, R56, R56, R35, 0x1c1f ;  /* 0x001c1f2338387589 */ /* 0x000fe200000e0000 */
[----:B--2---:R-:W-:-:S03]  /*c9a0*/  SEL R28, R36, R33, P0 ;  /* 0x00000021241c7207 */ /* 0x004fc60000000000 */
[----:B------:R-:W2:Y:S04]  /*c9b0*/  SHFL.IDX PT, R41, R41, R6, 0x1c1f ;  /* 0x001c1f0629297589 */ /* 0x000ea800000e0000 */
[----:B------:R-:W3:Y:S01]  /*c9c0*/  SHFL.IDX PT, R43, R43, R6, 0x1c1f ;  /* 0x001c1f062b2b7589 */ /* 0x000ee200000e0000 */
[----:B0-----:R-:W-:Y:S02]  /*c9d0*/  SEL R36, R32, R7, P0 ;  /* 0x0000000720247207 */ /* 0x001fe40000000000 */
[----:B------:R-:W-:Y:S01]  /*c9e0*/  SEL R38, R7, R32, P0 ;  /* 0x0000002007267207 */ /* 0x000fe20000000000 */
[----:B------:R-:W0:Y:S01]  /*c9f0*/  SHFL.IDX PT, R53, R53, R6, 0x1c1f ;  /* 0x001c1f0635357589 */ /* 0x000e2200000e0000 */
[----:B-1----:R-:W-:Y:S01]  /*ca00*/  SEL R37, R54, R51, P0 ;  /* 0x0000003336257207 */ /* 0x002fe20000000000 */
[----:B------:R-:W-:Y:S01]  /*ca10*/  IMAD.U32 R7, RZ, RZ, UR7 ;  /* 0x00000007ff077e24 */ /* 0x000fe2000f8e00ff */
[----:B------:R-:W-:Y:S01]  /*ca20*/  SEL R39, R51, R54, P0 ;  /* 0x0000003633277207 */ /* 0x000fe20000000000 */
[----:B------:R-:W-:Y:S06]  /*ca30*/  BAR.SYNC.DEFER_BLOCKING 0x1, 0x100 ;  /* 0x0044000000007b1d */ /* 0x000fec0000010000 */
[----:B------:R-:W-:Y:S04]  /*ca40*/  SHFL.IDX PT, R58, R58, R35, 0x1c1f ;  /* 0x001c1f233a3a7589 */ /* 0x000fe800000e0000 */
[----:B------:R-:W1:Y:S01]  /*ca50*/  SHFL.IDX PT, R55, R55, R6, 0x1c1f ;  /* 0x001c1f0637377589 */ /* 0x000e6200000e0000 */
[----:B--2---:R-:W-:-:S02]  /*ca60*/  SEL R32, R20, R41, P0 ;  /* 0x0000002914207207 */ /* 0x004fc40000000000 */
[----:B------:R-:W-:Y:S01]  /*ca70*/  SEL R34, R41, R20, P0 ;  /* 0x0000001429227207 */ /* 0x000fe20000000000 */
[----:B------:R-:W-:Y:S01]  /*ca80*/  SHFL.IDX PT, R46, R46, R35, 0x1c1f ;  /* 0x001c1f232e2e7589 */ /* 0x000fe200000e0000 */
[----:B---3--:R-:W-:Y:S02]  /*ca90*/  SEL R40, R44, R43, P0 ;  /* 0x0000002b2c287207 */ /* 0x008fe40000000000 */
[----:B------:R-:W-:Y:S01]  /*caa0*/  SEL R42, R43, R44, P0 ;  /* 0x0000002c2b2a7207 */ /* 0x000fe20000000000 */
[----:B------:R2:W-:Y:S01]  /*cab0*/  SHFL.IDX PT, R60, R60, R35, 0x1c1f ;  /* 0x001c1f233c3c7589 */ /* 0x0005e200000e0000 */
[----:B0-----:R-:W-:-:S03]  /*cac0*/  SEL R33, R56, R53, P0 ;  /* 0x0000003538217207 */ /* 0x001fc60000000000 */
[----:B------:R-:W0:Y:S04]  /*cad0*/  SHFL.IDX PT, R45, R45, R6, 0x1c1f ;  /* 0x001c1f062d2d7589 */ /* 0x000e2800000e0000 */
[----:B------:R3:W4:Y:S01]  /*cae0*/  SHFL.IDX PT, R87, R87, R6, 0x1c1f ;  /* 0x001c1f0657577589 */ /* 0x00072200000e0000 */
[----:B--2---:R-:W-:-:S03]  /*caf0*/  SEL R35, R53, R56, P0 ;  /* 0x0000003835237207 */ /* 0x004fc60000000000 */
[----:B------:R0:W-:Y:S04]  /*cb00*/  STSM.16.M88.4 [R67], R8 ;  /* 0x0000000843007844 */ /* 0x0001e80000000200 */
[----:B------:R-:W-:Y:S01]  /*cb10*/  STSM.16.M88.4 [R66], R12 ;  /* 0x0000000c42007844 */ /* 0x000fe20000000200 */
[----:B-1----:R-:W-:Y:S01]  /*cb20*/  SEL R41, R58, R55, P0 ;  /* 0x000000373a297207 */ /* 0x002fe20000000000 */
[----:B---3--:R-:W-:Y:S01]  /*cb30*/  IMAD.U32 R6, RZ, RZ, UR6 ;  /* 0x00000006ff067e24 */ /* 0x008fe2000f8e00ff */
[----:B------:R-:W-:Y:S01]  /*cb40*/  SEL R43, R55, R58, P0 ;  /* 0x0000003a372b7207 */ /* 0x000fe20000000000 */
[----:B------:R-:W-:Y:S01]  /*cb50*/  STSM.16.M88.4 [R65], R24 ;  /* 0x0000001841007844 */ /* 0x000fe20000000200 */
[----:B------:R-:W-:-:S03]  /*cb60*/  ULDC.64 UR6, c[0x0][0xc08] ;  /* 0x0003020000067ab9 */ /* 0x000fc60000000a00 */
[----:B------:R-:W-:Y:S01]  /*cb70*/  STSM.16.M88.4 [R64], R28 ;  /* 0x0000001c40007844 */ /* 0x000fe20000000200 */
[----:B0-----:R-:W-:-:S03]  /*cb80*/  SEL R8, R46, R45, P0 ;  /* 0x0000002d2e087207 */ /* 0x001fc60000000000 */
[----:B------:R-:W-:Y:S01]  /*cb90*/  STSM.16.M88.4 [R63], R36 ;  /* 0x000000243f007844 */ /* 0x000fe20000000200 */
[----:B------:R-:W-:Y:S02]  /*cba0*/  SEL R10, R45, R46, P0 ;  /* 0x0000002e2d0a7207 */ /* 0x000fe40000000000 */
[----:B----4-:R-:W-:Y:S01]  /*cbb0*/  SEL R9, R60, R87, P0 ;  /* 0x000000573c097207 */ /* 0x010fe20000000000 */
[----:B------:R-:W-:Y:S01]  /*cbc0*/  STSM.16.M88.4 [R62], R32 ;  /* 0x000000203e007844 */ /* 0x000fe20000000200 */
[----:B------:R-:W-:Y:S01]  /*cbd0*/  SEL R11, R87, R60, P0 ;  /* 0x0000003c570b7207 */ /* 0x000fe20000000000 */
[----:B------:R-:W-:Y:S01]  /*cbe0*/  UISETP.NE.U32.AND UP1, UPT, UR6, URZ, UPT ;  /* 0x0000003f0600728c */ /* 0x000fe2000bf25070 */
[----:B------:R-:W0:Y:S01]  /*cbf0*/  LDC R46, c[0x0][0xbe8] ;  /* 0x0002fa00ff2e7b82 */ /* 0x000e220000000800 */
[----:B------:R-:W-:Y:S04]  /*cc00*/  STSM.16.M88.4 [R61], R40 ;  /* 0x000000283d007844 */ /* 0x000fe80000000200 */
[----:B------:R1:W-:Y:S03]  /*cc10*/  STSM.16.M88.4 [R59], R8 ;  /* 0x000000083b007844 */ /* 0x0003e60000000200 */
[----:B------:R-:W-:Y:S01]  /*cc20*/  BAR.SYNC.DEFER_BLOCKING 0x1, 0x100 ;  /* 0x0044000000007b1d */ /* 0x000fe20000010000 */
[----:B------:R-:W-:-:S06]  /*cc30*/  UISETP.NE.AND.EX UP1, UPT, UR7, URZ, UPT, UP1 ;  /* 0x0000003f0700728c */ /* 0x000fcc000bf25310 */
[----:B------:R-:W-:-:S05]  /*cc40*/  PLOP3.LUT P0, PT, PT, PT, UP1, 0x80, 0x0 ;  /* 0x000000000000781c */ /* 0x000fca0003f0f018 */
[----:B------:R-:W-:-:S04]  /*cc50*/  @UP1 ULEA UR6, UP2, UR36, UR6, 0x2 ;  /* 0x0000000624061291 */ /* 0x000fc8000f84103f */
[----:B------:R-:W-:Y:S01]  /*cc60*/  @UP1 ULEA.HI.X UR7, UR36, UR7, UR37, 0x2, UP2 ;  /* 0x0000000724071291 */ /* 0x000fe200090f1425 */
[----:B-1----:R-:W-:Y:S02]  /*cc70*/  IMAD.U32 R9, RZ, RZ, UR8 ;  /* 0x00000008ff097e24 */ /* 0x002fe4000f8e00ff */
[----:B------:R-:W-:-:S03]  /*cc80*/  IMAD.U32 R10, RZ, RZ, UR6 ;  /* 0x00000006ff0a7e24 */ /* 0x000fc6000f8e00ff */
[----:B------:R-:W-:Y:S01]  /*cc90*/  IMAD.U32 R11, RZ, RZ, UR7 ;  /* 0x00000007ff0b7e24 */ /* 0x000fe2000f8e00ff */
[----:B------:R-:W2:Y:S01]  /*cca0*/  @P2 LDG.E R12, desc[UR54][R6.64] ;  /* 0x00000036060c2981 */ /* 0x000ea2000c1e1900 */
[----:B0-----:R-:W-:Y:S01]  /*ccb0*/  ISETP.NE.AND P1, PT, R46, 0x1, PT ;  /* 0x000000012e00780c */ /* 0x001fe20003f25270 */
[----:B------:R-:W-:Y:S02]  /*ccc0*/  UMOV UR4, URZ ;  /* 0x0000003f00047c82 */ /* 0x000fe40008000000 */
[----:B------:R0:W5:Y:S10]  /*ccd0*/  @P0 LDG.E R9, desc[UR54][R10.64] ;  /* 0x000000360a090981 */ /* 0x000174000c1e1900 */
[----:B------:R-:W1:Y:S08]  /*cce0*/  @P1 LDC R13, c[0x0][0xbec] ;  /* 0x0002fb00ff0d1b82 */ /* 0x000e700000000800 */
[----:B------:R-:W3:Y:S01]  /*ccf0*/  @P1 LDC R14, c[0x0][0xbf0] ;  /* 0x0002fc00ff0e1b82 */ /* 0x000ee20000000800 */
[----:B--2---:R-:W-:Y:S01]  /*cd00*/  @P2 R2UR UR4, R12 ;  /* 0x000000000c0422ca */ /* 0x004fe200000e0000 */
[----:B01-3--:R-:W-:-:S14]  /*cd10*/  @P0 BRA `(.L_x_2415) ;  /* 0x0000000000100947 */ /* 0x00bfdc0003800000 */
[----:B------:R-:W-:Y:S05]  /*cd20*/  @!P2 BRA `(.L_x_2415) ;  /* 0x00000000000ca947 */ /* 0x000fea0003800000 */
[----:B------:R-:W2:Y:S04]  /*cd30*/  LDG.E R8, desc[UR54][R6.64] ;  /* 0x0000003606087981 */ /* 0x000ea8000c1e1900 */
[----:B-----5:R-:W2:Y:S02]  /*cd40*/  LDG.E R9, desc[UR54][R6.64+0x4] ;  /* 0x0000043606097981 */ /* 0x020ea4000c1e1900 */
[----:B--2---:R-:W-:-:S07]  /*cd50*/  IMAD.IADD R9, R9, 0x1, -R8 ;  /* 0x0000000109097824 */ /* 0x004fce00078e0a08 */
.L_x_2415:
[----:B------:R-:W-:Y:S01]  /*cd60*/  USHF.R.S32.HI UR14, URZ, 0x1f, UR42 ;  /* 0x0000001f3f0e7899 */ /* 0x000fe2000801142a */
[----:B------:R-:W-:Y:S01]  /*cd70*/  VIADD R8, R18, UR38 ;  /* 0x0000002612087c36 */ /* 0x000fe20008000000 */
[----:B------:R-:W-:Y:S01]  /*cd80*/  ULDC.64 UR12, c[0x0][0xb90] ;  /* 0x0002e400000c7ab9 */ /* 0x000fe20000000a00 */
[----:B------:R-:W-:Y:S01]  /*cd90*/  USHF.R.S32.HI UR9, URZ, 0x1f, UR4 ;  /* 0x0000001f3f097899 */ /* 0x000fe20008011404 */
[----:B------:R-:W-:Y:S01]  /*cda0*/  VIADD R24, R190, UR38 ;  /* 0x00000026be187c36 */ /* 0x000fe20008000000 */
[----:B------:R-:W-:Y:S01]  /*cdb0*/  UIMAD UR10, UR14, UR12, URZ ;  /* 0x0000000c0e0a72a4 */ /* 0x000fe2000f8e023f */
[----:B------:R-:W-:Y:S01]  /*cdc0*/  @P1 IMAD.HI.U32 R7, R8, R13, RZ ;  /* 0x0000000d08071227 */ /* 0x000fe200078e00ff */
[----:B------:R-:W-:Y:S01]  /*cdd0*/  UMOV UR8, UR4 ;  /* 0x0000000400087c82 */ /* 0x000fe20008000000 */
[----:B------:R-:W-:Y:S01]  /*cde0*/  USEL UR37, UR37, URZ, !UP0 ;  /* 0x0000003f25257287 */ /* 0x000fe2000c000000 */
[----:B------:R-:W0:Y:S01]  /*cdf0*/  @P1 LDC R49, c[0x0][0xbf0] ;  /* 0x0002fc00ff311b82 */ /* 0x000e220000000800 */
        /* <DEDUP_REMOVED lines=15> */
[----:B------:R-:W-:Y:S01]  /*cef0*/  IADD3 R13, P3, R4, 0x2000, RZ ;  /* 0x00002000040d7810 */ /* 0x000fe20007f7e0ff */
[----:B-----5:R-:W-:Y:S01]  /*cf00*/  IMAD R53, R9, R46, RZ ;  /* 0x0000002e09357224 */ /* 0x020fe200078e02ff */
[----:B------:R-:W-:Y:S01]  /*cf10*/  IADD3 R6, P2, R6, UR6, RZ ;  /* 0x0000000606067c10 */ /* 0x000fe2000ff5e0ff */
[----:B------:R-:W-:Y:S01]  /*cf20*/  ULDC.64 UR10, c[0x0][0xaa0] ;  /* 0x0002a800000a7ab9 */ /* 0x000fe20000000a00 */
[----:B------:R-:W-:Y:S01]  /*cf30*/  IMAD.U32 R10, RZ, RZ, UR8 ;  /* 0x00000008ff0a7e24 */ /* 0x000fe2000f8e00ff */
[----:B------:R-:W-:Y:S01]  /*cf40*/  SHF.R.S32.HI R8, RZ, 0x1f, R11 ;  /* 0x0000001fff087819 */ /* 0x000fe2000001140b */
[----:B------:R-:W-:Y:S01]  /*cf50*/  IMAD.X R9, RZ, RZ, R5, P3 ;  /* 0x000000ffff097224 */ /* 0x000fe200018e0605 */
[----:B------:R-:W-:-:S02]  /*cf60*/  IADD3 R15, P0, R4, 0x1000, RZ ;  /* 0x00001000040f7810 */ /* 0x000fc40007f1e0ff */
[----:B------:R-:W-:Y:S01]  /*cf70*/  IADD3.X R7, R7, UR7, R10, P2, !PT ;  /* 0x0000000707077c10 */ /* 0x000fe200097fe40a */
[----:B------:R-:W-:Y:S01]  /*cf80*/  ULDC.64 UR6, c[0x0][0xb88] ;  /* 0x0002e20000067ab9 */ /* 0x000fe20000000a00 */
[----:B------:R-:W-:Y:S01]  /*cf90*/  LOP3.LUT R10, R13, 0x380, RZ, 0xc0, !PT ;  /* 0x000003800d0a7812 */ /* 0x000fe200078ec0ff */
[----:B------:R-:W-:Y:S01]  /*cfa0*/  IMAD R14, R8, UR6, RZ ;  /* 0x00000006080e7c24 */ /* 0x000fe2000f8e02ff */
[----:B------:R-:W-:Y:S01]  /*cfb0*/  LOP3.LUT R12, R15, 0x380, RZ, 0xc0, !PT ;  /* 0x000003800f0c7812 */ /* 0x000fe200078ec0ff */
[C---:B------:R-:W-:Y:S01]  /*cfc0*/  IMAD.WIDE.U32 R6, R11.reuse, UR6, R6 ;  /* 0x000000060b067c25 */ /* 0x040fe2000f8e0006 */
[----:B------:R-:W-:Y:S02]  /*cfd0*/  SHF.R.U64 R8, R10, 0x3, RZ ;  /* 0x000000030a087819 */ /* 0x000fe400000012ff */
[----:B------:R-:W-:Y:S01]  /*cfe0*/  SHF.R.U64 R12, R12, 0x3, RZ ;  /* 0x000000030c0c7819 */ /* 0x000fe200000012ff */
[----:B------:R-:W-:Y:S01]  /*cff0*/  IMAD R21, R11, UR7, R14 ;  /* 0x000000070b157c24 */ /* 0x000fe2000f8e020e */
[----:B------:R-:W-:Y:S01]  /*d000*/  LOP3.LUT R8, R8, R13, RZ, 0x3c, !PT ;  /* 0x0000000d08087212 */ /* 0x000fe200078e3cff */
[----:B------:R-:W-:Y:S01]  /*d010*/  ULDC.64 UR6, c[0x0][0xb50] ;  /* 0x0002d40000067ab9 */ /* 0x000fe20000000a00 */
[----:B------:R-:W-:Y:S01]  /*d020*/  LOP3.LUT R12, R12, R15, RZ, 0x3c, !PT ;  /* 0x0000000f0c0c7212 */ /* 0x000fe200078e3cff */
[----:B------:R-:W-:Y:S01]  /*d030*/  IMAD.IADD R13, R7, 0x1, R21 ;  /* 0x00000001070d7824 */ /* 0x000fe200078e0215 */
[----:B------:R-:W-:Y:S01]  /*d040*/  LEA R14, P4, R6, UR6, 0x2 ;  /* 0x00000006060e7c11 */ /* 0x000fe2000f8810ff */
[----:B------:R-:W-:Y:S01]  /*d050*/  VIADD R10, R24, 0x8 ;  /* 0x00000008180a7836 */ /* 0x000fe20000000000 */
[----:B------:R-:W-:-:S02]  /*d060*/  IADD3 R11, P2, R4, 0x3000, RZ ;  /* 0x00003000040b7810 */ /* 0x000fc40007f5e0ff */
[----:B------:R-:W-:Y:S01]  /*d070*/  LEA.HI.X R15, R6, UR7, R13, 0x2, P4 ;  /* 0x00000007060f7c11 */ /* 0x000fe2000a0f140d */
[----:B------:R-:W-:Y:S01]  /*d080*/  SHFL.IDX PT, R20, R14, RZ, 0x1c1f ;  /* 0x001c1fff0e147589 */ /* 0x000fe200000e0000 */
[----:B------:R-:W-:Y:S01]  /*d090*/  LOP3.LUT R7, R11, 0x380, RZ, 0xc0, !PT ;  /* 0x000003800b077812 */ /* 0x000fe200078ec0ff */
[--C-:B------:R-:W-:Y:S01]  /*d0a0*/  IMAD.X R13, RZ, RZ, R5.reuse, P0 ;  /* 0x000000ffff0d7224 */ /* 0x100fe200000e0605 */
[----:B------:R-:W-:Y:S01]  /*d0b0*/  LOP3.LUT P0, RZ, R188, 0x3, RZ, 0xc0, !PT ;  /* 0x00000003bcff7812 */ /* 0x000fe2000780c0ff */
[----:B------:R-:W1:Y:S01]  /*d0c0*/  SHFL.IDX PT, R21, R15, RZ, 0x1c1f ;  /* 0x001c1fff0f157589 */ /* 0x000e6200000e0000 */
[----:B------:R-:W-:Y:S01]  /*d0d0*/  SHF.R.U64 R6, R7, 0x3, RZ ;  /* 0x0000000307067819 */ /* 0x000fe200000012ff */
[----:B------:R-:W-:Y:S01]  /*d0e0*/  IMAD.X R7, RZ, RZ, R5, P2 ;  /* 0x000000ffff077224 */ /* 0x000fe200010e0605 */
[-C--:B------:R-:W-:Y:S01]  /*d0f0*/  ISETP.GE.OR P2, PT, R24, R53.reuse, P0 ;  /* 0x000000351800720c */ /* 0x080fe20000746670 */
[----:B------:R-:W-:Y:S01]  /*d100*/  SHFL.IDX PT, R44, R14, 0x1, 0x1c1f ;  /* 0x003c1f000e2c7f89 */ /* 0x000fe200000e0000 */
[----:B------:R-:W-:Y:S01]  /*d110*/  ISETP.GE.OR P0, PT, R10, R53, P0 ;  /* 0x000000350a00720c */ /* 0x000fe20000706670 */
[----:B------:R-:W-:Y:S01]  /*d120*/  UIMAD UR8, UR9, UR10, URZ ;  /* 0x0000000a090872a4 */ /* 0x000fe2000f8e023f */
[C---:B------:R-:W-:Y:S01]  /*d130*/  IADD3 R41, P6, R4.reuse, 0x4000, RZ ;  /* 0x0000400004297810 */ /* 0x040fe20007fde0ff */
[----:B------:R-:W2:Y:S01]  /*d140*/  SHFL.IDX PT, R45, R15, 0x1, 0x1c1f ;  /* 0x003c1f000f2d7f89 */ /* 0x000ea200000e0000 */
[----:B------:R-:W-:Y:S01]  /*d150*/  UIMAD.WIDE.U32 UR6, UR4, UR10, URZ ;  /* 0x0000000a040672a5 */ /* 0x000fe2000f8e003f */
[----:B------:R-:W-:-:S02]  /*d160*/  IADD3 R37, P5, R4, 0x5000, RZ ;  /* 0x0000500004257810 */ /* 0x000fc40007fbe0ff */
[----:B------:R-:W-:Y:S02]  /*d170*/  IADD3 R33, P4, R4, 0x6000, RZ ;  /* 0x0000600004217810 */ /* 0x000fe40007f9e0ff */
[----:B------:R-:W-:Y:S02]  /*d180*/  LOP3.LUT R6, R6, R11, RZ, 0x3c, !PT ;  /* 0x0000000b06067212 */ /* 0x000fe400078e3cff */
[C---:B------:R-:W-:Y:S01]  /*d190*/  LOP3.LUT R25, R4.reuse, 0x380, RZ, 0xc0, !PT ;  /* 0x0000038004197812 */ /* 0x040fe200078ec0ff */
[----:B-1----:R1:W-:Y:S01]  /*d1a0*/  @!P2 ST.E desc[UR54][R20.64], R2 ;  /* 0x000000021400a985 */ /* 0x0023e2000c101936 */
[----:B------:R-:W-:Y:S01]  /*d1b0*/  UIMAD UR8, UR4, UR11, UR8 ;  /* 0x0000000b040872a4 */ /* 0x000fe2000f8e0208 */
[----:B------:R-:W-:Y:S02]  /*d1c0*/  IADD3 R11, P3, R4, 0x7000, RZ ;  /* 0x00007000040b7810 */ /* 0x000fe40007f7e0ff */
[----:B------:R-:W-:Y:S01]  /*d1d0*/  ULDC.64 UR10, c[0x0][0xae8] ;  /* 0x0002ba00000a7ab9 */ /* 0x000fe20000000a00 */
[----:B------:R-:W-:-:S02]  /*d1e0*/  LOP3.LUT R40, R41, 0x380, RZ, 0xc0, !PT ;  /* 0x0000038029287812 */ /* 0x000fc400078ec0ff */
[----:B------:R-:W-:Y:S01]  /*d1f0*/  LOP3.LUT R36, R37, 0x380, RZ, 0xc0, !PT ;  /* 0x0000038025247812 */ /* 0x000fe200078ec0ff */
[----:B--2---:R2:W-:Y:S01]  /*d200*/  @!P0 ST.E desc[UR54][R44.64], R0 ;  /* 0x000000002c008985 */ /* 0x0045e2000c101936 */
[----:B------:R-:W-:Y:S02]  /*d210*/  LOP3.LUT R32, R33, 0x380, RZ, 0xc0, !PT ;  /* 0x0000038021207812 */ /* 0x000fe400078ec0ff */
[----:B------:R-:W-:Y:S01]  /*d220*/  SHF.R.U64 R25, R25, 0x3, RZ ;  /* 0x0000000319197819 */ /* 0x000fe200000012ff */
[----:B-1----:R-:W1:Y:S01]  /*d230*/  @P1 LDC R21, c[0x0][0xbec] ;  /* 0x0002fb00ff151b82 */ /* 0x002e620000000800 */
[----:B------:R-:W-:Y:S01]  /*d240*/  UIADD3 UR7, UR7, UR8, URZ ;  /* 0x0000000807077290 */ /* 0x000fe2000fffe03f */
[----:B------:R-:W-:Y:S01]  /*d250*/  LOP3.LUT R10, R11, 0x380, RZ, 0xc0, !PT ;  /* 0x000003800b0a7812 */ /* 0x000fe200078ec0ff */
[----:B------:R-:W-:Y:S01]  /*d260*/  UIMAD UR4, UR14, UR10, URZ ;  /* 0x0000000a0e0472a4 */ /* 0x000fe2000f8e023f */
[----:B------:R-:W-:Y:S01]  /*d270*/  SHF.R.U64 R40, R40, 0x3, RZ ;  /* 0x0000000328287819 */ /* 0x000fe200000012ff */
[----:B------:R-:W-:Y:S01]  /*d280*/  IMAD.X R29, RZ, RZ, R5, P3 ;  /* 0x000000ffff1d7224 */ /* 0x000fe200018e0605 */
[----:B------:R-:W-:Y:S01]  /*d290*/  SHF.R.U64 R36, R36, 0x3, RZ ;  /* 0x0000000324247819 */ /* 0x000fe200000012ff */
[----:B--2---:R-:W-:Y:S01]  /*d2a0*/  IMAD R0, R22, 0x20, R23 ;  /* 0x0000002016007824 */ /* 0x004fe200078e0217 */
[----:B------:R-:W-:Y:S01]  /*d2b0*/  UIMAD UR4, UR42, UR11, UR4 ;  /* 0x0000000b2a0472a4 */ /* 0x000fe2000f8e0204 */
[----:B------:R-:W-:Y:S01]  /*d2c0*/  SHF.R.U64 R32, R32, 0x3, RZ ;  /* 0x0000000320207819 */ /* 0x000fe200000012ff */
[----:B------:R-:W-:Y:S01]  /*d2d0*/  UIMAD.WIDE.U32 UR6, UR42, UR10, UR6 ;  /* 0x0000000a2a0672a5 */ /* 0x000fe2000f8e0006 */
[----:B------:R-:W-:Y:S01]  /*d2e0*/  VIADD R2, R0, UR38 ;  /* 0x0000002600027c36 */ /* 0x000fe20008000000 */
[----:B------:R-:W-:Y:S01]  /*d2f0*/  ULDC.64 UR8, c[0x0][0xaf0] ;  /* 0x0002bc0000087ab9 */ /* 0x000fe20000000a00 */
[----:B------:R-:W-:Y:S01]  /*d300*/  LOP3.LUT R24, R25, R4, RZ, 0x3c, !PT ;  /* 0x0000000419187212 */ /* 0x000fe200078e3cff */
[----:B------:R-:W-:Y:S01]  /*d310*/  UIADD3 UR7, UR7, UR4, URZ ;  /* 0x0000000407077290 */ /* 0x000fe2000fffe03f */
[----:B------:R-:W-:Y:S01]  /*d320*/  IMAD.MOV.U32 R45, RZ, RZ, R2 ;  /* 0x000000ffff2d7224 */ /* 0x000fe200078e0002 */
[----:B------:R-:W-:Y:S01]  /*d330*/  UIMAD UR4, UR37, UR8, URZ ;  /* 0x00000008250472a4 */ /* 0x000fe2000f8e023f */
[----:B------:R-:W-:Y:S01]  /*d340*/  SHF.R.U64 R4, R10, 0x3, RZ ;  /* 0x000000030a047819 */ /* 0x000fe200000012ff */
[----:B------:R-:W5:Y:S01]  /*d350*/  LD.E.128 R12, desc[UR54][R12.64] ;  /* 0x000000360c0c7980 */ /* 0x000f62000c101d00 */
[----:B------:R-:W-:-:S02]  /*d360*/  LOP3.LUT R40, R40, R41, RZ, 0x3c, !PT ;  /* 0x0000002928287212 */ /* 0x000fc400078e3cff */
[----:B------:R-:W-:Y:S01]  /*d370*/  LOP3.LUT R36, R36, R37, RZ, 0x3c, !PT ;  /* 0x0000002524247212 */ /* 0x000fe200078e3cff */
[----:B-1----:R-:W-:Y:S01]  /*d380*/  @P1 IMAD.HI.U32 R0, R2, R21, RZ ;  /* 0x0000001502001227 */ /* 0x002fe200078e00ff */
[----:B------:R-:W-:Y:S01]  /*d390*/  UIMAD UR4, UR36, UR9, UR4 ;  /* 0x00000009240472a4 */ /* 0x000fe2000f8e0204 */
[----:B------:R-:W-:Y:S01]  /*d3a0*/  LOP3.LUT R32, R32, R33, RZ, 0x3c, !PT ;  /* 0x0000002120207212 */ /* 0x000fe200078e3cff */
[----:B------:R-:W-:Y:S01]  /*d3b0*/  UIMAD.WIDE.U32 UR6, UR36, UR8, UR6 ;  /* 0x00000008240672a5 */ /* 0x000fe2000f8e0006 */
[--C-:B------:R-:W-:Y:S01]  /*d3c0*/  IMAD.X R41, RZ, RZ, R5.reuse, P6 ;  /* 0x000000ffff297224 */ /* 0x100fe200030e0605 */
[----:B0-----:R-:W-:Y:S01]  /*d3d0*/  @P1 SHF.R.U32.HI R45, RZ, R49, R0 ;  /* 0x00000031ff2d1219 */ /* 0x001fe20000011600 */
[--C-:B------:R-:W-:Y:S01]  /*d3e0*/  IMAD.X R37, RZ, RZ, R5.reuse, P5 ;  /* 0x000000ffff257224 */ /* 0x100fe200028e0605 */
[----:B------:R-:W-:Y:S01]  /*d3f0*/  UIADD3 UR4, UR7, UR4, URZ ;  /* 0x0000000407047290 */ /* 0x000fe2000fffe03f */
[----:B------:R-:W-:Y:S01]  /*d400*/  IMAD.X R33, RZ, RZ, R5, P4 ;  /* 0x000000ffff217224 */ /* 0x000fe200020e0605 */
[--C-:B------:R-:W-:Y:S01]  /*d410*/  SHF.R.S32.HI R0, RZ, 0x1f, R45.reuse ;  /* 0x0000001fff007819 */ /* 0x100fe2000001142d */
[----:B------:R-:W-:Y:S01]  /*d420*/  IMAD.MOV R49, RZ, RZ, -R45 ;  /* 0x000000ffff317224 */ /* 0x000fe200078e0a2d */
[----:B------:R-:W-:Y:S01]  /*d430*/  LOP3.LUT R28, R4, R11, RZ, 0x3c, !PT ;  /* 0x0000000b041c7212 */ /* 0x000fe200078e3cff */
[----:B------:R-:W-:Y:S01]  /*d440*/  IMAD.MOV.U32 R25, RZ, RZ, R5 ;  /* 0x000000ffff197224 */ /* 0x000fe200078e0005 */
[----:B------:R-:W-:Y:S01]  /*d450*/  ULDC.64 UR8, c[0x0][0xae0] ;  /* 0x0002b80000087ab9 */ /* 0x000fe20000000a00 */
[----:B------:R-:W-:Y:S01]  /*d460*/  IMAD R49, R46, R49, R2 ;  /* 0x000000312e317224 */ /* 0x000fe200078e0202 */
[----:B------:R-:W5:Y:S01]  /*d470*/  LD.E.128 R8, desc[UR54][R8.64] ;  /* 0x0000003608087980 */ /* 0x000f62000c101d00 */
[----:B------:R-:W-:-:S02]  /*d480*/  IMAD R0, R0, UR8, RZ ;  /* 0x0000000800007c24 */ /* 0x000fc4000f8e02ff */
[----:B------:R-:W-:Y:S01]  /*d490*/  IMAD.U32 R21, RZ, RZ, UR7 ;  /* 0x00000007ff157e24 */ /* 0x000fe2000f8e00ff */
[----:B------:R-:W5:Y:S01]  /*d4a0*/  LD.E.128 R24, desc[UR54][R24.64] ;  /* 0x0000003618187980 */ /* 0x000f62000c101d00 */
[----:B------:R-:W-:Y:S01]  /*d4b0*/  IMAD.U32 R20, RZ, RZ, UR6 ;  /* 0x00000006ff147e24 */ /* 0x000fe2000f8e00ff */
[----:B------:R-:W-:Y:S01]  /*d4c0*/  ULDC.64 UR6, c[0x0][0xad8] ;  /* 0x0002b60000067ab9 */ /* 0x000fe20000000a00 */
[----:B------:R-:W-:Y:S01]  /*d4d0*/  IMAD.U32 R21, RZ, RZ, UR4 ;  /* 0x00000004ff157e24 */ /* 0x000fe2000f8e00ff */
[----:B------:R-:W5:Y:S01]  /*d4e0*/  LD.E.128 R4, desc[UR54][R6.64] ;  /* 0x0000003606047980 */ /* 0x000f62000c101d00 */
[C---:B------:R-:W-:Y:S01]  /*d4f0*/  IMAD R51, R45.reuse, UR9, R0 ;  /* 0x000000092d337c24 */ /* 0x040fe2000f8e0200 */
[----:B------:R-:W-:Y:S02]  /*d500*/  SHF.R.S32.HI R0, RZ, 0x1f, R49 ;  /* 0x0000001fff007819 */ /* 0x000fe40000011431 */
[----:B------:R-:W5:Y:S01]  /*d510*/  LD.E.128 R40, desc[UR54][R40.64] ;  /* 0x0000003628287980 */ /* 0x000f62000c101d00 */
[----:B------:R-:W-:-:S03]  /*d520*/  IMAD.WIDE.U32 R20, R45, UR8, R20 ;  /* 0x000000082d147c25 */ /* 0x000fc6000f8e0014 */
[----:B------:R-:W5:Y:S04]  /*d530*/  LD.E.128 R36, desc[UR54][R36.64] ;  /* 0x0000003624247980 */ /* 0x000f68000c101d00 */
[----:B------:R-:W5:Y:S04]  /*d540*/  LD.E.128 R32, desc[UR54][R32.64] ;  /* 0x0000003620207980 */ /* 0x000f68000c101d00 */
[----:B------:R-:W5:Y:S01]  /*d550*/  LD.E.128 R28, desc[UR54][R28.64] ;  /* 0x000000361c1c7980 */ /* 0x000f62000c101d00 */
[----:B------:R-:W-:Y:S01]  /*d560*/  @!PT LDS RZ, [RZ] ;  /* 0x00000000fffff984 */ /* 0x000fe20000000800 */
[----:B------:R-:W-:Y:S01]  /*d570*/  @!PT LDS RZ, [RZ] ;  /* 0x00000000fffff984 */ /* 0x000fe20000000800 */
[----:B------:R-:W-:Y:S01]  /*d580*/  @!PT LDS RZ, [RZ] ;  /* 0x00000000fffff984 */ /* 0x000fe20000000800 */
[----:B------:R-:W-:Y:S01]  /*d590*/  @!PT LDS RZ, [RZ] ;  /* 0x00000000fffff984 */ /* 0x000fe20000000800 */
[----:B------:R0:W-:Y:S06]  /*d5a0*/  MEMBAR.ALL.CTA ;  /* 0x0000000000007992 */ /* 0x0001ec0000008000 */
[----:B0-----:R-:W0:Y:S01]  /*d5b0*/  FENCE.VIEW.ASYNC.S ;  /* 0x00000000000073c6 */ /* 0x001e220000000000 */
[----:B------:R-:W-:-:S02]  /*d5c0*/  IMAD.IADD R21, R21, 0x1, R51 ;  /* 0x0000000115157824 */ /* 0x000fc400078e0233 */
[----:B------:R-:W-:Y:S02]  /*d5d0*/  IMAD R2, R0, UR6, RZ ;  /* 0x0000000600027c24 */ /* 0x000fe4000f8e02ff */
[----:B------:R-:W-:Y:S02]  /*d5e0*/  VIADD R46, R23, UR38 ;  /* 0x00000026172e7c36 */ /* 0x000fe40008000000 */
[C---:B------:R-:W-:Y:S02]  /*d5f0*/  IMAD R45, R49.reuse, UR7, R2 ;  /* 0x00000007312d7c24 */ /* 0x040fe4000f8e0202 */
[----:B------:R-:W-:Y:S01]  /*d600*/  IMAD.WIDE.U32 R20, R49, UR6, R20 ;  /* 0x0000000631147c25 */ /* 0x000fe2000f8e0014 */
[C---:B------:R-:W-:Y:S01]  /*d610*/  ISETP.GE.AND P2, PT, R46.reuse, R53, PT ;  /* 0x000000352e00720c */ /* 0x040fe20003f46270 */
[----:B------:R-:W-:Y:S02]  /*d620*/  ULDC.64 UR6, c[0x0][0xa80] ;  /* 0x0002a00000067ab9 */ /* 0x000fe40000000a00 */
[----:B------:R-:W-:Y:S01]  /*d630*/  VIADD R0, R46, 0x20 ;  /* 0x000000202e007836 */ /* 0x000fe20000000000 */
[----:B------:R-:W-:Y:S01]  /*d640*/  LEA R44, P3, R20, UR6, 0x1 ;  /* 0x00000006142c7c11 */ /* 0x000fe2000f8608ff */
[----:B------:R-:W-:-:S02]  /*d650*/  IMAD.IADD R21, R21, 0x1, R45 ;  /* 0x0000000115157824 */ /* 0x000fc400078e022d */
[----:B------:R-:W-:Y:S01]  /*d660*/  VIADD R3, R3, 0x29820 ;  /* 0x0002982003037836 */ /* 0x000fe20000000000 */
[-C--:B------:R-:W-:Y:S01]  /*d670*/  ISETP.GE.AND P0, PT, R0, R53.reuse, PT ;  /* 0x000000350000720c */ /* 0x080fe20003f06270 */
[----:B------:R-:W-:Y:S01]  /*d680*/  VIADD R0, R46, 0x40 ;  /* 0x000000402e007836 */ /* 0x000fe20000000000 */
[----:B------:R-:W-:Y:S02]  /*d690*/  LEA.HI.X R45, R20, UR7, R21, 0x1, P3 ;  /* 0x00000007142d7c11 */ /* 0x000fe400098f0c15 */
[----:B------:R-:W-:Y:S01]  /*d6a0*/  PRMT R3, RZ, 0x654, R3 ;  /* 0x00000654ff037816 */ /* 0x000fe20000000003 */
[----:B0-----:R0:W1:Y:S01]  /*d6b0*/  SHFL.IDX PT, R20, R44, RZ, 0x181f ;  /* 0x00181fff2c147589 */ /* 0x00106200000e0000 */
        /* <DEDUP_REMOVED lines=14> */
.L_x_2417:
[----:B------:R-:W-:Y:S05]  /*d7a0*/  BSYNC B1 ;  /* 0x0000000000017941 */ /* 0x000fea0003800000 */
.L_x_2416:
        /* <DEDUP_REMOVED lines=13> */
.L_x_2419:
[----:B------:R-:W-:Y:S05]  /*d880*/  BSYNC B1 ;  /* 0x0000000000017941 */ /* 0x000fea0003800000 */
.L_x_2418:
[----:B----4-:R4:W0:Y:S01]  /*d890*/  SHFL.IDX PT, R0, R45, 0x2, 0x181f ;  /* 0x00581f002d007f89 */ /* 0x01082200000e0000 */
        /* <DEDUP_REMOVED lines=12> */
.L_x_2421:
[----:B------:R-:W-:Y:S05]  /*d960*/  BSYNC B1 ;  /* 0x0000000000017941 */ /* 0x000fea0003800000 */
.L_x_2420:
[----:B0-----:R-:W-:Y:S01]  /*d970*/  VIADD R0, R46, 0x60 ;  /* 0x000000602e007836 */ /* 0x001fe20000000000 */
[----:B--2-4-:R-:W4:Y:S04]  /*d980*/  SHFL.IDX PT, R45, R45, 0x3, 0x181f ;  /* 0x00781f002d2d7f89 */ /* 0x014f2800000e0000 */
[----:B------:R-:W-:Y:S01]  /*d990*/  ISETP.GE.AND P0, PT, R0, R53, PT ;  /* 0x000000350000720c */ /* 0x000fe20003f06270 */
[----:B------:R-:W0:-:S12]  /*d9a0*/  SHFL.IDX PT, R44, R44, 0x3, 0x181f ;  /* 0x00781f002c2c7f89 */ /* 0x000e1800000e0000 */
[----:B------:R-:W-:Y:S05]  /*d9b0*/  @P0 BRA `(.L_x_2422) ;  /* 0x0000000c00080947 */ /* 0x000fea0003800000 */
[----:B------:R-:W-:Y:S02]  /*d9c0*/  ULDC UR4, c[0x0][0xac8] ;  /* 0x0002b20000047ab9 */ /* 0x000fe40000000800 */
[----:B------:R-:W-:-:S13]  /*d9d0*/  ISETP.GE.AND P1, PT, R16, UR4, PT ;  /* 0x0000000410007c0c */ /* 0x000fda000bf26270 */
[----:B0-----:R-:W-:-:S04]  /*d9e0*/  @!P1 LEA R2, P0, R16, R44, 0x1 ;  /* 0x0000002c10029211 */ /* 0x001fc800078008ff */
[----:B----4-:R-:W-:Y:S02]  /*d9f0*/  @!P1 LEA.HI.X R3, R16, R45, R193, 0x1, P0 ;  /* 0x0000002d10039211 */ /* 0x010fe400000f0cc1 */
[----:B------:R-:W-:-:S03]  /*da00*/  ISETP.GE.AND P0, PT, R19, UR4, PT ;  /* 0x0000000413007c0c */ /* 0x000fc6000bf06270 */
[----:B------:R0:W-:Y:S10]  /*da10*/  @!P1 ST.E.128 desc[UR54][R2.64], R4 ;  /* 0x0000000402009985 */ /* 0x0001f4000c101d36 */
[----:B------:R-:W-:Y:S05]  /*da20*/  @P0 BRA `(.L_x_2422) ;  /* 0x0000000800ec0947 */ /* 0x000fea0003800000 */
[----:B0-----:R-:W-:-:S04]  /*da30*/  LEA R2, P0, R19, R44, 0x1 ;  /* 0x0000002c13027211 */ /* 0x001fc800078008ff */
[----:B------:R-:W-:-:S05]  /*da40*/  LEA.HI.X R3, R19, R45, R192, 0x1, P0 ;  /* 0x0000002d13037211 */ /* 0x000fca00000f0cc0 */
[----:B------:R0:W-:Y:S01]  /*da50*/  ST.E.128 desc[UR54][R2.64], R28 ;  /* 0x0000001c02007985 */ /* 0x0001e2000c101d36 */
[----:B------:R-:W-:Y:S05]  /*da60*/  BRA `(.L_x_2422) ;  /* 0x0000000800dc7947 */ /* 0x000fea0003800000 */
.L_x_2414:
        /* <DEDUP_REMOVED lines=33> */
.L_x_2423:
[----:B------:R-:W-:Y:S01]  /*dc80*/  USEL UR36, UR36, URZ, !UP0 ;  /* 0x0000003f24247287 */ /* 0x000fe2000c000000 */
[----:B------:R-:W-:Y:S01]  /*dc90*/  BSSY B1, `(.L_x_2424) ;  /* 0x000002c000017945 */ /* 0x000fe20003800000 */
[----:B------:R-:W-:-:S03]  /*dca0*/  USEL UR37, UR37, URZ, !UP0 ;  /* 0x0000003f25257287 */ /* 0x000fc6000c000000 */
[----:B------:R-:W-:Y:S09]  /*dcb0*/  @P1 BRA `(.L_x_2425) ;  /* 0x0000000000a41947 */ /* 0x000ff20003800000 */
[----:B------:R-:W0:Y:S01]  /*dcc0*/  S2R R3, SR_TID.X ;  /* 0x0000000000037919 */ /* 0x000e220000002100 */
[----:B------:R-:W1:Y:S01]  /*dcd0*/  LDC R7, c[0x0][0xbe8] ;  /* 0x0002fa00ff077b82 */ /* 0x000e620000000800 */
[----:B------:R-:W-:Y:S02]  /*dce0*/  IMAD.U32 R4, RZ, RZ, UR38 ;  /* 0x00000026ff047e24 */ /* 0x000fe4000f8e00ff */
[----:B-1---5:R-:W-:-:S03]  /*dcf0*/  IMAD R2, R0, R7, RZ ;  /* 0x0000000700027224 */ /* 0x022fc600078e02ff */
[----:B0-----:R-:W-:-:S04]  /*dd00*/  IADD3 R4, R4, -0x80, R3 ;  /* 0xffffff8004047810 */ /* 0x001fc80007ffe003 */
[----:B------:R-:W-:-:S13]  /*dd10*/  ISETP.GE.AND P1, PT, R4, R2, PT ;  /* 0x000000020400720c */ /* 0x000fda0003f26270 */
[----:B------:R-:W-:Y:S05]  /*dd20*/  @P1 BRA `(.L_x_2425) ;  /* 0x0000000000881947 */ /* 0x000fea0003800000 */
[----:B------:R-:W-:Y:S01]  /*dd30*/  ISETP.NE.AND P1, PT, R7, 0x1, PT ;  /* 0x000000010700780c */ /* 0x000fe20003f25270 */
[----:B------:R-:W-:Y:S01]  /*dd40*/  ULDC.64 UR12, c[0x0][0xb90] ;  /* 0x0002e400000c7ab9 */ /* 0x000fe20000000a00 */
[----:B------:R-:W-:Y:S01]  /*dd50*/  UMOV UR6, UR4 ;  /* 0x0000000400067c82 */ /* 0x000fe20008000000 */
[----:B------:R-:W-:Y:S01]  /*dd60*/  UIMAD UR8, UR10, UR12, URZ ;  /* 0x0000000c0a0872a4 */ /* 0x000fe2000f8e023f */
[----:B------:R-:W-:Y:S01]  /*dd70*/  IMAD.MOV.U32 R2, RZ, RZ, R4 ;  /* 0x000000ffff027224 */ /* 0x000fe200078e0004 */
[----:B------:R-:W-:Y:S02]  /*dd80*/  UMOV UR7, UR9 ;  /* 0x0000000900077c82 */ /* 0x000fe40008000000 */
[----:B------:R-:W-:Y:S02]  /*dd90*/  UIMAD.WIDE.U32 UR6, UR42, UR12, UR6 ;  /* 0x0000000c2a0672a5 */ /* 0x000fe4000f8e0006 */
[----:B------:R-:W-:-:S03]  /*dda0*/  UIMAD UR8, UR42, UR13, UR8 ;  /* 0x0000000d2a0872a4 */ /* 0x000fc6000f8e0208 */
[----:B------:R-:W-:Y:S01]  /*ddb0*/  ULDC.64 UR12, c[0x0][0xb98] ;  /* 0x0002e600000c7ab9 */ /* 0x000fe20000000a00 */
[----:B------:R-:W0:Y:S01]  /*ddc0*/  @P1 LDC R3, c[0x0][0xbec] ;  /* 0x0002fb00ff031b82 */ /* 0x000e220000000800 */
[----:B------:R-:W-:Y:S02]  /*ddd0*/  UIADD3 UR7, UR7, UR8, URZ ;  /* 0x0000000807077290 */ /* 0x000fe4000fffe03f */
[----:B------:R-:W-:Y:S02]  /*dde0*/  UIMAD UR8, UR37, UR12, URZ ;  /* 0x0000000c250872a4 */ /* 0x000fe4000f8e023f */
[----:B------:R-:W-:Y:S02]  /*ddf0*/  UIMAD.WIDE.U32 UR6, UR36, UR12, UR6 ;  /* 0x0000000c240672a5 */ /* 0x000fe4000f8e0006 */
[----:B------:R-:W-:Y:S01]  /*de00*/  UIMAD UR8, UR36, UR13, UR8 ;  /* 0x0000000d240872a4 */ /* 0x000fe2000f8e0208 */
[----:B------:R-:W1:Y:S02]  /*de10*/  @P1 LDC R6, c[0x0][0xbf0] ;  /* 0x0002fc00ff061b82 */ /* 0x000e640000000800 */
[----:B------:R-:W-:Y:S01]  /*de20*/  ULDC.64 UR12, c[0x0][0xb88] ;  /* 0x0002e200000c7ab9 */ /* 0x000fe20000000a00 */
[----:B0-----:R-:W-:-:S05]  /*de30*/  @P1 IMAD.HI.U32 R3, R4, R3, RZ ;  /* 0x0000000304031227 */ /* 0x001fca00078e00ff */
[----:B-1----:R-:W-:Y:S01]  /*de40*/  @P1 SHF.R.U32.HI R2, RZ, R6, R3 ;  /* 0x00000006ff021219 */ /* 0x002fe20000011603 */
[----:B------:R-:W-:-:S03]  /*de50*/  IMAD.U32 R6, RZ, RZ, UR8 ;  /* 0x00000008ff067e24 */ /* 0x000fc6000f8e00ff */
[--C-:B------:R-:W-:Y:S01]  /*de60*/  SHF.R.S32.HI R3, RZ, 0x1f, R2.reuse ;  /* 0x0000001fff037819 */ /* 0x100fe20000011402 */
[----:B------:R-:W-:Y:S01]  /*de70*/  IMAD.MOV R5, RZ, RZ, -R2 ;  /* 0x000000ffff057224 */ /* 0x000fe200078e0a02 */
[----:B------:R-:W-:-:S03]  /*de80*/  IADD3 R2, P1, R2, UR6, RZ ;  /* 0x0000000602027c10 */ /* 0x000fc6000ff3e0ff */
[----:B------:R-:W-:Y:S01]  /*de90*/  IMAD R5, R7, R5, R4 ;  /* 0x0000000507057224 */ /* 0x000fe200078e0204 */
[----:B------:R-:W-:Y:S01]  /*dea0*/  IADD3.X R3, R3, UR7, R6, P1, !PT ;  /* 0x0000000703037c10 */ /* 0x000fe20008ffe406 */
[----:B------:R-:W-:-:S03]  /*deb0*/  ULDC.64 UR6, c[0x0][0xb50] ;  /* 0x0002d40000067ab9 */ /* 0x000fc60000000a00 */
[----:B------:R-:W-:Y:S01]  /*dec0*/  SHF.R.S32.HI R4, RZ, 0x1f, R5 ;  /* 0x0000001fff047819 */ /* 0x000fe20000011405 */
[----:B------:R-:W-:-:S04]  /*ded0*/  IMAD.WIDE.U32 R2, R5, UR12, R2 ;  /* 0x0000000c05027c25 */ /* 0x000fc8000f8e0002 */
[----:B------:R-:W-:-:S04]  /*dee0*/  IMAD R4, R4, UR12, RZ ;  /* 0x0000000c04047c24 */ /* 0x000fc8000f8e02ff */
[----:B------:R-:W-:Y:S01]  /*def0*/  IMAD R7, R5, UR13, R4 ;  /* 0x0000000d05077c24 */ /* 0x000fe2000f8e0204 */
[----:B------:R-:W-:-:S03]  /*df00*/  LEA R4, P1, R2, UR6, 0x2 ;  /* 0x0000000602047c11 */ /* 0x000fc6000f8210ff */
[----:B------:R-:W-:-:S05]  /*df10*/  IMAD.IADD R3, R3, 0x1, R7 ;  /* 0x0000000103037824 */ /* 0x000fca00078e0207 */
[----:B------:R-:W-:Y:S01]  /*df20*/  LEA.HI.X R5, R2, UR7, R3, 0x2, P1 ;  /* 0x0000000702057c11 */ /* 0x000fe200088f1403 */
[----:B------:R-:W-:-:S05]  /*df30*/  IMAD.MOV.U32 R3, RZ, RZ, -0x800000 ;  /* 0xff800000ff037424 */ /* 0x000fca00078e00ff */
[----:B------:R0:W-:Y:S02]  /*df40*/  STG.E desc[UR54][R4.64], R3 ;  /* 0x0000000304007986 */ /* 0x0001e4000c101936 */
.L_x_2425:
[----:B------:R-:W-:Y:S05]  /*df50*/  BSYNC B1 ;  /* 0x0000000000017941 */ /* 0x000fea0003800000 */
.L_x_2424:
[----:B0-----:R-:W0:Y:S01]  /*df60*/  @P0 LDC R3, c[0x0][0xbf0] ;  /* 0x0002fc00ff030b82 */ /* 0x001e220000000800 */
[----:B------:R-:W-:Y:S01]  /*df70*/  ULDC.64 UR12, c[0x0][0xaa0] ;  /* 0x0002a800000c7ab9 */ /* 0x000fe20000000a00 */
[----:B------:R-:W-:Y:S01]  /*df80*/  IMAD R2, R22, 0x20, R23 ;  /* 0x0000002016027824 */ /* 0x000fe200078e0217 */
[----:B------:R-:W-:Y:S01]  /*df90*/  UIMAD UR8, UR9, UR12, URZ ;  /* 0x0000000c090872a4 */ /* 0x000fe2000f8e023f */
[----:B------:R-:W-:Y:S01]  /*dfa0*/  BSSY B1, `(.L_x_2426) ;  /* 0x0000039000017945 */ /* 0x000fe20003800000 */
[----:B------:R-:W-:Y:S01]  /*dfb0*/  UIMAD.WIDE.U32 UR6, UR4, UR12, URZ ;  /* 0x0000000c040672a5 */ /* 0x000fe2000f8e003f */
[----:B------:R-:W-:Y:S01]  /*dfc0*/  VIADD R6, R2, UR38 ;  /* 0x0000002602067c36 */ /* 0x000fe20008000000 */
[----:B------:R-:W-:-:S03]  /*dfd0*/  UIMAD UR8, UR4, UR13, UR8 ;  /* 0x0000000d040872a4 */ /* 0x000fc6000f8e0208 */
[----:B------:R-:W-:Y:S01]  /*dfe0*/  ULDC.64 UR12, c[0x0][0xae8] ;  /* 0x0002ba00000c7ab9 */ /* 0x000fe20000000a00 */
[----:B------:R-:W-:Y:S01]  /*dff0*/  UIADD3 UR7, UR7, UR8, URZ ;  /* 0x0000000807077290 */ /* 0x000fe2000fffe03f */
[----:B------:R-:W-:Y:S01]  /*e000*/  @P0 IMAD.HI.U32 R2, R6, R9, RZ ;  /* 0x0000000906020227 */ /* 0x000fe200078e00ff */
[----:B------:R-:W-:Y:S02]  /*e010*/  UIMAD UR4, UR10, UR12, URZ ;  /* 0x0000000c0a0472a4 */ /* 0x000fe4000f8e023f */
[----:B------:R-:W-:Y:S01]  /*e020*/  UIMAD.WIDE.U32 UR6, UR42, UR12, UR6 ;  /* 0x0000000c2a0672a5 */ /* 0x000fe2000f8e0006 */
[----:B------:R-:W-:Y:S01]  /*e030*/  IMAD.MOV.U32 R5, RZ, RZ, R6 ;  /* 0x000000ffff057224 */ /* 0x000fe200078e0006 */
[----:B------:R-:W-:Y:S01]  /*e040*/  UIMAD UR4, UR42, UR13, UR4 ;  /* 0x0000000d2a0472a4 */ /* 0x000fe2000f8e0204 */
[----:B------:R-:W-:-:S03]  /*e050*/  ULDC.64 UR8, c[0x0][0xaf0] ;  /* 0x0002bc0000087ab9 */ /* 0x000fc60000000a00 */
[----:B------:R-:W-:Y:S02]  /*e060*/  UIADD3 UR7, UR7, UR4, URZ ;  /* 0x0000000407077290 */ /* 0x000fe4000fffe03f */
[----:B------:R-:W-:Y:S01]  /*e070*/  UIMAD UR4, UR37, UR8, URZ ;  /* 0x00000008250472a4 */ /* 0x000fe2000f8e023f */
[----:B0-----:R-:W-:Y:S01]  /*e080*/  @P0 SHF.R.U32.HI R5, RZ, R3, R2 ;  /* 0x00000003ff050219 */ /* 0x001fe20000011602 */
        /* <DEDUP_REMOVED lines=11> */
[----:B------:R-:W-:Y:S02]  /*e140*/  IMAD.U32 R3, RZ, RZ, UR4 ;  /* 0x00000004ff037e24 */ /* 0x000fe4000f8e00ff */
[C---:B------:R-:W-:Y:S01]  /*e150*/  IMAD R9, R5.reuse, UR9, R4 ;  /* 0x0000000905097c24 */ /* 0x040fe2000f8e0204 */
[----:B------:R-:W-:Y:S01]  /*e160*/  SHF.R.S32.HI R4, RZ, 0x1f, R7 ;  /* 0x0000001fff047819 */ /* 0x000fe20000011407 */
[----:B------:R-:W-:-:S04]  /*e170*/  IMAD.WIDE.U32 R2, R5, UR8, R2 ;  /* 0x0000000805027c25 */ /* 0x000fc8000f8e0002 */
[----:B------:R-:W-:Y:S02]  /*e180*/  IMAD.IADD R3, R3, 0x1, R9 ;  /* 0x0000000103037824 */ /* 0x000fe400078e0209 */
[----:B------:R-:W-:Y:S02]  /*e190*/  IMAD R4, R4, UR6, RZ ;  /* 0x0000000604047c24 */ /* 0x000fe4000f8e02ff */
[----:B------:R-:W-:Y:S02]  /*e1a0*/  VIADD R6, R23, UR38 ;  /* 0x0000002617067c36 */ /* 0x000fe40008000000 */
[----:B-----5:R-:W-:Y:S02]  /*e1b0*/  IMAD R11, R0, R11, RZ ;  /* 0x0000000b000b7224 */ /* 0x020fe400078e02ff */
        /* <DEDUP_REMOVED lines=23> */
.L_x_2427:
[----:B------:R-:W-:Y:S05]  /*e330*/  BSYNC B1 ;  /* 0x0000000000017941 */ /* 0x000fea0003800000 */
.L_x_2426:
        /* <DEDUP_REMOVED lines=13> */
.L_x_2429:
[----:B------:R-:W-:Y:S05]  /*e410*/  BSYNC B1 ;  /* 0x0000000000017941 */ /* 0x000fea0003800000 */
.L_x_2428:
        /* <DEDUP_REMOVED lines=13> */
.L_x_2431:
[----:B------:R-:W-:Y:S05]  /*e4f0*/  BSYNC B1 ;  /* 0x0000000000017941 */ /* 0x000fea0003800000 */
.L_x_2430:
[----:B0-----:R-:W-:Y:S01]  /*e500*/  VIADD R0, R6, 0x60 ;  /* 0x0000006006007836 */ /* 0x001fe20000000000 */
[----:B--2-4-:R-:W0:Y:S04]  /*e510*/  SHFL.IDX PT, R5, R5, 0x3, 0x181f ;  /* 0x00781f0005057f89 */ /* 0x014e2800000e0000 */
[----:B------:R-:W-:Y:S01]  /*e520*/  ISETP.GE.AND P0, PT, R0, R11, PT ;  /* 0x0000000b0000720c */ /* 0x000fe20003f06270 */
[----:B-1-3--:R1:W2:-:S12]  /*e530*/  SHFL.IDX PT, R2, R4, 0x3, 0x181f ;  /* 0x00781f0004027f89 */ /* 0x00a29800000e0000 */
[----:B-1----:R-:W-:Y:S05]  /*e540*/  @P0 BRA `(.L_x_2422) ;  /* 0x0000000000240947 */ /* 0x002fea0003800000 */
[----:B------:R-:W-:Y:S02]  /*e550*/  ULDC UR4, c[0x0][0xac8] ;  /* 0x0002b20000047ab9 */ /* 0x000fe40000000800 */
[----:B------:R-:W-:Y:S02]  /*e560*/  ISETP.GE.AND P2, PT, R16, UR4, PT ;  /* 0x0000000410007c0c */ /* 0x000fe4000bf46270 */
[----:B------:R-:W-:-:S11]  /*e570*/  ISETP.GE.AND P3, PT, R19, UR4, PT ;  /* 0x0000000413007c0c */ /* 0x000fd6000bf66270 */
[CC--:B--2---:R-:W-:Y:S02]  /*e580*/  @!P2 LEA R6, P0, R16.reuse, R2.reuse, 0x1 ;  /* 0x000000021006a211 */ /* 0x0c4fe400078008ff */
[C---:B------:R-:W-:Y:S02]  /*e590*/  @!P3 LEA R2, P1, R19.reuse, R2, 0x1 ;  /* 0x000000021302b211 */ /* 0x040fe400078208ff */
[-C--:B0-----:R-:W-:Y:S02]  /*e5a0*/  @!P2 LEA.HI.X R7, R16, R5.reuse, R193, 0x1, P0 ;  /* 0x000000051007a211 */ /* 0x081fe400000f0cc1 */
[----:B------:R-:W-:-:S03]  /*e5b0*/  @!P3 LEA.HI.X R3, R19, R5, R192, 0x1, P1 ;  /* 0x000000051303b211 */ /* 0x000fc600008f0cc0 */
[----:B------:R1:W-:Y:S04]  /*e5c0*/  @!P2 ST.E.128 desc[UR54][R6.64], RZ ;  /* 0x000000ff0600a985 */ /* 0x0003e8000c101d36 */
[----:B------:R1:W-:Y:S02]  /*e5d0*/  @!P3 ST.E.128 desc[UR54][R2.64], RZ ;  /* 0x000000ff0200b985 */ /* 0x0003e4000c101d36 */
.L_x_2422:
[----:B------:R-:W-:Y:S05]  /*e5e0*/  BSYNC B0 ;  /* 0x0000000000007941 */ /* 0x000fea0003800000 */
.L_x_2413:
[----:B------:R-:W-:Y:S02]  /*e5f0*/  ULDC UR4, c[0x0][0xc3c] ;  /* 0x00030f0000047ab9 */ /* 0x000fe40000000800 */
[----:B------:R-:W-:-:S13]  /*e600*/  ISETP.GE.AND P0, PT, R47, UR4, PT ;  /* 0x000000042f007c0c */ /* 0x000fda000bf06270 */
[----:B------:R-:W-:Y:S05]  /*e610*/  @!P0 BRA `(.L_x_2432) ;  /* 0xffffff2400c88947 */ /* 0x000fea000383ffff */
[----:B------:R-:W-:Y:S05]  /*e620*/  EXIT ;  /* 0x000000000000794d */ /* 0x000fea0003800000 */
.L_x_2371:
        /* <DEDUP_REMOVED lines=55> */
.L_x_2438:
        /* <DEDUP_REMOVED lines=12> */
.L_x_2437:
[----:B------:R-:W-:Y:S05]  /*ea60*/  BSYNC B0 ;  /* 0x0000000000007941 */ /* 0x000fea0003800000 */
.L_x_2436:
        /* <DEDUP_REMOVED lines=21> */
.L_x_2434:
[----:B------:R-:W-:-:S04]  /*ebc0*/  IMAD.IADD R13, R4, 0x1, -R3 ;  /* 0x00000001040d7824 */ /* 0x000fc800078e0a03 */
[----:B------:R-:W-:-:S05]  /*ebd0*/  IMAD R2, R8, R9, R13 ;  /* 0x0000000908027224 */ /* 0x000fca00078e020d */
[----:B------:R-:W-:-:S13]  /*ebe0*/  ISETP.GT.AND P0, PT, R2, R7, PT ;  /* 0x000000070200720c */ /* 0x000fda0003f04270 */
[----:B------:R-:W-:Y:S02]  /*ebf0*/  VOTEU.ANY UR7, UPT, !P0 ;  /* 0x0000000000077886 */ /* 0x000fe400040e0100 */
[----:B------:R-:W-:-:S04]  /*ec00*/  UPOPC UR6, UR7 ;  /* 0x00000007000672bf */ /* 0x000fc80008000000 */
[----:B------:R-:W-:-:S03]  /*ec10*/  UIADD3 UR39, UR6, UR4, URZ ;  /* 0x0000000406277290 */ /* 0x000fc6000fffe03f */
[----:B------:R-:W-:Y:S02]  /*ec20*/  ULDC.64 UR4, c[0x0][0xc90] ;  /* 0x0003240000047ab9 */ /* 0x000fe40000000a00 */
[----:B------:R-:W-:-:S06]  /*ec30*/  UIMAD.WIDE UR4, UR39, 0x4, UR4 ;  /* 0x00000004270478a5 */ /* 0x000fcc000f8e0204 */
[----:B------:R-:W-:Y:S02]  /*ec40*/  IMAD.U32 R2, RZ, RZ, UR4 ;  /* 0x00000004ff027e24 */ /* 0x000fe4000f8e00ff */
[----:B------:R-:W-:-:S05]  /*ec50*/  IMAD.U32 R3, RZ, RZ, UR5 ;  /* 0x00000005ff037e24 */ /* 0x000fca000f8e00ff */
[----:B------:R-:W2:Y:S01]  /*ec60*/  LDG.E R6, desc[UR54][R2.64] ;  /* 0x0000003602067981 */ /* 0x000ea2000c1e1900 */
[----:B------:R-:W-:Y:S01]  /*ec70*/  IMAD.U32 R15, RZ, RZ, UR6 ;  /* 0x00000006ff0f7e24 */ /* 0x000fe2000f8e00ff */
[----:B------:R-:W-:-:S04]  /*ec80*/  ISETP.NE.AND P0, PT, RZ, UR7, PT ;  /* 0x00000007ff007c0c */ /* 0x000fc8000bf05270 */
        /* <DEDUP_REMOVED lines=8> */
[----:B------:R-:W-:-:S06]  /*ed10*/  UIADD3 UR4, UR6, -0x1, URZ ;  /* 0xffffffff06047890 */ /* 0x000fcc000fffe03f */
[----:B0-----:R-:W-:-:S05]  /*ed20*/  IMAD.U32 R11, RZ, RZ, UR4 ;  /* 0x00000004ff0b7e24 */ /* 0x001fca000f8e00ff */
[----:B------:R2:W3:Y:S02]  /*ed30*/  SHFL.IDX PT, R16, R8, R11, 0x1f ;  /* 0x00001f0b08107589 */ /* 0x0004e400000e0000 */
.L_x_2439:
[----:B-1----:R-:W-:Y:S02]  /*ed40*/  IMAD.MOV R2, RZ, RZ, -R3 ;  /* 0x000000ffff027224 */ /* 0x002fe400078e0a03 */
[----:B---3--:R-:W-:Y:S02]  /*ed50*/  IMAD R16, R16, R9, R13 ;  /* 0x0000000910107224 */ /* 0x008fe400078e020d */
[----:B------:R-:W-:Y:S01]  /*ed60*/  IMAD.MOV.U32 R13, RZ, RZ, R2 ;  /* 0x000000ffff0d7224 */ /* 0x000fe200078e0002 */
[----:B------:R-:W-:Y:S01]  /*ed70*/  IABS R2, R4 ;  /* 0x0000000400027213 */ /* 0x000fe20000000000 */
[----:B0-2---:R-:W-:Y:S02]  /*ed80*/  IMAD.IADD R11, R7, 0x1, -R16 ;  /* 0x00000001070b7824 */ /* 0x005fe400078e0a10 */
        /* <DEDUP_REMOVED lines=22> */
[----:B------:R-:W-:-:S03]  /*eef0*/  IMAD R4, R4, R7, R11 ;  /* 0x0000000704047224 */ /* 0x000fc600078e020b */
[----:B------:R-:W-:Y:S02]  /*ef00*/  VIADDMNMX R15, R3, R9, R6, PT ;  /* 0x00000009030f7246 */ /* 0x000fe40003800106 */
[----:B------:R-:W-:Y:S02]  /*ef10*/  IABS R9, R4 ;  /* 0x0000000400097213 */ /* 0x000fe40000000000 */
[-C--:B------:R-:W-:Y:S01]  /*ef20*/  IABS R8, R15.reuse ;  /* 0x0000000f00087213 */ /* 0x080fe20000000000 */
[----:B------:R-:W-:Y:S01]  /*ef30*/  IMAD.MOV R18, RZ, RZ, -R15 ;  /* 0x000000ffff127224 */ /* 0x000fe200078e0a0f */
[----:B------:R-:W-:Y:S02]  /*ef40*/  IABS R10, R15 ;  /* 0x0000000f000a7213 */ /* 0x000fe40000000000 */
[----:B------:R-:W0:Y:S08]  /*ef50*/  I2F.RP R6, R8 ;  /* 0x0000000800067306 */ /* 0x000e300000209400 */
[----:B0-----:R-:W0:Y:S02]  /*ef60*/  MUFU.RCP R6, R6 ;  /* 0x0000000600067308 */ /* 0x001e240000001000 */
[----:B0-----:R-:W-:-:S06]  /*ef70*/  VIADD R3, R6, 0xffffffe ;  /* 0x0ffffffe06037836 */ /* 0x001fcc0000000000 */
[----:B------:R-:W0:Y:S02]  /*ef80*/  F2I.FTZ.U32.TRUNC.NTZ R3, R3 ;  /* 0x0000000300037305 */ /* 0x000e24000021f000 */
[----:B0-----:R-:W-:-:S04]  /*ef90*/  IMAD.MOV R2, RZ, RZ, -R3 ;  /* 0x000000ffff027224 */ /* 0x001fc800078e0a03 */
[----:B------:R-:W-:Y:S02]  /*efa0*/  IMAD.MOV.U32 R7, RZ, RZ, R2 ;  /* 0x000000ffff077224 */ /* 0x000fe400078e0002 */
[----:B------:R-:W-:Y:S02]  /*efb0*/  IMAD.MOV.U32 R2, RZ, RZ, RZ ;  /* 0x000000ffff027224 */ /* 0x000fe400078e00ff */
        /* <DEDUP_REMOVED lines=20> */
.L_x_2435:
[----:B------:R-:W-:Y:S01]  /*f100*/  IMAD.MOV.U32 R16, RZ, RZ, R7 ;  /* 0x000000ffff107224 */ /* 0x000fe200078e0007 */
[----:B------:R-:W-:Y:S01]  /*f110*/  ULDC UR39, c[0x0][0xc3c] ;  /* 0x00030f0000277ab9 */ /* 0x000fe20000000800 */
[----:B------:R-:W-:Y:S02]  /*f120*/  IMAD.MOV.U32 R17, RZ, RZ, RZ ;  /* 0x000000ffff117224 */ /* 0x000fe400078e00ff */
[----:B------:R-:W-:-:S07]  /*f130*/  IMAD.MOV.U32 R18, RZ, RZ, RZ ;  /* 0x000000ffff127224 */ /* 0x000fce00078e00ff */
.L_x_2440:
[----:B------:R-:W-:Y:S01]  /*f140*/  ISETP.NE.AND P0, PT, R5, RZ, PT ;  /* 0x000000ff0500720c */ /* 0x000fe20003f05270 */
[----:B------:R-:W-:-:S12]  /*f150*/  IMAD.U32 R19, RZ, RZ, UR39 ;  /* 0x00000027ff137e24 */ /* 0x000fd8000f8e00ff */
[----:B------:R-:W0:Y:S01]  /*f160*/  @!P0 S2R R3, SR_CgaCtaId ;  /* 0x0000000000038919 */ /* 0x000e220000008800 */
[----:B------:R-:W-:-:S04]  /*f170*/  @!P0 MOV R0, 0x400 ;  /* 0x0000040000008802 */ /* 0x000fc80000000f00 */
[----:B0-----:R-:W-:-:S05]  /*f180*/  @!P0 LEA R0, R3, R0, 0x18 ;  /* 0x0000000003008211 */ /* 0x001fca00078ec0ff */
[----:B------:R0:W-:Y:S01]  /*f190*/  @!P0 STS.128 [R0+0x298d0], R16 ;  /* 0x0298d01000008388 */ /* 0x0001e20000000c00 */
[----:B------:R-:W-:Y:S06]  /*f1a0*/  BAR.ARV 0x5, 0x180 ;  /* 0x0146000000007b1d */ /* 0x000fec0000002000 */
.L_x_2433:
        /* <DEDUP_REMOVED lines=8> */
[----:B------:R-:W2:Y:S01]  /*f230*/  S2UR UR4, SR_CgaCtaId ;  /* 0x00000000000479c3 */ /* 0x000ea20000008800 */
        /* <DEDUP_REMOVED lines=8> */
[C---:B------:R-:W-:Y:S01]  /*f2c0*/  LOP3.LUT R13, R14.reuse, 0x7f, RZ, 0xc0, !PT ;  /* 0x0000007f0e0d7812 */ /* 0x040fe200078ec0ff */
        /* <DEDUP_REMOVED lines=36> */
[----:B--2---:R-:W-:-:S05]  /*f510*/  IMAD.U32 R3, RZ, RZ, UR4 ;  /* 0x00000004ff037e24 */ /* 0x004fca000f8e00ff */
[----:B------:R-:W-:Y:S01]  /*f520*/  LEA R22, R3, R22, 0x18 ;  /* 0x0000001603167211 */ /* 0x000fe200078ec0ff */
[----:B------:R0:W-:Y:S04]  /*f530*/  STL [R1+0x4], R3 ;  /* 0x0000040301007387 */ /* 0x0001e80000100800 */
[----:B------:R-:W-:Y:S01]  /*f540*/  IMAD.IADD R0, R22, 0x1, R12 ;  /* 0x0000000116007824 */ /* 0x000fe200078e020c */
[----:B------:R1:W-:Y:S04]  /*f550*/  STL [R1+0x1c], RZ ;  /* 0x00001cff01007387 */ /* 0x0003e80000100800 */
[----:B------:R1:W-:Y:S01]  /*f560*/  STL [R1+0x18], R0 ;  /* 0x0000180001007387 */ /* 0x0003e20000100800 */
[----:B0-----:R-:W-:-:S07]  /*f570*/  LOP3.LUT R3, R37, 0x80, RZ, 0xfc, !PT ;  /* 0x0000008025037812 */ /* 0x001fce00078efcff */
.L_x_2518:
        /* <DEDUP_REMOVED lines=49> */
.L_x_2442:
        /* <DEDUP_REMOVED lines=21> */
.L_x_2443:
        /* <DEDUP_REMOVED lines=11> */
.L_x_2444:
[----:B------:R-:W-:Y:S01]  /*fa90*/  R2UR UR6, R17 ;  /* 0x00000000110672ca */ /* 0x000fe200000e0000 */
[----:B------:R-:W-:Y:S01]  /*faa0*/  ULDC UR4, c[0x0][0x448] ;  /* 0x0001120000047ab9 */ /* 0x000fe20000000800 */
[----:B------:R-:W-:Y:S01]  /*fab0*/  UIADD3 UR36, -UR38, UR36, URZ ;  /* 0x0000002426247290 */ /* 0x000fe2000fffe13f */
[----:B------:R-:W-:Y:S01]  /*fac0*/  BSSY B7, `(.L_x_2445) ;  /* 0x0000467000077945 */ /* 0x000fe20003800000 */
[----:B------:R-:W-:Y:S02]  /*fad0*/  UISETP.NE.AND UP0, UPT, UR4, 0x1, UPT ;  /* 0x000000010400788c */ /* 0x000fe4000bf05270 */
[----:B------:R-:W-:Y:S02]  /*fae0*/  UIADD3 UR7, UR36, 0xa0, -UR40 ;  /* 0x000000a024077890 */ /* 0x000fe4000fffe828 */
[----:B------:R-:W-:-:S05]  /*faf0*/  UP2UR UR49, UPR, URZ, 0x1 ;  /* 0x000000013f317883 */ /* 0x000fca0008000000 */
[----:B------:R-:W-:Y:S02]  /*fb00*/  USHF.L.U32 UR6, UR6, 0x7, URZ ;  /* 0x0000000706067899 */ /* 0x000fe4000800063f */
[----:B------:R-:W-:Y:S01]  /*fb10*/  @UP0 ULDC UR4, c[0x0][0x44c] ;  /* 0x0001130000040ab9 */ /* 0x000fe20000000800 */
[----:B------:R-:W-:Y:S01]  /*fb20*/  @UP0 ULDC UR8, c[0x0][0x450] ;  /* 0x0001140000080ab9 */ /* 0x000fe20000000800 */
[----:B------:R-:W-:-:S04]  /*fb30*/  UIADD3 UR6, UR6, 0x7f, URZ ;  /* 0x0000007f06067890 */ /* 0x000fc8000fffe03f */
[----:B------:R-:W-:Y:S02]  /*fb40*/  UIMAD.WIDE.U32 UR4, UR6, UR4, URZ ;  /* 0x00000004060472a5 */ /* 0x000fe4000f8e003f */
[----:B------:R-:W-:Y:S02]  /*fb50*/  UIADD3 UR4, UR36, 0x9f, URZ ;  /* 0x0000009f24047890 */ /* 0x000fe4000fffe03f */
        /* <DEDUP_REMOVED lines=9> */
[----:B------:R-:W-:-:S06]  /*fbf0*/  USEL UR41, UR4, UR6, UP0 ;  /* 0x0000000604297287 */ /* 0x000fcc0008000000 */
[----:B------:R-:W-:-:S13]  /*fc00*/  ISETP.LT.AND P0, PT, RZ, UR41, PT ;  /* 0x00000029ff007c0c */ /* 0x000fda000bf01270 */
        /* <DEDUP_REMOVED lines=18> */
.L_x_2446:
        /* <DEDUP_REMOVED lines=20> */
.L_x_2449:
[----:B------:R-:W-:Y:S05]  /*fe70*/  BSYNC B6 ;  /* 0x0000000000067941 */ /* 0x000fea0003800000 */
.L_x_2448:
        /* <DEDUP_REMOVED lines=22> */
.L_x_2451:
[----:B------:R-:W-:Y:S05]  /*ffe0*/  BSYNC B6 ;  /* 0x0000000000067941 */ /* 0x000fea0003800000 */
.L_x_2450:
        /* <DEDUP_REMOVED lines=20> */
.L_x_2453:
[----:B------:R-:W-:Y:S05]  /*10130*/  BSYNC B6 ;  /* 0x0000000000067941 */ /* 0x000fea0003800000 */
.L_x_2452:
        /* <DEDUP_REMOVED lines=19> */
.L_x_2455:
[----:B------:R-:W-:Y:S05]  /*10270*/  BSYNC B6 ;  /* 0x0000000000067941 */ /* 0x000fea0003800000 */
.L_x_2454:
        /* <DEDUP_REMOVED lines=34> */
.L_x_2538:
        /* <DEDUP_REMOVED lines=70> */
.L_x_2457:
[----:B------:R-:W-:Y:S01]  /*10900*/  IMAD R0, R28, 0x8, R22 ;  /* 0x000000081c007824 */ /* 0x000fe200078e0216 */
[----:B------:R-:W-:Y:S01]  /*10910*/  SHF.L.U32 R31, R33, 0x1f, RZ ;  /* 0x0000001f211f7819 */ /* 0x000fe200000006ff */
[----:B------:R-:W-:Y:S01]  /*10920*/  BSSY B0, `(.L_x_2458) ;  /* 0x0000004000007945 */ /* 0x000fe20003800000 */
[----:B------:R-:W-:Y:S02]  /*10930*/  SHF.R.S32.HI R29, RZ, 0x1f, R5 ;  /* 0x0000001fff1d7819 */ /* 0x000fe40000011405 */
[----:B------:R-:W0:Y:S02]  /*10940*/  SYNCS.PHASECHK.TRANS64.TRYWAIT P0, [R0+URZ+0x29880], R31 ;  /* 0x0298801f000075a7 */ /* 0x000e24000800017f */
[----:B0-----:R-:W-:Y:S05]  /*10950*/  @!P0 BRA `(.L_x_2459) ;  /* 0x0000004800c48947 */ /* 0x001fea0003800000 */
.L_x_2539:
[----:B------:R-:W-:Y:S05]  /*10960*/  BSYNC B0 ;  /* 0x0000000000007941 */ /* 0x000fea0003800000 */
.L_x_2458:
        /* <DEDUP_REMOVED lines=87> */
.L_x_2551:
        /* <DEDUP_REMOVED lines=12> */
.L_x_2461:
        /* <DEDUP_REMOVED lines=11> */
.L_x_2462:
[----:B------:R2:W-:Y:S01]  /*11050*/  SYNCS.ARRIVE.TRANS64.A1T0 RZ, [R0+URZ+0x29870], RZ ;  /* 0x029870ff00ff79a7 */ /* 0x0005e2000810003f */
[----:B------:R-:W-:Y:S05]  /*11060*/  @!P6 BRA `(.L_x_2463) ;  /* 0x000000000004e947 */ /* 0x000fea0003800000 */
[----:B------:R-:W-:Y:S01]  /*11070*/  BPT.TRAP 0x1 ;  /* 0x000000040000795c */ /* 0x000fe20000300000 */
.L_x_2463:
[----:B------:R-:W3:Y:S01]  /*11080*/  SYNCS.PHASECHK.TRANS64.TRYWAIT P0, [R0+URZ+0x29840], R31 ;  /* 0x0298401f000075a7 */ /* 0x000ee2000800017f */
[----:B------:R-:W-:Y:S04]  /*11090*/  BSSY B0, `(.L_x_2464) ;  /* 0x0000002000007945 */ /* 0x000fe80003800000 */
[----:B---3--:R-:W-:Y:S05]  /*110a0*/  @!P0 BRA `(.L_x_2465) ;  /* 0x0000004800cc8947 */ /* 0x008fea0003800000 */
.L_x_2552:
[----:B------:R-:W-:Y:S05]  /*110b0*/  BSYNC B0 ;  /* 0x0000000000007941 */ /* 0x000fea0003800000 */
.L_x_2464:
        /* <DEDUP_REMOVED lines=80> */
.L_x_2564:
        /* <DEDUP_REMOVED lines=15> */
.L_x_2468:
[----:B------:R-:W-:Y:S05]  /*116b0*/  BSYNC B0 ;  /* 0x0000000000007941 */ /* 0x000fea0003800000 */
.L_x_2467:
[----:B------:R-:W-:Y:S01]  /*116c0*/  NOP ;  /* 0x0000000000007918 */ /* 0x000fe20000000000 */
[----:B------:R-:W-:-:S13]  /*116d0*/  PLOP3.LUT P0, PT, PT, PT, PT, 0x80, 0x0 ;  /* 0x000000000000781c */ /* 0x000fda0003f0f070 */
.L_x_2469:
        /* <DEDUP_REMOVED lines=11> */
.L_x_2470:
        /* <DEDUP_REMOVED lines=34> */
.L_x_2472:
[----:B------:R-:W-:Y:S05]  /*119b0*/  BSYNC B6 ;  /* 0x0000000000067941 */ /* 0x000fea0003800000 */
.L_x_2471:
[----:B------:R0:W5:Y:S01]  /*119c0*/  LDL R8, [R1+0x18] ;  /* 0x0000180001087983 */ /* 0x0001620000100800 */
[----:B------:R-:W-:Y:S01]  /*119d0*/  UISETP.NE.AND UP0, UPT, UR49, URZ, UPT ;  /* 0x0000003f3100728c */ /* 0x000fe2000bf05270 */
[----:B------:R-:W2:Y:S01]  /*119e0*/  S2R R2, SR_TID.X ;  /* 0x0000000000027919 */ /* 0x000ea20000002100 */
[----:B------:R-:W-:Y:S01]  /*119f0*/  R2UR UR6, R34 ;  /* 0x00000000220672ca */ /* 0x000fe200000e0000 */
[----:B------:R-:W-:-:S03]  /*11a00*/  ULDC.64 UR8, c[0x0][0x2d8] ;  /* 0x0000b60000087ab9 */ /* 0x000fc60000000a00 */
[----:B------:R-:W-:Y:S01]  /*11a10*/  PLOP3.LUT P0, PT, PT, PT, UP0, 0x80, 0x0 ;  /* 0x000000000000781c */ /* 0x000fe20003f0f008 */
[----:B------:R-:W3:Y:S04]  /*11a20*/  LDC R4, c[0x0][0x448] ;  /* 0x00011200ff047b82 */ /* 0x000ee80000000800 */
[----:B------:R-:W-:Y:S01]  /*11a30*/  @UP0 ULDC UR4, c[0x0][0x44c] ;  /* 0x0001130000040ab9 */ /* 0x000fe20000000800 */
[C---:B------:R-:W-:Y:S02]  /*11a40*/  R2UR UR7, R18.reuse ;  /* 0x00000000120772ca */ /* 0x040fe400000e0000 */
[----:B------:R-:W-:Y:S02]  /*11a50*/  R2UR UR10, R18 ;  /* 0x00000000120a72ca */ /* 0x000fe400000e0000 */
[C---:B--2---:R-:W-:Y:S01]  /*11a60*/  LOP3.LUT R19, R2.reuse, 0x7f, RZ, 0xc0, !PT ;  /* 0x0000007f02137812 */ /* 0x044fe200078ec0ff */
[----:B------:R-:W-:-:S03]  /*11a70*/  IMAD.SHL.U32 R2, R2, 0x20, RZ ;  /* 0x0000002002027824 */ /* 0x000fc600078e00ff */
[----:B------:R-:W-:-:S04]  /*11a80*/  SHF.R.U32.HI R19, RZ, 0x2, R19 ;  /* 0x00000002ff137819 */ /* 0x000fc80000011613 */
[----:B------:R-:W-:-:S05]  /*11a90*/  LOP3.LUT R2, R19, 0x60, R2, 0xf8, !PT ;  /* 0x0000006013027812 */ /* 0x000fca00078ef802 */
[----:B------:R-:W-:-:S04]  /*11aa0*/  IMAD R7, R17, 0x80, R2 ;  /* 0x0000008011077824 */ /* 0x000fc800078e0202 */
[----:B------:R-:W-:Y:S01]  /*11ab0*/  @P0 IMAD.HI.U32 R0, R7, UR4, RZ ;  /* 0x0000000407000c27 */ /* 0x000fe2000f8e00ff */
[----:B------:R-:W-:Y:S01]  /*11ac0*/  PLOP3.LUT P0, PT, PT, PT, UP0, 0x80, 0x0 ;  /* 0x000000000000781c */ /* 0x000fe20003f0f008 */
[----:B------:R-:W-:Y:S01]  /*11ad0*/  @UP0 ULDC UR4, c[0x0][0x450] ;  /* 0x0001140000040ab9 */ /* 0x000fe20000000800 */
[----:B------:R-:W-:Y:S01]  /*11ae0*/  UIMAD UR6, UR6, UR8, URZ ;  /* 0x00000008060672a4 */ /* 0x000fe2000f8e023f */
[----:B------:R-:W-:Y:S01]  /*11af0*/  IMAD.MOV.U32 R2, RZ, RZ, R7 ;  /* 0x000000ffff027224 */ /* 0x000fe200078e0007 */
[----:B------:R-:W-:Y:S02]  /*11b00*/  UMOV UR5, UR45 ;  /* 0x0000002d00057c82 */ /* 0x000fe40008000000 */
[----:B------:R-:W-:-:S07]  /*11b10*/  UIMAD UR6, UR10, UR9, UR6 ;  /* 0x000000090a0672a4 */ /* 0x000fce000f8e0206 */
[----:B------:R-:W-:Y:S01]  /*11b20*/  @P0 SHF.R.U32.HI R2, RZ, UR4, R0 ;  /* 0x00000004ff020c19 */ /* 0x000fe20008011600 */
[----:B------:R-:W-:Y:S02]  /*11b30*/  UMOV UR4, UR36 ;  /* 0x0000002400047c82 */ /* 0x000fe40008000000 */
[----:B------:R-:W-:-:S03]  /*11b40*/  UIMAD.WIDE.U32 UR4, UR7, UR8, UR4 ;  /* 0x00000008070472a5 */ /* 0x000fc6000f8e0004 */
[----:B------:R-:W-:Y:S01]  /*11b50*/  ULDC.64 UR8, c[0x0][0x2e0] ;  /* 0x0000b80000087ab9 */ /* 0x000fe20000000a00 */
[----:B------:R-:W-:Y:S02]  /*11b60*/  UIADD3 UR5, UR5, UR6, URZ ;  /* 0x0000000605057290 */ /* 0x000fe4000fffe03f */
[----:B------:R-:W-:Y:S01]  /*11b70*/  UIMAD UR7, UR44, UR8, URZ ;  /* 0x000000082c0772a4 */ /* 0x000fe2000f8e023f */
[----:B------:R-:W-:Y:S01]  /*11b80*/  SHF.R.S32.HI R0, RZ, 0x1f, R2 ;  /* 0x0000001fff007819 */ /* 0x000fe20000011402 */
[----:B------:R-:W-:Y:S01]  /*11b90*/  UIMAD.WIDE.U32 UR4, UR42, UR8, UR4 ;  /* 0x000000082a0472a5 */ /* 0x000fe2000f8e0004 */
[----:B------:R-:W2:Y:S01]  /*11ba0*/  S2R R19, SR_TID.X ;  /* 0x0000000000137919 */ /* 0x000ea20000002100 */
[----:B------:R-:W-:-:S03]  /*11bb0*/  UIMAD UR7, UR42, UR9, UR7 ;  /* 0x000000092a0772a4 */ /* 0x000fc6000f8e0207 */
[----:B------:R-:W-:Y:S01]  /*11bc0*/  ULDC.64 UR8, c[0x0][0x2d0] ;  /* 0x0000b40000087ab9 */ /* 0x000fe20000000a00 */
[----:B------:R-:W-:Y:S01]  /*11bd0*/  UIADD3 UR5, UR5, UR7, URZ ;  /* 0x0000000705057290 */ /* 0x000fe2000fffe03f */
[----:B------:R-:W-:Y:S02]  /*11be0*/  IMAD R5, R0, UR8, RZ ;  /* 0x0000000800057c24 */ /* 0x000fe4000f8e02ff */
[----:B------:R-:W-:Y:S02]  /*11bf0*/  IMAD.U32 R3, RZ, RZ, UR8 ;  /* 0x00000008ff037e24 */ /* 0x000fe4000f8e00ff */
[----:B------:R-:W-:Y:S02]  /*11c00*/  IMAD.MOV R0, RZ, RZ, -R2 ;  /* 0x000000ffff007224 */ /* 0x000fe400078e0a02 */
[C---:B------:R-:W-:Y:S02]  /*11c10*/  IMAD R5, R2.reuse, UR9, R5 ;  /* 0x0000000902057c24 */ /* 0x040fe4000f8e0205 */
[----:B------:R-:W-:Y:S01]  /*11c20*/  IMAD.WIDE.U32 R2, R2, R3, UR4 ;  /* 0x0000000402027e25 */ /* 0x000fe2000f8e0003 */
[----:B------:R-:W-:-:S03]  /*11c30*/  ULDC.64 UR4, c[0x0][0x2c8] ;  /* 0x0000b20000047ab9 */ /* 0x000fc60000000a00 */
[----:B---3--:R-:W-:Y:S02]  /*11c40*/  IMAD R0, R4, R0, R7 ;  /* 0x0000000004007224 */ /* 0x008fe400078e0207 */
[----:B------:R-:W-:-:S03]  /*11c50*/  IMAD.IADD R3, R3, 0x1, R5 ;  /* 0x0000000103037824 */ /* 0x000fc600078e0205 */
[----:B------:R-:W-:Y:S01]  /*11c60*/  SHF.R.S32.HI R5, RZ, 0x1f, R0 ;  /* 0x0000001fff057819 */ /* 0x000fe20000011400 */
[----:B------:R-:W-:-:S04]  /*11c70*/  IMAD.WIDE.U32 R2, R0, UR4, R2 ;  /* 0x0000000400027c25 */ /* 0x000fc8000f8e0002 */
[----:B------:R-:W-:-:S04]  /*11c80*/  IMAD R5, R5, UR4, RZ ;  /* 0x0000000405057c24 */ /* 0x000fc8000f8e02ff */
        /* <DEDUP_REMOVED lines=16> */
[----:B------:R-:W-:Y:S01]  /*11d90*/  IMAD R17, R17, 0x80, R9 ;  /* 0x0000008011117824 */ /* 0x000fe200078e0209 */
        /* <DEDUP_REMOVED lines=10> */
[----:B------:R-:W-:-:S03]  /*11e40*/  ISETP.GE.AND P0, PT, R7, R4, PT ;  /* 0x000000040700720c */ /* 0x000fc60003f06270 */
[----:B0-----:R-:W0:Y:S10]  /*11e50*/  SHFL.IDX PT, R2, R5, 0x1, 0x1c1f ;  /* 0x003c1f0005027f89 */ /* 0x001e3400000e0000 */
[----:B---3--:R-:W-:-:S05]  /*11e60*/  @!P0 IADD3 R14, P4, R37, R14, RZ ;  /* 0x0000000e250e8210 */ /* 0x008fca0007f9e0ff */
[----:B0-----:R-:W-:Y:S02]  /*11e70*/  @!P0 IMAD.X R7, RZ, RZ, R2, P4 ;  /* 0x000000ffff078224 */ /* 0x001fe400020e0602 */
[----:B------:R-:W-:Y:S02]  /*11e80*/  @!P0 IMAD.MOV.U32 R2, RZ, RZ, R14 ;  /* 0x000000ffff028224 */ /* 0x000fe400078e000e */
[----:B------:R-:W-:Y:S01]  /*11e90*/  @!P0 IMAD.MOV.U32 R3, RZ, RZ, R7 ;  /* 0x000000ffff038224 */ /* 0x000fe200078e0007 */
[----:B------:R-:W0:Y:S01]  /*11ea0*/  SHFL.IDX PT, R14, R0, 0x2, 0x1c1f ;  /* 0x005c1f00000e7f89 */ /* 0x000e2200000e0000 */
[----:B------:R-:W-:-:S03]  /*11eb0*/  VIADD R7, R17, 0x40 ;  /* 0x0000004011077836 */ /* 0x000fc60000000000 */
        /* <DEDUP_REMOVED lines=14> */
.L_x_2573:
        /* <DEDUP_REMOVED lines=12> */
.L_x_2475:
[----:B------:R-:W-:Y:S05]  /*12060*/  BSYNC B0 ;  /* 0x0000000000007941 */ /* 0x000fea0003800000 */
.L_x_2474:
[----:B------:R-:W-:Y:S01]  /*12070*/  NOP ;  /* 0x0000000000007918 */ /* 0x000fe20000000000 */
[----:B------:R-:W-:-:S13]  /*12080*/  PLOP3.LUT P0, PT, PT, PT, PT, 0x80, 0x0 ;  /* 0x000000000000781c */ /* 0x000fda0003f0f070 */
.L_x_2476:
        /* <DEDUP_REMOVED lines=18> */
.L_x_2574:
[----:B------:R-:W-:Y:S05]  /*121b0*/  BSYNC B0 ;  /* 0x0000000000007941 */ /* 0x000fea0003800000 */
.L_x_2477:
[----:B------:R-:W-:-:S06]  /*121c0*/  UISETP.GE.AND UP0, UPT, UR41, 0x2, UPT ;  /* 0x000000022900788c */ /* 0x000fcc000bf06270 */
[----:B------:R-:W-:-:S13]  /*121d0*/  PLOP3.LUT P0, PT, PT, PT, UP0, 0x40, 0x0 ;  /* 0x000000000000781c */ /* 0x000fda0003f0e808 */
[----:B------:R-:W-:Y:S05]  /*121e0*/  @P0 BRA `(.L_x_2479) ;  /* 0x0000001400cc0947 */ /* 0x000fea0003800000 */
[----:B------:R-:W-:Y:S01]  /*121f0*/  UIADD3 UR4, UR41, -0x2, URZ ;  /* 0xfffffffe29047890 */ /* 0x000fe2000fffe03f */
[----:B------:R-:W-:Y:S02]  /*12200*/  IMAD.MOV.U32 R20, RZ, RZ, R33 ;  /* 0x000000ffff147224 */ /* 0x000fe400078e0021 */
[----:B------:R-:W-:-:S03]  /*12210*/  IMAD.MOV.U32 R19, RZ, RZ, R28 ;  /* 0x000000ffff137224 */ /* 0x000fc600078e001c */
[----:B------:R-:W-:-:S07]  /*12220*/  IMAD.U32 R31, RZ, RZ, UR4 ;  /* 0x00000004ff1f7e24 */ /* 0x000fce000f8e00ff */
.L_x_2499:
        /* <DEDUP_REMOVED lines=68> */
.L_x_2480:
[----:B------:R-:W-:Y:S01]  /*12670*/  IMAD R0, R28, 0x8, R22 ;  /* 0x000000081c007824 */ /* 0x000fe200078e0216 */
[----:B------:R-:W-:Y:S01]  /*12680*/  SHF.L.U32 R30, R33, 0x1f, RZ ;  /* 0x0000001f211e7819 */ /* 0x000fe200000006ff */
[----:B------:R-:W-:Y:S01]  /*12690*/  BSSY B0, `(.L_x_2481) ;  /* 0x0000004000007945 */ /* 0x000fe20003800000 */
[----:B------:R-:W-:Y:S02]  /*126a0*/  SHF.R.S32.HI R27, RZ, 0x1f, R4 ;  /* 0x0000001fff1b7819 */ /* 0x000fe40000011404 */
[----:B------:R-:W0:Y:S02]  /*126b0*/  SYNCS.PHASECHK.TRANS64.TRYWAIT P0, [R0+URZ+0x29880], R30 ;  /* 0x0298801e000075a7 */ /* 0x000e24000800017f */
[----:B0-----:R-:W-:Y:S05]  /*126c0*/  @!P0 BRA `(.L_x_2482) ;  /* 0x0000004000888947 */ /* 0x001fea0003800000 */
.L_x_2575:
[----:B------:R-:W-:Y:S05]  /*126d0*/  BSYNC B0 ;  /* 0x0000000000007941 */ /* 0x000fea0003800000 */
.L_x_2481:
        /* <DEDUP_REMOVED lines=67> */
.L_x_2587:
        /* <DEDUP_REMOVED lines=9> */
.L_x_2484:
        /* <DEDUP_REMOVED lines=11> */
.L_x_2485:
[----:B------:R2:W-:Y:S01]  /*12c50*/  SYNCS.ARRIVE.TRANS64.A1T0 RZ, [R0+URZ+0x29870], RZ ;  /* 0x029870ff00ff79a7 */ /* 0x0005e2000810003f */
[----:B------:R-:W-:Y:S05]  /*12c60*/  @!P3 BRA `(.L_x_2486) ;  /* 0x000000000004b947 */ /* 0x000fea0003800000 */
[----:B------:R-:W-:Y:S01]  /*12c70*/  BPT.TRAP 0x1 ;  /* 0x000000040000795c */ /* 0x000fe20000300000 */
.L_x_2486:
[----:B------:R-:W3:Y:S01]  /*12c80*/  SYNCS.PHASECHK.TRANS64.TRYWAIT P0, [R0+URZ+0x29840], R30 ;  /* 0x0298401e000075a7 */ /* 0x000ee2000800017f */
[----:B------:R-:W-:Y:S04]  /*12c90*/  BSSY B0, `(.L_x_2487) ;  /* 0x0000002000007945 */ /* 0x000fe80003800000 */
[----:B---3--:R-:W-:Y:S05]  /*12ca0*/  @!P0 BRA `(.L_x_2488) ;  /* 0x0000004000988947 */ /* 0x008fea0003800000 */
.L_x_2588:
[----:B------:R-:W-:Y:S05]  /*12cb0*/  BSYNC B0 ;  /* 0x0000000000007941 */ /* 0x000fea0003800000 */
.L_x_2487:
        /* <DEDUP_REMOVED lines=67> */
.L_x_2600:
        /* <DEDUP_REMOVED lines=10> */
.L_x_2490:
        /* <DEDUP_REMOVED lines=11> */
.L_x_2491:
[----:B------:R0:W-:Y:S02]  /*13240*/  SYNCS.ARRIVE.TRANS64.A1T0 RZ, [R0+URZ+0x29830], RZ ;  /* 0x029830ff00ff79a7 */ /* 0x0001e4000810003f */
[----:B0-23--:R-:W-:-:S05]  /*13250*/  IMAD.U32 R0, RZ, RZ, UR47 ;  /* 0x0000002fff007e24 */ /* 0x00dfca000f8e00ff */
[----:B------:R-:W-:-:S13]  /*13260*/  ISETP.NE.AND P0, PT, R0, 0x3, PT ;  /* 0x000000030000780c */ /* 0x000fda0003f05270 */
[----:B------:R-:W-:Y:S05]  /*13270*/  @!P0 BRA `(.L_x_2492) ;  /* 0x0000000000048947 */ /* 0x000fea0003800000 */
[----:B------:R-:W-:Y:S01]  /*13280*/  BPT.TRAP 0x1 ;  /* 0x000000040000795c */ /* 0x000fe20000300000 */
.L_x_2492:
[----:B------:R-:W-:Y:S01]  /*13290*/  LOP3.LUT R0, R20, 0x1, RZ, 0x3c, !PT ;  /* 0x0000000114007812 */ /* 0x000fe200078e3cff */
[----:B------:R-:W-:Y:S01]  /*132a0*/  IMAD R3, R19, 0x8, R22 ;  /* 0x0000000813037824 */ /* 0x000fe200078e0216 */
[----:B------:R-:W-:Y:S02]  /*132b0*/  BSSY B0, `(.L_x_2493) ;  /* 0x0000004000007945 */ /* 0x000fe40003800000 */
[----:B------:R-:W-:-:S04]  /*132c0*/  SHF.L.U32 R0, R0, 0x1f, RZ ;  /* 0x0000001f00007819 */ /* 0x000fc800000006ff */
[----:B------:R-:W0:Y:S02]  /*132d0*/  SYNCS.PHASECHK.TRANS64.TRYWAIT P1, [R3+URZ+0x29870], R0 ;  /* 0x02987000030075a7 */ /* 0x000e24000802017f */
[----:B0-----:R-:W-:Y:S05]  /*132e0*/  @!P1 BRA `(.L_x_2494) ;  /* 0x0000004000989947 */ /* 0x001fea0003800000 */
.L_x_2601:
[----:B------:R-:W-:Y:S05]  /*132f0*/  BSYNC B0 ;  /* 0x0000000000007941 */ /* 0x000fea0003800000 */
.L_x_2493:
[----:B------:R-:W-:-:S05]  /*13300*/  IMAD.U32 R2, RZ, RZ, UR46 ;  /* 0x0000002eff027e24 */ /* 0x000fca000f8e00ff */
[----:B------:R-:W-:-:S13]  /*13310*/  ISETP.NE.AND P1, PT, R2, 0x3, PT ;  /* 0x000000030200780c */ /* 0x000fda0003f25270 */
[----:B------:R-:W-:Y:S05]  /*13320*/  @!P1 BRA `(.L_x_2495) ;  /* 0x0000000000049947 */ /* 0x000fea0003800000 */
[----:B------:R-:W-:Y:S01]  /*13330*/  BPT.TRAP 0x1 ;  /* 0x000000040000795c */ /* 0x000fe20000300000 */
.L_x_2495:
[----:B0-----:R-:W-:Y:S01]  /*13340*/  SHF.L.U32 R0, R20, 0x1f, RZ ;  /* 0x0000001f14007819 */ /* 0x001fe200000006ff */
[----:B------:R-:W-:-:S03]  /*13350*/  IMAD R12, R19, 0x5000, RZ ;  /* 0x00005000130c7824 */ /* 0x000fc600078e02ff */
[----:B------:R-:W0:Y:S02]  /*13360*/  SYNCS.PHASECHK.TRANS64.TRYWAIT P1, [R3+URZ+0x29860], R0 ;  /* 0x02986000030075a7 */ /* 0x000e24000802017f */
[----:B0-----:R-:W-:Y:S05]  /*13370*/  @!P1 BRA `(.L_x_2496) ;  /* 0x0000004000889947 */ /* 0x001fea0003800000 */
.L_x_2602:
        /* <DEDUP_REMOVED lines=79> */
.L_x_2497:
[----:B-1----:R1:W-:Y:S01]  /*13870*/  SYNCS.ARRIVE.TRANS64.A1T0 RZ, [R3+URZ+0x29850], RZ ;  /* 0x029850ff03ff79a7 */ /* 0x0023e2000810003f */
[----:B------:R-:W-:Y:S06]  /*13880*/  BAR.SYNC.DEFER_BLOCKING 0x2, 0x80 ;  /* 0x0082000000007b1d */ /* 0x000fec0000010000 */
[----:B------:R-:W-:Y:S05]  /*13890*/  @!P0 BRA `(.L_x_2498) ;  /* 0x0000000000048947 */ /* 0x000fea0003800000 */
[----:B------:R-:W-:Y:S01]  /*138a0*/  BPT.TRAP 0x1 ;  /* 0x000000040000795c */ /* 0x000fe20000300000 */
.L_x_2498:
[----:B------:R-:W2:Y:S01]  /*138b0*/  LDL R0, [R1+0x4] ;  /* 0x0000040001007983 */ /* 0x000ea20000100800 */
[----:B-1----:R-:W-:Y:S02]  /*138c0*/  VIADD R3, R3, 0x29880 ;  /* 0x0002988003037836 */ /* 0x002fe40000000000 */
[----:B------:R-:W-:Y:S02]  /*138d0*/  IMAD.MOV.U32 R20, RZ, RZ, R33 ;  /* 0x000000ffff147224 */ /* 0x000fe400078e0021 */
[----:B------:R-:W-:Y:S01]  /*138e0*/  IMAD.MOV.U32 R19, RZ, RZ, R28 ;  /* 0x000000ffff137224 */ /* 0x000fe200078e001c */
[----:B--2---:R-:W-:-:S04]  /*138f0*/  PRMT R3, R0, 0x654, R3 ;  /* 0x0000065400037816 */ /* 0x004fc80000000003 */
[----:B------:R2:W-:Y:S01]  /*13900*/  SYNCS.ARRIVE.TRANS64.RED.A1T0 RZ, [R3+URZ], RZ ;  /* 0x000000ff03ff79a7 */ /* 0x0005e2000810043f */
[----:B------:R-:W-:Y:S05]  /*13910*/  @P2 BRA `(.L_x_2499) ;  /* 0xffffffe800442947 */ /* 0x000fea000383ffff */
.L_x_2479:
        /* <DEDUP_REMOVED lines=19> */
.L_x_2501:
[----:B------:R-:W-:Y:S05]  /*13a50*/  BSYNC B0 ;  /* 0x0000000000007941 */ /* 0x000fea0003800000 */
.L_x_2500:
[----:B------:R-:W-:Y:S05]  /*13a60*/  @!P0 BRA `(.L_x_2502) ;  /* 0x0000000000048947 */ /* 0x000fea0003800000 */
[----:B------:R-:W-:Y:S01]  /*13a70*/  BPT.TRAP 0x1 ;  /* 0x000000040000795c */ /* 0x000fe20000300000 */
.L_x_2502:
[----:B------:R-:W-:Y:S01]  /*13a80*/  LOP3.LUT R0, R33, 0x1, RZ, 0x3c, !PT ;  /* 0x0000000121007812 */ /* 0x000fe200078e3cff */
[----:B0-----:R-:W-:Y:S01]  /*13a90*/  IMAD R17, R28, 0x8, R22 ;  /* 0x000000081c117824 */ /* 0x001fe200078e0216 */
[----:B------:R-:W-:Y:S02]  /*13aa0*/  BSSY B0, `(.L_x_2503) ;  /* 0x0000004000007945 */ /* 0x000fe40003800000 */
[----:B------:R-:W-:-:S04]  /*13ab0*/  SHF.L.U32 R0, R0, 0x1f, RZ ;  /* 0x0000001f00007819 */ /* 0x000fc800000006ff */
[----:B------:R-:W0:Y:S02]  /*13ac0*/  SYNCS.PHASECHK.TRANS64.TRYWAIT P1, [R17+URZ+0x29870], R0 ;  /* 0x02987000110075a7 */ /* 0x000e24000802017f */
[----:B0-----:R-:W-:Y:S05]  /*13ad0*/  @!P1 BRA `(.L_x_2504) ;  /* 0x0000003800c49947 */ /* 0x001fea0003800000 */
.L_x_2603:
[----:B------:R-:W-:Y:S05]  /*13ae0*/  BSYNC B0 ;  /* 0x0000000000007941 */ /* 0x000fea0003800000 */
.L_x_2503:
[----:B------:R-:W-:-:S05]  /*13af0*/  IMAD.U32 R2, RZ, RZ, UR46 ;  /* 0x0000002eff027e24 */ /* 0x000fca000f8e00ff */
[----:B------:R-:W-:-:S13]  /*13b00*/  ISETP.NE.AND P1, PT, R2, 0x3, PT ;  /* 0x000000030200780c */ /* 0x000fda0003f25270 */
[----:B------:R-:W-:Y:S05]  /*13b10*/  @!P1 BRA `(.L_x_2505) ;  /* 0x0000000000049947 */ /* 0x000fea0003800000 */
[----:B------:R-:W-:Y:S01]  /*13b20*/  BPT.TRAP 0x1 ;  /* 0x000000040000795c */ /* 0x000fe20000300000 */
.L_x_2505:
[----:B0-----:R-:W-:-:S04]  /*13b30*/  SHF.L.U32 R0, R33, 0x1f, RZ ;  /* 0x0000001f21007819 */ /* 0x001fc800000006ff */
[----:B------:R-:W0:Y:S02]  /*13b40*/  SYNCS.PHASECHK.TRANS64.TRYWAIT P1, [R17+URZ+0x29860], R0 ;  /* 0x02986000110075a7 */ /* 0x000e24000802017f */
[----:B0-----:R-:W-:Y:S05]  /*13b50*/  @!P1 BRA `(.L_x_2506) ;  /* 0x0000003800b89947 */ /* 0x001fea0003800000 */
.L_x_2604:
        /* <DEDUP_REMOVED lines=80> */
.L_x_2507:
[----:B-1----:R1:W-:Y:S01]  /*14060*/  SYNCS.ARRIVE.TRANS64.A1T0 RZ, [R17+URZ+0x29850], RZ ;  /* 0x029850ff11ff79a7 */ /* 0x0023e2000810003f */
[----:B------:R-:W-:Y:S06]  /*14070*/  BAR.SYNC.DEFER_BLOCKING 0x2, 0x80 ;  /* 0x0082000000007b1d */ /* 0x000fec0000010000 */
[----:B------:R-:W-:Y:S05]  /*14080*/  @!P0 BRA `(.L_x_2508) ;  /* 0x0000000000048947 */ /* 0x000fea0003800000 */
[----:B------:R-:W-:Y:S01]  /*14090*/  BPT.TRAP 0x1 ;  /* 0x000000040000795c */ /* 0x000fe20000300000 */
.L_x_2508:
        /* <DEDUP_REMOVED lines=9> */
.L_x_2447:
[----:B------:R-:W-:Y:S05]  /*14130*/  BSYNC B7 ;  /* 0x0000000000077941 */ /* 0x000fea0003800000 */
.L_x_2445:
        /* <DEDUP_REMOVED lines=12> */
.L_x_2509:
[----:B------:R-:W1:Y:S01]  /*14200*/  S2R R0, SR_TID.X ;  /* 0x0000000000007919 */ /* 0x000e620000002100 */
[----:B------:R-:W-:Y:S01]  /*14210*/  ULDC UR4, c[0x0][0xc3c] ;  /* 0x00030f0000047ab9 */ /* 0x000fe20000000800 */
[----:B0-----:R-:W-:Y:S01]  /*14220*/  IMAD.MOV.U32 R17, RZ, RZ, RZ ;  /* 0x000000ffff117224 */ /* 0x001fe200078e00ff */
[----:B-1----:R-:W-:-:S04]  /*14230*/  LOP3.LUT R6, R0, 0x1f, RZ, 0xc0, !PT ;  /* 0x0000001f00067812 */ /* 0x002fc800078ec0ff */
[C---:B------:R-:W-:Y:S01]  /*14240*/  ISETP.NE.AND P0, PT, R6.reuse, 0x1f, PT ;  /* 0x0000001f0600780c */ /* 0x040fe20003f05270 */
[----:B------:R-:W-:-:S05]  /*14250*/  VIADD R5, R6, UR39 ;  /* 0x0000002706057c36 */ /* 0x000fca0008000000 */
[----:B------:R-:W-:Y:S01]  /*14260*/  ISETP.GE.OR P1, PT, R5, UR4, !P0 ;  /* 0x0000000405007c0c */ /* 0x000fe2000c726670 */
[----:B------:R-:W-:-:S12]  /*14270*/  ULDC UR4, c[0x0][0xc3c] ;  /* 0x00030f0000047ab9 */ /* 0x000fd80000000800 */
[----:B------:R-:W0:Y:S02]  /*14280*/  @!P1 LDC.64 R2, c[0x0][0xc80] ;  /* 0x00032000ff029b82 */ /* 0x000e240000000a00 */
[----:B0-----:R-:W-:-:S05]  /*14290*/  @!P1 IMAD.WIDE R2, R5, 0x4, R2 ;  /* 0x0000000405029825 */ /* 0x001fca00078e0202 */
[----:B------:R-:W2:Y:S01]  /*142a0*/  @!P1 LDG.E R17, desc[UR54][R2.64] ;  /* 0x0000003602119981 */ /* 0x000ea2000c1e1900 */
[C---:B------:R-:W-:Y:S02]  /*142b0*/  ISETP.NE.AND P1, PT, R6.reuse, RZ, PT ;  /* 0x000000ff0600720c */ /* 0x040fe40003f25270 */
        /* <DEDUP_REMOVED lines=13> */
[----:B------:R-:W-:Y:S04]  /*14390*/  SHFL.IDX PT, R5, R16, RZ, 0x1f ;  /* 0x00001fff10057589 */ /* 0x000fe800000e0000 */
[----:B------:R-:W0:Y:S02]  /*143a0*/  SHFL.UP PT, R2, R4, 0x8, RZ ;  /* 0x0500000004027989 */ /* 0x000e2400000e00ff */
[----:B0-----:R-:W-:Y:S02]  /*143b0*/  SEL R3, R2, RZ, P4 ;  /* 0x000000ff02037207 */ /* 0x001fe40002000000 */
[----:B------:R-:W-:Y:S03]  /*143c0*/  SHFL.IDX PT, R2, R16, 0x1, 0x1f ;  /* 0x00201f0010027f89 */ /* 0x000fe600000e0000 */
        /* <DEDUP_REMOVED lines=9> */
[----:B------:R-:W-:Y:S05]  /*14460*/  @P6 BRA `(.L_x_2511) ;  /* 0x0000000000946947 */ /* 0x000fea0003800000 */
.L_x_2515:
[----:B------:R-:W-:-:S04]  /*14470*/  UIADD3 UR39, UR39, 0x1f, URZ ;  /* 0x0000001f27277890 */ /* 0x000fc8000fffe03f */
[----:B------:R-:W-:-:S06]  /*14480*/  UISETP.GE.AND UP0, UPT, UR39, UR4, UPT ;  /* 0x000000042700728c */ /* 0x000fcc000bf06270 */
[----:B------:R-:W-:-:S13]  /*14490*/  PLOP3.LUT P6, PT, PT, PT, UP0, 0x40, 0x0 ;  /* 0x000000000000781c */ /* 0x000fda0003fce808 */
[----:B------:R-:W-:Y:S05]  /*144a0*/  @!P6 BRA `(.L_x_2512) ;  /* 0x0000000400c8e947 */ /* 0x000fea0003800000 */
[----:B------:R-:W0:Y:S01]  /*144b0*/  S2R R0, SR_TID.X ;  /* 0x0000000000007919 */ /* 0x000e220000002100 */
[----:B------:R-:W-:Y:S01]  /*144c0*/  BSSY B0, `(.L_x_2513) ;  /* 0x0000009000007945 */ /* 0x000fe20003800000 */
[----:B------:R-:W-:Y:S01]  /*144d0*/  IMAD.MOV.U32 R17, RZ, RZ, RZ ;  /* 0x000000ffff117224 */ /* 0x000fe200078e00ff */
[----:B0-----:R-:W-:-:S05]  /*144e0*/  LOP3.LUT R0, R0, 0x1f, RZ, 0xc0, !PT ;  /* 0x0000001f00007812 */ /* 0x001fca00078ec0ff */
[----:B------:R-:W-:-:S05]  /*144f0*/  VIADD R7, R0, UR39 ;  /* 0x0000002700077c36 */ /* 0x000fca0008000000 */
[----:B------:R-:W-:-:S13]  /*14500*/  ISETP.GE.OR P6, PT, R7, UR4, !P0 ;  /* 0x0000000407007c0c */ /* 0x000fda000c7c6670 */
[----:B------:R-:W-:Y:S05]  /*14510*/  @P6 BRA `(.L_x_2514) ;  /* 0x00000000000c6947 */ /* 0x000fea0003800000 */
[----:B------:R-:W0:Y:S02]  /*14520*/  LDC.64 R2, c[0x0][0xc80] ;  /* 0x00032000ff027b82 */ /* 0x000e240000000a00 */
[----:B0-----:R-:W-:-:S05]  /*14530*/  IMAD.WIDE R2, R7, 0x4, R2 ;  /* 0x0000000407027825 */ /* 0x001fca00078e0202 */
[----:B------:R0:W5:Y:S02]  /*14540*/  LDG.E R17, desc[UR54][R2.64] ;  /* 0x0000003602117981 */ /* 0x000164000c1e1900 */
.L_x_2514:
[----:B------:R-:W-:Y:S05]  /*14550*/  BSYNC B0 ;  /* 0x0000000000007941 */ /* 0x000fea0003800000 */
.L_x_2513:
[----:B-----5:R-:W1:Y:S02]  /*14560*/  SHFL.UP PT, R0, R17, 0x1, RZ ;  /* 0x0420000011007989 */ /* 0x020e6400000e00ff */
[----:B-1----:R-:W-:-:S05]  /*14570*/  SEL R0, R0, RZ, P1 ;  /* 0x000000ff00007207 */ /* 0x002fca0000800000 */
[----:B------:R-:W-:-:S05]  /*14580*/  IMAD.IADD R0, R17, 0x1, R0 ;  /* 0x0000000111007824 */ /* 0x000fca00078e0200 */
[----:B0-----:R-:W0:Y:S02]  /*14590*/  SHFL.UP PT, R2, R0, 0x2, RZ ;  /* 0x0440000000027989 */ /* 0x001e2400000e00ff */
[----:B0-----:R-:W-:-:S05]  /*145a0*/  SEL R3, R2, RZ, P2 ;  /* 0x000000ff02037207 */ /* 0x001fca0001000000 */
[----:B------:R-:W-:Y:S02]  /*145b0*/  IMAD.IADD R3, R0, 0x1, R3 ;  /* 0x0000000100037824 */ /* 0x000fe400078e0203 */
[----:B------:R-:W0:Y:S03]  /*145c0*/  LDC R0, c[0x0][0xc38] ;  /* 0x00030e00ff007b82 */ /* 0x000e260000000800 */
        /* <DEDUP_REMOVED lines=9> */
[----:B------:R-:W0:Y:S02]  /*14660*/  SHFL.IDX PT, R9, R6, 0x1f, 0x1f ;  /* 0x03e01f0006097f89 */ /* 0x000e2400000e0000 */
[----:B0-----:R-:W-:-:S04]  /*14670*/  IMAD R9, R9, R0, RZ ;  /* 0x0000000009097224 */ /* 0x001fc800078e02ff */
[----:B------:R-:W-:-:S05]  /*14680*/  IMAD.IADD R4, R9, 0x1, R4 ;  /* 0x0000000109047824 */ /* 0x000fca00078e0204 */
[----:B------:R-:W-:-:S13]  /*14690*/  ISETP.GT.AND P6, PT, R4, R5, PT ;  /* 0x000000050400720c */ /* 0x000fda0003fc4270 */
[----:B------:R-:W-:Y:S05]  /*146a0*/  @!P6 BRA `(.L_x_2515) ;  /* 0xfffffffc0070e947 */ /* 0x000fea000383ffff */
[----:B------:R-:W-:-:S07]  /*146b0*/  IMAD.MOV.U32 R7, RZ, RZ, R6 ;  /* 0x000000ffff077224 */ /* 0x000fce00078e0006 */
.L_x_2511:
[----:B------:R-:W-:Y:S01]  /*146c0*/  IMAD.IADD R9, R4, 0x1, -R9 ;  /* 0x0000000104097824 */ /* 0x000fe200078e0a09 */
[----:B------:R-:W-:-:S03]  /*146d0*/  ULDC.64 UR4, c[0x0][0xc90] ;  /* 0x0003240000047ab9 */ /* 0x000fc60000000a00 */
[----:B------:R-:W-:-:S05]  /*146e0*/  IMAD R2, R7, R0, R9 ;  /* 0x0000000007027224 */ /* 0x000fca00078e0209 */
[----:B------:R-:W-:-:S13]  /*146f0*/  ISETP.GT.AND P0, PT, R2, R5, PT ;  /* 0x000000050200720c */ /* 0x000fda0003f04270 */
[----:B------:R-:W-:Y:S02]  /*14700*/  VOTEU.ANY UR7, UPT, !P0 ;  /* 0x0000000000077886 */ /* 0x000fe400040e0100 */
[----:B------:R-:W-:-:S04]  /*14710*/  UPOPC UR6, UR7 ;  /* 0x00000007000672bf */ /* 0x000fc80008000000 */
[----:B------:R-:W-:-:S04]  /*14720*/  UIADD3 UR39, UR6, UR39, URZ ;  /* 0x0000002706277290 */ /* 0x000fc8000fffe03f */
[----:B------:R-:W-:-:S06]  /*14730*/  UIMAD.WIDE UR4, UR39, 0x4, UR4 ;  /* 0x00000004270478a5 */ /* 0x000fcc000f8e0204 */
[----:B------:R-:W-:Y:S02]  /*14740*/  IMAD.U32 R2, RZ, RZ, UR4 ;  /* 0x00000004ff027e24 */ /* 0x000fe4000f8e00ff */
[----:B------:R-:W-:-:S05]  /*14750*/  IMAD.U32 R3, RZ, RZ, UR5 ;  /* 0x00000005ff037e24 */ /* 0x000fca000f8e00ff */
[----:B------:R-:W2:Y:S01]  /*14760*/  LDG.E R6, desc[UR54][R2.64] ;  /* 0x0000003602067981 */ /* 0x000ea2000c1e1900 */
[----:B------:R-:W-:Y:S01]  /*14770*/  IMAD.U32 R12, RZ, RZ, UR6 ;  /* 0x00000006ff0c7e24 */ /* 0x000fe2000f8e00ff */
[----:B------:R-:W-:Y:S01]  /*14780*/  ISETP.NE.AND P0, PT, RZ, UR7, PT ;  /* 0x00000007ff007c0c */ /* 0x000fe2000bf05270 */
[----:B------:R-:W-:-:S03]  /*14790*/  IMAD.MOV.U32 R16, RZ, RZ, RZ ;  /* 0x000000ffff107224 */ /* 0x000fc600078e00ff */
[----:B------:R-:W2:Y:S02]  /*147a0*/  SHFL.IDX PT, R17, R17, R12, 0x1f ;  /* 0x00001f0c11117589 */ /* 0x000ea400000e0000 */
[----:B--2---:R-:W-:-:S05]  /*147b0*/  IMAD R4, R17, R6, RZ ;  /* 0x0000000611047224 */ /* 0x004fca00078e02ff */
[----:B------:R-:W-:-:S04]  /*147c0*/  IABS R8, R4 ;  /* 0x0000000400087213 */ /* 0x000fc80000000000 */
[----:B------:R-:W0:Y:S08]  /*147d0*/  I2F.RP R10, R8 ;  /* 0x00000008000a7306 */ /* 0x000e300000209400 */
[----:B0-----:R-:W0:Y:S02]  /*147e0*/  MUFU.RCP R10, R10 ;  /* 0x0000000a000a7308 */ /* 0x001e240000001000 */
[----:B0-----:R-:W-:-:S06]  /*147f0*/  VIADD R11, R10, 0xffffffe ;  /* 0x0ffffffe0a0b7836 */ /* 0x001fcc0000000000 */
[----:B------:R-:W0:Y:S02]  /*14800*/  F2I.FTZ.U32.TRUNC.NTZ R3, R11 ;  /* 0x0000000b00037305 */ /* 0x000e24000021f000 */
[----:B0-----:R-:W-:Y:S01]  /*14810*/  IMAD.MOV R13, RZ, RZ, -R3 ;  /* 0x000000ffff0d7224 */ /* 0x001fe200078e0a03 */
[----:B------:R-:W-:Y:S06]  /*14820*/  @!P0 BRA `(.L_x_2516) ;  /* 0x00000000000c8947 */ /* 0x000fec0003800000 */
[----:B------:R-:W-:-:S06]  /*14830*/  UIADD3 UR4, UR6, -0x1, URZ ;  /* 0xffffffff06047890 */ /* 0x000fcc000fffe03f */
[----:B------:R-:W-:-:S06]  /*14840*/  IMAD.U32 R16, RZ, RZ, UR4 ;  /* 0x00000004ff107e24 */ /* 0x000fcc000f8e00ff */
[----:B------:R0:W1:Y:S02]  /*14850*/  SHFL.IDX PT, R16, R7, R16, 0x1f ;  /* 0x00001f1007107589 */ /* 0x00006400000e0000 */
.L_x_2516:
[----:B-1----:R-:W-:Y:S02]  /*14860*/  IMAD R16, R16, R0, R9 ;  /* 0x0000000010107224 */ /* 0x002fe400078e0209 */
[----:B0-----:R-:W-:Y:S02]  /*14870*/  IMAD R7, R13, R8, RZ ;  /* 0x000000080d077224 */ /* 0x001fe400078e02ff */
[----:B------:R-:W-:Y:S02]  /*14880*/  IMAD.MOV.U32 R2, RZ, RZ, RZ ;  /* 0x000000ffff027224 */ /* 0x000fe400078e00ff */
[----:B------:R-:W-:Y:S02]  /*14890*/  IMAD.IADD R5, R5, 0x1, -R16 ;  /* 0x0000000105057824 */ /* 0x000fe400078e0a10 */
        /* <DEDUP_REMOVED lines=21> */
[----:B------:R-:W-:-:S04]  /*149f0*/  IABS R6, R0 ;  /* 0x0000000000067213 */ /* 0x000fc80000000000 */
[----:B------:R-:W0:Y:S08]  /*14a00*/  I2F.RP R8, R6 ;  /* 0x0000000600087306 */ /* 0x000e300000209400 */
[----:B0-----:R-:W0:Y:S02]  /*14a10*/  MUFU.RCP R8, R8 ;  /* 0x0000000800087308 */ /* 0x001e240000001000 */
[----:B0-----:R-:W-:Y:S01]  /*14a20*/  VIADD R2, R8, 0xffffffe ;  /* 0x0ffffffe08027836 */ /* 0x001fe20000000000 */
[----:B------:R-:W-:-:S05]  /*14a30*/  IABS R8, R4 ;  /* 0x0000000400087213 */ /* 0x000fca0000000000 */
[----:B------:R0:W1:Y:S02]  /*14a40*/  F2I.FTZ.U32.TRUNC.NTZ R3, R2 ;  /* 0x0000000200037305 */ /* 0x000064000021f000 */
[----:B0-----:R-:W-:Y:S02]  /*14a50*/  IMAD.MOV.U32 R2, RZ, RZ, RZ ;  /* 0x000000ffff027224 */ /* 0x001fe400078e00ff */
[----:B-1----:R-:W-:-:S04]  /*14a60*/  IMAD.MOV R5, RZ, RZ, -R3 ;  /* 0x000000ffff057224 */ /* 0x002fc800078e0a03 */
[----:B------:R-:W-:-:S04]  /*14a70*/  IMAD R5, R5, R6, RZ ;  /* 0x0000000605057224 */ /* 0x000fc800078e02ff */
[----:B------:R-:W-:Y:S01]  /*14a80*/  IMAD.HI.U32 R3, R3, R5, R2 ;  /* 0x0000000503037227 */ /* 0x000fe200078e0002 */
[-C--:B------:R-:W-:Y:S02]  /*14a90*/  IABS R5, R0.reuse ;  /* 0x0000000000057213 */ /* 0x080fe40000000000 */
[C---:B------:R-:W-:Y:S01]  /*14aa0*/  LOP3.LUT R2, R4.reuse, R0, RZ, 0x3c, !PT ;  /* 0x0000000004027212 */ /* 0x040fe200078e3cff */
[----:B------:R-:W-:Y:S02]  /*14ab0*/  IMAD.IADD R4, R4, 0x1, R7 ;  /* 0x0000000104047824 */ /* 0x000fe400078e0207 */
[----:B------:R-:W-:Y:S01]  /*14ac0*/  IMAD.MOV R5, RZ, RZ, -R5 ;  /* 0x000000ffff057224 */ /* 0x000fe200078e0a05 */
[----:B------:R-:W-:Y:S01]  /*14ad0*/  ISETP.GE.AND P2, PT, R2, RZ, PT ;  /* 0x000000ff0200720c */ /* 0x000fe20003f46270 */
[----:B------:R-:W-:-:S04]  /*14ae0*/  IMAD.HI.U32 R3, R3, R8, RZ ;  /* 0x0000000803037227 */ /* 0x000fc800078e00ff */
[----:B------:R-:W-:-:S05]  /*14af0*/  IMAD R5, R3, R5, R8 ;  /* 0x0000000503057224 */ /* 0x000fca00078e0208 */
[----:B------:R-:W-:-:S13]  /*14b00*/  ISETP.GT.U32.AND P1, PT, R6, R5, PT ;  /* 0x000000050600720c */ /* 0x000fda0003f24070 */
        /* <DEDUP_REMOVED lines=12> */
.L_x_2512:
[----:B------:R-:W-:Y:S01]  /*14bd0*/  IMAD.MOV.U32 R16, RZ, RZ, R5 ;  /* 0x000000ffff107224 */ /* 0x000fe200078e0005 */
[----:B------:R-:W-:Y:S01]  /*14be0*/  ULDC UR39, c[0x0][0xc3c] ;  /* 0x00030f0000277ab9 */ /* 0x000fe20000000800 */
[----:B------:R-:W-:Y:S02]  /*14bf0*/  IMAD.MOV.U32 R17, RZ, RZ, RZ ;  /* 0x000000ffff117224 */ /* 0x000fe400078e00ff */
[----:B------:R-:W-:-:S07]  /*14c00*/  IMAD.MOV.U32 R18, RZ, RZ, RZ ;  /* 0x000000ffff127224 */ /* 0x000fce00078e00ff */
.L_x_2517:
        /* <DEDUP_REMOVED lines=12> */
.L_x_2510:
[----:B------:R-:W-:Y:S02]  /*14cd0*/  ULDC UR4, c[0x0][0xc3c] ;  /* 0x00030f0000047ab9 */ /* 0x000fe40000000800 */
[----:B------:R-:W-:-:S06]  /*14ce0*/  UISETP.GE.AND UP0, UPT, UR39, UR4, UPT ;  /* 0x000000042700728c */ /* 0x000fcc000bf06270 */
[----:B------:R-:W-:-:S13]  /*14cf0*/  PLOP3.LUT P0, PT, PT, PT, UP0, 0x80, 0x0 ;  /* 0x000000000000781c */ /* 0x000fda0003f0f008 */
[----:B------:R-:W-:Y:S05]  /*14d00*/  @!P0 BRA `(.L_x_2518) ;  /* 0xffffffa8001c8947 */ /* 0x000fea000383ffff */
.L_x_2441:
[----:B0-----:R-:W2:Y:S01]  /*14d10*/  LDL.LU R0, [R1+0x1c] ;  /* 0x00001c0001007983 */ /* 0x001ea20000300800 */
[----:B------:R-:W-:Y:S01]  /*14d20*/  BSSY B0, `(.L_x_2519) ;  /* 0x000000b000007945 */ /* 0x000fe20003800000 */
[----:B------:R-:W0:Y:S01]  /*14d30*/  S2R R5, SR_CgaCtaId ;  /* 0x0000000000057919 */ /* 0x000e220000008800 */
[----:B--2---:R-:W-:-:S05]  /*14d40*/  VIADD R0, R0, 0x1 ;  /* 0x0000000100007836 */ /* 0x004fca0000000000 */
        /* <DEDUP_REMOVED lines=8> */
.L_x_2605:
[----:B------:R-:W-:Y:S05]  /*14dd0*/  BSYNC B0 ;  /* 0x0000000000007941 */ /* 0x000fea0003800000 */
.L_x_2519:
[----:B------:R-:W-:-:S03]  /*14de0*/  UMOV UR4, 0xffffffff ;  /* 0xffffffff00047882 */ /* 0x000fc60000000000 */
[----:B------:R-:W-:Y:S05]  /*14df0*/  BRA.DIV UR4, `(.L_x_2521) ;  /* 0x0000002a04387947 */ /* 0x000fea000b800000 */
[----:B0-----:R-:W0:Y:S02]  /*14e00*/  S2R R0, SR_TID.X ;  /* 0x0000000000007919 */ /* 0x001e240000002100 */
[----:B0-----:R-:W-:-:S04]  /*14e10*/  SHF.R.U32.HI R0, RZ, 0x5, R0 ;  /* 0x00000005ff007819 */ /* 0x001fc80000011600 */
[----:B------:R-:W-:-:S05]  /*14e20*/  LOP3.LUT R0, R0, 0x3, RZ, 0xc0, !PT ;  /* 0x0000000300007812 */ /* 0x000fca00078ec0ff */
[----:B------:R0:W1:Y:S02]  /*14e30*/  SHFL.IDX PT, R14, R0, RZ, 0x1f ;  /* 0x00001fff000e7589 */ /* 0x00006400000e0000 */
.L_x_2608:
[----:B-1----:R-:W-:Y:S01]  /*14e40*/  ISETP.NE.AND P0, PT, R14, RZ, PT ;  /* 0x000000ff0e00720c */ /* 0x002fe20003f05270 */
[----:B------:R-:W-:-:S12]  /*14e50*/  BSSY B0, `(.L_x_2522) ;  /* 0x000002c000007945 */ /* 0x000fd80003800000 */
[----:B------:R-:W-:Y:S05]  /*14e60*/  @P0 BRA `(.L_x_2523) ;  /* 0x0000000000a80947 */ /* 0x000fea0003800000 */
[----:B------:R-:W-:-:S03]  /*14e70*/  UMOV UR4, 0xffffffff ;  /* 0xffffffff00047882 */ /* 0x000fc60000000000 */
[----:B------:R-:W-:Y:S05]  /*14e80*/  BRA.DIV UR4, `(.L_x_2524) ;  /* 0x0000002a04487947 */ /* 0x000fea000b800000 */
[----:B------:R-:W-:-:S13]  /*14e90*/  ELECT P6, URZ, PT ;  /* 0x00000000003f782f */ /* 0x000fda00038c0000 */
.L_x_2611:
[----:B------:R-:W-:Y:S05]  /*14ea0*/  @!P6 BRA `(.L_x_2523) ;  /* 0x000000000098e947 */ /* 0x000fea0003800000 */
[----:B------:R-:W-:-:S06]  /*14eb0*/  ULOP3.LUT UR4, UR43, 0x2, URZ, 0xfc, !UPT ;  /* 0x000000022b047892 */ /* 0x000fcc000f8efc3f */
[----:B0-----:R-:W-:-:S05]  /*14ec0*/  IMAD.U32 R0, RZ, RZ, UR4 ;  /* 0x00000004ff007e24 */ /* 0x001fca000f8e00ff */
[----:B------:R-:W-:-:S13]  /*14ed0*/  ISETP.NE.AND P0, PT, R0, 0x3, PT ;  /* 0x000000030000780c */ /* 0x000fda0003f05270 */
[----:B------:R-:W-:Y:S05]  /*14ee0*/  @!P0 BRA `(.L_x_2525) ;  /* 0x0000000000048947 */ /* 0x000fea0003800000 */
[----:B------:R-:W-:Y:S01]  /*14ef0*/  BPT.TRAP 0x1 ;  /* 0x000000040000795c */ /* 0x000fe20000300000 */
.L_x_2525:
[C---:B------:R-:W-:Y:S01]  /*14f00*/  IMAD R3, R28.reuse, 0x8, R5 ;  /* 0x000000081c037824 */ /* 0x040fe200078e0205 */
[----:B------:R-:W-:Y:S01]  /*14f10*/  SHF.L.U32 R2, R33, 0x1f, RZ ;  /* 0x0000001f21027819 */ /* 0x000fe200000006ff */
[----:B------:R-:W-:-:S03]  /*14f20*/  VIADD R28, R28, 0x1 ;  /* 0x000000011c1c7836 */ /* 0x000fc60000000000 */
[----:B------:R-:W0:Y:S02]  /*14f30*/  SYNCS.PHASECHK.TRANS64.TRYWAIT P1, [R3+URZ+0x29840], R2 ;  /* 0x02984002030075a7 */ /* 0x000e24000802017f */
[----:B------:R-:W-:-:S04]  /*14f40*/  ISETP.NE.AND P2, PT, R28, 0x2, PT ;  /* 0x000000021c00780c */ /* 0x000fc80003f45270 */
[----:B------:R-:W-:Y:S01]  /*14f50*/  SEL R0, RZ, 0x1, P2 ;  /* 0x00000001ff007807 */ /* 0x000fe20001000000 */
[----:B0-----:R-:W-:Y:S08]  /*14f60*/  @!P1 BRA `(.L_x_2526) ;  /* 0x0000002800309947 */ /* 0x001ff00003800000 */
.L_x_2612:
[----:B------:R-:W-:Y:S02]  /*14f70*/  SEL R28, R28, RZ, P2 ;  /* 0x000000ff1c1c7207 */ /* 0x000fe40001000000 */
[----:B------:R-:W-:Y:S01]  /*14f80*/  LOP3.LUT R0, R33, R0, RZ, 0x3c, !PT ;  /* 0x0000000021007212 */ /* 0x000fe200078e3cff */
[----:B------:R-:W-:Y:S06]  /*14f90*/  @!P0 BRA `(.L_x_2527) ;  /* 0x0000000000048947 */ /* 0x000fec0003800000 */
[----:B------:R-:W-:Y:S01]  /*14fa0*/  BPT.TRAP 0x1 ;  /* 0x000000040000795c */ /* 0x000fe20000300000 */
.L_x_2527:
[----:B------:R-:W-:Y:S01]  /*14fb0*/  IMAD R5, R28, 0x8, R5 ;  /* 0x000000081c057824 */ /* 0x000fe200078e0205 */
[----:B------:R-:W-:-:S04]  /*14fc0*/  SHF.L.U32 R0, R0, 0x1f, RZ ;  /* 0x0000001f00007819 */ /* 0x000fc800000006ff */
[----:B------:R-:W1:Y:S02]  /*14fd0*/  SYNCS.PHASECHK.TRANS64.TRYWAIT P1, [R5+URZ+0x29840], R0 ;  /* 0x02984000050075a7 */ /* 0x000e64000802017f */
[----:B-1----:R-:W-:Y:S05]  /*14fe0*/  @!P1 BRA `(.L_x_2528) ;  /* 0x0000002800249947 */ /* 0x002fea0003800000 */
.L_x_2613:
[----:B------:R-:W-:Y:S05]  /*14ff0*/  @!P0 BRA `(.L_x_2529) ;  /* 0x0000000000048947 */ /* 0x000fea0003800000 */
[----:B------:R-:W-:Y:S01]  /*15000*/  BPT.TRAP 0x1 ;  /* 0x000000040000795c */ /* 0x000fe20000300000 */
.L_x_2529:
[----:B------:R-:W2:Y:S02]  /*15010*/  SYNCS.PHASECHK.TRANS64.TRYWAIT P1, [R3+URZ+0x29860], R2 ;  /* 0x02986002030075a7 */ /* 0x000ea4000802017f */
[----:B--2---:R-:W-:Y:S05]  /*15020*/  @!P1 BRA `(.L_x_2530) ;  /* 0x0000002800289947 */ /* 0x004fea0003800000 */
.L_x_2614:
[----:B------:R-:W-:Y:S05]  /*15030*/  @!P0 BRA `(.L_x_2531) ;  /* 0x0000000000048947 */ /* 0x000fea0003800000 */
[----:B------:R-:W-:Y:S01]  /*15040*/  BPT.TRAP 0x1 ;  /* 0x000000040000795c */ /* 0x000fe20000300000 */
.L_x_2531:
[----:B------:R-:W3:Y:S02]  /*15050*/  SYNCS.PHASECHK.TRANS64.TRYWAIT P1, [R5+URZ+0x29860], R0 ;  /* 0x02986000050075a7 */ /* 0x000ee4000802017f */
[----:B---3--:R-:W-:Y:S05]  /*15060*/  @!P1 BRA `(.L_x_2532) ;  /* 0x00000028002c9947 */ /* 0x008fea0003800000 */
.L_x_2615:
[----:B------:R-:W-:Y:S05]  /*15070*/  @!P0 BRA `(.L_x_2533) ;  /* 0x0000000000048947 */ /* 0x000fea0003800000 */
[----:B------:R-:W-:Y:S01]  /*15080*/  BPT.TRAP 0x1 ;  /* 0x000000040000795c */ /* 0x000fe20000300000 */
.L_x_2533:
[----:B------:R-:W4:Y:S02]  /*15090*/  SYNCS.PHASECHK.TRANS64.TRYWAIT P1, [R3+URZ+0x29880], R2 ;  /* 0x02988002030075a7 */ /* 0x000f24000802017f */
[----:B----4-:R-:W-:Y:S05]  /*150a0*/  @!P1 BRA `(.L_x_2534) ;  /* 0x0000002800309947 */ /* 0x010fea0003800000 */
.L_x_2616:
[----:B------:R-:W-:Y:S05]  /*150b0*/  @!P0 BRA `(.L_x_2535) ;  /* 0x0000000000048947 */ /* 0x000fea0003800000 */
[----:B------:R-:W-:Y:S01]  /*150c0*/  BPT.TRAP 0x1 ;  /* 0x000000040000795c */ /* 0x000fe20000300000 */
.L_x_2535:
[----:B------:R0:W0:Y:S02]  /*150d0*/  SYNCS.PHASECHK.TRANS64.TRYWAIT P0, [R5+URZ+0x29880], R0 ;  /* 0x02988000050075a7 */ /* 0x000024000800017f */
[----:B0-----:R-:W-:Y:S05]  /*150e0*/  @!P0 NANOSLEEP.SYNCS 0x989680 ;  /* 0x009896800000895d */ /* 0x001fea0003900000 */
[----:B------:R-:W0:Y:S02]  /*150f0*/  @!P0 SYNCS.PHASECHK.TRANS64 P0, [R5+URZ+0x29880], R0 ;  /* 0x02988000050085a7 */ /* 0x000e24000800007f */
[----:B0-----:R-:W-:Y:S05]  /*15100*/  @!P0 BRA `(.L_x_2535) ;  /* 0xfffffffc00f08947 */ /* 0x001fea000383ffff */
.L_x_2523:
[----:B------:R-:W-:Y:S05]  /*15110*/  BSYNC B0 ;  /* 0x0000000000007941 */ /* 0x000fea0003800000 */
.L_x_2522:
[----:B------:R-:W-:Y:S05]  /*15120*/  EXIT ;  /* 0x000000000000794d */ /* 0x000fea0003800000 */
.L_x_2378:
[----:B0-----:R-:W-:-:S04]  /*15130*/  IMAD.U32 R3, RZ, RZ, UR41 ;  /* 0x00000029ff037e24 */ /* 0x001fc8000f8e00ff */
[----:B------:R0:W1:Y:S03]  /*15140*/  SYNCS.PHASECHK.TRANS64.TRYWAIT P1, [R3+URZ+0x29800], R0 ;  /* 0x02980000030075a7 */ /* 0x000066000802017f */
[----:B-1----:R-:W-:Y:S05]  /*15150*/  @!P1 NANOSLEEP.SYNCS 0x989680 ;  /* 0x009896800000995d */ /* 0x002fea0003900000 */
[----:B------:R-:W1:Y:S02]  /*15160*/  @!P1 SYNCS.PHASECHK.TRANS64 P1, [R3+URZ+0x29800], R0 ;  /* 0x02980000030095a7 */ /* 0x000e64000802007f */
[----:B-1----:R-:W-:Y:S05]  /*15170*/  @!P1 BRA `(.L_x_2378) ;  /* 0xfffffffc00ec9947 */ /* 0x002fea000383ffff */
[----:B------:R-:W-:Y:S05]  /*15180*/  BRA `(.L_x_2536) ;  /* 0xfffffec800587947 */ /* 0x000fea000383ffff */
.L_x_2382:
[----:B-1----:R1:W2:Y:S02]  /*15190*/  SYNCS.PHASECHK.TRANS64.TRYWAIT P1, [R0+URZ+0x29830], R3 ;  /* 0x02983003000075a7 */ /* 0x0022a4000802017f */
[----:B--2---:R-:W-:Y:S05]  /*151a0*/  @!P1 NANOSLEEP.SYNCS 0x989680 ;  /* 0x009896800000995d */ /* 0x004fea0003900000 */
[----:B------:R-:W2:Y:S02]  /*151b0*/  @!P1 SYNCS.PHASECHK.TRANS64 P1, [R0+URZ+0x29830], R3 ;  /* 0x02983003000095a7 */ /* 0x000ea4000802007f */
[----:B--2---:R-:W-:Y:S05]  /*151c0*/  @!P1 BRA `(.L_x_2382) ;  /* 0xfffffffc00f09947 */ /* 0x004fea000383ffff */
[----:B------:R-:W-:Y:S05]  /*151d0*/  BRA `(.L_x_2381) ;  /* 0xfffffec800747947 */ /* 0x000fea000383ffff */
.L_x_2388:
[----:B-1----:R-:W-:-:S04]  /*151e0*/  IMAD.U32 R4, RZ, RZ, UR6 ;  /* 0x00000006ff047e24 */ /* 0x002fc8000f8e00ff */
[----:B------:R1:W2:Y:S03]  /*151f0*/  SYNCS.PHASECHK.TRANS64.TRYWAIT P1, [R4+URZ+0x29830], R3 ;  /* 0x02983003040075a7 */ /* 0x0002a6000802017f */
[----:B--2---:R-:W-:Y:S05]  /*15200*/  @!P1 NANOSLEEP.SYNCS 0x989680 ;  /* 0x009896800000995d */ /* 0x004fea0003900000 */
[----:B------:R-:W2:Y:S02]  /*15210*/  @!P1 SYNCS.PHASECHK.TRANS64 P1, [R4+URZ+0x29830], R3 ;  /* 0x02983003040095a7 */ /* 0x000ea4000802007f */
[----:B--2---:R-:W-:Y:S05]  /*15220*/  @!P1 BRA `(.L_x_2388) ;  /* 0xfffffffc00ec9947 */ /* 0x004fea000383ffff */
[----:B------:R-:W-:Y:S05]  /*15230*/  BRA `(.L_x_2385) ;  /* 0xfffffefc00607947 */ /* 0x000fea000383ffff */
.L_x_2392:
[----:B-1----:R-:W-:-:S04]  /*15240*/  IMAD.U32 R4, RZ, RZ, UR6 ;  /* 0x00000006ff047e24 */ /* 0x002fc8000f8e00ff */
[----:B------:R1:W2:Y:S03]  /*15250*/  SYNCS.PHASECHK.TRANS64.TRYWAIT P1, [R4+URZ+0x29850], R3 ;  /* 0x02985003040075a7 */ /* 0x0002a6000802017f */
[----:B--2---:R-:W-:Y:S05]  /*15260*/  @!P1 NANOSLEEP.SYNCS 0x989680 ;  /* 0x009896800000995d */ /* 0x004fea0003900000 */
[----:B------:R-:W2:Y:S02]  /*15270*/  @!P1 SYNCS.PHASECHK.TRANS64 P1, [R4+URZ+0x29850], R3 ;  /* 0x02985003040095a7 */ /* 0x000ea4000802007f */
[----:B--2---:R-:W-:Y:S05]  /*15280*/  @!P1 BRA `(.L_x_2392) ;  /* 0xfffffffc00ec9947 */ /* 0x004fea000383ffff */
[----:B------:R-:W-:Y:S05]  /*15290*/  BRA `(.L_x_2389) ;  /* 0xffffff0800687947 */ /* 0x000fea000383ffff */
.L_x_2400:
[----:B-1----:R-:W-:-:S04]  /*152a0*/  IMAD.U32 R4, RZ, RZ, UR6 ;  /* 0x00000006ff047e24 */ /* 0x002fc8000f8e00ff */
[----:B------:R1:W2:Y:S03]  /*152b0*/  SYNCS.PHASECHK.TRANS64.TRYWAIT P1, [R4+URZ+0x29830], R3 ;  /* 0x02983003040075a7 */ /* 0x0002a6000802017f */
[----:B--2---:R-:W-:Y:S05]  /*152c0*/  @!P1 NANOSLEEP.SYNCS 0x989680 ;  /* 0x009896800000995d */ /* 0x004fea0003900000 */
[----:B------:R-:W2:Y:S02]  /*152d0*/  @!P1 SYNCS.PHASECHK.TRANS64 P1, [R4+URZ+0x29830], R3 ;  /* 0x02983003040095a7 */ /* 0x000ea4000802007f */
[----:B--2---:R-:W-:Y:S05]  /*152e0*/  @!P1 BRA `(.L_x_2400) ;  /* 0xfffffffc00ec9947 */ /* 0x004fea000383ffff */
[----:B------:R-:W-:Y:S05]  /*152f0*/  BRA `(.L_x_2397) ;  /* 0xffffff3400507947 */ /* 0x000fea000383ffff */
.L_x_2404:
[----:B-1----:R-:W-:-:S04]  /*15300*/  IMAD.U32 R4, RZ, RZ, UR6 ;  /* 0x00000006ff047e24 */ /* 0x002fc8000f8e00ff */
[----:B------:R1:W2:Y:S03]  /*15310*/  SYNCS.PHASECHK.TRANS64.TRYWAIT P1, [R4+URZ+0x29850], R3 ;  /* 0x02985003040075a7 */ /* 0x0002a6000802017f */
[----:B--2---:R-:W-:Y:S05]  /*15320*/  @!P1 NANOSLEEP.SYNCS 0x989680 ;  /* 0x009896800000995d */ /* 0x004fea0003900000 */
[----:B------:R-:W2:Y:S02]  /*15330*/  @!P1 SYNCS.PHASECHK.TRANS64 P1, [R4+URZ+0x29850], R3 ;  /* 0x02985003040095a7 */ /* 0x000ea4000802007f */
[----:B--2---:R-:W-:Y:S05]  /*15340*/  @!P1 BRA `(.L_x_2404) ;  /* 0xfffffffc00ec9947 */ /* 0x004fea000383ffff */
[----:B------:R-:W-:Y:S05]  /*15350*/  BRA `(.L_x_2401) ;  /* 0xffffff40004c7947 */ /* 0x000fea000383ffff */
.L_x_2411:
[----:B-1----:R-:W-:-:S04]  /*15360*/  IMAD.U32 R6, RZ, RZ, UR9 ;  /* 0x00000009ff067e24 */ /* 0x002fc8000f8e00ff */
[----:B------:R1:W2:Y:S03]  /*15370*/  SYNCS.PHASECHK.TRANS64.TRYWAIT P1, [R6+URZ+0x29850], R5 ;  /* 0x02985005060075a7 */ /* 0x0002a6000802017f */
[----:B--2---:R-:W-:Y:S05]  /*15380*/  @!P1 NANOSLEEP.SYNCS 0x989680 ;  /* 0x009896800000995d */ /* 0x004fea0003900000 */
[----:B------:R-:W2:Y:S02]  /*15390*/  @!P1 SYNCS.PHASECHK.TRANS64 P1, [R6+URZ+0x29850], R5 ;  /* 0x02985005060095a7 */ /* 0x000ea4000802007f */
[----:B--2---:R-:W-:Y:S05]  /*153a0*/  @!P1 BRA `(.L_x_2411) ;  /* 0xfffffffc00ec9947 */ /* 0x004fea000383ffff */
[----:B------:R-:W-:Y:S05]  /*153b0*/  BRA `(.L_x_2410) ;  /* 0xffffff6000247947 */ /* 0x000fea000383ffff */
.L_x_2456:
        /* <DEDUP_REMOVED lines=10> */
.L_x_2537:
[----:B------:R-:W-:Y:S05]  /*15460*/  BRA `(.L_x_2538) ;  /* 0xffffffb0000c7947 */ /* 0x000fea000383ffff */
.L_x_2459:
[----:B0-----:R0:W1:Y:S02]  /*15470*/  SYNCS.PHASECHK.TRANS64.TRYWAIT P0, [R0+URZ+0x29880], R31 ;  /* 0x0298801f000075a7 */ /* 0x001064000800017f */
[----:B-1----:R-:W-:Y:S05]  /*15480*/  @!P0 NANOSLEEP.SYNCS 0x989680 ;  /* 0x009896800000895d */ /* 0x002fea0003900000 */
[----:B------:R-:W1:Y:S02]  /*15490*/  @!P0 SYNCS.PHASECHK.TRANS64 P0, [R0+URZ+0x29880], R31 ;  /* 0x0298801f000085a7 */ /* 0x000e64000800007f */
[----:B-1----:R-:W-:Y:S05]  /*154a0*/  @!P0 BRA `(.L_x_2459) ;  /* 0xfffffffc00f08947 */ /* 0x002fea000383ffff */
[----:B------:R-:W-:Y:S05]  /*154b0*/  BRA `(.L_x_2539) ;  /* 0xffffffb400287947 */ /* 0x000fea000383ffff */
.L_x_2460:
        /* <DEDUP_REMOVED lines=8> */
.L_x_2541:
[----:B------:R-:W-:Y:S05]  /*15540*/  BSYNC B0 ;  /* 0x0000000000007941 */ /* 0x000fea0003800000 */
.L_x_2540:
        /* <DEDUP_REMOVED lines=14> */
.L_x_2542:
[----:B------:R-:W-:Y:S02]  /*15630*/  IMAD.MOV.U32 R13, RZ, RZ, R8 ;  /* 0x000000ffff0d7224 */ /* 0x000fe400078e0008 */
[----:B------:R-:W-:Y:S02]  /*15640*/  IMAD.MOV.U32 R12, RZ, RZ, 0x1 ;  /* 0x00000001ff0c7424 */ /* 0x000fe400078e00ff */
[----:B------:R-:W-:-:S07]  /*15650*/  IMAD.MOV.U32 R2, RZ, RZ, R14 ;  /* 0x000000ffff027224 */ /* 0x000fce00078e000e */
[----:B------:R-:W-:Y:S05]  /*15660*/  WARPSYNC.COLLECTIVE R15, `(.L_x_2543) ;  /* 0x000000000f087348 */ /* 0x000fea0003c00000 */
[----:B------:R0:W1:Y:S02]  /*15670*/  SHFL.IDX P6, R14, R13, R12, R11 ;  /* 0x0000000c0d0e7389 */ /* 0x00006400000c000b */
[----:B01----:R-:W-:Y:S01]  /*15680*/  ENDCOLLECTIVE ;  /* 0x000000000000791b */ /* 0x003fe20003800000 */
.L_x_2543:
        /* <DEDUP_REMOVED lines=14> */
.L_x_2544:
[----:B------:R-:W-:Y:S02]  /*15770*/  IMAD.MOV.U32 R13, RZ, RZ, R8 ;  /* 0x000000ffff0d7224 */ /* 0x000fe400078e0008 */
[----:B------:R-:W-:Y:S02]  /*15780*/  IMAD.MOV.U32 R12, RZ, RZ, 0x2 ;  /* 0x00000002ff0c7424 */ /* 0x000fe400078e00ff */
[----:B------:R-:W-:-:S07]  /*15790*/  IMAD.MOV.U32 R2, RZ, RZ, R14 ;  /* 0x000000ffff027224 */ /* 0x000fce00078e000e */
[----:B------:R-:W-:Y:S05]  /*157a0*/  WARPSYNC.COLLECTIVE R15, `(.L_x_2545) ;  /* 0x000000000f087348 */ /* 0x000fea0003c00000 */
[----:B------:R0:W1:Y:S02]  /*157b0*/  SHFL.IDX P6, R14, R13, R12, R11 ;  /* 0x0000000c0d0e7389 */ /* 0x00006400000c000b */
[----:B01----:R-:W-:Y:S01]  /*157c0*/  ENDCOLLECTIVE ;  /* 0x000000000000791b */ /* 0x003fe20003800000 */
.L_x_2545:
        /* <DEDUP_REMOVED lines=14> */
.L_x_2546:
[----:B------:R-:W-:Y:S02]  /*158b0*/  IMAD.MOV.U32 R13, RZ, RZ, R8 ;  /* 0x000000ffff0d7224 */ /* 0x000fe400078e0008 */
[----:B------:R-:W-:Y:S02]  /*158c0*/  IMAD.MOV.U32 R12, RZ, RZ, 0x3 ;  /* 0x00000003ff0c7424 */ /* 0x000fe400078e00ff */
[----:B------:R-:W-:-:S07]  /*158d0*/  IMAD.MOV.U32 R2, RZ, RZ, R14 ;  /* 0x000000ffff027224 */ /* 0x000fce00078e000e */
[----:B------:R-:W-:Y:S05]  /*158e0*/  WARPSYNC.COLLECTIVE R15, `(.L_x_2547) ;  /* 0x000000000f087348 */ /* 0x000fea0003c00000 */
[----:B------:R0:W1:Y:S02]  /*158f0*/  SHFL.IDX P6, R14, R13, R12, R11 ;  /* 0x0000000c0d0e7389 */ /* 0x00006400000c000b */
[----:B01----:R-:W-:Y:S01]  /*15900*/  ENDCOLLECTIVE ;  /* 0x000000000000791b */ /* 0x003fe20003800000 */
.L_x_2547:
        /* <DEDUP_REMOVED lines=13> */
.L_x_2548:
        /* <DEDUP_REMOVED lines=10> */
.L_x_2549:
        /* <DEDUP_REMOVED lines=14> */
.L_x_2550:
        /* <DEDUP_REMOVED lines=8> */
.L_x_2465:
[----:B---3--:R3:W4:Y:S02]  /*15be0*/  SYNCS.PHASECHK.TRANS64.TRYWAIT P0, [R0+URZ+0x29840], R31 ;  /* 0x0298401f000075a7 */ /* 0x008724000800017f */
[----:B----4-:R-:W-:Y:S05]  /*15bf0*/  @!P0 NANOSLEEP.SYNCS 0x989680 ;  /* 0x009896800000895d */ /* 0x010fea0003900000 */
[----:B------:R-:W4:Y:S02]  /*15c00*/  @!P0 SYNCS.PHASECHK.TRANS64 P0, [R0+URZ+0x29840], R31 ;  /* 0x0298401f000085a7 */ /* 0x000f24000800007f */
[----:B----4-:R-:W-:Y:S05]  /*15c10*/  @!P0 BRA `(.L_x_2465) ;  /* 0xfffffffc00f08947 */ /* 0x010fea000383ffff */
[----:B------:R-:W-:Y:S05]  /*15c20*/  BRA `(.L_x_2552) ;  /* 0xffffffb400207947 */ /* 0x000fea000383ffff */
.L_x_2466:
        /* <DEDUP_REMOVED lines=8> */
.L_x_2554:
[----:B------:R-:W-:Y:S05]  /*15cb0*/  BSYNC B0 ;  /* 0x0000000000007941 */ /* 0x000fea0003800000 */
.L_x_2553:
        /* <DEDUP_REMOVED lines=10> */
.L_x_2555:
        /* <DEDUP_REMOVED lines=19> */
.L_x_2556:
        /* <DEDUP_REMOVED lines=11> */
.L_x_2557:
        /* <DEDUP_REMOVED lines=16> */
.L_x_2558:
        /* <DEDUP_REMOVED lines=12> */
.L_x_2559:
[----:B------:R-:W-:Y:S02]  /*16100*/  IMAD.MOV.U32 R13, RZ, RZ, R6 ;  /* 0x000000ffff0d7224 */ /* 0x000fe400078e0006 */
[----:B------:R-:W-:Y:S02]  /*16110*/  IMAD.MOV.U32 R12, RZ, RZ, 0x3 ;  /* 0x00000003ff0c7424 */ /* 0x000fe400078e00ff */
[----:B------:R-:W-:-:S07]  /*16120*/  IMAD.MOV.U32 R3, RZ, RZ, R14 ;  /* 0x000000ffff037224 */ /* 0x000fce00078e000e */
[----:B------:R-:W-:Y:S05]  /*16130*/  WARPSYNC.COLLECTIVE R15, `(.L_x_2560) ;  /* 0x000000000f087348 */ /* 0x000fea0003c00000 */
[----:B------:R0:W1:Y:S02]  /*16140*/  SHFL.IDX P6, R14, R13, R12, R11 ;  /* 0x0000000c0d0e7389 */ /* 0x00006400000c000b */
[----:B01----:R-:W-:Y:S01]  /*16150*/  ENDCOLLECTIVE ;  /* 0x000000000000791b */ /* 0x003fe20003800000 */
.L_x_2560:
        /* <DEDUP_REMOVED lines=10> */
.L_x_2561:
        /* <DEDUP_REMOVED lines=12> */
.L_x_2562:
        /* <DEDUP_REMOVED lines=13> */
.L_x_2563:
[----:B------:R-:W-:Y:S05]  /*16390*/  BRA `(.L_x_2564) ;  /* 0xffffffb000887947 */ /* 0x000fea000383ffff */
.L_x_2473:
[----:B------:R-:W-:Y:S02]  /*163a0*/  IMAD.MOV.U32 R13, RZ, RZ, R5 ;  /* 0x000000ffff0d7224 */ /* 0x000fe400078e0005 */
[----:B------:R-:W-:Y:S02]  /*163b0*/  IMAD.MOV.U32 R12, RZ, RZ, RZ ;  /* 0x000000ffff0c7224 */ /* 0x000fe400078e00ff */
[----:B------:R-:W-:Y:S02]  /*163c0*/  IMAD.MOV.U32 R11, RZ, RZ, 0x1c1f ;  /* 0x00001c1fff0b7424 */ /* 0x000fe400078e00ff */
[----:B------:R-:W-:Y:S02]  /*163d0*/  IMAD.MOV.U32 R15, RZ, RZ, -0x1 ;  /* 0xffffffffff0f7424 */ /* 0x000fe400078e00ff */
[----:B------:R-:W-:Y:S02]  /*163e0*/  IMAD R4, R4, UR40, RZ ;  /* 0x0000002804047c24 */ /* 0x000fe4000f8e02ff */
[----:B------:R-:W-:-:S07]  /*163f0*/  IMAD R17, R17, 0x80, R9 ;  /* 0x0000008011117824 */ /* 0x000fce00078e0209 */
[----:B-1---5:R-:W-:Y:S05]  /*16400*/  WARPSYNC.COLLECTIVE R15, `(.L_x_2565) ;  /* 0x000000000f087348 */ /* 0x022fea0003c00000 */
[----:B------:R0:W2:Y:S02]  /*16410*/  SHFL.IDX P6, R14, R13, R12, R11 ;  /* 0x0000000c0d0e7389 */ /* 0x0000a400000c000b */
[----:B012--5:R-:W-:Y:S01]  /*16420*/  ENDCOLLECTIVE ;  /* 0x000000000000791b */ /* 0x027fe20003800000 */
.L_x_2565:
[C---:B------:R-:W-:Y:S01]  /*16430*/  VIADD R7, R17.reuse, 0x20 ;  /* 0x0000002011077836 */ /* 0x040fe20000000000 */
[----:B------:R-:W-:Y:S01]  /*16440*/  ISETP.GE.AND P0, PT, R17, R4, PT ;  /* 0x000000041100720c */ /* 0x000fe20003f06270 */
[----:B------:R-:W-:Y:S02]  /*16450*/  IMAD.MOV.U32 R13, RZ, RZ, R0 ;  /* 0x000000ffff0d7224 */ /* 0x000fe400078e0000 */
[----:B------:R-:W-:-:S10]  /*16460*/  IMAD.MOV.U32 R2, RZ, RZ, R14 ;  /* 0x000000ffff027224 */ /* 0x000fd400078e000e */
[----:B------:R-:W-:Y:S05]  /*16470*/  WARPSYNC.COLLECTIVE R15, `(.L_x_2566) ;  /* 0x000000000f087348 */ /* 0x000fea0003c00000 */
[----:B------:R0:W1:Y:S02]  /*16480*/  SHFL.IDX P6, R14, R13, R12, R11 ;  /* 0x0000000c0d0e7389 */ /* 0x00006400000c000b */
[----:B01----:R-:W-:Y:S01]  /*16490*/  ENDCOLLECTIVE ;  /* 0x000000000000791b */ /* 0x003fe20003800000 */
.L_x_2566:
[----:B------:R-:W-:Y:S02]  /*164a0*/  IMAD.MOV.U32 R13, RZ, RZ, R5 ;  /* 0x000000ffff0d7224 */ /* 0x000fe400078e0005 */
[----:B------:R-:W-:Y:S02]  /*164b0*/  IMAD.MOV.U32 R12, RZ, RZ, 0x1 ;  /* 0x00000001ff0c7424 */ /* 0x000fe400078e00ff */
[----:B------:R-:W-:-:S07]  /*164c0*/  IMAD.MOV.U32 R3, RZ, RZ, R14 ;  /* 0x000000ffff037224 */ /* 0x000fce00078e000e */
[----:B------:R-:W-:Y:S05]  /*164d0*/  WARPSYNC.COLLECTIVE R15, `(.L_x_2567) ;  /* 0x000000000f087348 */ /* 0x000fea0003c00000 */
[----:B------:R0:W1:Y:S02]  /*164e0*/  SHFL.IDX P6, R14, R13, R12, R11 ;  /* 0x0000000c0d0e7389 */ /* 0x00006400000c000b */
[----:B01----:R-:W-:Y:S01]  /*164f0*/  ENDCOLLECTIVE ;  /* 0x000000000000791b */ /* 0x003fe20003800000 */
.L_x_2567:
        /* <DEDUP_REMOVED lines=15> */
.L_x_2568:
        /* <DEDUP_REMOVED lines=8> */
.L_x_2569:
[----:B------:R-:W-:Y:S02]  /*16670*/  @!P0 IMAD.MOV.U32 R3, RZ, RZ, R7 ;  /* 0x000000ffff038224 */ /* 0x000fe400078e0007 */
[----:B------:R-:W-:-:S03]  /*16680*/  VIADD R7, R17, 0x40 ;  /* 0x0000004011077836 */ /* 0x000fc60000000000 */
        /* <DEDUP_REMOVED lines=12> */
.L_x_2570:
        /* <DEDUP_REMOVED lines=8> */
.L_x_2571:
        /* <DEDUP_REMOVED lines=12> */
.L_x_2572:
[----:B------:R-:W-:Y:S05]  /*16890*/  BRA `(.L_x_2573) ;  /* 0xffffffb400c07947 */ /* 0x000fea000383ffff */
.L_x_2478:
[----:B0-----:R0:W2:Y:S02]  /*168a0*/  SYNCS.PHASECHK.TRANS64.TRYWAIT P0, [R22+URZ+0x29820], R3 ;  /* 0x02982003160075a7 */ /* 0x0010a4000800017f */
[----:B--2---:R-:W-:Y:S05]  /*168b0*/  @!P0 NANOSLEEP.SYNCS 0x989680 ;  /* 0x009896800000895d */ /* 0x004fea0003900000 */
[----:B------:R-:W2:Y:S02]  /*168c0*/  @!P0 SYNCS.PHASECHK.TRANS64 P0, [R22+URZ+0x29820], R3 ;  /* 0x02982003160085a7 */ /* 0x000ea4000800007f */
[----:B--2---:R-:W-:Y:S05]  /*168d0*/  @!P0 BRA `(.L_x_2478) ;  /* 0xfffffffc00f08947 */ /* 0x004fea000383ffff */
[----:B------:R-:W-:Y:S05]  /*168e0*/  BRA `(.L_x_2574) ;  /* 0xffffffb800307947 */ /* 0x000fea000383ffff */
.L_x_2482:
[----:B0-----:R0:W1:Y:S02]  /*168f0*/  SYNCS.PHASECHK.TRANS64.TRYWAIT P0, [R0+URZ+0x29880], R30 ;  /* 0x0298801e000075a7 */ /* 0x001064000800017f */
[----:B-1----:R-:W-:Y:S05]  /*16900*/  @!P0 NANOSLEEP.SYNCS 0x989680 ;  /* 0x009896800000895d */ /* 0x002fea0003900000 */
[----:B------:R-:W1:Y:S02]  /*16910*/  @!P0 SYNCS.PHASECHK.TRANS64 P0, [R0+URZ+0x29880], R30 ;  /* 0x0298801e000085a7 */ /* 0x000e64000800007f */
[----:B-1----:R-:W-:Y:S05]  /*16920*/  @!P0 BRA `(.L_x_2482) ;  /* 0xfffffffc00f08947 */ /* 0x002fea000383ffff */
[----:B------:R-:W-:Y:S05]  /*16930*/  BRA `(.L_x_2575) ;  /* 0xffffffbc00647947 */ /* 0x000fea000383ffff */
.L_x_2483:
        /* <DEDUP_REMOVED lines=8> */
.L_x_2577:
[----:B------:R-:W-:Y:S05]  /*169c0*/  BSYNC B0 ;  /* 0x0000000000007941 */ /* 0x000fea0003800000 */
.L_x_2576:
        /* <DEDUP_REMOVED lines=10> */
.L_x_2578:
[----:B------:R-:W-:Y:S02]  /*16a70*/  IMAD.MOV.U32 R13, RZ, RZ, R9 ;  /* 0x000000ffff0d7224 */ /* 0x000fe400078e0009 */
[----:B------:R-:W-:Y:S02]  /*16a80*/  IMAD.MOV.U32 R12, RZ, RZ, 0x1 ;  /* 0x00000001ff0c7424 */ /* 0x000fe400078e00ff */
[----:B------:R-:W-:-:S07]  /*16a90*/  IMAD.MOV.U32 R2, RZ, RZ, R14 ;  /* 0x000000ffff027224 */ /* 0x000fce00078e000e */
[----:B------:R-:W-:Y:S05]  /*16aa0*/  WARPSYNC.COLLECTIVE R15, `(.L_x_2579) ;  /* 0x000000000f087348 */ /* 0x000fea0003c00000 */
[----:B------:R0:W1:Y:S02]  /*16ab0*/  SHFL.IDX P6, R14, R13, R12, R11 ;  /* 0x0000000c0d0e7389 */ /* 0x00006400000c000b */
[----:B01----:R-:W-:Y:S01]  /*16ac0*/  ENDCOLLECTIVE ;  /* 0x000000000000791b */ /* 0x003fe20003800000 */
.L_x_2579:
        /* <DEDUP_REMOVED lines=12> */
.L_x_2580:
[----:B------:R-:W-:Y:S02]  /*16b90*/  IMAD.MOV.U32 R13, RZ, RZ, R9 ;  /* 0x000000ffff0d7224 */ /* 0x000fe400078e0009 */
[----:B------:R-:W-:Y:S02]  /*16ba0*/  IMAD.MOV.U32 R12, RZ, RZ, 0x2 ;  /* 0x00000002ff0c7424 */ /* 0x000fe400078e00ff */
[----:B------:R-:W-:-:S07]  /*16bb0*/  IMAD.MOV.U32 R2, RZ, RZ, R14 ;  /* 0x000000ffff027224 */ /* 0x000fce00078e000e */
[----:B------:R-:W-:Y:S05]  /*16bc0*/  WARPSYNC.COLLECTIVE R15, `(.L_x_2581) ;  /* 0x000000000f087348 */ /* 0x000fea0003c00000 */
[----:B------:R0:W1:Y:S02]  /*16bd0*/  SHFL.IDX P6, R14, R13, R12, R11 ;  /* 0x0000000c0d0e7389 */ /* 0x00006400000c000b */
[----:B01----:R-:W-:Y:S01]  /*16be0*/  ENDCOLLECTIVE ;  /* 0x000000000000791b */ /* 0x003fe20003800000 */
.L_x_2581:
        /* <DEDUP_REMOVED lines=12> */
.L_x_2582:
[----:B------:R-:W-:Y:S02]  /*16cb0*/  IMAD.MOV.U32 R13, RZ, RZ, R9 ;  /* 0x000000ffff0d7224 */ /* 0x000fe400078e0009 */
[----:B------:R-:W-:Y:S02]  /*16cc0*/  IMAD.MOV.U32 R12, RZ, RZ, 0x3 ;  /* 0x00000003ff0c7424 */ /* 0x000fe400078e00ff */
[----:B------:R-:W-:-:S07]  /*16cd0*/  IMAD.MOV.U32 R2, RZ, RZ, R14 ;  /* 0x000000ffff027224 */ /* 0x000fce00078e000e */
[----:B------:R-:W-:Y:S05]  /*16ce0*/  WARPSYNC.COLLECTIVE R15, `(.L_x_2583) ;  /* 0x000000000f087348 */ /* 0x000fea0003c00000 */
[----:B------:R0:W1:Y:S02]  /*16cf0*/  SHFL.IDX P6, R14, R13, R12, R11 ;  /* 0x0000000c0d0e7389 */ /* 0x00006400000c000b */
[----:B01----:R-:W-:Y:S01]  /*16d00*/  ENDCOLLECTIVE ;  /* 0x000000000000791b */ /* 0x003fe20003800000 */
.L_x_2583:
        /* <DEDUP_REMOVED lines=12> */
.L_x_2584:
[----:B------:R-:W-:Y:S02]  /*16dd0*/  IMAD.MOV.U32 R13, RZ, RZ, R21 ;  /* 0x000000ffff0d7224 */ /* 0x000fe400078e0015 */
[----:B------:R-:W-:Y:S02]  /*16de0*/  IMAD.MOV.U32 R12, RZ, RZ, RZ ;  /* 0x000000ffff0c7224 */ /* 0x000fe400078e00ff */
[----:B------:R-:W-:-:S07]  /*16df0*/  IMAD.MOV.U32 R2, RZ, RZ, R14 ;  /* 0x000000ffff027224 */ /* 0x000fce00078e000e */
[----:B------:R-:W-:Y:S05]  /*16e00*/  WARPSYNC.COLLECTIVE R15, `(.L_x_2585) ;  /* 0x000000000f087348 */ /* 0x000fea0003c00000 */
[----:B------:R0:W1:Y:S02]  /*16e10*/  SHFL.IDX P6, R14, R13, R12, R11 ;  /* 0x0000000c0d0e7389 */ /* 0x00006400000c000b */
[----:B01----:R-:W-:Y:S01]  /*16e20*/  ENDCOLLECTIVE ;  /* 0x000000000000791b */ /* 0x003fe20003800000 */
.L_x_2585:
        /* <DEDUP_REMOVED lines=12> */
.L_x_2586:
[----:B------:R-:W-:Y:S01]  /*16ef0*/  IMAD.MOV.U32 R2, RZ, RZ, R14 ;  /* 0x000000ffff027224 */ /* 0x000fe200078e000e */
[----:B------:R-:W-:Y:S06]  /*16f00*/  BRA `(.L_x_2587) ;  /* 0xffffffbc00007947 */ /* 0x000fec000383ffff */
.L_x_2488:
[----:B---3--:R3:W4:Y:S02]  /*16f10*/  SYNCS.PHASECHK.TRANS64.TRYWAIT P0, [R0+URZ+0x29840], R30 ;  /* 0x0298401e000075a7 */ /* 0x008724000800017f */
[----:B----4-:R-:W-:Y:S05]  /*16f20*/  @!P0 NANOSLEEP.SYNCS 0x989680 ;  /* 0x009896800000895d */ /* 0x010fea0003900000 */
[----:B------:R-:W4:Y:S02]  /*16f30*/  @!P0 SYNCS.PHASECHK.TRANS64 P0, [R0+URZ+0x29840], R30 ;  /* 0x0298401e000085a7 */ /* 0x000f24000800007f */
[----:B----4-:R-:W-:Y:S05]  /*16f40*/  @!P0 BRA `(.L_x_2488) ;  /* 0xfffffffc00f08947 */ /* 0x010fea000383ffff */
[----:B------:R-:W-:Y:S05]  /*16f50*/  BRA `(.L_x_2588) ;  /* 0xffffffbc00547947 */ /* 0x000fea000383ffff */
.L_x_2489:
        /* <DEDUP_REMOVED lines=8> */
.L_x_2590:
[----:B------:R-:W-:Y:S05]  /*16fe0*/  BSYNC B0 ;  /* 0x0000000000007941 */ /* 0x000fea0003800000 */
.L_x_2589:
        /* <DEDUP_REMOVED lines=9> */
.L_x_2591:
[----:B------:R-:W-:Y:S02]  /*17080*/  IMAD.MOV.U32 R13, RZ, RZ, R5 ;  /* 0x000000ffff0d7224 */ /* 0x000fe400078e0005 */
[----:B------:R-:W-:Y:S02]  /*17090*/  IMAD.MOV.U32 R12, RZ, RZ, 0x1 ;  /* 0x00000001ff0c7424 */ /* 0x000fe400078e00ff */
[----:B------:R-:W-:-:S07]  /*170a0*/  IMAD.MOV.U32 R2, RZ, RZ, R14 ;  /* 0x000000ffff027224 */ /* 0x000fce00078e000e */
[----:B------:R-:W-:Y:S05]  /*170b0*/  WARPSYNC.COLLECTIVE R15, `(.L_x_2592) ;  /* 0x000000000f087348 */ /* 0x000fea0003c00000 */
[----:B------:R0:W1:Y:S02]  /*170c0*/  SHFL.IDX P6, R14, R13, R12, R11 ;  /* 0x0000000c0d0e7389 */ /* 0x00006400000c000b */
[----:B01----:R-:W-:Y:S01]  /*170d0*/  ENDCOLLECTIVE ;  /* 0x000000000000791b */ /* 0x003fe20003800000 */
.L_x_2592:
        /* <DEDUP_REMOVED lines=13> */
.L_x_2593:
[----:B------:R-:W-:Y:S02]  /*171b0*/  IMAD.MOV.U32 R13, RZ, RZ, R5 ;  /* 0x000000ffff0d7224 */ /* 0x000fe400078e0005 */
[----:B------:R-:W-:Y:S02]  /*171c0*/  IMAD.MOV.U32 R12, RZ, RZ, 0x2 ;  /* 0x00000002ff0c7424 */ /* 0x000fe400078e00ff */
[----:B------:R-:W-:-:S07]  /*171d0*/  IMAD.MOV.U32 R2, RZ, RZ, R14 ;  /* 0x000000ffff027224 */ /* 0x000fce00078e000e */
[----:B------:R-:W-:Y:S05]  /*171e0*/  WARPSYNC.COLLECTIVE R15, `(.L_x_2594) ;  /* 0x000000000f087348 */ /* 0x000fea0003c00000 */
[----:B------:R0:W1:Y:S02]  /*171f0*/  SHFL.IDX P6, R14, R13, R12, R11 ;  /* 0x0000000c0d0e7389 */ /* 0x00006400000c000b */
[----:B01----:R-:W-:Y:S01]  /*17200*/  ENDCOLLECTIVE ;  /* 0x000000000000791b */ /* 0x003fe20003800000 */
.L_x_2594:
        /* <DEDUP_REMOVED lines=13> */
.L_x_2595:
[----:B------:R-:W-:Y:S02]  /*172e0*/  IMAD.MOV.U32 R13, RZ, RZ, R5 ;  /* 0x000000ffff0d7224 */ /* 0x000fe400078e0005 */
[----:B------:R-:W-:Y:S02]  /*172f0*/  IMAD.MOV.U32 R12, RZ, RZ, 0x3 ;  /* 0x00000003ff0c7424 */ /* 0x000fe400078e00ff */
[----:B------:R-:W-:-:S07]  /*17300*/  IMAD.MOV.U32 R2, RZ, RZ, R14 ;  /* 0x000000ffff027224 */ /* 0x000fce00078e000e */
[----:B------:R-:W-:Y:S05]  /*17310*/  WARPSYNC.COLLECTIVE R15, `(.L_x_2596) ;  /* 0x000000000f087348 */ /* 0x000fea0003c00000 */
[----:B------:R0:W1:Y:S02]  /*17320*/  SHFL.IDX P6, R14, R13, R12, R11 ;  /* 0x0000000c0d0e7389 */ /* 0x00006400000c000b */
[----:B01----:R-:W-:Y:S01]  /*17330*/  ENDCOLLECTIVE ;  /* 0x000000000000791b */ /* 0x003fe20003800000 */
.L_x_2596:
        /* <DEDUP_REMOVED lines=13> */
.L_x_2597:
[----:B------:R-:W-:Y:S02]  /*17410*/  IMAD.MOV.U32 R13, RZ, RZ, R8 ;  /* 0x000000ffff0d7224 */ /* 0x000fe400078e0008 */
[----:B------:R-:W-:Y:S02]  /*17420*/  IMAD.MOV.U32 R12, RZ, RZ, RZ ;  /* 0x000000ffff0c7224 */ /* 0x000fe400078e00ff */
[----:B------:R-:W-:-:S07]  /*17430*/  IMAD.MOV.U32 R2, RZ, RZ, R14 ;  /* 0x000000ffff027224 */ /* 0x000fce00078e000e */
[----:B------:R-:W-:Y:S05]  /*17440*/  WARPSYNC.COLLECTIVE R15, `(.L_x_2598) ;  /* 0x000000000f087348 */ /* 0x000fea0003c00000 */
[----:B------:R0:W1:Y:S02]  /*17450*/  SHFL.IDX P6, R14, R13, R12, R11 ;  /* 0x0000000c0d0e7389 */ /* 0x00006400000c000b */
[----:B01----:R-:W-:Y:S01]  /*17460*/  ENDCOLLECTIVE ;  /* 0x000000000000791b */ /* 0x003fe20003800000 */
.L_x_2598:
        /* <DEDUP_REMOVED lines=13> */
.L_x_2599:
[----:B------:R-:W-:Y:S05]  /*17540*/  BRA `(.L_x_2600) ;  /* 0xffffffb800e87947 */ /* 0x000fea000383ffff */
.L_x_2494:
[----:B0-----:R0:W2:Y:S02]  /*17550*/  SYNCS.PHASECHK.TRANS64.TRYWAIT P1, [R3+URZ+0x29870], R0 ;  /* 0x02987000030075a7 */ /* 0x0010a4000802017f */
[----:B--2---:R-:W-:Y:S05]  /*17560*/  @!P1 NANOSLEEP.SYNCS 0x989680 ;  /* 0x009896800000995d */ /* 0x004fea0003900000 */
[----:B------:R-:W2:Y:S02]  /*17570*/  @!P1 SYNCS.PHASECHK.TRANS64 P1, [R3+URZ+0x29870], R0 ;  /* 0x02987000030095a7 */ /* 0x000ea4000802007f */
[----:B--2---:R-:W-:Y:S05]  /*17580*/  @!P1 BRA `(.L_x_2494) ;  /* 0xfffffffc00f09947 */ /* 0x004fea000383ffff */
[----:B------:R-:W-:Y:S05]  /*17590*/  BRA `(.L_x_2601) ;  /* 0xffffffbc00547947 */ /* 0x000fea000383ffff */
.L_x_2496:
[----:B0-----:R0:W2:Y:S02]  /*175a0*/  SYNCS.PHASECHK.TRANS64.TRYWAIT P1, [R3+URZ+0x29860], R0 ;  /* 0x02986000030075a7 */ /* 0x0010a4000802017f */
[----:B--2---:R-:W-:Y:S05]  /*175b0*/  @!P1 NANOSLEEP.SYNCS 0x989680 ;  /* 0x009896800000995d */ /* 0x004fea0003900000 */
[----:B------:R-:W2:Y:S02]  /*175c0*/  @!P1 SYNCS.PHASECHK.TRANS64 P1, [R3+URZ+0x29860], R0 ;  /* 0x02986000030095a7 */ /* 0x000ea4000802007f */
[----:B--2---:R-:W-:Y:S05]  /*175d0*/  @!P1 BRA `(.L_x_2496) ;  /* 0xfffffffc00f09947 */ /* 0x004fea000383ffff */
[----:B------:R-:W-:Y:S05]  /*175e0*/  BRA `(.L_x_2602) ;  /* 0xffffffbc00647947 */ /* 0x000fea000383ffff */
.L_x_2504:
[----:B0-----:R0:W4:Y:S02]  /*175f0*/  SYNCS.PHASECHK.TRANS64.TRYWAIT P1, [R17+URZ+0x29870], R0 ;  /* 0x02987000110075a7 */ /* 0x001124000802017f */
[----:B----4-:R-:W-:Y:S05]  /*17600*/  @!P1 NANOSLEEP.SYNCS 0x989680 ;  /* 0x009896800000995d */ /* 0x010fea0003900000 */
[----:B------:R-:W4:Y:S02]  /*17610*/  @!P1 SYNCS.PHASECHK.TRANS64 P1, [R17+URZ+0x29870], R0 ;  /* 0x02987000110095a7 */ /* 0x000f24000802007f */
[----:B----4-:R-:W-:Y:S05]  /*17620*/  @!P1 BRA `(.L_x_2504) ;  /* 0xfffffffc00f09947 */ /* 0x010fea000383ffff */
[----:B------:R-:W-:Y:S05]  /*17630*/  BRA `(.L_x_2603) ;  /* 0xffffffc400287947 */ /* 0x000fea000383ffff */
.L_x_2506:
[----:B0-----:R0:W4:Y:S02]  /*17640*/  SYNCS.PHASECHK.TRANS64.TRYWAIT P1, [R17+URZ+0x29860], R0 ;  /* 0x02986000110075a7 */ /* 0x001124000802017f */
[----:B----4-:R-:W-:Y:S05]  /*17650*/  @!P1 NANOSLEEP.SYNCS 0x989680 ;  /* 0x009896800000995d */ /* 0x010fea0003900000 */
[----:B------:R-:W4:Y:S02]  /*17660*/  @!P1 SYNCS.PHASECHK.TRANS64 P1, [R17+URZ+0x29860], R0 ;  /* 0x02986000110095a7 */ /* 0x000f24000802007f */
[----:B----4-:R-:W-:Y:S05]  /*17670*/  @!P1 BRA `(.L_x_2506) ;  /* 0xfffffffc00f09947 */ /* 0x010fea000383ffff */
[----:B------:R-:W-:Y:S05]  /*17680*/  BRA `(.L_x_2604) ;  /* 0xffffffc400347947 */ /* 0x000fea000383ffff */
.L_x_2520:
[----:B0-----:R0:W1:Y:S02]  /*17690*/  SYNCS.PHASECHK.TRANS64.TRYWAIT P0, [R5+URZ+0x29820], R0 ;  /* 0x02982000050075a7 */ /* 0x001064000800017f */
[----:B-1----:R-:W-:Y:S05]  /*176a0*/  @!P0 NANOSLEEP.SYNCS 0x989680 ;  /* 0x009896800000895d */ /* 0x002fea0003900000 */
[----:B------:R-:W1:Y:S02]  /*176b0*/  @!P0 SYNCS.PHASECHK.TRANS64 P0, [R5+URZ+0x29820], R0 ;  /* 0x02982000050085a7 */ /* 0x000e64000800007f */
[----:B-1----:R-:W-:Y:S05]  /*176c0*/  @!P0 BRA `(.L_x_2520) ;  /* 0xfffffffc00f08947 */ /* 0x002fea000383ffff */
[----:B------:R-:W-:Y:S05]  /*176d0*/  BRA `(.L_x_2605) ;  /* 0xffffffd400bc7947 */ /* 0x000fea000383ffff */
.L_x_2521:
        /* <DEDUP_REMOVED lines=11> */
.L_x_2607:
[----:B------:R-:W-:Y:S05]  /*17790*/  BSYNC B0 ;  /* 0x0000000000007941 */ /* 0x000fea0003800000 */
.L_x_2606:
[----:B------:R-:W-:Y:S05]  /*177a0*/  BRA `(.L_x_2608) ;  /* 0xffffffd400a47947 */ /* 0x000fea000383ffff */
.L_x_2524:
[----:B------:R-:W-:Y:S01]  /*177b0*/  BSSY B1, `(.L_x_2609) ;  /* 0x0000006000017945 */ /* 0x000fe20003800000 */
[----:B------:R-:W-:-:S07]  /*177c0*/  IMAD.MOV.U32 R15, RZ, RZ, -0x1 ;  /* 0xffffffffff0f7424 */ /* 0x000fce00078e00ff */
[----:B0-----:R-:W-:Y:S05]  /*177d0*/  WARPSYNC.COLLECTIVE R15, `(.L_x_2610) ;  /* 0x000000000f0c7348 */ /* 0x001fea0003c00000 */
[----:B------:R-:W-:Y:S02]  /*177e0*/  ELECT P6, UR62, PT ;  /* 0x00000000003e782f */ /* 0x000fe400038c0000 */
[----:B------:R-:W-:Y:S01]  /*177f0*/  MOV R14, UR62 ;  /* 0x0000003e000e7c02 */ /* 0x000fe20008000f00 */
[----:B0-----:R-:W-:Y:S10]  /*17800*/  ENDCOLLECTIVE ;  /* 0x000000000000791b */ /* 0x001ff40003800000 */
.L_x_2610:
[----:B------:R-:W-:Y:S05]  /*17810*/  BSYNC B1 ;  /* 0x0000000000017941 */ /* 0x000fea0003800000 */
.L_x_2609:
[----:B------:R-:W-:Y:S05]  /*17820*/  BRA `(.L_x_2611) ;  /* 0xffffffd4009c7947 */ /* 0x000fea000383ffff */
.L_x_2526:
[----:B0-----:R0:W1:Y:S02]  /*17830*/  SYNCS.PHASECHK.TRANS64.TRYWAIT P1, [R3+URZ+0x29840], R2 ;  /* 0x02984002030075a7 */ /* 0x001064000802017f */
[----:B-1----:R-:W-:Y:S05]  /*17840*/  @!P1 NANOSLEEP.SYNCS 0x989680 ;  /* 0x009896800000995d */ /* 0x002fea0003900000 */
[----:B------:R-:W1:Y:S02]  /*17850*/  @!P1 SYNCS.PHASECHK.TRANS64 P1, [R3+URZ+0x29840], R2 ;  /* 0x02984002030095a7 */ /* 0x000e64000802007f */
[----:B-1----:R-:W-:Y:S05]  /*17860*/  @!P1 BRA `(.L_x_2526) ;  /* 0xfffffffc00f09947 */ /* 0x002fea000383ffff */
[----:B------:R-:W-:Y:S05]  /*17870*/  BRA `(.L_x_2612) ;  /* 0xffffffd400bc7947 */ /* 0x000fea000383ffff */
.L_x_2528:
[----:B-1----:R1:W2:Y:S02]  /*17880*/  SYNCS.PHASECHK.TRANS64.TRYWAIT P1, [R5+URZ+0x29840], R0 ;  /* 0x02984000050075a7 */ /* 0x0022a4000802017f */
[----:B--2---:R-:W-:Y:S05]  /*17890*/  @!P1 NANOSLEEP.SYNCS 0x989680 ;  /* 0x009896800000995d */ /* 0x004fea0003900000 */
[----:B------:R-:W2:Y:S02]  /*178a0*/  @!P1 SYNCS.PHASECHK.TRANS64 P1, [R5+URZ+0x29840], R0 ;  /* 0x02984000050095a7 */ /* 0x000ea4000802007f */
[----:B--2---:R-:W-:Y:S05]  /*178b0*/  @!P1 BRA `(.L_x_2528) ;  /* 0xfffffffc00f09947 */ /* 0x004fea000383ffff */
[----:B------:R-:W-:Y:S05]  /*178c0*/  BRA `(.L_x_2613) ;  /* 0xffffffd400c87947 */ /* 0x000fea000383ffff */
.L_x_2530:
[----:B--2---:R2:W3:Y:S02]  /*178d0*/  SYNCS.PHASECHK.TRANS64.TRYWAIT P1, [R3+URZ+0x29860], R2 ;  /* 0x02986002030075a7 */ /* 0x0044e4000802017f */
[----:B---3--:R-:W-:Y:S05]  /*178e0*/  @!P1 NANOSLEEP.SYNCS 0x989680 ;  /* 0x009896800000995d */ /* 0x008fea0003900000 */
[----:B------:R-:W3:Y:S02]  /*178f0*/  @!P1 SYNCS.PHASECHK.TRANS64 P1, [R3+URZ+0x29860], R2 ;  /* 0x02986002030095a7 */ /* 0x000ee4000802007f */
[----:B---3--:R-:W-:Y:S05]  /*17900*/  @!P1 BRA `(.L_x_2530) ;  /* 0xfffffffc00f09947 */ /* 0x008fea000383ffff */
[----:B------:R-:W-:Y:S05]  /*17910*/  BRA `(.L_x_2614) ;  /* 0xffffffd400c47947 */ /* 0x000fea000383ffff */
.L_x_2532:
[----:B---3--:R3:W4:Y:S02]  /*17920*/  SYNCS.PHASECHK.TRANS64.TRYWAIT P1, [R5+URZ+0x29860], R0 ;  /* 0x02986000050075a7 */ /* 0x008724000802017f */
[----:B----4-:R-:W-:Y:S05]  /*17930*/  @!P1 NANOSLEEP.SYNCS 0x989680 ;  /* 0x009896800000995d */ /* 0x010fea0003900000 */
[----:B------:R-:W4:Y:S02]  /*17940*/  @!P1 SYNCS.PHASECHK.TRANS64 P1, [R5+URZ+0x29860], R0 ;  /* 0x02986000050095a7 */ /* 0x000f24000802007f */
[----:B----4-:R-:W-:Y:S05]  /*17950*/  @!P1 BRA `(.L_x_2532) ;  /* 0xfffffffc00f09947 */ /* 0x010fea000383ffff */
[----:B------:R-:W-:Y:S05]  /*17960*/  BRA `(.L_x_2615) ;  /* 0xffffffd400c07947 */ /* 0x000fea000383ffff */
.L_x_2534:
[----:B----4-:R4:W0:Y:S02]  /*17970*/  SYNCS.PHASECHK.TRANS64.TRYWAIT P1, [R3+URZ+0x29880], R2 ;  /* 0x02988002030075a7 */ /* 0x010824000802017f */
[----:B0-----:R-:W-:Y:S05]  /*17980*/  @!P1 NANOSLEEP.SYNCS 0x989680 ;  /* 0x009896800000995d */ /* 0x001fea0003900000 */
[----:B------:R-:W0:Y:S02]  /*17990*/  @!P1 SYNCS.PHASECHK.TRANS64 P1, [R3+URZ+0x29880], R2 ;  /* 0x02988002030095a7 */ /* 0x000e24000802007f */
[----:B0-----:R-:W-:Y:S05]  /*179a0*/  @!P1 BRA `(.L_x_2534) ;  /* 0xfffffffc00f09947 */ /* 0x001fea000383ffff */
[----:B------:R-:W-:Y:S05]  /*179b0*/  BRA `(.L_x_2616) ;  /* 0xffffffd400bc7947 */ /* 0x000fea000383ffff */
.L_x_2617:
        /* <DEDUP_REMOVED lines=12> */
.L_x_3197:


//--------------------- .text._ZN7cutlass13device_kernelIN5flash11enable_sm90INS1_16FlashAttnFwdSm90INS1_25CollectiveMainloopFwdSm90ILi2EN4cute5tupleIJNS5_1CILi1EEES8_S8_EEENS6_IJNS7_ILi128EEENS7_ILi160EEENS7_ILi192EEEEEELi128ENS_12float_e4m3_tEfNS_4arch4Sm90ELb1ELb0ELb0ELb1ELb1ELb1ELb0ELb1ELb1ELb1ELb0ELb0EEENS1_21CollectiveEpilogueFwdINS6_IJSA_SA_SB_EEES9_NS_10bfloat16_tESG_Li256ELb1ELb1ELb0ELb1EEENS1_36VarlenDynamicPersistentTileSchedulerILi128ELi160ELi256ELi128ELb0ELb1ELb1ELb1ELb1ELb1EEEEEEEEEvNT_6ParamsE --------------------------
	.section	.text._ZN7cutlass13device_kernelIN5flash11enable_sm90INS1_16FlashAttnFwdSm90INS1_25CollectiveMainloopFwdSm90ILi2EN4cute5tupleIJNS5_1CILi1EEES8_S8_EEENS6_IJNS7_ILi128EEENS7_ILi160EEENS7_ILi192EEEEEELi128ENS_12float_e4m3_tEfNS_4arch4Sm90ELb1ELb0ELb0ELb1ELb1ELb1ELb0ELb1ELb1ELb1ELb0ELb0EEENS1_21CollectiveEpilogueFwdINS6_IJSA_SA_SB_EEES9_NS_10bfloat16_tESG_Li256ELb1ELb1ELb0ELb1EEENS1_36VarlenDynamicPersistentTileSchedulerILi128ELi160ELi256ELi128ELb0ELb1ELb1ELb1ELb1ELb1EEEEEEEEEvNT_6ParamsE,"ax",@progbits
	.align	128
.text._ZN7cutlass13device_kernelIN5flash11enable_sm90INS1_16FlashAttnFwdSm90INS1_25CollectiveMainloopFwdSm90ILi2EN4cute5tupleIJNS5_1CILi1EEES8_S8_EEENS6_IJNS7_ILi128EEENS7_ILi160EEENS7_ILi192EEEEEELi128ENS_12float_e4m3_tEfNS_4arch4Sm90ELb1ELb0ELb0ELb1ELb1ELb1ELb0ELb1ELb1ELb1ELb0ELb0EEENS1_21CollectiveEpilogueFwdINS6_IJSA_SA_SB_EEES9_NS_10bfloat16_tESG_Li256ELb1ELb1ELb0ELb1EEENS1_36VarlenDynamicPersistentTileSchedulerILi128ELi160ELi256ELi128ELb0ELb1ELb1ELb1ELb1ELb1EEEEEEEEEvNT_6ParamsE:
        .type           _ZN7cutlass13device_kernelIN5flash11enable_sm90INS1_16FlashAttnFwdSm90INS1_25CollectiveMainloopFwdSm90ILi2EN4cute5tupleIJNS5_1CILi1EEES8_S8_EEENS6_IJNS7_ILi128EEENS7_ILi160EEENS7_ILi192EEEEEELi128ENS_12float_e4m3_tEfNS_4arch4Sm90ELb1ELb0ELb0ELb1ELb1ELb1ELb0ELb1ELb1ELb1ELb0ELb0EEENS1_21CollectiveEpilogueFwdINS6_IJSA_SA_SB_EEES9_NS_10bfloat16_tESG_Li256ELb1ELb1ELb0ELb1EEENS1_36VarlenDynamicPersistentTileSchedulerILi128ELi160ELi256ELi128ELb0ELb1ELb1ELb1ELb1ELb1EEEEEEEEEvNT_6ParamsE,@function
        .size           _ZN7cutlass13device_kernelIN5flash11enable_sm90INS1_16FlashAttnFwdSm90INS1_25CollectiveMainloopFwdSm90ILi2EN4cute5tupleIJNS5_1CILi1EEES8_S8_EEENS6_IJNS7_ILi128EEENS7_ILi160EEENS7_ILi192EEEEEELi128ENS_12float_e4m3_tEfNS_4arch4Sm90ELb1ELb0ELb0ELb1ELb1ELb1ELb0ELb1ELb1ELb1ELb0ELb0EEENS1_21CollectiveEpilogueFwdINS6_IJSA_SA_SB_EEES9_NS_10bfloat16_tESG_Li256ELb1ELb1ELb0ELb1EEENS1_36VarlenDynamicPersistentTileSchedulerILi128ELi160ELi256ELi128ELb0ELb1ELb1ELb1ELb1ELb1EEEEEEEEEvNT_6ParamsE,(.L_x_3198 - _ZN7cutlass13device_kernelIN5flash11enable_sm90INS1_16FlashAttnFwdSm90INS1_25CollectiveMainloopFwdSm90ILi2EN4cute5tupleIJNS5_1CILi1EEES8_S8_EEENS6_IJNS7_ILi128EEENS7_ILi160EEENS7_ILi192EEEEEELi128ENS_12float_e4m3_tEfNS_4arch4Sm90ELb1ELb0ELb0ELb1ELb1ELb1ELb0ELb1ELb1ELb1ELb0ELb0EEENS1_21CollectiveEpilogueFwdINS6_IJSA_SA_SB_EEES9_NS_10bfloat16_tESG_Li256ELb1ELb1ELb0ELb1EEENS1_36VarlenDynamicPersistentTileSchedulerILi128ELi160ELi256ELi128ELb0ELb1ELb1ELb1ELb1ELb1EEEEEEEEEvNT_6ParamsE)
        .other          _ZN7cutlass13device_kernelIN5flash11enable_sm90INS1_16FlashAttnFwdSm90INS1_25CollectiveMainloopFwdSm90ILi2EN4cute5tupleIJNS5_1CILi1EEES8_S8_EEENS6_IJNS7_ILi128EEENS7_ILi160EEENS7_ILi192EEEEEELi128ENS_12float_e4m3_tEfNS_4arch4Sm90ELb1ELb0ELb0ELb1ELb1ELb1ELb0ELb1ELb1ELb1ELb0ELb0EEENS1_21CollectiveEpilogueFwdINS6_IJSA_SA_SB_EEES9_NS_10bfloat16_tESG_Li256ELb1ELb1ELb0ELb1EEENS1_36VarlenDynamicPersistentTileSchedulerILi128ELi160ELi256ELi128ELb0ELb1ELb1ELb1ELb1ELb1EEEEEEEEEvNT_6ParamsE,@"STO_CUDA_ENTRY STV_DEFAULT"
_ZN7cutlass13device_kernelIN5flash11enable_sm90INS1_16FlashAttnFwdSm90INS1_25CollectiveMainloopFwdSm90ILi2EN4cute5tupleIJNS5_1CILi1EEES8_S8_EEENS6_IJNS7_ILi128EEENS7_ILi160EEENS7_ILi192EEEEEELi128ENS_12float_e4m3_tEfNS_4arch4Sm90ELb1ELb0ELb0ELb1ELb1ELb1ELb0ELb1ELb1ELb1ELb0ELb0EEENS1_21CollectiveEpilogueFwdINS6_IJSA_SA_SB_EEES9_NS_10bfloat16_tESG_Li256ELb1ELb1ELb0ELb1EEENS1_36VarlenDynamicPersistentTileSchedulerILi128ELi160ELi256ELi128ELb0ELb1ELb1ELb1ELb1ELb1EEEEEEEEEvNT_6ParamsE:
        /* <DEDUP_REMOVED lines=18> */
.L_x_2619:
[----:B------:R-:W-:Y:S05]  /*0120*/  BSYNC B0 ;  /* 0x0000000000007941 */ /* 0x000fea0003800000 */
.L_x_2618:
        /* <DEDUP_REMOVED lines=41> */
.L_x_2620:
        /* <DEDUP_REMOVED lines=22> */
.L_x_2621:
        /* <DEDUP_REMOVED lines=18> */
.L_x_2622:
        /* <DEDUP_REMOVED lines=22> */
.L_x_2623:
        /* <DEDUP_REMOVED lines=23> */
.L_x_2624:
        /* <DEDUP_REMOVED lines=8> */
.L_x_2627:
        /* <DEDUP_REMOVED lines=24> */
[----:B------:R-:W-:Y:S01]  /*0b10*/  R2UR UR39, R18 ;  /* 0x00000000122772ca */ /* 0x000fe200000e0000 */
[----:B------:R-:W-:Y:S01]  /*0b20*/  IMAD.MOV.U32 R199, RZ, RZ, RZ ;  /* 0x000000ffffc77224 */ /* 0x000fe200078e00ff */
[----:B------:R-:W-:Y:S01]  /*0b30*/  ULOP3.LUT UR48, UR36, 0x1, URZ, 0xfc, !UPT ;  /* 0x0000000124307892 */ /* 0x000fe2000f8efc3f */
[----:B------:R-:W-:Y:S01]  /*0b40*/  IMAD.MOV.U32 R194, RZ, RZ, RZ ;  /* 0x000000ffffc27224 */ /* 0x000fe200078e00ff */
[----:B------:R-:W-:Y:S01]  /*0b50*/  UMOV UR37, URZ ;  /* 0x0000003f00257c82 */ /* 0x000fe20008000000 */
[----:B------:R-:W-:-:S08]  /*0b60*/  IMAD.MOV.U32 R188, RZ, RZ, RZ ;  /* 0x000000ffffbc7224 */ /* 0x000fd000078e00ff */
[----:B------:R-:W-:Y:S01]  /*0b70*/  UIADD3 UR39, UR39, 0x14400, URZ ;  /* 0x0001440027277890 */ /* 0x000fe2000fffe03f */
[----:B0-----:R-:W-:-:S05]  /*0b80*/  VIADD R24, R0, 0xffffff80 ;  /* 0xffffff8000187836 */ /* 0x001fca0000000000 */
[----:B------:R-:W-:-:S04]  /*0b90*/  SHF.R.S32.HI R0, RZ, 0x1f, R24 ;  /* 0x0000001fff007819 */ /* 0x000fc80000011418 */
[CC--:B------:R-:W-:Y:S02]  /*0ba0*/  LEA.HI R2, R0.reuse, R24.reuse, RZ, 0x5 ;  /* 0x0000001800027211 */ /* 0x0c0fe400078f28ff */
[CC--:B------:R-:W-:Y:S02]  /*0bb0*/  LEA.HI R7, R0.reuse, R24.reuse, RZ, 0x4 ;  /* 0x0000001800077211 */ /* 0x0c0fe400078f20ff */
[-C--:B------:R-:W-:Y:S01]  /*0bc0*/  LEA.HI R4, R0, R24.reuse, RZ, 0x2 ;  /* 0x0000001800047211 */ /* 0x080fe200078f10ff */
[----:B------:R-:W-:Y:S01]  /*0bd0*/  IMAD.SHL.U32 R3, R2, 0x20, RZ ;  /* 0x0000002002037824 */ /* 0x000fe200078e00ff */
[----:B------:R-:W-:Y:S02]  /*0be0*/  LOP3.LUT R2, R7, 0x3fffff0, RZ, 0xc0, !PT ;  /* 0x03fffff007027812 */ /* 0x000fe400078ec0ff */
[----:B------:R-:W-:Y:S02]  /*0bf0*/  SHF.R.S32.HI R220, RZ, 0x4, R7 ;  /* 0x00000004ffdc7819 */ /* 0x000fe40000011407 */
[----:B------:R-:W-:Y:S01]  /*0c00*/  LOP3.LUT R5, R3, 0xfffffc00, RZ, 0xc0, !PT ;  /* 0xfffffc0003057812 */ /* 0x000fe200078ec0ff */
[C---:B------:R-:W-:Y:S01]  /*0c10*/  IMAD.IADD R2, R24.reuse, 0x1, -R2 ;  /* 0x0000000118027824 */ /* 0x040fe200078e0a02 */
[----:B------:R-:W-:-:S02]  /*0c20*/  LEA.HI R3, R24, R24, RZ, 0x1 ;  /* 0x0000001818037211 */ /* 0x000fc400078f08ff */
[--C-:B------:R-:W-:Y:S02]  /*0c30*/  SHF.R.S32.HI R6, RZ, 0x1f, R4.reuse ;  /* 0x0000001fff067819 */ /* 0x100fe40000011404 */
[----:B------:R-:W-:Y:S02]  /*0c40*/  LEA R8, R2, R5, 0x6 ;  /* 0x0000000502087211 */ /* 0x000fe400078e30ff */
[----:B------:R-:W-:Y:S02]  /*0c50*/  LOP3.LUT R2, R3, 0xfffffffe, RZ, 0xc0, !PT ;  /* 0xfffffffe03027812 */ /* 0x000fe400078ec0ff */
[----:B------:R-:W-:Y:S02]  /*0c60*/  SHF.R.S32.HI R5, RZ, 0x2, R4 ;  /* 0x00000002ff057819 */ /* 0x000fe40000011404 */
[----:B------:R-:W-:Y:S01]  /*0c70*/  LOP3.LUT R4, R4, 0xfffffffc, RZ, 0xc0, !PT ;  /* 0xfffffffc04047812 */ /* 0x000fe200078ec0ff */
[----:B------:R-:W-:Y:S01]  /*0c80*/  IMAD.IADD R10, R24, 0x1, -R2 ;  /* 0x00000001180a7824 */ /* 0x000fe200078e0a02 */
[----:B------:R-:W-:-:S02]  /*0c90*/  LEA.HI R7, R7, R220, RZ, 0x1 ;  /* 0x000000dc07077211 */ /* 0x000fc400078f08ff */
[----:B------:R-:W-:Y:S01]  /*0ca0*/  LEA.HI R6, R6, R5, RZ, 0x2 ;  /* 0x0000000506067211 */ /* 0x000fe200078f10ff */
[----:B------:R-:W-:Y:S01]  /*0cb0*/  IMAD.IADD R4, R24, 0x1, -R4 ;  /* 0x0000000118047824 */ /* 0x000fe200078e0a04 */
[----:B------:R-:W-:Y:S01]  /*0cc0*/  LOP3.LUT R7, R7, 0x1ffffffe, RZ, 0xc0, !PT ;  /* 0x1ffffffe07077812 */ /* 0x000fe200078ec0ff */
[----:B------:R-:W-:Y:S01]  /*0cd0*/  IMAD.SHL.U32 R190, R10, 0x8, RZ ;  /* 0x000000080abe7824 */ /* 0x000fe200078e00ff */
[----:B------:R-:W-:Y:S01]  /*0ce0*/  LOP3.LUT R6, R6, 0xfffffffc, RZ, 0xc0, !PT ;  /* 0xfffffffc06067812 */ /* 0x000fe200078ec0ff */
[----:B------:R-:W-:Y:S01]  /*0cf0*/  IMAD.SHL.U32 R16, R10, 0x10, RZ ;  /* 0x000000100a107824 */ /* 0x000fe200078e00ff */
[----:B------:R-:W-:Y:S01]  /*0d00*/  LEA.HI R2, R4, R4, RZ, 0x1 ;  /* 0x0000000404027211 */ /* 0x000fe200078f08ff */
[----:B------:R-:W-:Y:S01]  /*0d10*/  IMAD.IADD R7, R220, 0x1, -R7 ;  /* 0x00000001dc077824 */ /* 0x000fe200078e0a07 */
[----:B------:R-:W-:Y:S01]  /*0d20*/  IADD3 R200, R190, 0x20, RZ ;  /* 0x00000020bec87810 */ /* 0x000fe20007ffe0ff */
[----:B------:R-:W-:Y:S01]  /*0d30*/  IMAD.IADD R6, R5, 0x1, -R6 ;  /* 0x0000000105067824 */ /* 0x000fe200078e0a06 */
[----:B------:R-:W-:Y:S01]  /*0d40*/  LOP3.LUT R5, R2, 0x1ffffffe, RZ, 0xc0, !PT ;  /* 0x1ffffffe02057812 */ /* 0x000fe200078ec0ff */
[----:B------:R-:W-:Y:S01]  /*0d50*/  IMAD R2, R7, 0x8, R8 ;  /* 0x0000000807027824 */ /* 0x000fe200078e0208 */
[----:B------:R-:W-:Y:S01]  /*0d60*/  SHF.R.S32.HI R198, RZ, 0x1, R3 ;  /* 0x00000001ffc67819 */ /* 0x000fe20000011403 */
[C---:B------:R-:W-:Y:S01]  /*0d70*/  IMAD.IADD R7, R190.reuse, 0x1, R200 ;  /* 0x00000001be077824 */ /* 0x040fe200078e02c8 */
[----:B------:R-:W-:Y:S01]  /*0d80*/  IADD3 R203, R190, 0x30, RZ ;  /* 0x00000030becb7810 */ /* 0x000fe20007ffe0ff */
[----:B------:R-:W-:Y:S01]  /*0d90*/  IMAD.IADD R218, R4, 0x1, -R5 ;  /* 0x0000000104da7824 */ /* 0x000fe200078e0a05 */
[----:B------:R0:W-:Y:S01]  /*0da0*/  STL [R1+0x38], R2 ;  /* 0x0000380201007387 */ /* 0x0001e20000100800 */
[----:B------:R-:W-:Y:S01]  /*0db0*/  VIADD R202, R190, 0x40 ;  /* 0x00000040beca7836 */ /* 0x000fe20000000000 */
[----:B------:R-:W-:Y:S01]  /*0dc0*/  SHF.R.S32.HI R4, RZ, 0x1f, R7 ;  /* 0x0000001fff047819 */ /* 0x000fe20000011407 */
[----:B------:R-:W-:Y:S01]  /*0dd0*/  IMAD.SHL.U32 R207, R6, 0x80, RZ ;  /* 0x0000008006cf7824 */ /* 0x000fe200078e00ff */
[----:B------:R-:W-:Y:S01]  /*0de0*/  SHF.R.S32.HI R5, RZ, 0x1f, R3 ;  /* 0x0000001fff057819 */ /* 0x000fe20000011403 */
[----:B------:R-:W-:Y:S01]  /*0df0*/  IMAD.IADD R8, R190, 0x1, R202 ;  /* 0x00000001be087824 */ /* 0x000fe200078e02ca */
[-C--:B------:R-:W-:Y:S01]  /*0e00*/  LEA.HI R192, R4, R7.reuse, RZ, 0x4 ;  /* 0x0000000704c07211 */ /* 0x080fe200078f20ff */
[----:B------:R-:W-:Y:S01]  /*0e10*/  VIADD R201, R190, 0x10 ;  /* 0x00000010bec97836 */ /* 0x000fe20000000000 */
[----:B------:R-:W-:Y:S01]  /*0e20*/  LEA.HI R15, R4, R7, RZ, 0x6 ;  /* 0x00000007040f7211 */ /* 0x000fe200078f30ff */
[----:B------:R-:W-:Y:S01]  /*0e30*/  VIADD R204, R190, 0x50 ;  /* 0x00000050becc7836 */ /* 0x000fe20000000000 */
[----:B0-----:R-:W-:Y:S01]  /*0e40*/  LEA.HI R2, R0, R24, RZ, 0x7 ;  /* 0x0000001800027211 */ /* 0x001fe200078f38ff */
[----:B------:R-:W-:Y:S01]  /*0e50*/  VIADD R189, R16, 0x60 ;  /* 0x0000006010bd7836 */ /* 0x000fe20000000000 */
[----:B------:R-:W-:Y:S01]  /*0e60*/  LEA.HI R5, R5, R198, RZ, 0x3 ;  /* 0x000000c605057211 */ /* 0x000fe200078f18ff */
[----:B------:R-:W-:Y:S01]  /*0e70*/  IMAD.SHL.U32 R15, R15, 0x80, RZ ;  /* 0x000000800f0f7824 */ /* 0x000fe200078e00ff */
[----:B------:R-:W-:Y:S01]  /*0e80*/  LOP3.LUT R4, R2, 0xffffff80, RZ, 0xc0, !PT ;  /* 0xffffff8002047812 */ /* 0x000fe200078ec0ff */
[C---:B------:R-:W-:Y:S01]  /*0e90*/  VIADD R195, R16.reuse, 0x80 ;  /* 0x0000008010c37836 */ /* 0x040fe20000000000 */
[----:B------:R-:W-:Y:S01]  /*0ea0*/  SHF.R.S32.HI R9, RZ, 0x1f, R8 ;  /* 0x0000001fff097819 */ /* 0x000fe20000011408 */
[----:B------:R-:W-:Y:S01]  /*0eb0*/  VIADD R196, R16, 0xa0 ;  /* 0x000000a010c47836 */ /* 0x000fe20000000000 */
[----:B------:R-:W-:Y:S01]  /*0ec0*/  LOP3.LUT R5, R5, 0xfffffff8, RZ, 0xc0, !PT ;  /* 0xfffffff805057812 */ /* 0x000fe200078ec0ff */
[----:B------:R-:W-:Y:S01]  /*0ed0*/  IMAD.IADD R20, R24, 0x1, -R4 ;  /* 0x0000000118147824 */ /* 0x000fe200078e0a04 */
[----:B------:R-:W-:-:S02]  /*0ee0*/  IADD3 R19, R198, 0x80, RZ ;  /* 0x00000080c6137810 */ /* 0x000fc40007ffe0ff */
[CC--:B------:R-:W-:Y:S02]  /*0ef0*/  LEA.HI R12, R9.reuse, R8.reuse, RZ, 0x4 ;  /* 0x00000008090c7211 */ /* 0x0c0fe400078f20ff */
[----:B------:R-:W-:Y:S02]  /*0f00*/  SHF.R.S32.HI R7, RZ, 0x1f, R20 ;  /* 0x0000001fff077819 */ /* 0x000fe40000011414 */
[----:B------:R-:W-:Y:S01]  /*0f10*/  LEA.HI R17, R9, R8, RZ, 0x6 ;  /* 0x0000000809117211 */ /* 0x000fe200078f30ff */
[----:B------:R-:W-:Y:S01]  /*0f20*/  IMAD.IADD R9, R198, 0x1, -R5 ;  /* 0x00000001c6097824 */ /* 0x000fe200078e0a05 */
[----:B------:R-:W-:Y:S02]  /*0f30*/  SHF.R.S32.HI R4, RZ, 0x1f, R19 ;  /* 0x0000001fff047819 */ /* 0x000fe40000011413 */
[-C--:B------:R-:W-:Y:S01]  /*0f40*/  LEA.HI R11, R19, R19.reuse, RZ, 0x1 ;  /* 0x00000013130b7211 */ /* 0x080fe200078f08ff */
[----:B------:R-:W-:Y:S01]  /*0f50*/  IMAD.SHL.U32 R17, R17, 0x80, RZ ;  /* 0x0000008011117824 */ /* 0x000fe200078e00ff */
[----:B------:R-:W-:Y:S01]  /*0f60*/  LEA.HI R8, R7, R20, RZ, 0x2 ;  /* 0x0000001407087211 */ /* 0x000fe200078f10ff */
[----:B------:R0:W-:Y:S01]  /*0f70*/  STL [R1+0x34], R9 ;  /* 0x0000340901007387 */ /* 0x0001e20000100800 */
[----:B------:R-:W-:Y:S01]  /*0f80*/  LEA.HI R5, R4, R19, RZ, 0x3 ;  /* 0x0000001304057211 */ /* 0x000fe200078f18ff */
[----:B------:R-:W-:Y:S01]  /*0f90*/  IMAD.SHL.U32 R4, R9, 0x80, RZ ;  /* 0x0000008009047824 */ /* 0x000fe200078e00ff */
[----:B------:R-:W-:-:S02]  /*0fa0*/  LEA.HI R3, R3, R198, RZ, 0x1 ;  /* 0x000000c603037211 */ /* 0x000fc400078f08ff */
[----:B------:R-:W-:Y:S01]  /*0fb0*/  LOP3.LUT R13, R11, 0x3fffffe, RZ, 0xc0, !PT ;  /* 0x03fffffe0b0d7812 */ /* 0x000fe200078ec0ff */
[----:B------:R-:W-:Y:S01]  /*0fc0*/  IMAD.SHL.U32 R14, R5, 0x40, RZ ;  /* 0x00000040050e7824 */ /* 0x000fe200078e00ff */
[--C-:B------:R-:W-:Y:S02]  /*0fd0*/  SHF.R.S32.HI R10, RZ, 0x1f, R8.reuse ;  /* 0x0000001fff0a7819 */ /* 0x100fe40000011408 */
[----:B------:R-:W-:Y:S02]  /*0fe0*/  LOP3.LUT R3, R3, 0x3fffffe, RZ, 0xc0, !PT ;  /* 0x03fffffe03037812 */ /* 0x000fe400078ec0ff */
[----:B0-----:R-:W-:Y:S02]  /*0ff0*/  SHF.R.S32.HI R9, RZ, 0x2, R8 ;  /* 0x00000002ff097819 */ /* 0x001fe40000011408 */
[----:B------:R-:W-:Y:S01]  /*1000*/  IADD3 R13, R19, -R13, RZ ;  /* 0x8000000d130d7210 */ /* 0x000fe20007ffe0ff */
[----:B------:R-:W-:Y:S01]  /*1010*/  IMAD.IADD R3, R198, 0x1, -R3 ;  /* 0x00000001c6037824 */ /* 0x000fe200078e0a03 */
[----:B------:R-:W-:-:S02]  /*1020*/  LEA.HI R10, R10, R9, RZ, 0x3 ;  /* 0x000000090a0a7211 */ /* 0x000fc400078f18ff */
[----:B------:R-:W-:Y:S01]  /*1030*/  SHF.R.S32.HI R19, RZ, 0x7, R2 ;  /* 0x00000007ff137819 */ /* 0x000fe20000011402 */
[----:B------:R-:W-:Y:S01]  /*1040*/  IMAD R3, R220, 0x8, R3 ;  /* 0x00000008dc037824 */ /* 0x000fe200078e0203 */
[----:B------:R-:W-:Y:S02]  /*1050*/  LEA.HI R0, R0, R24, RZ, 0x3 ;  /* 0x0000001800007211 */ /* 0x000fe400078f18ff */
[----:B------:R-:W-:Y:S01]  /*1060*/  LOP3.LUT R10, R10, 0xfffffff8, RZ, 0xc0, !PT ;  /* 0xfffffff80a0a7812 */ /* 0x000fe200078ec0ff */
[----:B------:R-:W-:Y:S01]  /*1070*/  IMAD.SHL.U32 R209, R3, 0x40, RZ ;  /* 0x0000004003d17824 */ /* 0x000fe200078e00ff */
[----:B------:R-:W-:Y:S02]  /*1080*/  LEA.HI R2, R2, R19, RZ, 0x1 ;  /* 0x0000001302027211 */ /* 0x000fe400078f08ff */
[----:B------:R-:W-:Y:S01]  /*1090*/  LOP3.LUT R223, R0, 0xfffffff8, RZ, 0xc0, !PT ;  /* 0xfffffff800df7812 */ /* 0x000fe200078ec0ff */
[----:B------:R-:W-:Y:S01]  /*10a0*/  IMAD.IADD R10, R9, 0x1, -R10 ;  /* 0x00000001090a7824 */ /* 0x000fe200078e0a0a */
[----:B------:R-:W-:-:S02]  /*10b0*/  LOP3.LUT R5, R4, 0x380, RZ, 0xc0, !PT ;  /* 0x0000038004057812 */ /* 0x000fc400078ec0ff */
[----:B------:R-:W-:Y:S02]  /*10c0*/  LEA.HI R7, R7, R20, RZ, 0x5 ;  /* 0x0000001407077211 */ /* 0x000fe400078f28ff */
[----:B------:R-:W-:Y:S02]  /*10d0*/  LOP3.LUT R207, R207, 0x180, RZ, 0xc0, !PT ;  /* 0x00000180cfcf7812 */ /* 0x000fe400078ec0ff */
[----:B------:R-:W-:Y:S02]  /*10e0*/  LOP3.LUT R2, R2, 0x3fffffe, RZ, 0xc0, !PT ;  /* 0x03fffffe02027812 */ /* 0x000fe400078ec0ff */
[----:B------:R-:W-:Y:S02]  /*10f0*/  IADD3 R223, R24, -R223, RZ ;  /* 0x800000df18df7210 */ /* 0x000fe40007ffe0ff */
[----:B------:R-:W-:Y:S01]  /*1100*/  SHF.R.U32.HI R4, RZ, 0x3, R5 ;  /* 0x00000003ff047819 */ /* 0x000fe20000011605 */
[----:B------:R-:W-:Y:S01]  /*1110*/  IMAD.IADD R2, R19, 0x1, -R2 ;  /* 0x0000000113027824 */ /* 0x000fe200078e0a02 */
[----:B------:R-:W-:Y:S01]  /*1120*/  SHF.R.S32.HI R7, RZ, 0x5, R7 ;  /* 0x00000005ff077819 */ /* 0x000fe20000011407 */
[----:B------:R-:W-:Y:S01]  /*1130*/  IMAD.SHL.U32 R215, R223, 0x8, RZ ;  /* 0x00000008dfd77824 */ /* 0x000fe200078e00ff */
[----:B------:R-:W-:Y:S01]  /*1140*/  LOP3.LUT R5, R5, 0x10, R16, 0xf8, !PT ;  /* 0x0000001005057812 */ /* 0x000fe200078ef810 */
[----:B------:R-:W-:Y:S01]  /*1150*/  IMAD.MOV.U32 R19, RZ, RZ, RZ ;  /* 0x000000ffff137224 */ /* 0x000fe200078e00ff */
[----:B------:R-:W-:Y:S01]  /*1160*/  LOP3.LUT R14, R14, 0xfffffe00, RZ, 0xc0, !PT ;  /* 0xfffffe000e0e7812 */ /* 0x000fe200078ec0ff */
[----:B------:R-:W-:Y:S01]  /*1170*/  VIADD R222, R215, 0x40 ;  /* 0x00000040d7de7836 */ /* 0x000fe20000000000 */
[----:B------:R-:W-:-:S02]  /*1180*/  LOP3.LUT R3, R207, 0x30, R192, 0xf8, !PT ;  /* 0x00000030cf037812 */ /* 0x000fc400078ef8c0 */
[----:B------:R-:W-:Y:S01]  /*1190*/  SHF.R.U32.HI R208, RZ, 0x3, R207 ;  /* 0x00000003ffd07819 */ /* 0x000fe200000116cf */
[----:B------:R-:W-:Y:S01]  /*11a0*/  IMAD R211, R13, 0x40, R14 ;  /* 0x000000400dd37824 */ /* 0x000fe200078e020e */
[----:B------:R-:W-:Y:S02]  /*11b0*/  LEA R7, R7, R10, 0x4 ;  /* 0x0000000a07077211 */ /* 0x000fe400078e20ff */
[----:B------:R-:W-:Y:S02]  /*11c0*/  LOP3.LUT R5, R5, R4, RZ, 0x3c, !PT ;  /* 0x0000000405057212 */ /* 0x000fe400078e3cff */
[----:B------:R-:W-:Y:S02]  /*11d0*/  LOP3.LUT R9, R207, 0x30, R12, 0xf8, !PT ;  /* 0x00000030cf097812 */ /* 0x000fe400078ef80c */
[----:B------:R-:W-:Y:S01]  /*11e0*/  LOP3.LUT R4, R15, 0xffffe000, RZ, 0xc0, !PT ;  /* 0xffffe0000f047812 */ /* 0x000fe200078ec0ff */
[----:B------:R-:W-:Y:S01]  /*11f0*/  IMAD R220, R220, 0x400, R5 ;  /* 0x00000400dcdc7824 */ /* 0x000fe200078e0205 */
[----:B------:R-:W-:Y:S01]  /*1200*/  LOP3.LUT R3, R3, R208, RZ, 0x3c, !PT ;  /* 0x000000d003037212 */ /* 0x000fe200078e3cff */
[----:B------:R-:W-:Y:S01]  /*1210*/  IMAD.MOV.U32 R5, RZ, RZ, 0x20 ;  /* 0x00000020ff057424 */ /* 0x000fe200078e00ff */
[----:B------:R-:W-:-:S02]  /*1220*/  LEA R14, R2, R7, 0x6 ;  /* 0x00000007020e7211 */ /* 0x000fc400078e30ff */
[----:B------:R-:W-:Y:S02]  /*1230*/  SHF.R.S32.HI R229, RZ, 0x3, R0 ;  /* 0x00000003ffe57819 */ /* 0x000fe40000011400 */
[----:B------:R-:W-:Y:S01]  /*1240*/  LOP3.LUT R10, R9, R208, RZ, 0x3c, !PT ;  /* 0x000000d0090a7212 */ /* 0x000fe200078e3cff */
[----:B------:R-:W-:Y:S01]  /*1250*/  STL [R1+0x30], R14 ;  /* 0x0000300e01007387 */ /* 0x000fe20000100800 */
[----:B------:R-:W-:Y:S01]  /*1260*/  SHF.R.S32.HI R0, RZ, 0x1f, R215 ;  /* 0x0000001fff007819 */ /* 0x000fe200000114d7 */
[----:B------:R-:W-:Y:S01]  /*1270*/  IMAD R218, R218, 0x8, R14 ;  /* 0x00000008dada7824 */ /* 0x000fe200078e020e */
[----:B------:R-:W-:Y:S02]  /*1280*/  SHF.R.S32.HI R2, RZ, 0x1f, R201 ;  /* 0x0000001fff027819 */ /* 0x000fe400000114c9 */
[----:B------:R-:W-:Y:S02]  /*1290*/  IADD3 R9, R3, R209, R4 ;  /* 0x000000d103097210 */ /* 0x000fe40007ffe004 */
[----:B------:R-:W-:Y:S01]  /*12a0*/  SHF.R.S32.HI R0, RZ, 0x1f, R200 ;  /* 0x0000001fff007819 */ /* 0x000fe200000114c8 */
[----:B------:R0:W-:Y:S01]  /*12b0*/  STL [R1+0x1c], R2 ;  /* 0x00001c0201007387 */ /* 0x0001e20000100800 */
[----:B------:R-:W-:-:S02]  /*12c0*/  SHF.R.S32.HI R3, RZ, 0x1f, R203 ;  /* 0x0000001fff037819 */ /* 0x000fc400000114cb */
[----:B------:R-:W-:Y:S01]  /*12d0*/  LOP3.LUT P0, RZ, R6, 0x2, RZ, 0xc0, !PT ;  /* 0x0000000206ff7812 */ /* 0x000fe2000780c0ff */
[----:B------:R1:W-:Y:S01]  /*12e0*/  STL [R1+0x18], R0 ;  /* 0x0000180001007387 */ /* 0x0003e20000100800 */
[----:B------:R-:W-:Y:S02]  /*12f0*/  LOP3.LUT R7, R207, 0x30, R16, 0xf8, !PT ;  /* 0x00000030cf077812 */ /* 0x000fe400078ef810 */
[----:B------:R-:W-:Y:S01]  /*1300*/  LOP3.LUT R6, R17, 0xffffe000, RZ, 0xc0, !PT ;  /* 0xffffe00011067812 */ /* 0x000fe200078ec0ff */
[----:B------:R2:W-:Y:S01]  /*1310*/  STL [R1+0x14], R3 ;  /* 0x0000140301007387 */ /* 0x0005e20000100800 */
[----:B------:R-:W-:Y:S02]  /*1320*/  LOP3.LUT R7, R7, R208, RZ, 0x3c, !PT ;  /* 0x000000d007077212 */ /* 0x000fe400078e3cff */
[----:B0-----:R-:W-:Y:S02]  /*1330*/  SHF.R.S32.HI R2, RZ, 0x1f, R202 ;  /* 0x0000001fff027819 */ /* 0x001fe400000114ca */
[----:B------:R-:W-:-:S02]  /*1340*/  IADD3 R13, R10, R209, R6 ;  /* 0x000000d10a0d7210 */ /* 0x000fc40007ffe006 */
[----:B-1----:R-:W-:Y:S01]  /*1350*/  SHF.R.S32.HI R0, RZ, 0x1f, R204 ;  /* 0x0000001fff007819 */ /* 0x002fe200000114cc */
[----:B------:R0:W-:Y:S01]  /*1360*/  STL [R1+0x10], R2 ;  /* 0x0000100201007387 */ /* 0x0001e20000100800 */
[----:B------:R-:W-:Y:S02]  /*1370*/  SHF.R.S32.HI R11, RZ, 0x1, R11 ;  /* 0x00000001ff0b7819 */ /* 0x000fe4000001140b */
[----:B--2---:R-:W-:Y:S01]  /*1380*/  LOP3.LUT R3, R207, 0x10, R16, 0xf8, !PT ;  /* 0x00000010cf037812 */ /* 0x004fe200078ef810 */
[----:B------:R1:W-:Y:S01]  /*1390*/  STL [R1+0xc], R0 ;  /* 0x00000c0001007387 */ /* 0x0003e20000100800 */
[----:B------:R-:W-:Y:S01]  /*13a0*/  LOP3.LUT R217, R8, 0x7ffffffc, RZ, 0xc0, !PT ;  /* 0x7ffffffc08d97812 */ /* 0x000fe200078ec0ff */
[----:B------:R-:W-:Y:S01]  /*13b0*/  IMAD.SHL.U32 R11, R11, 0x80, RZ ;  /* 0x000000800b0b7824 */ /* 0x000fe200078e00ff */
[----:B------:R-:W-:Y:S02]  /*13c0*/  LOP3.LUT R216, R3, R208, RZ, 0x3c, !PT ;  /* 0x000000d003d87212 */ /* 0x000fe400078e3cff */
[----:B------:R-:W-:Y:S01]  /*13d0*/  IADD3 R3, R18, R209, R7 ;  /* 0x000000d112037210 */ /* 0x000fe20007ffe007 */
[----:B------:R-:W-:Y:S01]  /*13e0*/  IMAD.IADD R217, R20, 0x1, -R217 ;  /* 0x0000000114d97824 */ /* 0x000fe200078e0ad9 */
[C---:B0-----:R-:W-:Y:S01]  /*13f0*/  IADD3 R2, R18.reuse, R9, RZ ;  /* 0x0000000912027210 */ /* 0x041fe20007ffe0ff */
[----:B------:R-:W-:Y:S01]  /*1400*/  IMAD.IADD R216, R209, 0x1, R216 ;  /* 0x00000001d1d87824 */ /* 0x000fe200078e02d8 */
[----:B------:R-:W-:Y:S01]  /*1410*/  SEL R5, R5, 0xffffffe0, !P0 ;  /* 0xffffffe005057807 */ /* 0x000fe20004000000 */
[----:B------:R0:W-:Y:S01]  /*1420*/  STL [R1+0x28], R3 ;  /* 0x0000280301007387 */ /* 0x0001e20000100800 */
[----:B-1----:R-:W-:Y:S01]  /*1430*/  SHF.R.S32.HI R0, RZ, 0x1f, R222 ;  /* 0x0000001fff007819 */ /* 0x002fe200000114de */
[----:B------:R-:W-:Y:S01]  /*1440*/  IMAD.IADD R0, R18, 0x1, R13 ;  /* 0x0000000112007824 */ /* 0x000fe200078e020d */
[----:B------:R-:W-:Y:S01]  /*1450*/  SHF.R.S32.HI R17, RZ, 0x1f, R16 ;  /* 0x0000001fff117819 */ /* 0x000fe20000011410 */
[----:B------:R0:W-:Y:S01]  /*1460*/  STL [R1+0x24], R2 ;  /* 0x0000240201007387 */ /* 0x0001e20000100800 */
[----:B------:R-:W-:Y:S01]  /*1470*/  SHF.R.S32.HI R197, RZ, 0x1f, R189 ;  /* 0x0000001fffc57819 */ /* 0x000fe200000114bd */
[----:B------:R-:W-:Y:S01]  /*1480*/  IMAD.IADD R219, R5, 0x1, R216 ;  /* 0x0000000105db7824 */ /* 0x000fe200078e02d8 */
[----:B------:R-:W-:Y:S01]  /*1490*/  SHF.R.S32.HI R206, RZ, 0x1f, R195 ;  /* 0x0000001fffce7819 */ /* 0x000fe200000114c3 */
[----:B------:R0:W-:Y:S01]  /*14a0*/  STL [R1+0x20], R0 ;  /* 0x0000200001007387 */ /* 0x0001e20000100800 */
[----:B------:R-:W-:-:S02]  /*14b0*/  SHF.R.S32.HI R205, RZ, 0x1f, R196 ;  /* 0x0000001fffcd7819 */ /* 0x000fc400000114c4 */
[----:B------:R-:W-:Y:S02]  /*14c0*/  LOP3.LUT R210, R11, 0x180, RZ, 0xc0, !PT ;  /* 0x000001800bd27812 */ /* 0x000fe400078ec0ff */
[----:B------:R-:W-:Y:S02]  /*14d0*/  SHF.R.S32.HI R192, RZ, 0x4, R192 ;  /* 0x00000004ffc07819 */ /* 0x000fe400000114c0 */
[----:B------:R-:W-:Y:S02]  /*14e0*/  SHF.R.S32.HI R193, RZ, 0x4, R12 ;  /* 0x00000004ffc17819 */ /* 0x000fe4000001140c */
[----:B------:R-:W-:-:S07]  /*14f0*/  IADD3 R228, R5, UR39, R216 ;  /* 0x0000002705e47c10 */ /* 0x000fce000fffe0d8 */
.L_x_2840:
[----:B0---4-:R-:W0:Y:S02]  /*1500*/  LDC.64 R2, c[0x0][0xc88] ;  /* 0x00032200ff027b82 */ /* 0x011e240000000a00 */
[----:B0-----:R-:W-:-:S05]  /*1510*/  IMAD.WIDE R2, R23, 0x4, R2 ;  /* 0x0000000417027825 */ /* 0x001fca00078e0202 */
[----:B--2---:R-:W2:Y:S01]  /*1520*/  LDG.E R221, desc[UR50][R2.64] ;  /* 0x0000003202dd7981 */ /* 0x004ea2000c1e1900 */
[----:B------:R-:W-:Y:S05]  /*1530*/  YIELD ;  /* 0x0000000000007946 */ /* 0x000fea0003800000 */
[----:B------:R-:W-:Y:S01]  /*1540*/  ULDC.64 UR4, c[0x0][0xa28] ;  /* 0x00028a0000047ab9 */ /* 0x000fe20000000a00 */
[----:B------:R-:W-:Y:S01]  /*1550*/  ULDC.64 UR8, c[0x0][0xa18] ;  /* 0x0002860000087ab9 */ /* 0x000fe20000000a00 */
[----:B------:R-:W-:Y:S01]  /*1560*/  ISETP.NE.U32.AND P1, PT, RZ, UR4, PT ;  /* 0x00000004ff007c0c */ /* 0x000fe2000bf25070 */
[----:B------:R-:W-:Y:S01]  /*1570*/  ULDC.64 UR6, c[0x0][0xa08] ;  /* 0x0002820000067ab9 */ /* 0x000fe20000000a00 */
[----:B------:R-:W-:Y:S01]  /*1580*/  IMAD.MOV.U32 R0, RZ, RZ, RZ ;  /* 0x000000ffff007224 */ /* 0x000fe200078e00ff */
[----:B------:R-:W-:-:S02]  /*1590*/  ISETP.NE.U32.AND P0, PT, RZ, UR6, PT ;  /* 0x00000006ff007c0c */ /* 0x000fc4000bf05070 */
[----:B------:R-:W-:Y:S02]  /*15a0*/  ISETP.NE.AND.EX P1, PT, RZ, UR5, PT, P1 ;  /* 0x00000005ff007c0c */ /* 0x000fe4000bf25310 */
[----:B------:R-:W-:Y:S02]  /*15b0*/  ISETP.NE.AND.EX P0, PT, RZ, UR7, PT, P0 ;  /* 0x00000007ff007c0c */ /* 0x000fe4000bf05300 */
[----:B------:R-:W-:Y:S02]  /*15c0*/  MOV R26, RZ ;  /* 0x000000ff001a7202 */ /* 0x000fe40000000f00 */
[----:B--2---:R-:W-:Y:S01]  /*15d0*/  SHF.R.S32.HI R227, RZ, 0x1f, R221 ;  /* 0x0000001fffe37819 */ /* 0x004fe200000114dd */
[----:B------:R-:W-:-:S06]  /*15e0*/  IMAD.SHL.U32 R225, R221, 0x4, RZ ;  /* 0x00000004dde17824 */ /* 0x000fcc00078e00ff */
        /* <DEDUP_REMOVED lines=22> */
[----:B------:R-:W-:Y:S02]  /*1750*/  IMAD.U32 R2, RZ, RZ, UR5 ;  /* 0x00000005ff027e24 */ /* 0x000fe4000f8e00ff */
[----:B------:R-:W-:Y:S02]  /*1760*/  IMAD.U32 R25, RZ, RZ, UR4 ;  /* 0x00000004ff197e24 */ /* 0x000fe4000f8e00ff */
[----:B------:R-:W-:Y:S01]  /*1770*/  IMAD.MOV.U32 R23, RZ, RZ, R221 ;  /* 0x000000ffff177224 */ /* 0x000fe200078e00dd */
[----:B0-----:R-:W-:Y:S06]  /*1780*/  @P2 BRA `(.L_x_2629) ;  /* 0x0000000000242947 */ /* 0x001fec0003800000 */
        /* <DEDUP_REMOVED lines=9> */
.L_x_2629:
[----:B------:R-:W-:Y:S01]  /*1820*/  ULDC.64 UR4, c[0x0][0xa20] ;  /* 0x0002880000047ab9 */ /* 0x000fe20000000a00 */
[----:B------:R-:W-:Y:S02]  /*1830*/  MOV R224, R22 ;  /* 0x0000001600e07202 */ /* 0x000fe40000000f00 */
[----:B------:R-:W-:-:S04]  /*1840*/  ISETP.NE.U32.AND P1, PT, RZ, UR4, PT ;  /* 0x00000004ff007c0c */ /* 0x000fc8000bf25070 */
[----:B------:R-:W-:-:S13]  /*1850*/  ISETP.NE.AND.EX P1, PT, RZ, UR5, PT, P1 ;  /* 0x00000005ff007c0c */ /* 0x000fda000bf25310 */
[----:B------:R-:W-:Y:S05]  /*1860*/  @!P1 BRA `(.L_x_2630) ;  /* 0x0000000000109947 */ /* 0x000fea0003800000 */
[----:B------:R-:W-:-:S04]  /*1870*/  IADD3 R4, P0, R225, UR4, RZ ;  /* 0x00000004e1047c10 */ /* 0x000fc8000ff1e0ff */
[----:B------:R-:W-:-:S05]  /*1880*/  IADD3.X R5, R226, UR5, RZ, P0, !PT ;  /* 0x00000005e2057c10 */ /* 0x000fca00087fe4ff */
[----:B------:R0:W5:Y:S01]  /*1890*/  LDG.E R25, desc[UR50][R4.64] ;  /* 0x0000003204197981 */ /* 0x000162000c1e1900 */
[----:B------:R-:W-:Y:S05]  /*18a0*/  BRA `(.L_x_2631) ;  /* 0x0000000000107947 */ /* 0x000fea0003800000 */
.L_x_2630:
[----:B------:R-:W-:Y:S05]  /*18b0*/  @!P0 BRA `(.L_x_2631) ;  /* 0x00000000000c8947 */ /* 0x000fea0003800000 */
[----:B------:R-:W2:Y:S04]  /*18c0*/  LDG.E R4, desc[UR50][R8.64] ;  /* 0x0000003208047981 */ /* 0x000ea8000c1e1900 */
[----:B------:R-:W2:Y:S02]  /*18d0*/  LDG.E R25, desc[UR50][R8.64+0x4] ;  /* 0x0000043208197981 */ /* 0x000ea4000c1e1900 */
[----:B--2---:R-:W-:-:S07]  /*18e0*/  IMAD.IADD R25, R25, 0x1, -R4 ;  /* 0x0000000119197824 */ /* 0x004fce00078e0a04 */
.L_x_2631:
[----:B------:R-:W-:Y:S01]  /*18f0*/  ULDC.64 UR4, c[0x0][0xa10] ;  /* 0x0002840000047ab9 */ /* 0x000fe20000000a00 */
[----:B------:R-:W1:Y:S01]  /*1900*/  LDC R9, c[0x0][0x448] ;  /* 0x00011200ff097b82 */ /* 0x000e620000000800 */
[----:B------:R-:W-:-:S04]  /*1910*/  ISETP.NE.U32.AND P0, PT, RZ, UR4, PT ;  /* 0x00000004ff007c0c */ /* 0x000fc8000bf05070 */
[----:B------:R-:W-:Y:S01]  /*1920*/  ISETP.NE.AND.EX P0, PT, RZ, UR5, PT, P0 ;  /* 0x00000005ff007c0c */ /* 0x000fe2000bf05300 */
[----:B------:R-:W-:-:S12]  /*1930*/  ULDC.64 UR4, c[0x0][0xa30] ;  /* 0x00028c0000047ab9 */ /* 0x000fd80000000a00 */
[----:B0-----:R-:W0:Y:S02]  /*1940*/  @P0 LDC.64 R4, c[0x0][0xa10] ;  /* 0x00028400ff040b82 */ /* 0x001e240000000a00 */
[----:B0-----:R-:W-:-:S05]  /*1950*/  @P0 IMAD.WIDE R4, R23, 0x4, R4 ;  /* 0x0000000417040825 */ /* 0x001fca00078e0204 */
[----:B------:R-:W2:Y:S04]  /*1960*/  @P0 LDG.E R3, desc[UR50][R4.64] ;  /* 0x0000003204030981 */ /* 0x000ea8000c1e1900 */
[----:B------:R0:W2:Y:S01]  /*1970*/  @P0 LDG.E R8, desc[UR50][R4.64+0x4] ;  /* 0x0000043204080981 */ /* 0x0000a2000c1e1900 */
[----:B------:R-:W-:Y:S01]  /*1980*/  ISETP.NE.U32.AND P1, PT, RZ, UR4, PT ;  /* 0x00000004ff007c0c */ /* 0x000fe2000bf25070 */
[----:B-----5:R-:W-:-:S03]  /*1990*/  IMAD.MOV.U32 R135, RZ, RZ, R25 ;  /* 0x000000ffff877224 */ /* 0x020fc600078e0019 */
[----:B------:R-:W-:-:S13]  /*19a0*/  ISETP.NE.AND.EX P1, PT, RZ, UR5, PT, P1 ;  /* 0x00000005ff007c0c */ /* 0x000fda000bf25310 */
[----:B------:R-:W-:-:S04]  /*19b0*/  @P1 IADD3 R6, P2, R225, UR4, RZ ;  /* 0x00000004e1061c10 */ /* 0x000fc8000ff5e0ff */
[----:B------:R-:W-:-:S05]  /*19c0*/  @P1 IADD3.X R7, R226, UR5, RZ, P2, !PT ;  /* 0x00000005e2071c10 */ /* 0x000fca00097fe4ff */
[----:B------:R3:W5:Y:S01]  /*19d0*/  @P1 LDG.E R135, desc[UR50][R6.64] ;  /* 0x0000003206871981 */ /* 0x000762000c1e1900 */
[----:B-1----:R-:W-:Y:S01]  /*19e0*/  ISETP.NE.AND P1, PT, R9, 0x1, PT ;  /* 0x000000010900780c */ /* 0x002fe20003f25270 */
[----:B------:R-:W-:-:S04]  /*19f0*/  IMAD.SHL.U32 R212, R21, 0x80, RZ ;  /* 0x0000008015d47824 */ /* 0x000fc800078e00ff */
[----:B0-----:R-:W-:-:S08]  /*1a00*/  VIADD R4, R212, 0x7f ;  /* 0x0000007fd4047836 */ /* 0x001fd00000000000 */
[----:B------:R-:W0:Y:S08]  /*1a10*/  @P1 LDC R9, c[0x0][0x44c] ;  /* 0x00011300ff091b82 */ /* 0x000e300000000800 */
[----:B------:R-:W1:Y:S01]  /*1a20*/  @P1 LDC R5, c[0x0][0x450] ;  /* 0x00011400ff051b82 */ /* 0x000e620000000800 */
[----:B--2---:R-:W-:Y:S01]  /*1a30*/  @P0 IMAD.IADD R2, R8, 0x1, -R3 ;  /* 0x0000000108020824 */ /* 0x004fe200078e0a03 */
[----:B------:R-:W-:Y:S01]  /*1a40*/  IADD3 R8, -R0, R25, RZ ;  /* 0x0000001900087210 */ /* 0x000fe20007ffe1ff */
[----:B0-----:R-:W-:-:S04]  /*1a50*/  @P1 IMAD.HI.U32 R0, R4, R9, RZ ;  /* 0x0000000904001227 */ /* 0x001fc800078e00ff */
[----:B------:R-:W-:Y:S01]  /*1a60*/  IMAD.IADD R214, R8, 0x1, R2 ;  /* 0x0000000108d67824 */ /* 0x000fe200078e0202 */
[----:B-1----:R-:W-:-:S03]  /*1a70*/  @P1 SHF.R.U32.HI R4, RZ, R5, R0 ;  /* 0x00000005ff041219 */ /* 0x002fc60000011600 */
[C---:B------:R-:W-:Y:S01]  /*1a80*/  VIADD R0, R214.reuse, 0x9f ;  /* 0x0000009fd6007836 */ /* 0x040fe20000000000 */
[----:B------:R-:W-:-:S03]  /*1a90*/  IADD3 R151, R214, 0xa0, -R213 ;  /* 0x000000a0d6977810 */ /* 0x000fc60007ffe8d5 */
[----:B------:R-:W-:-:S04]  /*1aa0*/  IMAD.HI R0, R0, 0x66666667, RZ ;  /* 0x6666666700007827 */ /* 0x000fc800078e02ff */
[----:B------:R-:W-:Y:S01]  /*1ab0*/  IMAD.IADD R4, R151, 0x1, R4 ;  /* 0x0000000197047824 */ /* 0x000fe200078e0204 */
[----:B------:R-:W-:-:S03]  /*1ac0*/  SHF.R.U32.HI R3, RZ, 0x1f, R0 ;  /* 0x0000001fff037819 */ /* 0x000fc60000011600 */
[----:B------:R-:W-:Y:S01]  /*1ad0*/  IMAD.HI R4, R4, 0x66666667, RZ ;  /* 0x6666666704047827 */ /* 0x000fe200078e02ff */
[----:B------:R-:W-:-:S04]  /*1ae0*/  LEA.HI.SX32 R152, R0, R3, 0x1a ;  /* 0x0000000300987211 */ /* 0x000fc800078fd2ff */
[----:B------:R-:W-:-:S04]  /*1af0*/  SHF.R.U32.HI R5, RZ, 0x1f, R4 ;  /* 0x0000001fff057819 */ /* 0x000fc80000011604 */
[----:B------:R-:W-:Y:S01]  /*1b00*/  LEA.HI.SX32 R5, R4, R5, 0x1a ;  /* 0x0000000504057211 */ /* 0x000fe200078fd2ff */
[----:B------:R-:W-:-:S03]  /*1b10*/  IMAD.MOV R4, RZ, RZ, -R8 ;  /* 0x000000ffff047224 */ /* 0x000fc600078e0a08 */
[----:B------:R-:W-:Y:S02]  /*1b20*/  VIMNMX R5, R152, R5, PT ;  /* 0x0000000598057248 */ /* 0x000fe40003fe0100 */
[----:B------:R-:W-:-:S03]  /*1b30*/  VIMNMX R4, RZ, R4, !PT ;  /* 0x00000004ff047248 */ /* 0x000fc60007fe0100 */
[----:B------:R-:W-:-:S05]  /*1b40*/  IMAD R5, R5, 0xa0, -R8 ;  /* 0x000000a005057824 */ /* 0x000fca00078e0a08 */
[----:B------:R-:W-:-:S04]  /*1b50*/  VIMNMX R3, R5, R2, PT ;  /* 0x0000000205037248 */ /* 0x000fc80003fe0100 */
[----:B------:R-:W-:Y:S01]  /*1b60*/  ISETP.GT.AND P0, PT, R3, R4, PT ;  /* 0x000000040300720c */ /* 0x000fe20003f04270 */
[----:B------:R-:W-:-:S05]  /*1b70*/  IMAD.WIDE.U32 R4, R4, -0x33333333, RZ ;  /* 0xcccccccd04047825 */ /* 0x000fca00078e00ff */
[----:B------:R-:W-:-:S04]  /*1b80*/  SHF.R.U32.HI R121, RZ, 0x7, R5 ;  /* 0x00000007ff797819 */ /* 0x000fc80000011605 */
[----:B------:R-:W-:-:S03]  /*1b90*/  MOV R24, R121 ;  /* 0x0000007900187202 */ /* 0x000fc60000000f00 */
[----:B------:R-:W-:-:S04]  /*1ba0*/  @P0 VIADD R0, R3, 0x9f ;  /* 0x0000009f03000836 */ /* 0x000fc80000000000 */
[----:B------:R-:W-:-:S05]  /*1bb0*/  @P0 IMAD.HI R0, R0, 0x66666667, RZ ;  /* 0x6666666700000827 */ /* 0x000fca00078e02ff */
[----:B------:R-:W-:-:S04]  /*1bc0*/  @P0 SHF.R.U32.HI R3, RZ, 0x1f, R0 ;  /* 0x0000001fff030819 */ /* 0x000fc80000011600 */
[----:B------:R-:W-:Y:S02]  /*1bd0*/  @P0 LEA.HI.SX32 R24, R0, R3, 0x1a ;  /* 0x0000000300180211 */ /* 0x000fe400078fd2ff */
[----:B------:R-:W-:Y:S02]  /*1be0*/  PLOP3.LUT P0, PT, PT, PT, PT, 0x80, 0x0 ;  /* 0x000000000000781c */ /* 0x000fe40003f0f070 */
[----:B------:R-:W-:-:S13]  /*1bf0*/  ISETP.GT.AND P1, PT, R24, R121, PT ;  /* 0x000000791800720c */ /* 0x000fda0003f24270 */
[----:B---3--:R-:W-:Y:S05]  /*1c00*/  @!P1 BRA `(.L_x_2632) ;  /* 0x000000e400649947 */ /* 0x008fea0003800000 */
        /* <DEDUP_REMOVED lines=11> */
[----:B------:R-:W-:Y:S01]  /*1cc0*/  MOV R10, UR6 ;  /* 0x00000006000a7c02 */ /* 0x000fe20008000f00 */
        /* <DEDUP_REMOVED lines=8> */
.L_x_2634:
[----:B------:R-:W-:Y:S05]  /*1d50*/  BSYNC B6 ;  /* 0x0000000000067941 */ /* 0x000fea0003800000 */
.L_x_2633:
[----:B------:R-:W-:Y:S01]  /*1d60*/  VIADD R0, R18, 0xa400 ;  /* 0x0000a40012007836 */ /* 0x000fe20000000000 */
[----:B------:R-:W-:Y:S04]  /*1d70*/  BSSY B6, `(.L_x_2635) ;  /* 0x0000013000067945 */ /* 0x000fe80003800000 */
[----:B------:R-:W-:-:S13]  /*1d80*/  LOP3.LUT P0, RZ, R0, 0x3ff, RZ, 0xc0, !PT ;  /* 0x000003ff00ff7812 */ /* 0x000fda000780c0ff */
[----:B------:R-:W-:Y:S05]  /*1d90*/  @!P0 BRA `(.L_x_2636) ;  /* 0x0000000000408947 */ /* 0x000fea0003800000 */
[----:B------:R-:W-:Y:S01]  /*1da0*/  MOV R0, 0x0 ;  /* 0x0000000000007802 */ /* 0x000fe20000000f00 */
[----:B------:R-:W-:Y:S01]  /*1db0*/  ULDC.64 UR4, c[0x4][0xc8] ;  /* 0x0100320000047ab9 */ /* 0x000fe20000000a00 */
[----:B------:R-:W-:Y:S01]  /*1dc0*/  ULDC.64 UR6, c[0x4][0xd0] ;  /* 0x0100340000067ab9 */ /* 0x000fe20000000a00 */
[----:B------:R-:W-:Y:S01]  /*1dd0*/  MOV R4, UR4 ;  /* 0x0000000400047c02 */ /* 0x000fe20008000f00 */
[----:B------:R0:W1:Y:S01]  /*1de0*/  LDC.64 R14, c[0x4][R0] ;  /* 0x01000000000e7b82 */ /* 0x0000620000000a00 */
[----:B------:R-:W-:Y:S01]  /*1df0*/  IMAD.U32 R5, RZ, RZ, UR5 ;  /* 0x00000005ff057e24 */ /* 0x000fe2000f8e00ff */
        /* <DEDUP_REMOVED lines=10> */
.L_x_2636:
[----:B------:R-:W-:Y:S05]  /*1ea0*/  BSYNC B6 ;  /* 0x0000000000067941 */ /* 0x000fea0003800000 */
.L_x_2635:
        /* <DEDUP_REMOVED lines=12> */
[----:B------:R-:W-:Y:S01]  /*1f70*/  SHF.R.S32.HI R9, RZ, 0x1f, R198 ;  /* 0x0000001fff097819 */ /* 0x000fe200000114c6 */
[----:B------:R-:W4:Y:S01]  /*1f80*/  LDC.64 R96, c[0x0][0x408] ;  /* 0x00010200ff607b82 */ /* 0x000f220000000a00 */
        /* <DEDUP_REMOVED lines=13> */
[----:B------:R-:W-:-:S03]  /*2060*/  SEL R4, RZ, 0x1, P4 ;  /* 0x00000001ff047807 */ /* 0x000fc60002000000 */
[----:B------:R-:W-:Y:S01]  /*2070*/  IMAD.SHL.U32 R5, R5, 0x2, RZ ;  /* 0x0000000205057824 */ /* 0x000fe200078e00ff */
[----:B------:R-:W-:-:S04]  /*2080*/  ISETP.GE.AND P4, PT, R189, UR4, PT ;  /* 0x00000004bd007c0c */ /* 0x000fc8000bf86270 */
[----:B------:R-:W-:Y:S02]  /*2090*/  LOP3.LUT R6, R5, 0x2, R4, 0xe2, !PT ;  /* 0x0000000205067812 */ /* 0x000fe400078ee204 */
[----:B------:R-:W-:Y:S02]  /*20a0*/  SEL R5, RZ, 0xffffffff, P3 ;  /* 0xffffffffff057807 */ /* 0x000fe40001800000 */
[----:B------:R-:W-:Y:S02]  /*20b0*/  ISETP.GE.AND P3, PT, R3, UR4, PT ;  /* 0x0000000403007c0c */ /* 0x000fe4000bf66270 */
[----:B------:R-:W-:Y:S01]  /*20c0*/  SEL R7, RZ, 0x8, P4 ;  /* 0x00000008ff077807 */ /* 0x000fe20002000000 */
[----:B------:R-:W-:Y:S01]  /*20d0*/  IMAD.SHL.U32 R11, R5, 0x2, RZ ;  /* 0x00000002050b7824 */ /* 0x000fe200078e00ff */
[----:B------:R-:W-:Y:S01]  /*20e0*/  SEL R5, RZ, 0x4, P3 ;  /* 0x00000004ff057807 */ /* 0x000fe20001800000 */
[----:B------:R-:W-:Y:S01]  /*20f0*/  IMAD R8, R9, R102, RZ ;  /* 0x0000006609087224 */ /* 0x000fe200078e02ff */
[----:B------:R-:W-:-:S02]  /*2100*/  SEL R4, RZ, 0x1, P2 ;  /* 0x00000001ff047807 */ /* 0x000fc40001000000 */
[----:B------:R-:W-:Y:S02]  /*2110*/  LOP3.LUT R7, R7, R6, R5, 0xfe, !PT ;  /* 0x0000000607077212 */ /* 0x000fe400078efe05 */
[----:B------:R-:W-:Y:S02]  /*2120*/  ISETP.GE.AND P2, PT, R195, UR4, PT ;  /* 0x00000004c3007c0c */ /* 0x000fe4000bf46270 */
[----:B------:R-:W-:Y:S02]  /*2130*/  SEL R5, RZ, 0x4, P0 ;  /* 0x00000004ff057807 */ /* 0x000fe40000000000 */
[-C--:B----4-:R-:W-:Y:S02]  /*2140*/  ISETP.GE.AND P0, PT, R16, R13.reuse, PT ;  /* 0x0000000d1000720c */ /* 0x090fe40003f06270 */
[-C--:B------:R-:W-:Y:S02]  /*2150*/  ISETP.GE.AND P3, PT, R0, R13.reuse, PT ;  /* 0x0000000d0000720c */ /* 0x080fe40003f66270 */
[----:B------:R-:W-:-:S02]  /*2160*/  ISETP.GE.AND P5, PT, R3, R13, PT ;  /* 0x0000000d0300720c */ /* 0x000fc40003fa6270 */
[----:B------:R-:W-:Y:S01]  /*2170*/  LOP3.LUT R4, R11, 0x2, R4, 0xe2, !PT ;  /* 0x000000020b047812 */ /* 0x000fe200078ee204 */
[----:B------:R-:W-:Y:S01]  /*2180*/  IMAD R11, R198, R103, R8 ;  /* 0x00000067c60b7224 */ /* 0x000fe200078e0208 */
[----:B------:R-:W-:Y:S02]  /*2190*/  SEL R6, RZ, 0x8, P1 ;  /* 0x00000008ff067807 */ /* 0x000fe40000800000 */
[----:B------:R-:W-:Y:S02]  /*21a0*/  SEL R8, RZ, 0x10, P2 ;  /* 0x00000010ff087807 */ /* 0x000fe40001000000 */
[----:B------:R-:W-:Y:S02]  /*21b0*/  LOP3.LUT R20, R6, R4, R5, 0xfe, !PT ;  /* 0x0000000406147212 */ /* 0x000fe400078efe05 */
[----:B------:R-:W-:Y:S02]  /*21c0*/  LOP3.LUT R12, R7, R8, RZ, 0xfc, !PT ;  /* 0x00000008070c7212 */ /* 0x000fe400078efcff */
[----:B------:R-:W-:-:S02]  /*21d0*/  SEL R5, R13, RZ, P0 ;  /* 0x000000ff0d057207 */ /* 0x000fc40000000000 */
[C---:B------:R-:W-:Y:S02]  /*21e0*/  SEL R7, R13.reuse, RZ, P3 ;  /* 0x000000ff0d077207 */ /* 0x040fe40001800000 */
[----:B------:R-:W-:Y:S02]  /*21f0*/  IADD3 R5, R16, R5, RZ ;  /* 0x0000000510057210 */ /* 0x000fe40007ffe0ff */
[----:B------:R-:W-:Y:S01]  /*2200*/  SEL R6, R13, RZ, P5 ;  /* 0x000000ff0d067207 */ /* 0x000fe20002800000 */
[----:B------:R-:W-:Y:S01]  /*2210*/  IMAD.IADD R7, R0, 0x1, R7 ;  /* 0x0000000100077824 */ /* 0x000fe200078e0207 */
[----:B------:R-:W-:Y:S01]  /*2220*/  SHF.R.S32.HI R191, RZ, 0x1f, R190 ;  /* 0x0000001fffbf7819 */ /* 0x000fe200000114be */
[-C--:B------:R-:W-:Y:S01]  /*2230*/  IMAD R9, R9, R96.reuse, RZ ;  /* 0x0000006009097224 */ /* 0x080fe200078e02ff */
[----:B------:R-:W-:Y:S01]  /*2240*/  SHF.R.S32.HI R4, RZ, 0x1f, R5 ;  /* 0x0000001fff047819 */ /* 0x000fe20000011405 */
[----:B------:R-:W-:-:S03]  /*2250*/  IMAD.WIDE.U32 R98, R198, R96, R16 ;  /* 0x00000060c6627225 */ /* 0x000fc600078e0010 */
[-C--:B------:R-:W-:Y:S01]  /*2260*/  LEA.HI R28, R4, R5.reuse, RZ, 0x4 ;  /* 0x00000005041c7211 */ /* 0x080fe200078f20ff */
[----:B------:R-:W-:Y:S01]  /*2270*/  IMAD.WIDE.U32 R100, R198, R96, R190 ;  /* 0x00000060c6647225 */ /* 0x000fe200078e00be */
[----:B------:R-:W-:-:S03]  /*2280*/  LEA.HI R5, R4, R5, RZ, 0x6 ;  /* 0x0000000504057211 */ /* 0x000fc600078f30ff */
[C---:B------:R-:W-:Y:S02]  /*2290*/  IMAD R9, R198.reuse, R97, R9 ;  /* 0x00000061c6097224 */ /* 0x040fe400078e0209 */
[----:B------:R-:W-:-:S04]  /*22a0*/  IMAD.WIDE.U32 R106, R198, R102, R190 ;  /* 0x00000066c66a7225 */ /* 0x000fc800078e00be */
[----:B------:R-:W-:Y:S01]  /*22b0*/  IMAD.WIDE.U32 R104, R198, R102, R16 ;  /* 0x00000066c6687225 */ /* 0x000fe200078e0010 */
[----:B------:R-:W-:-:S03]  /*22c0*/  SHF.R.U32.HI R4, RZ, 0x3, R210 ;  /* 0x00000003ff047819 */ /* 0x000fc600000116d2 */
[----:B------:R-:W-:Y:S02]  /*22d0*/  IMAD.IADD R101, R101, 0x1, R9 ;  /* 0x0000000165657824 */ /* 0x000fe400078e0209 */
[----:B------:R-:W-:Y:S01]  /*22e0*/  IMAD.IADD R99, R9, 0x1, R99 ;  /* 0x0000000109637824 */ /* 0x000fe200078e0263 */
[----:B------:R-:W-:Y:S01]  /*22f0*/  LOP3.LUT R9, R210, 0x30, R28, 0xf8, !PT ;  /* 0x00000030d2097812 */ /* 0x000fe200078ef81c */
[----:B------:R-:W-:Y:S02]  /*2300*/  IMAD.IADD R107, R107, 0x1, R11 ;  /* 0x000000016b6b7824 */ /* 0x000fe400078e020b */
[----:B------:R-:W-:Y:S01]  /*2310*/  IMAD.IADD R105, R11, 0x1, R105 ;  /* 0x000000010b697824 */ /* 0x000fe200078e0269 */
[----:B------:R-:W-:Y:S01]  /*2320*/  LOP3.LUT R9, R9, R4, RZ, 0x3c, !PT ;  /* 0x0000000409097212 */ /* 0x000fe200078e3cff */
[----:B------:R-:W-:Y:S01]  /*2330*/  IMAD.MOV.U32 R122, RZ, RZ, 0x20 ;  /* 0x00000020ff7a7424 */ /* 0x000fe200078e00ff */
[----:B------:R-:W-:Y:S01]  /*2340*/  IADD3 R125, R26, R25, RZ ;  /* 0x000000191a7d7210 */ /* 0x000fe20007ffe0ff */
[----:B------:R-:W-:-:S02]  /*2350*/  IMAD.MOV.U32 R123, RZ, RZ, 0x40 ;  /* 0x00000040ff7b7424 */ /* 0x000fc400078e00ff */
[----:B-----5:R-:W-:Y:S01]  /*2360*/  IMAD.WIDE.U32 R106, R135, R102, R106 ;  /* 0x00000066876a7225 */ /* 0x020fe200078e006a */
[----:B------:R-:W-:-:S03]  /*2370*/  SHF.L.U64.HI R108, R96, 0x7, R97 ;  /* 0x00000007606c7819 */ /* 0x000fc60000010261 */
[----:B------:R-:W-:Y:S01]  /*2380*/  IMAD.WIDE.U32 R104, R135, R102, R104 ;  /* 0x0000006687687225 */ /* 0x000fe200078e0068 */
[----:B------:R-:W-:Y:S02]  /*2390*/  SHF.L.U32 R109, R96, 0x7, RZ ;  /* 0x00000007606d7819 */ /* 0x000fe400000006ff */
[----:B------:R-:W-:Y:S01]  /*23a0*/  SHF.R.S32.HI R116, RZ, 0x4, R28 ;  /* 0x00000004ff747819 */ /* 0x000fe2000001141c */
[----:B------:R-:W-:Y:S02]  /*23b0*/  IMAD R127, R97, 0xa0, RZ ;  /* 0x000000a0617f7824 */ /* 0x000fe400078e02ff */
[----:B------:R-:W-:-:S04]  /*23c0*/  IMAD.WIDE.U32 R100, R135, R96, R100 ;  /* 0x0000006087647225 */ /* 0x000fc800078e0064 */
[----:B------:R-:W-:-:S04]  /*23d0*/  IMAD.WIDE.U32 R98, R135, R96, R98 ;  /* 0x0000006087627225 */ /* 0x000fc800078e0062 */
[----:B------:R-:W-:Y:S02]  /*23e0*/  VIADD R150, R21, 0x8 ;  /* 0x0000000815967836 */ /* 0x000fe40000000000 */
[----:B------:R-:W-:Y:S01]  /*23f0*/  IMAD.SHL.U32 R118, R13, 0x2, RZ ;  /* 0x000000020d767824 */ /* 0x000fe200078e00ff */
[----:B--2---:R-:W-:Y:S01]  /*2400*/  LOP3.LUT R10, R10, 0xfffffffe, RZ, 0xc0, !PT ;  /* 0xfffffffe0a0a7812 */ /* 0x004fe200078ec0ff */
[----:B------:R-:W-:Y:S01]  /*2410*/  @!P6 BAR.SYNC.DEFER_BLOCKING 0x9, 0x100 ;  /* 0x024400000000eb1d */ /* 0x000fe20000010000 */
[----:B---3--:R-:W-:-:S05]  /*2420*/  R2P PR, R14, 0x6 ;  /* 0x000000060e007804 */ /* 0x008fca0000000000 */
[----:B------:R-:W0:Y:S01]  /*2430*/  S2R R14, SR_TID.X ;  /* 0x00000000000e7919 */ /* 0x000e220000002100 */
[----:B------:R-:W-:-:S05]  /*2440*/  @P5 LOP3.LUT R10, R10, 0x1, RZ, 0xfc, !PT ;  /* 0x000000010a0a5812 */ /* 0x000fca00078efcff */
[----:B------:R1:W-:Y:S02]  /*2450*/  STL [R1], R10 ;  /* 0x0000000a01007387 */ /* 0x0003e40000100800 */
[----:B-1----:R-:W-:Y:S01]  /*2460*/  IMAD.IADD R10, R3, 0x1, R6 ;  /* 0x00000001030a7824 */ /* 0x002fe200078e0206 */
[----:B------:R-:W-:-:S04]  /*2470*/  SHF.R.S32.HI R6, RZ, 0x1f, R7 ;  /* 0x0000001fff067819 */ /* 0x000fc80000011407 */
[CC--:B------:R-:W-:Y:S02]  /*2480*/  LEA.HI R29, R6.reuse, R7.reuse, RZ, 0x4 ;  /* 0x00000007061d7211 */ /* 0x0c0fe400078f20ff */
[----:B------:R-:W-:Y:S02]  /*2490*/  LEA.HI R7, R6, R7, RZ, 0x6 ;  /* 0x0000000706077211 */ /* 0x000fe400078f30ff */
[----:B------:R-:W-:Y:S02]  /*24a0*/  SHF.R.S32.HI R6, RZ, 0x6, R5 ;  /* 0x00000006ff067819 */ /* 0x000fe40000011405 */
[----:B------:R-:W-:Y:S02]  /*24b0*/  SHF.R.S32.HI R11, RZ, 0x1f, R10 ;  /* 0x0000001fff0b7819 */ /* 0x000fe4000001140a */
[----:B------:R-:W-:Y:S01]  /*24c0*/  LOP3.LUT R5, R207, 0x30, R28, 0xf8, !PT ;  /* 0x00000030cf057812 */ /* 0x000fe200078ef81c */
[----:B------:R-:W-:Y:S01]  /*24d0*/  IMAD R132, R6, 0x2800, R211 ;  /* 0x0000280006847824 */ /* 0x000fe200078e02d3 */
[----:B------:R-:W-:-:S02]  /*24e0*/  LEA.HI R30, R11, R10, RZ, 0x4 ;  /* 0x0000000a0b1e7211 */ /* 0x000fc400078f20ff */
[----:B------:R-:W-:Y:S01]  /*24f0*/  SHF.R.S32.HI R8, RZ, 0x6, R7 ;  /* 0x00000006ff087819 */ /* 0x000fe20000011407 */
[----:B------:R-:W-:Y:S01]  /*2500*/  IMAD R134, R6, 0x2800, R209 ;  /* 0x0000280006867824 */ /* 0x000fe200078e02d1 */
[----:B------:R-:W-:Y:S02]  /*2510*/  LOP3.LUT R7, R207, 0x30, R29, 0xf8, !PT ;  /* 0x00000030cf077812 */ /* 0x000fe400078ef81d */
[----:B------:R-:W-:Y:S02]  /*2520*/  LOP3.LUT R5, R5, R208, RZ, 0x3c, !PT ;  /* 0x000000d005057212 */ /* 0x000fe400078e3cff */
[----:B------:R-:W-:Y:S01]  /*2530*/  LEA.HI R10, R11, R10, RZ, 0x6 ;  /* 0x0000000a0b0a7211 */ /* 0x000fe200078f30ff */
[----:B------:R-:W-:Y:S01]  /*2540*/  IMAD.IADD R132, R132, 0x1, R9 ;  /* 0x0000000184847824 */ /* 0x000fe200078e0209 */
[----:B------:R-:W-:Y:S01]  /*2550*/  LOP3.LUT R6, R7, R208, RZ, 0x3c, !PT ;  /* 0x000000d007067212 */ /* 0x000fe200078e3cff */
[----:B------:R-:W-:Y:S01]  /*2560*/  IMAD R133, R8, 0x2800, R209 ;  /* 0x0000280008857824 */ /* 0x000fe200078e02d1 */
[----:B------:R-:W-:Y:S01]  /*2570*/  SHF.R.S32.HI R10, RZ, 0x6, R10 ;  /* 0x00000006ff0a7819 */ /* 0x000fe2000001140a */
[----:B------:R-:W-:Y:S01]  /*2580*/  IMAD.IADD R134, R134, 0x1, R5 ;  /* 0x0000000186867824 */ /* 0x000fe200078e0205 */
[--C-:B------:R-:W-:Y:S01]  /*2590*/  LOP3.LUT R9, R210, 0x30, R30.reuse, 0xf8, !PT ;  /* 0x00000030d2097812 */ /* 0x100fe200078ef81e */
[----:B0-----:R-:W-:Y:S01]  /*25a0*/  VIADD R31, R14, 0xffffff80 ;  /* 0xffffff800e1f7836 */ /* 0x001fe20000000000 */
[----:B------:R-:W-:Y:S01]  /*25b0*/  LOP3.LUT R5, R207, 0x30, R30, 0xf8, !PT ;  /* 0x00000030cf057812 */ /* 0x000fe200078ef81e */
[----:B------:R-:W-:Y:S01]  /*25c0*/  IMAD R130, R8, 0x2800, R211 ;  /* 0x0000280008827824 */ /* 0x000fe200078e02d3 */
[----:B------:R-:W-:Y:S01]  /*25d0*/  SHF.R.S32.HI R11, RZ, 0x1f, R135 ;  /* 0x0000001fff0b7819 */ /* 0x000fe20000011487 */
[----:B------:R-:W-:Y:S01]  /*25e0*/  IMAD.IADD R133, R133, 0x1, R6 ;  /* 0x0000000185857824 */ /* 0x000fe200078e0206 */
[----:B------:R-:W-:Y:S01]  /*25f0*/  LOP3.LUT R8, R9, R4, RZ, 0x3c, !PT ;  /* 0x0000000409087212 */ /* 0x000fe200078e3cff */
[C---:B------:R-:W-:Y:S01]  /*2600*/  IMAD R129, R10.reuse, 0x2800, R211 ;  /* 0x000028000a817824 */ /* 0x040fe200078e02d3 */
[----:B------:R-:W-:Y:S01]  /*2610*/  LOP3.LUT R6, R5, R208, RZ, 0x3c, !PT ;  /* 0x000000d005067212 */ /* 0x000fe200078e3cff */
[----:B------:R-:W-:Y:S01]  /*2620*/  IMAD R131, R10, 0x2800, R209 ;  /* 0x000028000a837824 */ /* 0x000fe200078e02d1 */
[----:B------:R-:W-:-:S02]  /*2630*/  LEA.HI R14, R31, R31, RZ, 0x1 ;  /* 0x0000001f1f0e7211 */ /* 0x000fc400078f08ff */
[----:B------:R-:W-:Y:S01]  /*2640*/  SEL R122, R122, 0xffffffe0, !P1 ;  /* 0xffffffe07a7a7807 */ /* 0x000fe20004800000 */
[----:B------:R-:W-:Y:S01]  /*2650*/  IMAD R10, R11, R102, RZ ;  /* 0x000000660b0a7224 */ /* 0x000fe200078e02ff */
[----:B------:R-:W-:Y:S01]  /*2660*/  ISETP.GE.AND P1, PT, R196, UR4, PT ;  /* 0x00000004c4007c0c */ /* 0x000fe2000bf26270 */
[----:B------:R-:W-:Y:S01]  /*2670*/  IMAD.IADD R129, R129, 0x1, R8 ;  /* 0x0000000181817824 */ /* 0x000fe200078e0208 */
[----:B------:R-:W-:Y:S01]  /*2680*/  LOP3.LUT R7, R210, 0x30, R29, 0xf8, !PT ;  /* 0x00000030d2077812 */ /* 0x000fe200078ef81d */
[----:B------:R-:W-:Y:S01]  /*2690*/  IMAD R8, R11, R96, RZ ;  /* 0x000000600b087224 */ /* 0x000fe200078e02ff */
[----:B------:R-:W-:Y:S01]  /*26a0*/  LOP3.LUT R14, R14, 0xfffffffe, RZ, 0xc0, !PT ;  /* 0xfffffffe0e0e7812 */ /* 0x000fe200078ec0ff */
[----:B------:R-:W-:Y:S01]  /*26b0*/  IMAD.IADD R131, R131, 0x1, R6 ;  /* 0x0000000183837824 */ /* 0x000fe200078e0206 */
[----:B------:R-:W-:Y:S01]  /*26c0*/  SEL R11, RZ, 0x20, P1 ;  /* 0x00000020ff0b7807 */ /* 0x000fe20000800000 */
[----:B------:R-:W-:Y:S01]  /*26d0*/  IMAD R9, R103, 0xa0, RZ ;  /* 0x000000a067097824 */ /* 0x000fe200078e02ff */
[----:B------:R-:W-:Y:S01]  /*26e0*/  SHF.L.U64.HI R5, R102, 0x7, R103 ;  /* 0x0000000766057819 */ /* 0x000fe20000010267 */
[----:B------:R-:W-:-:S02]  /*26f0*/  IMAD R25, R135, R103, R10 ;  /* 0x0000006787197224 */ /* 0x000fc400078e020a */
[C---:B------:R-:W-:Y:S01]  /*2700*/  IMAD.SHL.U32 R6, R102.reuse, 0x80, RZ ;  /* 0x0000008066067824 */ /* 0x040fe200078e00ff */
[----:B------:R-:W-:Y:S01]  /*2710*/  LOP3.LUT R7, R7, R4, RZ, 0x3c, !PT ;  /* 0x0000000407077212 */ /* 0x000fe200078e3cff */
[----:B------:R-:W-:Y:S01]  /*2720*/  IMAD.WIDE.U32 R102, R102, 0xa0, RZ ;  /* 0x000000a066667825 */ /* 0x000fe200078e00ff */
[----:B------:R-:W-:Y:S02]  /*2730*/  SHF.R.S32.HI R115, RZ, 0x4, R29 ;  /* 0x00000004ff737819 */ /* 0x000fe4000001141d */
[----:B------:R-:W-:Y:S01]  /*2740*/  SHF.R.S32.HI R114, RZ, 0x4, R30 ;  /* 0x00000004ff727819 */ /* 0x000fe2000001141e */
[----:B------:R-:W-:Y:S01]  /*2750*/  IMAD R27, R135, R97, R8 ;  /* 0x00000061871b7224 */ /* 0x000fe200078e0208 */
[----:B------:R-:W-:Y:S01]  /*2760*/  SEL R123, R123, 0xffffffc0, !P2 ;  /* 0xffffffc07b7b7807 */ /* 0x000fe20005000000 */
[----:B------:R-:W-:Y:S01]  /*2770*/  IMAD.WIDE.U32 R96, R96, 0xa0, RZ ;  /* 0x000000a060607825 */ /* 0x000fe200078e00ff */
[----:B------:R-:W-:Y:S02]  /*2780*/  LOP3.LUT R28, R28, 0xfffffff0, RZ, 0xc0, !PT ;  /* 0xfffffff01c1c7812 */ /* 0x000fe400078ec0ff */
[----:B------:R-:W-:Y:S01]  /*2790*/  LOP3.LUT R29, R29, 0xfffffff0, RZ, 0xc0, !PT ;  /* 0xfffffff01d1d7812 */ /* 0x000fe200078ec0ff */
[----:B------:R-:W-:Y:S01]  /*27a0*/  IMAD.IADD R14, R31, 0x1, -R14 ;  /* 0x000000011f0e7824 */ /* 0x000fe200078e0a0e */
[----:B------:R-:W-:-:S02]  /*27b0*/  LOP3.LUT R30, R30, 0xfffffff0, RZ, 0xc0, !PT ;  /* 0xfffffff01e1e7812 */ /* 0x000fc400078ec0ff */
[----:B------:R-:W-:Y:S01]  /*27c0*/  LOP3.LUT R11, R12, R11, RZ, 0xfc, !PT ;  /* 0x0000000b0c0b7212 */ /* 0x000fe200078efcff */
[----:B------:R-:W-:Y:S01]  /*27d0*/  IMAD.IADD R126, R103, 0x1, R9 ;  /* 0x00000001677e7824 */ /* 0x000fe200078e0209 */
[----:B------:R-:W-:Y:S01]  /*27e0*/  IADD3 R130, R130, R7, RZ ;  /* 0x0000000782827210 */ /* 0x000fe20007ffe0ff */
[----:B------:R-:W-:Y:S01]  /*27f0*/  IMAD.IADD R21, R107, 0x1, R25 ;  /* 0x000000016b157824 */ /* 0x000fe200078e0219 */
[C---:B------:R-:W-:Y:S01]  /*2800*/  LOP3.LUT R8, R20.reuse, 0x1, RZ, 0xc0, !PT ;  /* 0x0000000114087812 */ /* 0x040fe200078ec0ff */
[----:B------:R-:W-:Y:S01]  /*2810*/  IMAD.IADD R26, R101, 0x1, R27 ;  /* 0x00000001651a7824 */ /* 0x000fe200078e021b */
[----:B------:R-:W-:Y:S01]  /*2820*/  LOP3.LUT R9, R20, 0x2, RZ, 0xc0, !PT ;  /* 0x0000000214097812 */ /* 0x000fe200078ec0ff */
[----:B------:R-:W-:Y:S01]  /*2830*/  IMAD R113, R14, 0x80, R198 ;  /* 0x000000800e717824 */ /* 0x000fe200078e02c6 */
[----:B------:R-:W-:Y:S01]  /*2840*/  LOP3.LUT R10, R20, 0x4, RZ, 0xc0, !PT ;  /* 0x00000004140a7812 */ /* 0x000fe200078ec0ff */
[----:B------:R-:W-:Y:S01]  /*2850*/  IMAD.IADD R127, R97, 0x1, R127 ;  /* 0x00000001617f7824 */ /* 0x000fe200078e027f */
[----:B------:R-:W-:Y:S01]  /*2860*/  SHF.R.S32.HI R7, RZ, 0x1f, R22 ;  /* 0x0000001fff077819 */ /* 0x000fe20000011416 */
[----:B------:R-:W-:Y:S01]  /*2870*/  IMAD.IADD R25, R25, 0x1, R105 ;  /* 0x0000000119197824 */ /* 0x000fe200078e0269 */
[----:B------:R-:W-:-:S02]  /*2880*/  IADD3 R128, R123, R122, RZ ;  /* 0x0000007a7b807210 */ /* 0x000fc40007ffe0ff */
[----:B------:R-:W-:Y:S02]  /*2890*/  LOP3.LUT R20, R20, 0x8, RZ, 0xc0, !PT ;  /* 0x0000000814147812 */ /* 0x000fe400078ec0ff */
[----:B------:R-:W-:Y:S02]  /*28a0*/  IADD3 R27, R27, R99, RZ ;  /* 0x000000631b1b7210 */ /* 0x000fe40007ffe0ff */
[----:B------:R-:W-:Y:S02]  /*28b0*/  SHF.R.S32.HI R124, RZ, 0x1f, R23 ;  /* 0x0000001fff7c7819 */ /* 0x000fe40000011417 */
[----:B------:R-:W-:Y:S02]  /*28c0*/  SHF.R.S32.HI R112, RZ, 0x1f, R28 ;  /* 0x0000001fff707819 */ /* 0x000fe4000001141c */
[----:B------:R-:W-:Y:S02]  /*28d0*/  SHF.R.S32.HI R111, RZ, 0x1f, R29 ;  /* 0x0000001fff6f7819 */ /* 0x000fe4000001141d */
[----:B------:R-:W-:-:S02]  /*28e0*/  SHF.R.S32.HI R110, RZ, 0x1f, R30 ;  /* 0x0000001fff6e7819 */ /* 0x000fc4000001141e */
[----:B------:R-:W-:Y:S02]  /*28f0*/  LOP3.LUT R31, R12, 0x1, RZ, 0xc0, !PT ;  /* 0x000000010c1f7812 */ /* 0x000fe400078ec0ff */
[C---:B------:R-:W-:Y:S02]  /*2900*/  LOP3.LUT R32, R11.reuse, 0x2, RZ, 0xc0, !PT ;  /* 0x000000020b207812 */ /* 0x040fe400078ec0ff */
[C---:B------:R-:W-:Y:S02]  /*2910*/  LOP3.LUT R33, R11.reuse, 0x4, RZ, 0xc0, !PT ;  /* 0x000000040b217812 */ /* 0x040fe400078ec0ff */
[C---:B------:R-:W-:Y:S02]  /*2920*/  LOP3.LUT R34, R11.reuse, 0x8, RZ, 0xc0, !PT ;  /* 0x000000080b227812 */ /* 0x040fe400078ec0ff */
[C---:B------:R-:W-:Y:S02]  /*2930*/  LOP3.LUT R35, R11.reuse, 0x10, RZ, 0xc0, !PT ;  /* 0x000000100b237812 */ /* 0x040fe400078ec0ff */
[----:B------:R-:W-:-:S07]  /*2940*/  LOP3.LUT R84, R11, 0x20, RZ, 0xc0, !PT ;  /* 0x000000200b547812 */ /* 0x000fce00078ec0ff */
.L_x_2742:
[----:B------:R-:W2:Y:S01]  /*2950*/  LDL.LU R39, [R1] ;  /* 0x0000000001277983 */ /* 0x000ea20000300800 */
[----:B------:R-:W0:Y:S01]  /*2960*/  LDC R86, c[0x0][0x430] ;  /* 0x00010c00ff567b82 */ /* 0x000e220000000800 */
        /* <DEDUP_REMOVED lines=10> */
[----:B------:R-:W3:Y:S08]  /*2a10*/  @!P1 LDC.64 R12, c[0x0][0x418] ;  /* 0x00010600ff0c9b82 */ /* 0x000ef00000000a00 */
[----:B----4-:R-:W4:Y:S08]  /*2a20*/  @P2 LDC R11, c[0x0][0x434] ;  /* 0x00010d00ff0b2b82 */ /* 0x010f300000000800 */
[----:B------:R-:W1:Y:S01]  /*2a30*/  @P2 LDC R38, c[0x0][0x438] ;  /* 0x00010e00ff262b82 */ /* 0x000e620000000800 */
[----:B----4-:R-:W-:-:S05]  /*2a40*/  @P2 IMAD.HI.U32 R11, R40, R11, RZ ;  /* 0x0000000b280b2227 */ /* 0x010fca00078e00ff */
[----:B-1----:R-:W-:Y:S01]  /*2a50*/  @P2 SHF.R.U32.HI R36, RZ, R38, R11 ;  /* 0x00000026ff242219 */ /* 0x002fe2000001160b */
[----:B0-----:R-:W-:-:S03]  /*2a60*/  @!P1 IMAD R38, R124, R14, RZ ;  /* 0x0000000e7c269224 */ /* 0x001fc600078e02ff */
[----:B------:R-:W-:Y:S01]  /*2a70*/  @!P1 SHF.R.S32.HI R37, RZ, 0x1f, R36 ;  /* 0x0000001fff259819 */ /* 0x000fe20000011424 */
[C---:B------:R-:W-:Y:S02]  /*2a80*/  @!P1 IMAD R11, R23.reuse, R15, R38 ;  /* 0x0000000f170b9224 */ /* 0x040fe400078e0226 */
[----:B------:R-:W-:-:S04]  /*2a90*/  @!P1 IMAD.WIDE.U32 R14, R23, R14, R36 ;  /* 0x0000000e170e9225 */ /* 0x000fc800078e0024 */
[----:B------:R-:W-:Y:S01]  /*2aa0*/  @!P1 IMAD.IADD R11, R15, 0x1, R11 ;  /* 0x000000010f0b9824 */ /* 0x000fe200078e020b */
[----:B---3--:R-:W-:-:S04]  /*2ab0*/  @!P1 LEA R12, P2, R14, R12, 0x2 ;  /* 0x0000000c0e0c9211 */ /* 0x008fc800078410ff */
[----:B------:R-:W-:Y:S02]  /*2ac0*/  @!P1 LEA.HI.X R13, R14, R13, R11, 0x2, P2 ;  /* 0x0000000d0e0d9211 */ /* 0x000fe400010f140b */
[----:B------:R-:W-:-:S03]  /*2ad0*/  ISETP.GT.AND P2, PT, R24, R121, PT ;  /* 0x000000791800720c */ /* 0x000fc60003f44270 */
[----:B------:R0:W5:Y:S01]  /*2ae0*/  @!P1 LDG.E R85, desc[UR50][R12.64] ;  /* 0x000000320c559981 */ /* 0x000162000c1e1900 */
[----:B------:R-:W-:Y:S01]  /*2af0*/  ISETP.GE.AND P1, PT, R117, 0x1, PT ;  /* 0x000000017500780c */ /* 0x000fe20003f26270 */
[C---:B------:R-:W-:Y:S01]  /*2b00*/  IMAD R37, R19.reuse, 0x7800, R216 ;  /* 0x0000780013257824 */ /* 0x040fe200078e02d8 */
[----:B------:R-:W-:Y:S01]  /*2b10*/  IADD3 R11, -R36, RZ, RZ ;  /* 0x000000ff240b7210 */ /* 0x000fe20007ffe1ff */
[----:B------:R-:W-:Y:S05]  /*2b20*/  YIELD ;  /* 0x0000000000007946 */ /* 0x000fea0003800000 */
[----:B------:R-:W-:Y:S01]  /*2b30*/  IMAD R86, R86, R11, R40 ;  /* 0x0000000b56567224 */ /* 0x000fe200078e0228 */
[----:B------:R-:W-:Y:S01]  /*2b40*/  BSSY B0, `(.L_x_2637) ;  /* 0x0000cea000007945 */ /* 0x000fe20003800000 */
[----:B------:R-:W-:-:S02]  /*2b50*/  IMAD R11, R19, 0x7800, R219 ;  /* 0x00007800130b7824 */ /* 0x000fc400078e02db */
        /* <DEDUP_REMOVED lines=13> */
[----:B------:R-:W-:Y:S02]  /*2c30*/  IMAD R38, R127, R24, RZ ;  /* 0x000000187f267224 */ /* 0x000fe400078e02ff */
[----:B------:R-:W-:Y:S01]  /*2c40*/  IMAD R11, R86, UR5, R11 ;  /* 0x00000005560b7c24 */ /* 0x000fe2000f8e020b */
[----:B------:R-:W-:Y:S01]  /*2c50*/  ULDC.64 UR4, c[0x0][0x310] ;  /* 0x0000c40000047ab9 */ /* 0x000fe20000000a00 */
[----:B------:R-:W-:-:S02]  /*2c60*/  IMAD R93, R24, -0xa0, R2 ;  /* 0xffffff60185d7824 */ /* 0x000fc400078e0202 */
[----:B------:R-:W-:Y:S02]  /*2c70*/  IMAD R14, R92, UR4, RZ ;  /* 0x000000045c0e7c24 */ /* 0x000fe4000f8e02ff */
[----:B------:R-:W-:Y:S01]  /*2c80*/  IMAD.IADD R13, R13, 0x1, R11 ;  /* 0x000000010d0d7824 */ /* 0x000fe200078e020b */
[----:B------:R-:W-:Y:S01]  /*2c90*/  SHF.R.S32.HI R11, RZ, 0x1f, R24 ;  /* 0x0000001fff0b7819 */ /* 0x000fe20000011418 */
[----:B------:R-:W-:Y:S01]  /*2ca0*/  IMAD R15, R85, UR5, R14 ;  /* 0x00000005550f7c24 */ /* 0x000fe2000f8e020e */
[----:B------:R-:W-:Y:S01]  /*2cb0*/  VIMNMX R93, R93, 0xa0, PT ;  /* 0x000000a05d5d7848 */ /* 0x000fe20003fe0100 */
[----:B------:R-:W-:Y:S01]  /*2cc0*/  IMAD.WIDE.U32 R12, R85, UR4, R12 ;  /* 0x00000004550c7c25 */ /* 0x000fe2000f8e000c */
[----:B------:R-:W-:-:S03]  /*2cd0*/  ULDC.64 UR4, c[0x0][0x308] ;  /* 0x0000c20000047ab9 */ /* 0x000fc60000000a00 */
[----:B------:R-:W-:Y:S02]  /*2ce0*/  IMAD.IADD R13, R13, 0x1, R15 ;  /* 0x000000010d0d7824 */ /* 0x000fe400078e020f */
[----:B------:R-:W-:Y:S02]  /*2cf0*/  IMAD R15, R7, UR4, RZ ;  /* 0x00000004070f7c24 */ /* 0x000fe4000f8e02ff */
[----:B------:R-:W-:Y:S02]  /*2d00*/  IMAD R43, R11, R96, R38 ;  /* 0x000000600b2b7224 */ /* 0x000fe400078e0226 */
[----:B------:R-:W-:-:S04]  /*2d10*/  IMAD.WIDE.U32 R38, R22, UR4, R12 ;  /* 0x0000000416267c25 */ /* 0x000fc8000f8e000c */
[----:B------:R-:W-:Y:S01]  /*2d20*/  IMAD R119, R22, UR5, R15 ;  /* 0x0000000516777c24 */ /* 0x000fe2000f8e020f */
[----:B------:R-:W-:Y:S01]  /*2d30*/  ULDC.64 UR4, c[0x0][0x2e8] ;  /* 0x0000ba0000047ab9 */ /* 0x000fe20000000a00 */
[-C--:B------:R-:W-:Y:S01]  /*2d40*/  IMAD R14, R126, R24.reuse, RZ ;  /* 0x000000187e0e7224 */ /* 0x080fe200078e02ff */
[----:B------:R-:W-:Y:S01]  /*2d50*/  IADD3 R120, P2, R38, UR4, RZ ;  /* 0x0000000426787c10 */ /* 0x000fe2000ff5e0ff */
[----:B------:R-:W-:-:S03]  /*2d60*/  IMAD.WIDE.U32 R12, R96, R24, RZ ;  /* 0x00000018600c7225 */ /* 0x000fc600078e00ff */
[----:B------:R-:W-:Y:S01]  /*2d70*/  IADD3.X R119, R39, UR5, R119, P2, !PT ;  /* 0x0000000527777c10 */ /* 0x000fe200097fe477 */
[----:B------:R-:W-:Y:S01]  /*2d80*/  IMAD R41, R11, R102, R14 ;  /* 0x000000660b297224 */ /* 0x000fe200078e020e */
[----:B------:R-:W-:Y:S01]  /*2d90*/  IADD3 R90, R13, R43, RZ ;  /* 0x0000002b0d5a7210 */ /* 0x000fe20007ffe0ff */
[----:B------:R-:W-:-:S04]  /*2da0*/  IMAD.WIDE.U32 R14, R102, R24, RZ ;  /* 0x00000018660e7225 */ /* 0x000fc800078e00ff */
        /* <DEDUP_REMOVED lines=54> */
.L_x_2641:
[----:B------:R-:W-:Y:S05]  /*3110*/  BSYNC B1 ;  /* 0x0000000000017941 */ /* 0x000fea0003800000 */
.L_x_2640:
        /* <DEDUP_REMOVED lines=57> */
.L_x_2643:
[----:B------:R-:W-:Y:S05]  /*34b0*/  BSYNC B1 ;  /* 0x0000000000017941 */ /* 0x000fea0003800000 */
.L_x_2642:
        /* <DEDUP_REMOVED lines=26> */
.L_x_2644:
[----:B------:R-:W-:Y:S01]  /*3660*/  IMAD R94, R19, 0x8, R18 ;  /* 0x00000008135e7824 */ /* 0x000fe200078e0212 */
[----:B------:R-:W-:Y:S01]  /*3670*/  SHF.L.U32 R95, R199, 0x1f, RZ ;  /* 0x0000001fc75f7819 */ /* 0x000fe200000006ff */
[----:B------:R-:W-:Y:S03]  /*3680*/  BSSY B1, `(.L_x_2645) ;  /* 0x0000003000017945 */ /* 0x000fe60003800000 */
[----:B------:R-:W1:Y:S02]  /*3690*/  SYNCS.PHASECHK.TRANS64.TRYWAIT P5, [R94+URZ+0x29890], R95 ;  /* 0x0298905f5e0075a7 */ /* 0x000e6400080a017f */
[----:B-1----:R-:W-:Y:S05]  /*36a0*/  @!P5 BRA `(.L_x_2646) ;  /* 0x0000029c0044d947 */ /* 0x002fea0003800000 */
.L_x_2981:
[----:B------:R-:W-:Y:S05]  /*36b0*/  BSYNC B1 ;  /* 0x0000000000017941 */ /* 0x000fea0003800000 */
.L_x_2645:
[----:B------:R-:W-:-:S03]  /*36c0*/  UMOV UR4, 0xffffffff ;  /* 0xffffffff00047882 */ /* 0x000fc60000000000 */
[----:B------:R-:W-:Y:S05]  /*36d0*/  BRA.DIV UR4, `(.L_x_2647) ;  /* 0x0000029e044c7947 */ /* 0x000fea000b800000 */
[----:B------:R2:W3:Y:S04]  /*36e0*/  SHFL.IDX PT, R149, R119, RZ, 0x1e1f ;  /* 0x001e1fff77957589 */ /* 0x0004e800000e0000 */
[----:B------:R2:W4:Y:S02]  /*36f0*/  SHFL.IDX PT, R11, R120, RZ, 0x1e1f ;  /* 0x001e1fff780b7589 */ /* 0x00052400000e0000 */
.L_x_2985:
        /* <DEDUP_REMOVED lines=17> */
[----:B------:R-:W-:Y:S01]  /*3810*/  LOP3.LUT R89, R89, 0xff0000ff, RZ, 0xc0, !PT ;  /* 0xff0000ff59597812 */ /* 0x000fe200078ec0ff */
[----:B------:R-:W-:Y:S01]  /*3820*/  IMAD.SHL.U32 R164, R164, 0x100, RZ ;  /* 0x00000100a4a47824 */ /* 0x000fe200078e00ff */
[----:B------:R-:W-:-:S02]  /*3830*/  F2FP.F16.E4M3.UNPACK_B R88, R161.H1 ;  /* 0x000000a1ff58723e */ /* 0x000fc400030006ff */
[----:B------:R-:W-:Y:S02]  /*3840*/  LOP3.LUT R83, R162, 0xff0000, R83, 0xf8, !PT ;  /* 0x00ff0000a2537812 */ /* 0x000fe400078ef853 */
[----:B0-----:R-:W-:Y:S01]  /*3850*/  F2FP.F16.E4M3.UNPACK_B R162, R13 ;  /* 0x0000000dffa2723e */ /* 0x001fe200020006ff */
[----:B------:R-:W-:Y:S01]  /*3860*/  HADD2.F32 R166, -RZ, R88.H0_H0 ;  /* 0x20000058ffa67230 */ /* 0x000fe20000004100 */
[----:B------:R-:W-:Y:S02]  /*3870*/  LOP3.LUT R164, R89, 0xff00, R164, 0xf8, !PT ;  /* 0x0000ff0059a47812 */ /* 0x000fe400078ef8a4 */
        /* <DEDUP_REMOVED lines=19> */
[----:B------:R-:W-:Y:S01]  /*39b0*/  SHF.L.U32 R13, R82, 0x10, RZ ;  /* 0x00000010520d7819 */ /* 0x000fe200000006ff */
[----:B------:R-:W-:Y:S01]  /*39c0*/  IMAD.MOV.U32 R82, RZ, RZ, R15 ;  /* 0x000000ffff527224 */ /* 0x000fe200078e000f */
[----:B------:R-:W-:Y:S02]  /*39d0*/  F2FP.F16.E4M3.UNPACK_B R15, R83.H1 ;  /* 0x00000053ff0f723e */ /* 0x000fe400030006ff */
[----:B------:R-:W-:-:S02]  /*39e0*/  LOP3.LUT R13, R164, 0xff0000, R13, 0xf8, !PT ;  /* 0x00ff0000a40d7812 */ /* 0x000fc400078ef80d */
        /* <DEDUP_REMOVED lines=53> */
[----:B------:R-:W-:Y:S02]  /*3d40*/  IMAD.MOV.U32 R13, RZ, RZ, R89 ;  /* 0x000000ffff0d7224 */ /* 0x000fe400078e0059 */
[-C--:B------:R-:W-:Y:S01]  /*3d50*/  FFMA.FTZ R162, R88, R83.reuse, -R162 ;  /* 0x0000005358a27223 */ /* 0x080fe200000108a2 */
        /* <DEDUP_REMOVED lines=11> */
.L_x_2653:
[----:B------:R-:W-:Y:S05]  /*3e10*/  BSYNC B3 ;  /* 0x0000000000037941 */ /* 0x000fea0003800000 */
.L_x_2652:
[----:B----4-:R-:W-:-:S05]  /*3e20*/  IADD3 R82, P2, R16, R11, RZ ;  /* 0x0000000b10527210 */ /* 0x010fca0007f5e0ff */
[----:B---3--:R-:W-:-:S05]  /*3e30*/  IMAD.X R83, R149, 0x1, R17, P2 ;  /* 0x0000000195537824 */ /* 0x008fca00010e0611 */
[----:B0-----:R0:W-:Y:S03]  /*3e40*/  ST.E.128 desc[UR50][R82.64], R12 ;  /* 0x0000000c52007985 */ /* 0x0011e6000c101d32 */
.L_x_2651:
[----:B------:R-:W-:Y:S05]  /*3e50*/  BSYNC B2 ;  /* 0x0000000000027941 */ /* 0x000fea0003800000 */
.L_x_2650:
        /* <DEDUP_REMOVED lines=45> */
[----:B------:R-:W-:Y:S01]  /*4130*/  HADD2.F32 R159, -RZ, R82.H0_H0 ;  /* 0x20000052ff9f7230 */ /* 0x000fe20000004100 */
[----:B------:R-:W-:Y:S01]  /*4140*/  F2FP.SATFINITE.E4M3.F32.PACK_AB_MERGE_C R78, R78, R83, R88 ;  /* 0x000000534e4e723e */ /* 0x000fe20004807058 */
[-C--:B------:R-:W-:Y:S01]  /*4150*/  FMUL.FTZ R161, R158, R89.reuse ;  /* 0x000000599ea17220 */ /* 0x080fe20000410000 */
[----:B------:R-:W-:Y:S01]  /*4160*/  SHF.R.U32.HI R88, RZ, 0x8, R81 ;  /* 0x00000008ff587819 */ /* 0x000fe20000011651 */
[C---:B------:R-:W-:Y:S01]  /*4170*/  FMUL.FTZ R163, R80.reuse, R89 ;  /* 0x0000005950a37220 */ /* 0x040fe20000410000 */
[----:B------:R-:W-:Y:S01]  /*4180*/  LOP3.LUT R83, R81, 0xff0000ff, RZ, 0xc0, !PT ;  /* 0xff0000ff51537812 */ /* 0x000fe200078ec0ff */
[-C--:B------:R-:W-:Y:S01]  /*4190*/  FFMA.FTZ R89, R80, R159.reuse, -R161 ;  /* 0x0000009f50597223 */ /* 0x080fe200000108a1 */
[----:B------:R-:W-:Y:S01]  /*41a0*/  SHF.R.U32.HI R81, RZ, 0x10, R81 ;  /* 0x00000010ff517819 */ /* 0x000fe20000011651 */
[----:B------:R-:W-:Y:S01]  /*41b0*/  FFMA.FTZ R80, R158, R159, R163 ;  /* 0x0000009f9e507223 */ /* 0x000fe200000100a3 */
        /* <DEDUP_REMOVED lines=9> */
[----:B------:R-:W-:Y:S01]  /*4250*/  LOP3.LUT R88, R88, 0xff0000, R81, 0xf8, !PT ;  /* 0x00ff000058587812 */ /* 0x000fe200078ef851 */
[----:B------:R-:W-:Y:S01]  /*4260*/  IMAD.MOV.U32 R81, RZ, RZ, R15 ;  /* 0x000000ffff517224 */ /* 0x000fe200078e000f */
[----:B------:R-:W-:-:S02]  /*4270*/  F2FP.SATFINITE.E4M3.F32.PACK_AB_MERGE_C R12, R13, R12, RZ ;  /* 0x0000000c0d0c723e */ /* 0x000fc400048070ff */
[----:B------:R-:W-:Y:S02]  /*4280*/  LOP3.LUT R83, R79, 0xff0000, R82, 0xf8, !PT ;  /* 0x00ff00004f537812 */ /* 0x000fe400078ef852 */
[----:B------:R-:W-:Y:S02]  /*4290*/  F2FP.F16.E4M3.UNPACK_B R15, R81 ;  /* 0x00000051ff0f723e */ /* 0x000fe400020006ff */
[----:B------:R-:W-:Y:S02]  /*42a0*/  F2FP.F16.E4M3.UNPACK_B R158, R88.H1 ;  /* 0x00000058ff9e723e */ /* 0x000fe400030006ff */
[-C--:B------:R-:W-:Y:S01]  /*42b0*/  F2FP.F16.E4M3.UNPACK_B R79, R83.reuse.H1 ;  /* 0x00000053ff4f723e */ /* 0x080fe200030006ff */
[--C-:B------:R-:W-:Y:S01]  /*42c0*/  HADD2.F32 R159, -RZ, R15.reuse.H1_H1 ;  /* 0x3000000fff9f7230 */ /* 0x100fe20000004100 */
[----:B------:R-:W-:Y:S01]  /*42d0*/  F2FP.F16.E4M3.UNPACK_B R83, R83 ;  /* 0x00000053ff53723e */ /* 0x000fe200020006ff */
[----:B------:R-:W-:Y:S01]  /*42e0*/  HADD2.F32 R82, -RZ, R158.H0_H0 ;  /* 0x2000009eff527230 */ /* 0x000fe20000004100 */
[----:B------:R-:W-:Y:S01]  /*42f0*/  F2FP.SATFINITE.E4M3.F32.PACK_AB_MERGE_C R12, R80, R89, R12 ;  /* 0x00000059500c723e */ /* 0x000fe2000480700c */
[----:B------:R-:W-:Y:S01]  /*4300*/  HADD2.F32 R15, -RZ, R15.H0_H0 ;  /* 0x2000000fff0f7230 */ /* 0x000fe20000004100 */
[----:B------:R-:W-:Y:S01]  /*4310*/  MOV R13, R78 ;  /* 0x0000004e000d7202 */ /* 0x000fe20000000f00 */
[----:B------:R-:W-:-:S02]  /*4320*/  HADD2.F32 R160, -RZ, R79.H0_H0 ;  /* 0x2000004fffa07230 */ /* 0x000fc40000004100 */
[-C--:B------:R-:W-:Y:S01]  /*4330*/  FMUL.FTZ R162, R159, R82.reuse ;  /* 0x000000529fa27220 */ /* 0x080fe20000410000 */
[----:B------:R-:W-:Y:S02]  /*4340*/  HADD2.F32 R79, -RZ, R79.H1_H1 ;  /* 0x3000004fff4f7230 */ /* 0x000fe40000004100 */
[C---:B------:R-:W-:Y:S01]  /*4350*/  FMUL.FTZ R164, R15.reuse, R82 ;  /* 0x000000520fa47220 */ /* 0x040fe20000410000 */
[----:B------:R-:W-:-:S03]  /*4360*/  FFMA.FTZ R82, R15, R160, -R162 ;  /* 0x000000a00f527223 */ /* 0x000fc600000108a2 */
        /* <DEDUP_REMOVED lines=33> */
.L_x_2657:
[----:B------:R-:W-:Y:S05]  /*4580*/  BSYNC B3 ;  /* 0x0000000000037941 */ /* 0x000fea0003800000 */
.L_x_2656:
[----:B------:R-:W-:-:S05]  /*4590*/  IMAD.SHL.U32 R80, R192, 0x10, RZ ;  /* 0x00000010c0507824 */ /* 0x000fca00078e00ff */
[----:B----4-:R-:W-:-:S04]  /*45a0*/  IADD3 R78, P2, R11, R80, RZ ;  /* 0x000000500b4e7210 */ /* 0x010fc80007f5e0ff */
[----:B---3--:R-:W-:-:S05]  /*45b0*/  LEA.HI.X.SX32 R79, R80, R149, 0x1, P2 ;  /* 0x00000095504f7211 */ /* 0x008fca00010f0eff */
[----:B0-----:R0:W-:Y:S04]  /*45c0*/  ST.E.128 desc[UR50][R78.64], R12 ;  /* 0x0000000c4e007985 */ /* 0x0011e8000c101d32 */
.L_x_2655:
[----:B------:R-:W-:Y:S05]  /*45d0*/  BSYNC B2 ;  /* 0x0000000000027941 */ /* 0x000fea0003800000 */
.L_x_2654:
[----:B------:R-:W-:Y:S01]  /*45e0*/  ISETP.NE.AND P2, PT, R33, RZ, PT ;  /* 0x000000ff2100720c */ /* 0x000fe20003f45270 */
[----:B------:R-:W-:-:S12]  /*45f0*/  BSSY B2, `(.L_x_2658) ;  /* 0x0000076000027945 */ /* 0x000fd80003800000 */
[----:B------:R-:W-:Y:S05]  /*4600*/  @!P2 BRA `(.L_x_2659) ;  /* 0x0000000400d0a947 */ /* 0x000fea0003800000 */
[----:B0-----:R-:W-:Y:S01]  /*4610*/  IMAD.SHL.U32 R12, R193, 0x10, RZ ;  /* 0x00000010c10c7824 */ /* 0x001fe200078e00ff */
[----:B------:R-:W-:Y:S04]  /*4620*/  BSSY B3, `(.L_x_2660) ;  /* 0x0000071000037945 */ /* 0x000fe80003800000 */
        /* <DEDUP_REMOVED lines=112> */
.L_x_2661:
[----:B------:R-:W-:Y:S05]  /*4d30*/  BSYNC B3 ;  /* 0x0000000000037941 */ /* 0x000fea0003800000 */
.L_x_2660:
[----:B---3--:R0:W-:Y:S02]  /*4d40*/  ST.E.128 desc[UR50][R78.64], R12 ;  /* 0x0000000c4e007985 */ /* 0x0081e4000c101d32 */
.L_x_2659:
[----:B------:R-:W-:Y:S05]  /*4d50*/  BSYNC B2 ;  /* 0x0000000000027941 */ /* 0x000fea0003800000 */
.L_x_2658:
[----:B------:R-:W-:Y:S01]  /*4d60*/  ISETP.NE.AND P2, PT, R34, RZ, PT ;  /* 0x000000ff2200720c */ /* 0x000fe20003f45270 */
[----:B------:R-:W-:-:S12]  /*4d70*/  BSSY B2, `(.L_x_2662) ;  /* 0x0000074000027945 */ /* 0x000fd80003800000 */
[----:B------:R-:W-:Y:S05]  /*4d80*/  @!P2 BRA `(.L_x_2663) ;  /* 0x0000000400c8a947 */ /* 0x000fea0003800000 */
[----:B0-----:R0:W0:Y:S01]  /*4d90*/  LDS.128 R12, [R36+0x1cc00] ;  /* 0x01cc0000240c7984 */ /* 0x0010220000000c00 */
[----:B----4-:R-:W-:Y:S01]  /*4da0*/  IADD3 R74, P2, R189, R11, RZ ;  /* 0x0000000bbd4a7210 */ /* 0x010fe20007f5e0ff */
[----:B------:R-:W-:Y:S03]  /*4db0*/  BSSY B3, `(.L_x_2664) ;  /* 0x000006e000037945 */ /* 0x000fe60003800000 */
[----:B---3--:R-:W-:Y:S02]  /*4dc0*/  IADD3.X R75, R149, R197, RZ, P2, !PT ;  /* 0x000000c5954b7210 */ /* 0x008fe400017fe4ff */
        /* <DEDUP_REMOVED lines=17> */
[----:B------:R-:W-:-:S02]  /*4ee0*/  IMAD.MOV.U32 R76, RZ, RZ, R12 ;  /* 0x000000ffff4c7224 */ /* 0x000fc400078e000c */
        /* <DEDUP_REMOVED lines=90> */
.L_x_2665:
[----:B------:R-:W-:Y:S05]  /*5490*/  BSYNC B3 ;  /* 0x0000000000037941 */ /* 0x000fea0003800000 */
.L_x_2664:
[----:B0-----:R0:W-:Y:S02]  /*54a0*/  ST.E.128 desc[UR50][R74.64], R12 ;  /* 0x0000000c4a007985 */ /* 0x0011e4000c101d32 */
.L_x_2663:
[----:B------:R-:W-:Y:S05]  /*54b0*/  BSYNC B2 ;  /* 0x0000000000027941 */ /* 0x000fea0003800000 */
.L_x_2662:
        /* <DEDUP_REMOVED lines=11> */
[----:B------:R-:W-:Y:S01]  /*5570*/  SHF.R.U32.HI R75, RZ, 0x10, R67 ;  /* 0x00000010ff4b7819 */ /* 0x000fe20000011643 */
[----:B------:R-:W-:Y:S01]  /*5580*/  IMAD.SHL.U32 R66, R66, 0x100, RZ ;  /* 0x0000010042427824 */ /* 0x000fe200078e00ff */
[----:B------:R-:W-:Y:S02]  /*5590*/  SHF.R.U32.HI R73, RZ, 0x10, R69 ;  /* 0x00000010ff497819 */ /* 0x000fe40000011645 */
[----:B------:R-:W-:Y:S01]  /*55a0*/  LOP3.LUT R72, R69, 0xff0000ff, RZ, 0xc0, !PT ;  /* 0xff0000ff45487812 */ /* 0x000fe200078ec0ff */
[----:B------:R-:W-:Y:S01]  /*55b0*/  IMAD.SHL.U32 R69, R68, 0x100, RZ ;  /* 0x0000010044457824 */ /* 0x000fe200078e00ff */
[----:B------:R-:W-:-:S02]  /*55c0*/  LOP3.LUT R67, R67, 0xff0000ff, RZ, 0xc0, !PT ;  /* 0xff0000ff43437812 */ /* 0x000fc400078ec0ff */
[----:B0-----:R-:W-:Y:S02]  /*55d0*/  MOV R68, R12 ;  /* 0x0000000c00447202 */ /* 0x001fe40000000f00 */
[----:B------:R-:W-:Y:S01]  /*55e0*/  LOP3.LUT R67, R67, 0xff00, R66, 0xf8, !PT ;  /* 0x0000ff0043437812 */ /* 0x000fe200078ef842 */
[----:B------:R-:W-:Y:S01]  /*55f0*/  IMAD.U32 R66, R75, 0x10000, RZ ;  /* 0x000100004b427824 */ /* 0x000fe200078e00ff */
[----:B------:R-:W-:Y:S01]  /*5600*/  LOP3.LUT R74, R72, 0xff00, R69, 0xf8, !PT ;  /* 0x0000ff00484a7812 */ /* 0x000fe200078ef845 */
[----:B------:R-:W-:Y:S01]  /*5610*/  IMAD.U32 R69, R73, 0x10000, RZ ;  /* 0x0001000049457824 */ /* 0x000fe200078e00ff */
[----:B------:R-:W-:Y:S02]  /*5620*/  F2FP.F16.E4M3.UNPACK_B R72, R153.H1 ;  /* 0x00000099ff48723e */ /* 0x000fe400030006ff */
[----:B------:R-:W-:Y:S02]  /*5630*/  F2FP.F16.E4M3.UNPACK_B R12, R13 ;  /* 0x0000000dff0c723e */ /* 0x000fe400020006ff */
[----:B------:R-:W-:Y:S01]  /*5640*/  LOP3.LUT R66, R67, 0xff0000, R66, 0xf8, !PT ;  /* 0x00ff000043427812 */ /* 0x000fe200078ef842 */
[----:B------:R-:W-:Y:S01]  /*5650*/  HADD2.F32 R76, -RZ, R72.H0_H0 ;  /* 0x20000048ff4c7230 */ /* 0x000fe20000004100 */
[----:B------:R-:W-:Y:S01]  /*5660*/  LOP3.LUT R67, R74, 0xff0000, R69, 0xf8, !PT ;  /* 0x00ff00004a437812 */ /* 0x000fe200078ef845 */
[--C-:B------:R-:W-:Y:S01]  /*5670*/  HADD2.F32 R69, -RZ, R12.reuse.H1_H1 ;  /* 0x3000000cff457230 */ /* 0x100fe20000004100 */
[----:B------:R-:W-:Y:S01]  /*5680*/  F2FP.F16.E4M3.UNPACK_B R74, R147.H1 ;  /* 0x00000093ff4a723e */ /* 0x000fe200030006ff */
[----:B------:R-:W-:Y:S01]  /*5690*/  HADD2.F32 R12, -RZ, R12.H0_H0 ;  /* 0x2000000cff0c7230 */ /* 0x000fe20000004100 */
[----:B------:R-:W-:Y:S01]  /*56a0*/  F2FP.F16.E4M3.UNPACK_B R13, R13.H1 ;  /* 0x0000000dff0d723e */ /* 0x000fe200030006ff */
        /* <DEDUP_REMOVED lines=26> */
[----:B------:R-:W-:Y:S01]  /*5850*/  HADD2.F32 R68, -RZ, R147.H1_H1 ;  /* 0x30000093ff447230 */ /* 0x000fe20000004100 */
        /* <DEDUP_REMOVED lines=9> */
[----:B------:R-:W-:Y:S01]  /*58f0*/  FFMA.FTZ R68, R69, R147, -R76 ;  /* 0x0000009345447223 */ /* 0x000fe2000001084c */
        /* <DEDUP_REMOVED lines=44> */
.L_x_2669:
[----:B------:R-:W-:Y:S05]  /*5bc0*/  BSYNC B3 ;  /* 0x0000000000037941 */ /* 0x000fea0003800000 */
.L_x_2668:
[----:B0-----:R0:W-:Y:S02]  /*5bd0*/  ST.E.128 desc[UR50][R70.64], R12 ;  /* 0x0000000c46007985 */ /* 0x0011e4000c101d32 */
.L_x_2667:
[----:B------:R-:W-:Y:S05]  /*5be0*/  BSYNC B2 ;  /* 0x0000000000027941 */ /* 0x000fea0003800000 */
.L_x_2666:
        /* <DEDUP_REMOVED lines=41> */
[-C--:B------:R-:W-:Y:S01]  /*5e80*/  FMUL.FTZ R72, R68, R70.reuse ;  /* 0x0000004644487220 */ /* 0x080fe20000410000 */
[----:B------:R-:W-:Y:S01]  /*5e90*/  FMUL.FTZ R75, R65, R70 ;  /* 0x00000046414b7220 */ /* 0x000fe20000410000 */
[----:B------:R-:W-:Y:S01]  /*5ea0*/  F2FP.F16.E4M3.UNPACK_B R64, R63.H1 ;  /* 0x0000003fff40723e */ /* 0x000fe200030006ff */
[----:B------:R-:W-:-:S02]  /*5eb0*/  HADD2.F32 R70, -RZ, R148.H1_H1 ;  /* 0x30000094ff467230 */ /* 0x000fc40000004100 */
[-C--:B------:R-:W-:Y:S01]  /*5ec0*/  FFMA.FTZ R72, R65, R69.reuse, -R72 ;  /* 0x0000004541487223 */ /* 0x080fe20000010848 */
[----:B------:R-:W-:Y:S01]  /*5ed0*/  FFMA.FTZ R75, R68, R69, R75 ;  /* 0x00000045444b7223 */ /* 0x000fe2000001004b */
[----:B------:R-:W-:Y:S01]  /*5ee0*/  F2FP.F16.E4M3.UNPACK_B R63, R63 ;  /* 0x0000003fff3f723e */ /* 0x000fe200020006ff */
[--C-:B------:R-:W-:Y:S01]  /*5ef0*/  HADD2.F32 R69, -RZ, R64.reuse.H1_H1 ;  /* 0x30000040ff457230 */ /* 0x100fe20000004100 */
[----:B------:R-:W-:Y:S01]  /*5f00*/  F2FP.F16.E4M3.UNPACK_B R144, R144 ;  /* 0x00000090ff90723e */ /* 0x000fe200020006ff */
[----:B------:R-:W-:Y:S01]  /*5f10*/  HADD2.F32 R68, -RZ, R64.H0_H0 ;  /* 0x20000040ff447230 */ /* 0x000fe20000004100 */
[----:B------:R-:W-:Y:S01]  /*5f20*/  F2FP.F16.E4M3.UNPACK_B R76, R13.H1 ;  /* 0x0000000dff4c723e */ /* 0x000fe200030006ff */
[--C-:B------:R-:W-:Y:S02]  /*5f30*/  HADD2.F32 R64, -RZ, R63.reuse.H0_H0 ;  /* 0x2000003fff407230 */ /* 0x100fe40000004100 */
[----:B------:R-:W-:Y:S01]  /*5f40*/  FMUL.FTZ R73, R69, R70 ;  /* 0x0000004645497220 */ /* 0x000fe20000410000 */
[----:B------:R-:W-:-:S02]  /*5f50*/  HADD2.F32 R65, -RZ, R63.H1_H1 ;  /* 0x3000003fff417230 */ /* 0x000fc40000004100 */
[----:B------:R-:W-:Y:S01]  /*5f60*/  FMUL.FTZ R70, R68, R70 ;  /* 0x0000004644467220 */ /* 0x000fe20000410000 */
[----:B------:R-:W-:Y:S02]  /*5f70*/  HADD2.F32 R148, -RZ, R148.H0_H0 ;  /* 0x20000094ff947230 */ /* 0x000fe40000004100 */
[--C-:B------:R-:W-:Y:S02]  /*5f80*/  HADD2.F32 R63, -RZ, R144.reuse.H1_H1 ;  /* 0x30000090ff3f7230 */ /* 0x100fe40000004100 */
[----:B------:R-:W-:Y:S02]  /*5f90*/  HADD2.F32 R144, -RZ, R144.H0_H0 ;  /* 0x20000090ff907230 */ /* 0x000fe40000004100 */
[-C--:B------:R-:W-:Y:S01]  /*5fa0*/  FMUL.FTZ R71, R65, R148.reuse ;  /* 0x0000009441477220 */ /* 0x080fe20000410000 */
[----:B------:R-:W-:Y:S01]  /*5fb0*/  FMUL.FTZ R148, R64, R148 ;  /* 0x0000009440947220 */ /* 0x000fe20000410000 */
[-C--:B------:R-:W-:Y:S01]  /*5fc0*/  FFMA.FTZ R69, R69, R63.reuse, R70 ;  /* 0x0000003f45457223 */ /* 0x080fe20000010046 */
[----:B------:R-:W-:Y:S01]  /*5fd0*/  FFMA.FTZ R68, R68, R63, -R73 ;  /* 0x0000003f44447223 */ /* 0x000fe20000010849 */
[----:B------:R-:W-:Y:S01]  /*5fe0*/  F2FP.F16.E4M3.UNPACK_B R70, R15.H1 ;  /* 0x0000000fff46723e */ /* 0x000fe200030006ff */
[-C--:B------:R-:W-:Y:S01]  /*5ff0*/  FFMA.FTZ R63, R64, R144.reuse, -R71 ;  /* 0x00000090403f7223 */ /* 0x080fe20000010847 */
[----:B------:R-:W-:Y:S01]  /*6000*/  FFMA.FTZ R64, R65, R144, R148 ;  /* 0x0000009041407223 */ /* 0x000fe20000010094 */
[----:B------:R-:W-:Y:S01]  /*6010*/  F2FP.SATFINITE.E4M3.F32.PACK_AB_MERGE_C R65, R75, R72, RZ ;  /* 0x000000484b41723e */ /* 0x000fe200048070ff */
[----:B------:R-:W-:Y:S01]  /*6020*/  HADD2.F32 R77, -RZ, R76.H1_H1 ;  /* 0x3000004cff4d7230 */ /* 0x000fe20000004100 */
[----:B------:R-:W-:Y:S01]  /*6030*/  F2FP.SATFINITE.E4M3.F32.PACK_AB_MERGE_C R68, R69, R68, RZ ;  /* 0x000000444544723e */ /* 0x000fe200048070ff */
[--C-:B------:R-:W-:Y:S01]  /*6040*/  HADD2.F32 R71, -RZ, R70.reuse.H0_H0 ;  /* 0x20000046ff477230 */ /* 0x100fe20000004100 */
        /* <DEDUP_REMOVED lines=8> */
[CC--:B------:R-:W-:Y:S01]  /*60d0*/  FMUL.FTZ R12, R70.reuse, R77.reuse ;  /* 0x0000004d460c7220 */ /* 0x0c0fe20000410000 */
        /* <DEDUP_REMOVED lines=9> */
[----:B------:R-:W-:Y:S01]  /*6170*/  FFMA.FTZ R74, R70, R74, R77 ;  /* 0x0000004a464a7223 */ /* 0x000fe2000001004d */
[-C--:B------:R-:W-:Y:S01]  /*6180*/  FFMA.FTZ R80, R69, R12.reuse, -R80 ;  /* 0x0000000c45507223 */ /* 0x080fe20000010850 */
[----:B------:R-:W-:Y:S01]  /*6190*/  FFMA.FTZ R77, R13, R12, R78 ;  /* 0x0000000c0d4d7223 */ /* 0x000fe2000001004e */
[----:B------:R-:W-:-:S02]  /*61a0*/  HADD2.F32 R13, -RZ, R15.H0_H0 ;  /* 0x2000000fff0d7230 */ /* 0x000fc40000004100 */
[--C-:B------:R-:W-:Y:S01]  /*61b0*/  HADD2.F32 R12, -RZ, R14.reuse.H0_H0 ;  /* 0x2000000eff0c7230 */ /* 0x100fe20000004100 */
[----:B------:R-:W-:Y:S01]  /*61c0*/  F2FP.SATFINITE.E4M3.F32.PACK_AB_MERGE_C R74, R74, R79, RZ ;  /* 0x0000004f4a4a723e */ /* 0x000fe200048070ff */
[----:B------:R-:W-:Y:S01]  /*61d0*/  HADD2.F32 R15, -RZ, R15.H1_H1 ;  /* 0x3000000fff0f7230 */ /* 0x000fe20000004100 */
[----:B------:R-:W-:Y:S01]  /*61e0*/  F2FP.SATFINITE.E4M3.F32.PACK_AB_MERGE_C R77, R77, R80, RZ ;  /* 0x000000504d4d723e */ /* 0x000fe200048070ff */
[----:B------:R-:W-:Y:S02]  /*61f0*/  HADD2.F32 R14, -RZ, R14.H1_H1 ;  /* 0x3000000eff0e7230 */ /* 0x000fe40000004100 */
[----:B------:R-:W-:Y:S02]  /*6200*/  HADD2.F32 R75, -RZ, R75.H0_H0 ;  /* 0x2000004bff4b7230 */ /* 0x000fe40000004100 */
[----:B------:R-:W-:Y:S02]  /*6210*/  HADD2.F32 R69, -RZ, R72.H0_H0 ;  /* 0x20000048ff457230 */ /* 0x000fe40000004100 */
[----:B------:R-:W-:Y:S01]  /*6220*/  FMUL.FTZ R72, R15, R76 ;  /* 0x0000004c0f487220 */ /* 0x000fe20000410000 */
[----:B------:R-:W-:-:S02]  /*6230*/  HADD2.F32 R70, -RZ, R73.H0_H0 ;  /* 0x20000049ff467230 */ /* 0x000fc40000004100 */
[-C--:B------:R-:W-:Y:S01]  /*6240*/  FMUL.FTZ R71, R14, R75.reuse ;  /* 0x0000004b0e477220 */ /* 0x080fe20000410000 */
[C---:B------:R-:W-:Y:S01]  /*6250*/  FMUL.FTZ R76, R13.reuse, R76 ;  /* 0x0000004c0d4c7220 */ /* 0x040fe20000410000 */
[C---:B------:R-:W-:Y:S01]  /*6260*/  FMUL.FTZ R75, R12.reuse, R75 ;  /* 0x0000004b0c4b7220 */ /* 0x040fe20000410000 */
[-C--:B------:R-:W-:Y:S02]  /*6270*/  FFMA.FTZ R72, R13, R70.reuse, -R72 ;  /* 0x000000460d487223 */ /* 0x080fe40000010848 */
[----:B------:R-:W-:Y:S01]  /*6280*/  FFMA.FTZ R15, R15, R70, R76 ;  /* 0x000000460f0f7223 */ /* 0x000fe2000001004c */
[-C--:B------:R-:W-:Y:S01]  /*6290*/  FFMA.FTZ R71, R12, R69.reuse, -R71 ;  /* 0x000000450c477223 */ /* 0x080fe20000010847 */
[----:B------:R-:W-:Y:S01]  /*62a0*/  FFMA.FTZ R14, R14, R69, R75 ;  /* 0x000000450e0e7223 */ /* 0x000fe2000001004b */
[----:B------:R-:W-:Y:S02]  /*62b0*/  F2FP.SATFINITE.E4M3.F32.PACK_AB_MERGE_C R13, R62, R11, R65 ;  /* 0x0000000b3e0d723e */ /* 0x000fe40004807041 */
[----:B------:R-:W-:-:S02]  /*62c0*/  F2FP.SATFINITE.E4M3.F32.PACK_AB_MERGE_C R12, R64, R63, R68 ;  /* 0x0000003f400c723e */ /* 0x000fc40004807044 */
[----:B------:R-:W-:Y:S02]  /*62d0*/  F2FP.SATFINITE.E4M3.F32.PACK_AB_MERGE_C R14, R14, R71, R77 ;  /* 0x000000470e0e723e */ /* 0x000fe4000480704d */
[----:B------:R-:W-:-:S07]  /*62e0*/  F2FP.SATFINITE.E4M3.F32.PACK_AB_MERGE_C R15, R15, R72, R74 ;  /* 0x000000480f0f723e */ /* 0x000fce000480704a */
.L_x_2671:
[----:B------:R-:W-:Y:S05]  /*62f0*/  BSYNC B2 ;  /* 0x0000000000027941 */ /* 0x000fea0003800000 */
.L_x_2670:
[----:B0-----:R0:W-:Y:S02]  /*6300*/  ST.E.128 desc[UR50][R66.64], R12 ;  /* 0x0000000c42007985 */ /* 0x0011e4000c101d32 */
.L_x_2649:
[----:B------:R-:W-:Y:S05]  /*6310*/  BSYNC B1 ;  /* 0x0000000000017941 */ /* 0x000fea0003800000 */
.L_x_2648:
[----:B------:R-:W-:-:S03]  /*6320*/  UMOV UR4, 0xffffffff ;  /* 0xffffffff00047882 */ /* 0x000fc60000000000 */
[----:B------:R-:W-:Y:S05]  /*6330*/  BRA.DIV UR4, `(.L_x_2672) ;  /* 0x0000027204807947 */ /* 0x000fea000b800000 */
[----:B--2---:R-:W2:Y:S04]  /*6340*/  SHFL.IDX PT, R119, R119, 0x1, 0x1e1f ;  /* 0x003e1f0077777f89 */ /* 0x004ea800000e0000 */
[----:B------:R-:W0:Y:S02]  /*6350*/  SHFL.IDX PT, R120, R120, 0x1, 0x1e1f ;  /* 0x003e1f0078787f89 */ /* 0x000e2400000e0000 */
.L_x_2989:
[----:B------:R-:W-:Y:S05]  /*6360*/  @P4 BRA `(.L_x_2673) ;  /* 0x00000094009c4947 */ /* 0x000fea0003800000 */
        /* <DEDUP_REMOVED lines=15> */
[----:B0-----:R-:W-:Y:S01]  /*6460*/  IMAD.MOV.U32 R11, RZ, RZ, R13 ;  /* 0x000000ffff0b7224 */ /* 0x001fe200078e000d */
[----:B------:R-:W-:Y:S01]  /*6470*/  SHF.R.U32.HI R66, RZ, 0x10, R59 ;  /* 0x00000010ff427819 */ /* 0x000fe2000001163b */
[----:B------:R-:W-:Y:S01]  /*6480*/  IMAD.MOV.U32 R59, RZ, RZ, R12 ;  /* 0x000000ffff3b7224 */ /* 0x000fe200078e000c */
[----:B------:R-:W-:-:S02]  /*6490*/  SHF.L.U32 R65, R65, 0x8, RZ ;  /* 0x0000000841417819 */ /* 0x000fc400000006ff */
        /* <DEDUP_REMOVED lines=34> */
[----:B------:R-:W-:Y:S02]  /*66c0*/  HADD2.F32 R146, -RZ, R146.H0_H0 ;  /* 0x20000092ff927230 */ /* 0x000fe40000004100 */
[----:B------:R-:W-:Y:S01]  /*66d0*/  FMUL.FTZ R69, R65, R66 ;  /* 0x0000004241457220 */ /* 0x000fe20000410000 */
[----:B------:R-:W-:-:S02]  /*66e0*/  HADD2.F32 R60, -RZ, R59.H0_H0 ;  /* 0x2000003bff3c7230 */ /* 0x000fc40000004100 */
[----:B------:R-:W-:Y:S01]  /*66f0*/  FMUL.FTZ R66, R64, R66 ;  /* 0x0000004240427220 */ /* 0x000fe20000410000 */
[----:B------:R-:W-:Y:S02]  /*6700*/  HADD2.F32 R61, -RZ, R59.H1_H1 ;  /* 0x3000003bff3d7230 */ /* 0x000fe40000004100 */
[--C-:B------:R-:W-:Y:S02]  /*6710*/  HADD2.F32 R59, -RZ, R145.reuse.H1_H1 ;  /* 0x30000091ff3b7230 */ /* 0x100fe40000004100 */
[----:B------:R-:W-:Y:S02]  /*6720*/  HADD2.F32 R145, -RZ, R145.H0_H0 ;  /* 0x20000091ff917230 */ /* 0x000fe40000004100 */
[-C--:B------:R-:W-:Y:S01]  /*6730*/  FMUL.FTZ R67, R61, R146.reuse ;  /* 0x000000923d437220 */ /* 0x080fe20000410000 */
[----:B------:R-:W-:Y:S01]  /*6740*/  FMUL.FTZ R146, R60, R146 ;  /* 0x000000923c927220 */ /* 0x000fe20000410000 */
[-C--:B------:R-:W-:Y:S01]  /*6750*/  FFMA.FTZ R64, R64, R59.reuse, -R69 ;  /* 0x0000003b40407223 */ /* 0x080fe20000010845 */
[----:B------:R-:W-:Y:S01]  /*6760*/  FFMA.FTZ R65, R65, R59, R66 ;  /* 0x0000003b41417223 */ /* 0x000fe20000010042 */
[-C--:B------:R-:W-:Y:S01]  /*6770*/  FFMA.FTZ R59, R60, R145.reuse, -R67 ;  /* 0x000000913c3b7223 */ /* 0x080fe20000010843 */
[----:B------:R-:W-:Y:S01]  /*6780*/  FFMA.FTZ R60, R61, R145, R146 ;  /* 0x000000913d3c7223 */ /* 0x000fe20000010092 */
[----:B------:R-:W-:Y:S01]  /*6790*/  F2FP.F16.E4M3.UNPACK_B R66, R15.H1 ;  /* 0x0000000fff42723e */ /* 0x000fe200030006ff */
[--C-:B------:R-:W-:Y:S01]  /*67a0*/  HADD2.F32 R74, -RZ, R72.reuse.H1_H1 ;  /* 0x30000048ff4a7230 */ /* 0x100fe20000004100 */
[----:B------:R-:W-:Y:S01]  /*67b0*/  F2FP.SATFINITE.E4M3.F32.PACK_AB_MERGE_C R61, R71, R68, RZ ;  /* 0x00000044473d723e */ /* 0x000fe200048070ff */
[----:B------:R-:W-:Y:S01]  /*67c0*/  HADD2.F32 R72, -RZ, R72.H0_H0 ;  /* 0x20000048ff487230 */ /* 0x000fe20000004100 */
[----:B------:R-:W-:Y:S01]  /*67d0*/  F2FP.SATFINITE.E4M3.F32.PACK_AB_MERGE_C R64, R65, R64, RZ ;  /* 0x000000404140723e */ /* 0x000fe200048070ff */
[--C-:B------:R-:W-:Y:S01]  /*67e0*/  HADD2.F32 R67, -RZ, R66.reuse.H0_H0 ;  /* 0x20000042ff437230 */ /* 0x100fe20000004100 */
[----:B------:R-:W-:Y:S01]  /*67f0*/  F2FP.F16.E4M3.UNPACK_B R65, R14.H1 ;  /* 0x0000000eff41723e */ /* 0x000fe200030006ff */
[----:B------:R-:W-:Y:S01]  /*6800*/  HADD2.F32 R66, -RZ, R66.H1_H1 ;  /* 0x30000042ff427230 */ /* 0x000fe20000004100 */
[----:B------:R-:W-:-:S02]  /*6810*/  F2FP.F16.E4M3.UNPACK_B R71, R58 ;  /* 0x0000003aff47723e */ /* 0x000fc400020006ff */
[-C--:B------:R-:W-:Y:S01]  /*6820*/  F2FP.F16.E4M3.UNPACK_B R68, R13.reuse ;  /* 0x0000000dff44723e */ /* 0x080fe200020006ff */
[----:B------:R-:W-:Y:S01]  /*6830*/  HADD2.F32 R58, -RZ, R65.H1_H1 ;  /* 0x30000041ff3a7230 */ /* 0x000fe20000004100 */
[----:B------:R-:W-:Y:S01]  /*6840*/  F2FP.F16.E4M3.UNPACK_B R69, R13.H1 ;  /* 0x0000000dff45723e */ /* 0x000fe200030006ff */
[----:B------:R-:W-:Y:S02]  /*6850*/  HADD2.F32 R73, -RZ, R71.H1_H1 ;  /* 0x30000047ff497230 */ /* 0x000fe40000004100 */
[-C--:B------:R-:W-:Y:S01]  /*6860*/  FMUL.FTZ R76, R66, R74.reuse ;  /* 0x0000004a424c7220 */ /* 0x080fe20000410000 */
[----:B------:R-:W-:Y:S02]  /*6870*/  HADD2.F32 R65, -RZ, R65.H0_H0 ;  /* 0x20000041ff417230 */ /* 0x000fe40000004100 */
[----:B------:R-:W-:Y:S01]  /*6880*/  FMUL.FTZ R75, R67, R74 ;  /* 0x0000004a434b7220 */ /* 0x000fe20000410000 */
[----:B------:R-:W-:Y:S02]  /*6890*/  HADD2.F32 R13, -RZ, R68.H1_H1 ;  /* 0x30000044ff0d7230 */ /* 0x000fe40000004100 */
[----:B------:R-:W-:Y:S01]  /*68a0*/  FMUL.FTZ R74, R58, R73 ;  /* 0x000000493a4a7220 */ /* 0x000fe20000410000 */
[----:B------:R-:W-:Y:S01]  /*68b0*/  F2FP.F16.E4M3.UNPACK_B R15, R15 ;  /* 0x0000000fff0f723e */ /* 0x000fe200020006ff */
[C---:B------:R-:W-:Y:S01]  /*68c0*/  FMUL.FTZ R73, R65.reuse, R73 ;  /* 0x0000004941497220 */ /* 0x040fe20000410000 */
[----:B------:R-:W-:Y:S01]  /*68d0*/  F2FP.F16.E4M3.UNPACK_B R14, R14 ;  /* 0x0000000eff0e723e */ /* 0x000fe200020006ff */
[----:B------:R-:W-:Y:S01]  /*68e0*/  FFMA.FTZ R74, R65, R13, -R74 ;  /* 0x0000000d414a7223 */ /* 0x000fe2000001084a */
[----:B------:R-:W-:-:S02]  /*68f0*/  HADD2.F32 R70, -RZ, R69.H1_H1 ;  /* 0x30000045ff467230 */ /* 0x000fc40000004100 */
[----:B------:R-:W-:Y:S01]  /*6900*/  FFMA.FTZ R73, R58, R13, R73 ;  /* 0x0000000d3a497223 */ /* 0x000fe20000010049 */
[--C-:B------:R-:W-:Y:S02]  /*6910*/  HADD2.F32 R58, -RZ, R15.reuse.H0_H0 ;  /* 0x2000000fff3a7230 */ /* 0x100fe40000004100 */
[--C-:B------:R-:W-:Y:S02]  /*6920*/  HADD2.F32 R13, -RZ, R14.reuse.H0_H0 ;  /* 0x2000000eff0d7230 */ /* 0x100fe40000004100 */
[-C--:B------:R-:W-:Y:S01]  /*6930*/  FFMA.FTZ R75, R66, R70.reuse, R75 ;  /* 0x00000046424b7223 */ /* 0x080fe2000001004b */
[----:B------:R-:W-:Y:S02]  /*6940*/  HADD2.F32 R15, -RZ, R15.H1_H1 ;  /* 0x3000000fff0f7230 */ /* 0x000fe40000004100 */
[----:B------:R-:W-:Y:S01]  /*6950*/  FFMA.FTZ R76, R67, R70, -R76 ;  /* 0x00000046434c7223 */ /* 0x000fe2000001084c */
        /* <DEDUP_REMOVED lines=18> */
.L_x_2677:
[----:B------:R-:W-:Y:S05]  /*6a80*/  BSYNC B2 ;  /* 0x0000000000027941 */ /* 0x000fea0003800000 */
.L_x_2676:
[----:B0-----:R0:W-:Y:S02]  /*6a90*/  ST.E.128 desc[UR50][R62.64], R12 ;  /* 0x0000000c3e007985 */ /* 0x0011e4000c101d32 */
.L_x_2675:
[----:B------:R-:W-:Y:S05]  /*6aa0*/  BSYNC B1 ;  /* 0x0000000000017941 */ /* 0x000fea0003800000 */
.L_x_2674:
[----:B------:R-:W-:Y:S01]  /*6ab0*/  ISETP.NE.AND P2, PT, R32, RZ, PT ;  /* 0x000000ff2000720c */ /* 0x000fe20003f45270 */
[----:B------:R-:W-:-:S12]  /*6ac0*/  BSSY B1, `(.L_x_2678) ;  /* 0x0000073000017945 */ /* 0x000fd80003800000 */
[----:B------:R-:W-:Y:S05]  /*6ad0*/  @!P2 BRA `(.L_x_2679) ;  /* 0x0000000400c4a947 */ /* 0x000fea0003800000 */
[----:B0-----:R0:W0:Y:S01]  /*6ae0*/  LDS.128 R12, [R36+0x1c400] ;  /* 0x01c40000240c7984 */ /* 0x0010220000000c00 */
[----:B----4-:R-:W-:Y:S01]  /*6af0*/  IMAD.SHL.U32 R11, R192, 0x10, RZ ;  /* 0x00000010c00b7824 */ /* 0x010fe200078e00ff */
[----:B------:R-:W-:Y:S04]  /*6b00*/  BSSY B2, `(.L_x_2680) ;  /* 0x000006d000027945 */ /* 0x000fe80003800000 */
[----:B------:R-:W-:-:S04]  /*6b10*/  IADD3 R58, P2, R11, R120, RZ ;  /* 0x000000780b3a7210 */ /* 0x000fc80007f5e0ff */
[----:B--2---:R-:W-:Y:S02]  /*6b20*/  LEA.HI.X.SX32 R59, R11, R119, 0x1, P2 ;  /* 0x000000770b3b7211 */ /* 0x004fe400010f0eff */
[----:B------:R-:W-:-:S13]  /*6b30*/  ISETP.GE.AND P2, PT, R201, R117, PT ;  /* 0x00000075c900720c */ /* 0x000fda0003f46270 */
[----:B------:R-:W-:Y:S05]  /*6b40*/  @P2 BRA `(.L_x_2681) ;  /* 0x0000000400a02947 */ /* 0x000fea0003800000 */
[----:B------:R-:W-:Y:S02]  /*6b50*/  SHF.R.U32.HI R56, RZ, 0x8, R57 ;  /* 0x00000008ff387819 */ /* 0x000fe40000011639 */
[--C-:B------:R-:W-:Y:S02]  /*6b60*/  SHF.R.U32.HI R11, RZ, 0x8, R55.reuse ;  /* 0x00000008ff0b7819 */ /* 0x100fe40000011637 */
[----:B------:R-:W-:Y:S01]  /*6b70*/  SHF.R.U32.HI R62, RZ, 0x10, R55 ;  /* 0x00000010ff3e7819 */ /* 0x000fe20000011637 */
[----:B------:R-:W-:Y:S01]  /*6b80*/  IMAD.SHL.U32 R56, R56, 0x100, RZ ;  /* 0x0000010038387824 */ /* 0x000fe200078e00ff */
[----:B------:R-:W-:Y:S01]  /*6b90*/  LOP3.LUT R54, R55, 0xff0000ff, RZ, 0xc0, !PT ;  /* 0xff0000ff37367812 */ /* 0x000fe200078ec0ff */
[----:B0-----:R-:W-:Y:S01]  /*6ba0*/  IMAD.MOV.U32 R55, RZ, RZ, R12 ;  /* 0x000000ffff377224 */ /* 0x001fe200078e000c */
[----:B------:R-:W-:Y:S01]  /*6bb0*/  SHF.R.U32.HI R60, RZ, 0x10, R57 ;  /* 0x00000010ff3c7819 */ /* 0x000fe20000011639 */
[----:B------:R-:W-:Y:S01]  /*6bc0*/  IMAD.U32 R12, R62, 0x10000, RZ ;  /* 0x000100003e0c7824 */ /* 0x000fe200078e00ff */
[----:B------:R-:W-:-:S02]  /*6bd0*/  SHF.L.U32 R11, R11, 0x8, RZ ;  /* 0x000000080b0b7819 */ /* 0x000fc400000006ff */
[----:B------:R-:W-:Y:S02]  /*6be0*/  LOP3.LUT R61, R57, 0xff0000ff, RZ, 0xc0, !PT ;  /* 0xff0000ff393d7812 */ /* 0x000fe400078ec0ff */
[----:B------:R-:W-:Y:S01]  /*6bf0*/  LOP3.LUT R57, R54, 0xff00, R11, 0xf8, !PT ;  /* 0x0000ff0036397812 */ /* 0x000fe200078ef80b */
[----:B------:R-:W-:Y:S01]  /*6c00*/  IMAD.U32 R54, R60, 0x10000, RZ ;  /* 0x000100003c367824 */ /* 0x000fe200078e00ff */
[----:B------:R-:W-:Y:S02]  /*6c10*/  LOP3.LUT R61, R61, 0xff00, R56, 0xf8, !PT ;  /* 0x0000ff003d3d7812 */ /* 0x000fe400078ef838 */
[----:B------:R-:W-:Y:S02]  /*6c20*/  F2FP.F16.E4M3.UNPACK_B R56, R143.H1 ;  /* 0x0000008fff38723e */ /* 0x000fe400030006ff */
[-C--:B------:R-:W-:Y:S02]  /*6c30*/  F2FP.F16.E4M3.UNPACK_B R11, R13.reuse ;  /* 0x0000000dff0b723e */ /* 0x080fe400020006ff */
        /* <DEDUP_REMOVED lines=14> */
[----:B------:R-:W-:Y:S01]  /*6d20*/  FFMA.FTZ R11, R11, R60, -R64 ;  /* 0x0000003c0b0b7223 */ /* 0x000fe20000010840 */
[----:B------:R-:W-:Y:S02]  /*6d30*/  HADD2.F32 R57, -RZ, R57.H1_H1 ;  /* 0x30000039ff397230 */ /* 0x000fe40000004100 */
[----:B------:R-:W-:Y:S01]  /*6d40*/  FMUL.FTZ R64, R56, R62 ;  /* 0x0000003e38407220 */ /* 0x000fe20000410000 */
[----:B------:R-:W-:Y:S01]  /*6d50*/  FFMA.FTZ R54, R54, R60, R61 ;  /* 0x0000003c36367223 */ /* 0x000fe2000001003d */
[C---:B------:R-:W-:Y:S01]  /*6d60*/  FMUL.FTZ R65, R13.reuse, R62 ;  /* 0x0000003e0d417220 */ /* 0x040fe20000410000 */
[----:B------:R-:W-:Y:S01]  /*6d70*/  F2FP.F16.E4M3.UNPACK_B R142, R142 ;  /* 0x0000008eff8e723e */ /* 0x000fe200020006ff */
[----:B------:R-:W-:Y:S01]  /*6d80*/  FFMA.FTZ R67, R13, R57, -R64 ;  /* 0x000000390d437223 */ /* 0x000fe20000010840 */
[----:B------:R-:W-:Y:S01]  /*6d90*/  F2FP.F16.E4M3.UNPACK_B R13, R55.H1 ;  /* 0x00000037ff0d723e */ /* 0x000fe200030006ff */
[----:B------:R-:W-:Y:S01]  /*6da0*/  FFMA.FTZ R68, R56, R57, R65 ;  /* 0x0000003938447223 */ /* 0x000fe20000010041 */
[----:B------:R-:W-:Y:S01]  /*6db0*/  HADD2.F32 R61, -RZ, R143.H1_H1 ;  /* 0x3000008fff3d7230 */ /* 0x000fe20000004100 */
        /* <DEDUP_REMOVED lines=10> */
[-C--:B------:R-:W-:Y:S01]  /*6e60*/  FFMA.FTZ R66, R57, R60.reuse, R66 ;  /* 0x0000003c39427223 */ /* 0x080fe20000010042 */
[----:B------:R-:W-:Y:S02]  /*6e70*/  HADD2.F32 R142, -RZ, R142.H0_H0 ;  /* 0x2000008eff8e7230 */ /* 0x000fe40000004100 */
[----:B------:R-:W-:Y:S01]  /*6e80*/  FFMA.FTZ R65, R56, R60, -R65 ;  /* 0x0000003c38417223 */ /* 0x000fe20000010841 */
[----:B------:R-:W-:Y:S01]  /*6e90*/  F2FP.F16.E4M3.UNPACK_B R56, R15.H1 ;  /* 0x0000000fff38723e */ /* 0x000fe200030006ff */
[-C--:B------:R-:W-:Y:S01]  /*6ea0*/  FMUL.FTZ R64, R55, R62.reuse ;  /* 0x0000003e37407220 */ /* 0x080fe20000410000 */
[C---:B------:R-:W-:Y:S01]  /*6eb0*/  FMUL.FTZ R62, R13.reuse, R62 ;  /* 0x0000003e0d3e7220 */ /* 0x040fe20000410000 */
[----:B------:R-:W-:Y:S02]  /*6ec0*/  F2FP.F16.E4M3.UNPACK_B R61, R12 ;  /* 0x0000000cff3d723e */ /* 0x000fe400020006ff */
[----:B------:R-:W-:Y:S01]  /*6ed0*/  F2FP.SATFINITE.E4M3.F32.PACK_AB_MERGE_C R70, R66, R65, RZ ;  /* 0x000000414246723e */ /* 0x000fe200048070ff */
[-C--:B------:R-:W-:Y:S01]  /*6ee0*/  FFMA.FTZ R13, R13, R142.reuse, -R64 ;  /* 0x0000008e0d0d7223 */ /* 0x080fe20000010840 */
[-C--:B------:R-:W-:Y:S01]  /*6ef0*/  F2FP.F16.E4M3.UNPACK_B R65, R63.reuse.H1 ;  /* 0x0000003fff41723e */ /* 0x080fe200030006ff */
[----:B------:R-:W-:Y:S01]  /*6f00*/  FFMA.FTZ R142, R55, R142, R62 ;  /* 0x0000008e378e7223 */ /* 0x000fe2000001003e */
[----:B------:R-:W-:Y:S01]  /*6f10*/  F2FP.F16.E4M3.UNPACK_B R62, R12.H1 ;  /* 0x0000000cff3e723e */ /* 0x000fe200030006ff */
[--C-:B------:R-:W-:Y:S01]  /*6f20*/  HADD2.F32 R60, -RZ, R56.reuse.H1_H1 ;  /* 0x30000038ff3c7230 */ /* 0x100fe20000004100 */
[----:B------:R-:W-:Y:S01]  /*6f30*/  F2FP.F16.E4M3.UNPACK_B R55, R14.H1 ;  /* 0x0000000eff37723e */ /* 0x000fe200030006ff */
[----:B------:R-:W-:Y:S01]  /*6f40*/  HADD2.F32 R67, -RZ, R65.H1_H1 ;  /* 0x30000041ff437230 */ /* 0x000fe20000004100 */
[----:B------:R-:W-:Y:S01]  /*6f50*/  F2FP.F16.E4M3.UNPACK_B R64, R63 ;  /* 0x0000003fff40723e */ /* 0x000fe200020006ff */
[----:B------:R-:W-:Y:S01]  /*6f60*/  HADD2.F32 R57, -RZ, R56.H0_H0 ;  /* 0x20000038ff397230 */ /* 0x000fe20000004100 */
[----:B------:R-:W-:Y:S01]  /*6f70*/  F2FP.F16.E4M3.UNPACK_B R15, R15 ;  /* 0x0000000fff0f723e */ /* 0x000fe200020006ff */
[----:B------:R-:W-:-:S02]  /*6f80*/  HADD2.F32 R63, -RZ, R62.H1_H1 ;  /* 0x3000003eff3f7230 */ /* 0x000fc40000004100 */
[-C--:B------:R-:W-:Y:S01]  /*6f90*/  FMUL.FTZ R12, R60, R67.reuse ;  /* 0x000000433c0c7220 */ /* 0x080fe20000410000 */
[--C-:B------:R-:W-:Y:S02]  /*6fa0*/  HADD2.F32 R56, -RZ, R55.reuse.H1_H1 ;  /* 0x30000037ff387230 */ /* 0x100fe40000004100 */
[C---:B------:R-:W-:Y:S01]  /*6fb0*/  FMUL.FTZ R67, R57.reuse, R67 ;  /* 0x0000004339437220 */ /* 0x040fe20000410000 */
[----:B------:R-:W-:Y:S02]  /*6fc0*/  HADD2.F32 R66, -RZ, R64.H1_H1 ;  /* 0x30000040ff427230 */ /* 0x000fe40000004100 */
[----:B------:R-:W-:Y:S01]  /*6fd0*/  FFMA.FTZ R69, R57, R63, -R12 ;  /* 0x0000003f39457223 */ /* 0x000fe2000001080c */
[----:B------:R-:W-:Y:S01]  /*6fe0*/  HADD2.F32 R55, -RZ, R55.H0_H0 ;  /* 0x20000037ff377230 */ /* 0x000fe20000004100 */
[----:B------:R-:W-:Y:S01]  /*6ff0*/  F2FP.F16.E4M3.UNPACK_B R14, R14 ;  /* 0x0000000eff0e723e */ /* 0x000fe200020006ff */
[----:B------:R-:W-:Y:S02]  /*7000*/  HADD2.F32 R12, -RZ, R61.H1_H1 ;  /* 0x3000003dff0c7230 */ /* 0x000fe40000004100 */
[----:B------:R-:W-:Y:S01]  /*7010*/  FMUL.FTZ R68, R56, R66 ;  /* 0x0000004238447220 */ /* 0x000fe20000410000 */
[----:B------:R-:W-:-:S02]  /*7020*/  HADD2.F32 R62, -RZ, R62.H0_H0 ;  /* 0x2000003eff3e7230 */ /* 0x000fc40000004100 */
[C---:B------:R-:W-:Y:S01]  /*7030*/  FMUL.FTZ R57, R55.reuse, R66 ;  /* 0x0000004237397220 */ /* 0x040fe20000410000 */
[----:B------:R-:W-:Y:S01]  /*7040*/  FFMA.FTZ R66, R60, R63, R67 ;  /* 0x0000003f3c427223 */ /* 0x000fe20000010043 */
[-C--:B------:R-:W-:Y:S01]  /*7050*/  FFMA.FTZ R68, R55, R12.reuse, -R68 ;  /* 0x0000000c37447223 */ /* 0x080fe20000010844 */
[--C-:B------:R-:W-:Y:S02]  /*7060*/  HADD2.F32 R55, -RZ, R15.reuse.H0_H0 ;  /* 0x2000000fff377230 */ /* 0x100fe40000004100 */
[----:B------:R-:W-:Y:S01]  /*7070*/  FFMA.FTZ R67, R56, R12, R57 ;  /* 0x0000000c38437223 */ /* 0x000fe20000010039 */
[--C-:B------:R-:W-:Y:S01]  /*7080*/  HADD2.F32 R12, -RZ, R14.reuse.H0_H0 ;  /* 0x2000000eff0c7230 */ /* 0x100fe20000004100 */
[----:B------:R-:W-:Y:S01]  /*7090*/  F2FP.SATFINITE.E4M3.F32.PACK_AB_MERGE_C R11, R54, R11, R71 ;  /* 0x0000000b360b723e */ /* 0x000fe20004807047 */
[----:B------:R-:W-:Y:S01]  /*70a0*/  HADD2.F32 R15, -RZ, R15.H1_H1 ;  /* 0x3000000fff0f7230 */ /* 0x000fe20000004100 */
[----:B------:R-:W-:Y:S01]  /*70b0*/  F2FP.SATFINITE.E4M3.F32.PACK_AB_MERGE_C R66, R66, R69, RZ ;  /* 0x000000454242723e */ /* 0x000fe200048070ff */
[----:B------:R-:W-:Y:S01]  /*70c0*/  HADD2.F32 R56, -RZ, R65.H0_H0 ;  /* 0x20000041ff387230 */ /* 0x000fe20000004100 */
[----:B------:R-:W-:Y:S01]  /*70d0*/  F2FP.SATFINITE.E4M3.F32.PACK_AB_MERGE_C R67, R67, R68, RZ ;  /* 0x000000444343723e */ /* 0x000fe200048070ff */
[----:B------:R-:W-:-:S02]  /*70e0*/  HADD2.F32 R14, -RZ, R14.H1_H1 ;  /* 0x3000000eff0e7230 */ /* 0x000fc40000004100 */
[----:B------:R-:W-:Y:S02]  /*70f0*/  HADD2.F32 R57, -RZ, R64.H0_H0 ;  /* 0x20000040ff397230 */ /* 0x000fe40000004100 */
[-C--:B------:R-:W-:Y:S01]  /*7100*/  FMUL.FTZ R60, R15, R56.reuse ;  /* 0x000000380f3c7220 */ /* 0x080fe20000410000 */
[----:B------:R-:W-:Y:S02]  /*7110*/  HADD2.F32 R61, -RZ, R61.H0_H0 ;  /* 0x2000003dff3d7230 */ /* 0x000fe40000004100 */
[C---:B------:R-:W-:Y:S01]  /*7120*/  FMUL.FTZ R56, R55.reuse, R56 ;  /* 0x0000003837387220 */ /* 0x040fe20000410000 */
        /* <DEDUP_REMOVED lines=10> */
.L_x_2681:
[----:B------:R-:W-:Y:S05]  /*71d0*/  BSYNC B2 ;  /* 0x0000000000027941 */ /* 0x000fea0003800000 */
.L_x_2680:
[----:B0-----:R0:W-:Y:S02]  /*71e0*/  ST.E.128 desc[UR50][R58.64], R12 ;  /* 0x0000000c3a007985 */ /* 0x0011e4000c101d32 */
.L_x_2679:
[----:B------:R-:W-:Y:S05]  /*71f0*/  BSYNC B1 ;  /* 0x0000000000017941 */ /* 0x000fea0003800000 */
.L_x_2678:
[----:B------:R-:W-:Y:S01]  /*7200*/  ISETP.NE.AND P2, PT, R33, RZ, PT ;  /* 0x000000ff2100720c */ /* 0x000fe20003f45270 */
[----:B------:R-:W-:-:S12]  /*7210*/  BSSY B1, `(.L_x_2682) ;  /* 0x0000072000017945 */ /* 0x000fd80003800000 */
[----:B------:R-:W-:Y:S05]  /*7220*/  @!P2 BRA `(.L_x_2683) ;  /* 0x0000000400c0a947 */ /* 0x000fea0003800000 */
[----:B0-----:R0:W0:Y:S01]  /*7230*/  LDS.128 R12, [R37+0x1ec00] ;  /* 0x01ec0000250c7984 */ /* 0x0010220000000c00 */
[----:B----4-:R-:W-:Y:S01]  /*7240*/  SHF.L.U32 R11, R193, 0x4, RZ ;  /* 0x00000004c10b7819 */ /* 0x010fe200000006ff */
[----:B------:R-:W-:Y:S03]  /*7250*/  BSSY B2, `(.L_x_2684) ;  /* 0x000006c000027945 */ /* 0x000fe60003800000 */
[----:B------:R-:W-:-:S04]  /*7260*/  IADD3 R54, P2, R11, R120, RZ ;  /* 0x000000780b367210 */ /* 0x000fc80007f5e0ff */
[----:B--2---:R-:W-:Y:S02]  /*7270*/  LEA.HI.X.SX32 R55, R11, R119, 0x1, P2 ;  /* 0x000000770b377211 */ /* 0x004fe400010f0eff */
[----:B------:R-:W-:-:S13]  /*7280*/  ISETP.GE.AND P2, PT, R200, R117, PT ;  /* 0x00000075c800720c */ /* 0x000fda0003f46270 */
[----:B------:R-:W-:Y:S05]  /*7290*/  @P2 BRA `(.L_x_2685) ;  /* 0x00000004009c2947 */ /* 0x000fea0003800000 */
[----:B------:R-:W-:Y:S01]  /*72a0*/  SHF.R.U32.HI R56, RZ, 0x8, R53 ;  /* 0x00000008ff387819 */ /* 0x000fe20000011635 */
[----:B0-----:R-:W-:Y:S01]  /*72b0*/  IMAD.MOV.U32 R50, RZ, RZ, R12 ;  /* 0x000000ffff327224 */ /* 0x001fe200078e000c */
[--C-:B------:R-:W-:Y:S02]  /*72c0*/  SHF.R.U32.HI R52, RZ, 0x8, R51.reuse ;  /* 0x00000008ff347819 */ /* 0x100fe40000011633 */
[----:B------:R-:W-:Y:S01]  /*72d0*/  LOP3.LUT R11, R51, 0xff0000ff, RZ, 0xc0, !PT ;  /* 0xff0000ff330b7812 */ /* 0x000fe200078ec0ff */
[----:B------:R-:W-:Y:S01]  /*72e0*/  IMAD.SHL.U32 R56, R56, 0x100, RZ ;  /* 0x0000010038387824 */ /* 0x000fe200078e00ff */
[----:B------:R-:W-:Y:S01]  /*72f0*/  SHF.R.U32.HI R58, RZ, 0x10, R51 ;  /* 0x00000010ff3a7819 */ /* 0x000fe20000011633 */
[----:B------:R-:W-:Y:S01]  /*7300*/  IMAD.SHL.U32 R52, R52, 0x100, RZ ;  /* 0x0000010034347824 */ /* 0x000fe200078e00ff */
[----:B------:R-:W-:Y:S02]  /*7310*/  LOP3.LUT R51, R53, 0xff0000ff, RZ, 0xc0, !PT ;  /* 0xff0000ff35337812 */ /* 0x000fe400078ec0ff */
[----:B------:R-:W-:-:S02]  /*7320*/  SHF.R.U32.HI R57, RZ, 0x10, R53 ;  /* 0x00000010ff397819 */ /* 0x000fc40000011635 */
[----:B------:R-:W-:Y:S01]  /*7330*/  LOP3.LUT R12, R51, 0xff00, R56, 0xf8, !PT ;  /* 0x0000ff00330c7812 */ /* 0x000fe200078ef838 */
[----:B------:R-:W-:Y:S01]  /*7340*/  IMAD.U32 R51, R58, 0x10000, RZ ;  /* 0x000100003a337824 */ /* 0x000fe200078e00ff */
[----:B------:R-:W-:Y:S01]  /*7350*/  LOP3.LUT R52, R11, 0xff00, R52, 0xf8, !PT ;  /* 0x0000ff000b347812 */ /* 0x000fe200078ef834 */
[----:B------:R-:W-:Y:S01]  /*7360*/  IMAD.U32 R57, R57, 0x10000, RZ ;  /* 0x0001000039397824 */ /* 0x000fe200078e00ff */
        /* <DEDUP_REMOVED lines=20> */
[----:B------:R-:W-:Y:S01]  /*74b0*/  FMUL.FTZ R58, R13, R58 ;  /* 0x0000003a0d3a7220 */ /* 0x000fe20000410000 */
[----:B------:R-:W-:-:S02]  /*74c0*/  HADD2.F32 R57, -RZ, R141.H1_H1 ;  /* 0x3000008dff397230 */ /* 0x000fc40000004100 */
[----:B------:R-:W-:Y:S01]  /*74d0*/  FFMA.FTZ R61, R13, R52, -R60 ;  /* 0x000000340d3d7223 */ /* 0x000fe2000001083c */
[----:B------:R-:W-:Y:S01]  /*74e0*/  F2FP.F16.E4M3.UNPACK_B R13, R50.H1 ;  /* 0x00000032ff0d723e */ /* 0x000fe200030006ff */
[----:B------:R-:W-:Y:S01]  /*74f0*/  FFMA.FTZ R64, R51, R52, R58 ;  /* 0x0000003433407223 */ /* 0x000fe2000001003a */
[----:B------:R-:W-:Y:S01]  /*7500*/  F2FP.F16.E4M3.UNPACK_B R50, R50 ;  /* 0x00000032ff32723e */ /* 0x000fe200020006ff */
[----:B------:R-:W-:Y:S01]  /*7510*/  HADD2.F32 R141, -RZ, R141.H0_H0 ;  /* 0x2000008dff8d7230 */ /* 0x000fe20000004100 */
[----:B------:R-:W-:Y:S01]  /*7520*/  F2FP.F16.E4M3.UNPACK_B R140, R140 ;  /* 0x0000008cff8c723e */ /* 0x000fe200020006ff */
[--C-:B------:R-:W-:Y:S01]  /*7530*/  HADD2.F32 R51, -RZ, R13.reuse.H0_H0 ;  /* 0x2000000dff337230 */ /* 0x100fe20000004100 */
[----:B------:R-:W-:Y:S01]  /*7540*/  F2FP.SATFINITE.E4M3.F32.PACK_AB_MERGE_C R67, R64, R61, RZ ;  /* 0x0000003d4043723e */ /* 0x000fe200048070ff */
[----:B------:R-:W-:Y:S02]  /*7550*/  HADD2.F32 R52, -RZ, R13.H1_H1 ;  /* 0x3000000dff347230 */ /* 0x000fe40000004100 */
[----:B------:R-:W-:-:S02]  /*7560*/  HADD2.F32 R13, -RZ, R50.H0_H0 ;  /* 0x20000032ff0d7230 */ /* 0x000fc40000004100 */
[----:B------:R-:W-:Y:S02]  /*7570*/  HADD2.F32 R50, -RZ, R50.H1_H1 ;  /* 0x30000032ff327230 */ /* 0x000fe40000004100 */
[-C--:B------:R-:W-:Y:S01]  /*7580*/  FMUL.FTZ R60, R52, R57.reuse ;  /* 0x00000039343c7220 */ /* 0x080fe20000410000 */
[--C-:B------:R-:W-:Y:S02]  /*7590*/  HADD2.F32 R53, -RZ, R140.reuse.H1_H1 ;  /* 0x3000008cff357230 */ /* 0x100fe40000004100 */
        /* <DEDUP_REMOVED lines=8> */
[----:B------:R-:W-:-:S02]  /*7620*/  F2FP.F16.E4M3.UNPACK_B R50, R15.H1 ;  /* 0x0000000fff32723e */ /* 0x000fc400030006ff */
[-C--:B------:R-:W-:Y:S02]  /*7630*/  F2FP.F16.E4M3.UNPACK_B R58, R59.reuse.H1 ;  /* 0x0000003bff3a723e */ /* 0x080fe400030006ff */
[----:B------:R-:W-:Y:S01]  /*7640*/  F2FP.F16.E4M3.UNPACK_B R53, R56.H1 ;  /* 0x00000038ff35723e */ /* 0x000fe200030006ff */
        /* <DEDUP_REMOVED lines=44> */
.L_x_2685:
[----:B------:R-:W-:Y:S05]  /*7910*/  BSYNC B2 ;  /* 0x0000000000027941 */ /* 0x000fea0003800000 */
.L_x_2684:
[----:B0-----:R0:W-:Y:S02]  /*7920*/  ST.E.128 desc[UR50][R54.64], R12 ;  /* 0x0000000c36007985 */ /* 0x0011e4000c101d32 */
.L_x_2683:
[----:B------:R-:W-:Y:S05]  /*7930*/  BSYNC B1 ;  /* 0x0000000000017941 */ /* 0x000fea0003800000 */
.L_x_2682:
        /* <DEDUP_REMOVED lines=20> */
[----:B------:R-:W-:Y:S01]  /*7a80*/  LOP3.LUT R53, R52, 0xff00, R49, 0xf8, !PT ;  /* 0x0000ff0034357812 */ /* 0x000fe200078ef831 */
[----:B------:R-:W-:Y:S01]  /*7a90*/  IMAD.U32 R12, R55, 0x10000, RZ ;  /* 0x00010000370c7824 */ /* 0x000fe200078e00ff */
[----:B------:R-:W-:-:S02]  /*7aa0*/  F2FP.F16.E4M3.UNPACK_B R49, R139.H1 ;  /* 0x0000008bff31723e */ /* 0x000fc400030006ff */
        /* <DEDUP_REMOVED lines=8> */
[----:B------:R-:W-:Y:S02]  /*7b30*/  HADD2.F32 R11, -RZ, R11.H0_H0 ;  /* 0x2000000bff0b7230 */ /* 0x000fe40000004100 */
[----:B------:R-:W-:Y:S01]  /*7b40*/  FMUL.FTZ R56, R12, R53 ;  /* 0x000000350c387220 */ /* 0x000fe20000410000 */
[----:B------:R-:W-:Y:S01]  /*7b50*/  HADD2.F32 R49, -RZ, R48.H0_H0 ;  /* 0x20000030ff317230 */ /* 0x000fe20000004100 */
[----:B------:R-:W-:Y:S01]  /*7b60*/  F2FP.F16.E4M3.UNPACK_B R139, R139 ;  /* 0x0000008bff8b723e */ /* 0x000fe200020006ff */
[----:B------:R-:W-:-:S02]  /*7b70*/  HADD2.F32 R47, -RZ, R13.H1_H1 ;  /* 0x3000000dff2f7230 */ /* 0x000fc40000004100 */
[C---:B------:R-:W-:Y:S01]  /*7b80*/  FMUL.FTZ R53, R11.reuse, R53 ;  /* 0x000000350b357220 */ /* 0x040fe20000410000 */
[----:B------:R-:W-:Y:S02]  /*7b90*/  HADD2.F32 R13, -RZ, R13.H0_H0 ;  /* 0x2000000dff0d7230 */ /* 0x000fe40000004100 */
[-C--:B------:R-:W-:Y:S01]  /*7ba0*/  FFMA.FTZ R11, R11, R49.reuse, -R56 ;  /* 0x000000310b0b7223 */ /* 0x080fe20000010838 */
[----:B------:R-:W-:Y:S02]  /*7bb0*/  HADD2.F32 R48, -RZ, R48.H1_H1 ;  /* 0x30000030ff307230 */ /* 0x000fe40000004100 */
[-C--:B------:R-:W-:Y:S01]  /*7bc0*/  FMUL.FTZ R56, R47, R54.reuse ;  /* 0x000000362f387220 */ /* 0x080fe20000410000 */
[----:B------:R-:W-:Y:S01]  /*7bd0*/  FFMA.FTZ R12, R12, R49, R53 ;  /* 0x000000310c0c7223 */ /* 0x000fe20000010035 */
[C---:B------:R-:W-:Y:S01]  /*7be0*/  FMUL.FTZ R54, R13.reuse, R54 ;  /* 0x000000360d367220 */ /* 0x040fe20000410000 */
[--C-:B------:R-:W-:Y:S02]  /*7bf0*/  HADD2.F32 R53, -RZ, R139.reuse.H1_H1 ;  /* 0x3000008bff357230 */ /* 0x100fe40000004100 */
        /* <DEDUP_REMOVED lines=8> */
[----:B------:R-:W-:-:S02]  /*7c80*/  HADD2.F32 R48, -RZ, R13.H1_H1 ;  /* 0x3000000dff307230 */ /* 0x000fc40000004100 */
[--C-:B------:R-:W-:Y:S02]  /*7c90*/  HADD2.F32 R13, -RZ, R46.reuse.H0_H0 ;  /* 0x2000002eff0d7230 */ /* 0x100fe40000004100 */
        /* <DEDUP_REMOVED lines=58> */
.L_x_2689:
[----:B------:R-:W-:Y:S05]  /*8040*/  BSYNC B2 ;  /* 0x0000000000027941 */ /* 0x000fea0003800000 */
.L_x_2688:
[----:B0-----:R0:W-:Y:S02]  /*8050*/  ST.E.128 desc[UR50][R50.64], R12 ;  /* 0x0000000c32007985 */ /* 0x0011e4000c101d32 */
.L_x_2687:
[----:B------:R-:W-:Y:S05]  /*8060*/  BSYNC B1 ;  /* 0x0000000000017941 */ /* 0x000fea0003800000 */
.L_x_2686:
        /* <DEDUP_REMOVED lines=9> */
[----:B------:R-:W-:Y:S01]  /*8100*/  SHF.R.U32.HI R44, RZ, 0x8, R45 ;  /* 0x00000008ff2c7819 */ /* 0x000fe2000001162d */
[----:B0-----:R-:W-:Y:S01]  /*8110*/  IMAD.MOV.U32 R37, RZ, RZ, R12 ;  /* 0x000000ffff257224 */ /* 0x001fe200078e000c */
[--C-:B------:R-:W-:Y:S02]  /*8120*/  SHF.R.U32.HI R42, RZ, 0x8, R43.reuse ;  /* 0x00000008ff2a7819 */ /* 0x100fe4000001162b */
[----:B----4-:R-:W-:Y:S01]  /*8130*/  LOP3.LUT R11, R43, 0xff0000ff, RZ, 0xc0, !PT ;  /* 0xff0000ff2b0b7812 */ /* 0x010fe200078ec0ff */
        /* <DEDUP_REMOVED lines=9> */
[----:B------:R-:W-:Y:S02]  /*81d0*/  F2FP.F16.E4M3.UNPACK_B R11, R13 ;  /* 0x0000000dff0b723e */ /* 0x000fe400020006ff */
[----:B------:R-:W-:Y:S02]  /*81e0*/  F2FP.F16.E4M3.UNPACK_B R44, R137.H1 ;  /* 0x00000089ff2c723e */ /* 0x000fe400030006ff */
[----:B------:R-:W-:Y:S02]  /*81f0*/  F2FP.F16.E4M3.UNPACK_B R13, R13.H1 ;  /* 0x0000000dff0d723e */ /* 0x000fe400030006ff */
[----:B------:R-:W-:Y:S01]  /*8200*/  LOP3.LUT R45, R42, 0xff0000, R43, 0xf8, !PT ;  /* 0x00ff00002a2d7812 */ /* 0x000fe200078ef82b */
[--C-:B------:R-:W-:Y:S01]  /*8210*/  HADD2.F32 R48, -RZ, R44.reuse.H0_H0 ;  /* 0x2000002cff307230 */ /* 0x100fe20000004100 */
[----:B------:R-:W-:Y:S01]  /*8220*/  LOP3.LUT R50, R12, 0xff0000, R49, 0xf8, !PT ;  /* 0x00ff00000c327812 */ /* 0x000fe200078ef831 */
[--C-:B------:R-:W-:Y:S01]  /*8230*/  HADD2.F32 R12, -RZ, R11.reuse.H1_H1 ;  /* 0x3000000bff0c7230 */ /* 0x100fe20000004100 */
[----:B------:R-:W-:Y:S01]  /*8240*/  F2FP.F16.E4M3.UNPACK_B R43, R136.H1 ;  /* 0x00000088ff2b723e */ /* 0x000fe200030006ff */
[----:B------:R-:W-:Y:S01]  /*8250*/  HADD2.F32 R11, -RZ, R11.H0_H0 ;  /* 0x2000000bff0b7230 */ /* 0x000fe20000004100 */
[----:B------:R-:W-:Y:S01]  /*8260*/  F2FP.F16.E4M3.UNPACK_B R137, R137 ;  /* 0x00000089ff89723e */ /* 0x000fe200020006ff */
[----:B------:R-:W-:-:S02]  /*8270*/  HADD2.F32 R49, -RZ, R44.H1_H1 ;  /* 0x3000002cff317230 */ /* 0x000fc40000004100 */
[-C--:B------:R-:W-:Y:S01]  /*8280*/  FMUL.FTZ R52, R12, R48.reuse ;  /* 0x000000300c347220 */ /* 0x080fe20000410000 */
[----:B------:R-:W-:Y:S02]  /*8290*/  HADD2.F32 R42, -RZ, R13.H1_H1 ;  /* 0x3000000dff2a7230 */ /* 0x000fe40000004100 */
[C---:B------:R-:W-:Y:S01]  /*82a0*/  FMUL.FTZ R51, R11.reuse, R48 ;  /* 0x000000300b337220 */ /* 0x040fe20000410000 */
[----:B------:R-:W-:Y:S01]  /*82b0*/  HADD2.F32 R44, -RZ, R43.H0_H0 ;  /* 0x2000002bff2c7230 */ /* 0x000fe20000004100 */
[----:B------:R-:W-:Y:S01]  /*82c0*/  F2FP.F16.E4M3.UNPACK_B R136, R136 ;  /* 0x00000088ff88723e */ /* 0x000fe200020006ff */
[----:B------:R-:W-:Y:S02]  /*82d0*/  HADD2.F32 R13, -RZ, R13.H0_H0 ;  /* 0x2000000dff0d7230 */ /* 0x000fe40000004100 */
[-C--:B------:R-:W-:Y:S01]  /*82e0*/  FMUL.FTZ R48, R42, R49.reuse ;  /* 0x000000312a307220 */ /* 0x080fe20000410000 */
[----:B------:R-:W-:Y:S02]  /*82f0*/  HADD2.F32 R43, -RZ, R43.H1_H1 ;  /* 0x3000002bff2b7230 */ /* 0x000fe40000004100 */
[-C--:B------:R-:W-:Y:S01]  /*8300*/  FFMA.FTZ R11, R11, R44.reuse, -R52 ;  /* 0x0000002c0b0b7223 */ /* 0x080fe20000010834 */
[----:B------:R-:W-:Y:S01]  /*8310*/  FFMA.FTZ R12, R12, R44, R51 ;  /* 0x0000002c0c0c7223 */ /* 0x000fe20000010033 */
[----:B------:R-:W-:Y:S01]  /*8320*/  FMUL.FTZ R49, R13, R49 ;  /* 0x000000310d317220 */ /* 0x000fe20000410000 */
[----:B------:R-:W-:-:S02]  /*8330*/  HADD2.F32 R44, -RZ, R136.H1_H1 ;  /* 0x30000088ff2c7230 */ /* 0x000fc40000004100 */
[----:B------:R-:W-:Y:S01]  /*8340*/  FFMA.FTZ R55, R13, R43, -R48 ;  /* 0x0000002b0d377223 */ /* 0x000fe20000010830 */
[----:B------:R-:W-:Y:S01]  /*8350*/  F2FP.F16.E4M3.UNPACK_B R13, R37.H1 ;  /* 0x00000025ff0d723e */ /* 0x000fe200030006ff */
[----:B------:R-:W-:Y:S01]  /*8360*/  FFMA.FTZ R56, R42, R43, R49 ;  /* 0x0000002b2a387223 */ /* 0x000fe20000010031 */
[----:B------:R-:W-:Y:S01]  /*8370*/  F2FP.F16.E4M3.UNPACK_B R37, R37 ;  /* 0x00000025ff25723e */ /* 0x000fe200020006ff */
[----:B------:R-:W-:Y:S02]  /*8380*/  HADD2.F32 R48, -RZ, R137.H0_H0 ;  /* 0x20000089ff307230 */ /* 0x000fe40000004100 */
[--C-:B------:R-:W-:Y:S01]  /*8390*/  HADD2.F32 R42, -RZ, R13.reuse.H0_H0 ;  /* 0x2000000dff2a7230 */ /* 0x100fe20000004100 */
[----:B------:R-:W-:Y:S01]  /*83a0*/  F2FP.SATFINITE.E4M3.F32.PACK_AB_MERGE_C R58, R56, R55, RZ ;  /* 0x00000037383a723e */ /* 0x000fe200048070ff */
[----:B------:R-:W-:Y:S02]  /*83b0*/  HADD2.F32 R43, -RZ, R13.H1_H1 ;  /* 0x3000000dff2b7230 */ /* 0x000fe40000004100 */
[----:B------:R-:W-:-:S02]  /*83c0*/  HADD2.F32 R13, -RZ, R37.H0_H0 ;  /* 0x20000025ff0d7230 */ /* 0x000fc40000004100 */
[----:B------:R-:W-:Y:S02]  /*83d0*/  HADD2.F32 R37, -RZ, R37.H1_H1 ;  /* 0x30000025ff257230 */ /* 0x000fe40000004100 */
[----:B------:R-:W-:Y:S02]  /*83e0*/  HADD2.F32 R49, -RZ, R137.H1_H1 ;  /* 0x30000089ff317230 */ /* 0x000fe40000004100 */
[----:B------:R-:W-:Y:S02]  /*83f0*/  HADD2.F32 R136, -RZ, R136.H0_H0 ;  /* 0x20000088ff887230 */ /* 0x000fe40000004100 */
[-C--:B------:R-:W-:Y:S01]  /*8400*/  FMUL.FTZ R52, R37, R48.reuse ;  /* 0x0000003025347220 */ /* 0x080fe20000410000 */
[----:B------:R-:W-:Y:S01]  /*8410*/  FMUL.FTZ R48, R13, R48 ;  /* 0x000000300d307220 */ /* 0x000fe20000410000 */
[-C--:B------:R-:W-:Y:S01]  /*8420*/  FMUL.FTZ R51, R43, R49.reuse ;  /* 0x000000312b337220 */ /* 0x080fe20000410000 */
[C---:B------:R-:W-:Y:S01]  /*8430*/  FMUL.FTZ R54, R42.reuse, R49 ;  /* 0x000000312a367220 */ /* 0x040fe20000410000 */
[-C--:B------:R-:W-:Y:S01]  /*8440*/  FFMA.FTZ R53, R13, R136.reuse, -R52 ;  /* 0x000000880d357223 */ /* 0x080fe20000010834 */
[----:B------:R-:W-:Y:S01]  /*8450*/  FFMA.FTZ R136, R37, R136, R48 ;  /* 0x0000008825887223 */ /* 0x000fe20000010030 */
        /* <DEDUP_REMOVED lines=39> */
[CC--:B------:R-:W-:Y:S01]  /*86d0*/  FMUL.FTZ R42, R14.reuse, R50.reuse ;  /* 0x000000320e2a7220 */ /* 0x0c0fe20000410000 */
        /* <DEDUP_REMOVED lines=9> */
.L_x_2693:
[----:B------:R-:W-:Y:S05]  /*8770*/  BSYNC B2 ;  /* 0x0000000000027941 */ /* 0x000fea0003800000 */
.L_x_2692:
[----:B0-----:R0:W-:Y:S02]  /*8780*/  ST.E.128 desc[UR50][R46.64], R12 ;  /* 0x0000000c2e007985 */ /* 0x0011e4000c101d32 */
.L_x_2691:
[----:B------:R-:W-:Y:S05]  /*8790*/  BSYNC B1 ;  /* 0x0000000000017941 */ /* 0x000fea0003800000 */
.L_x_2690:
        /* <DEDUP_REMOVED lines=14> */
[----:B------:R-:W-:Y:S01]  /*8880*/  LOP3.LUT R38, R39, 0xff0000ff, RZ, 0xc0, !PT ;  /* 0xff0000ff27267812 */ /* 0x000fe200078ec0ff */
[----:B------:R-:W-:Y:S01]  /*8890*/  IMAD.SHL.U32 R14, R40, 0x100, RZ ;  /* 0x00000100280e7824 */ /* 0x000fe200078e00ff */
[----:B------:R-:W-:Y:S02]  /*88a0*/  LOP3.LUT R39, R41, 0xff0000ff, RZ, 0xc0, !PT ;  /* 0xff0000ff29277812 */ /* 0x000fe400078ec0ff */
[----:B------:R-:W-:-:S02]  /*88b0*/  SHF.R.U32.HI R44, RZ, 0x10, R41 ;  /* 0x00000010ff2c7819 */ /* 0x000fc40000011629 */
[----:B------:R-:W-:Y:S02]  /*88c0*/  LOP3.LUT R15, R38, 0xff00, R11, 0xf8, !PT ;  /* 0x0000ff00260f7812 */ /* 0x000fe400078ef80b */
[----:B------:R-:W-:Y:S01]  /*88d0*/  LOP3.LUT R41, R39, 0xff00, R14, 0xf8, !PT ;  /* 0x0000ff0027297812 */ /* 0x000fe200078ef80e */
[----:B------:R-:W-:Y:S01]  /*88e0*/  IMAD.U32 R14, R45, 0x10000, RZ ;  /* 0x000100002d0e7824 */ /* 0x000fe200078e00ff */
[----:B------:R-:W-:Y:S02]  /*88f0*/  SHF.L.U32 R38, R44, 0x10, RZ ;  /* 0x000000102c267819 */ /* 0x000fe400000006ff */
        /* <DEDUP_REMOVED lines=91> */
.L_x_2695:
[----:B------:R-:W-:Y:S05]  /*8eb0*/  BSYNC B1 ;  /* 0x0000000000017941 */ /* 0x000fea0003800000 */
.L_x_2694:
[----:B0-----:R0:W-:Y:S01]  /*8ec0*/  ST.E.128 desc[UR50][R42.64], R12 ;  /* 0x0000000c2a007985 */ /* 0x0011e2000c101d32 */
[----:B------:R-:W-:Y:S05]  /*8ed0*/  BRA `(.L_x_2673) ;  /* 0x0000006800c07947 */ /* 0x000fea0003800000 */
.L_x_2639:
        /* <DEDUP_REMOVED lines=43> */
.L_x_2697:
[----:B------:R-:W-:Y:S05]  /*9190*/  BSYNC B1 ;  /* 0x0000000000017941 */ /* 0x000fea0003800000 */
.L_x_2696:
        /* <DEDUP_REMOVED lines=48> */
.L_x_2699:
[----:B------:R-:W-:Y:S05]  /*94a0*/  BSYNC B1 ;  /* 0x0000000000017941 */ /* 0x000fea0003800000 */
.L_x_2698:
        /* <DEDUP_REMOVED lines=26> */
.L_x_2700:
[----:B------:R-:W-:Y:S01]  /*9650*/  IMAD R94, R19, 0x8, R18 ;  /* 0x00000008135e7824 */ /* 0x000fe200078e0212 */
[----:B------:R-:W-:Y:S01]  /*9660*/  SHF.L.U32 R95, R199, 0x1f, RZ ;  /* 0x0000001fc75f7819 */ /* 0x000fe200000006ff */
[----:B------:R-:W1:Y:S01]  /*9670*/  LDC R136, c[0x0][0x2f4] ;  /* 0x0000bd00ff887b82 */ /* 0x000e620000000800 */
[----:B------:R-:W-:Y:S02]  /*9680*/  BSSY B1, `(.L_x_2701) ;  /* 0x0000003000017945 */ /* 0x000fe40003800000 */
[----:B------:R-:W2:Y:S02]  /*9690*/  SYNCS.PHASECHK.TRANS64.TRYWAIT P5, [R94+URZ+0x29890], R95 ;  /* 0x0298905f5e0075a7 */ /* 0x000ea400080a017f */
[----:B--2---:R-:W-:Y:S05]  /*96a0*/  @!P5 BRA `(.L_x_2702) ;  /* 0x0000023c00f0d947 */ /* 0x004fea0003800000 */
.L_x_2990:
[----:B------:R-:W-:Y:S05]  /*96b0*/  BSYNC B1 ;  /* 0x0000000000017941 */ /* 0x000fea0003800000 */
.L_x_2701:
[----:B------:R-:W-:Y:S01]  /*96c0*/  UMOV UR4, 0xffffffff ;  /* 0xffffffff00047882 */ /* 0x000fe20000000000 */
[----:B-1----:R-:W-:Y:S02]  /*96d0*/  IMAD.IADD R145, R136, 0x1, -R118 ;  /* 0x0000000188917824 */ /* 0x002fe400078e0a76 */
[----:B------:R-:W-:Y:S05]  /*96e0*/  BRA.DIV UR4, `(.L_x_2703) ;  /* 0x0000023e04f47947 */ /* 0x000fea000b800000 */
[----:B------:R1:W3:Y:S04]  /*96f0*/  SHFL.IDX PT, R153, R119, RZ, 0x1e1f ;  /* 0x001e1fff77997589 */ /* 0x0002e800000e0000 */
[----:B------:R1:W4:Y:S02]  /*9700*/  SHFL.IDX PT, R11, R120, RZ, 0x1e1f ;  /* 0x001e1fff780b7589 */ /* 0x00032400000e0000 */
.L_x_2994:
        /* <DEDUP_REMOVED lines=32> */
[----:B------:R-:W-:Y:S01]  /*9910*/  SHF.R.U32.HI R51, RZ, 0x8, R37 ;  /* 0x00000008ff337819 */ /* 0x000fe20000011625 */
[----:B------:R-:W-:Y:S01]  /*9920*/  IMAD.SHL.U32 R167, R167, 0x100, RZ ;  /* 0x00000100a7a77824 */ /* 0x000fe200078e00ff */
        /* <DEDUP_REMOVED lines=8> */
[----:B------:R-:W-:-:S02]  /*99b0*/  LOP3.LUT R49, R39, 0xff0000ff, RZ, 0xc0, !PT ;  /* 0xff0000ff27317812 */ /* 0x000fc400078ec0ff */
[----:B------:R-:W-:Y:S01]  /*99c0*/  SHF.L.U32 R39, R51, 0x8, RZ ;  /* 0x0000000833277819 */ /* 0x000fe200000006ff */
[----:B------:R-:W-:Y:S01]  /*99d0*/  IMAD.SHL.U32 R38, R38, 0x100, RZ ;  /* 0x0000010026267824 */ /* 0x000fe200078e00ff */
[----:B------:R-:W-:Y:S02]  /*99e0*/  LOP3.LUT R50, R50, 0xff00, R171, 0xf8, !PT ;  /* 0x0000ff0032327812 */ /* 0x000fe400078ef8ab */
[----:B------:R-:W-:Y:S02]  /*99f0*/  LOP3.LUT R39, R170, 0xff00, R39, 0xf8, !PT ;  /* 0x0000ff00aa277812 */ /* 0x000fe400078ef827 */
[----:B------:R-:W-:Y:S02]  /*9a00*/  LOP3.LUT R51, R169, 0xff00, R167, 0xf8, !PT ;  /* 0x0000ff00a9337812 */ /* 0x000fe400078ef8a7 */
[----:B------:R-:W-:Y:S02]  /*9a10*/  LOP3.LUT R169, R50, 0xff0000, R48, 0xf8, !PT ;  /* 0x00ff000032a97812 */ /* 0x000fe400078ef830 */
[----:B------:R-:W-:-:S02]  /*9a20*/  LOP3.LUT R50, R39, 0xff0000, R168, 0xf8, !PT ;  /* 0x00ff000027327812 */ /* 0x000fc400078ef8a8 */
[----:B0-----:R-:W-:Y:S02]  /*9a30*/  F2FP.F16.E4M3.UNPACK_B R167, R89 ;  /* 0x00000059ffa7723e */ /* 0x001fe400020006ff */
        /* <DEDUP_REMOVED lines=17> */
[----:B------:R-:W-:-:S02]  /*9b50*/  LOP3.LUT R49, R49, 0xff00, R38, 0xf8, !PT ;  /* 0x0000ff0031317812 */ /* 0x000fc400078ef826 */
[----:B------:R-:W-:Y:S02]  /*9b60*/  SHF.L.U32 R37, R37, 0x10, RZ ;  /* 0x0000001025257819 */ /* 0x000fe400000006ff */
        /* <DEDUP_REMOVED lines=13> */
[-C--:B------:R-:W-:Y:S01]  /*9c40*/  FMUL.FTZ R174, R13, R173.reuse ;  /* 0x000000ad0dae7220 */ /* 0x080fe20000410000 */
[----:B------:R-:W-:Y:S02]  /*9c50*/  HADD2.F32 R170, -RZ, R170.H1_H1 ;  /* 0x300000aaffaa7230 */ /* 0x000fe40000004100 */
[C---:B------:R-:W-:Y:S01]  /*9c60*/  FMUL.FTZ R173, R50.reuse, R173 ;  /* 0x000000ad32ad7220 */ /* 0x040fe20000410000 */
[----:B------:R-:W-:Y:S02]  /*9c70*/  IMAD.MOV.U32 R37, RZ, RZ, R91 ;  /* 0x000000ffff257224 */ /* 0x000fe400078e005b */
[----:B------:R-:W-:Y:S01]  /*9c80*/  FFMA.FTZ R50, R50, R172, -R174 ;  /* 0x000000ac32327223 */ /* 0x000fe200000108ae */
[----:B------:R-:W-:-:S02]  /*9c90*/  IMAD.MOV.U32 R91, RZ, RZ, R15 ;  /* 0x000000ffff5b7224 */ /* 0x000fc400078e000f */
[----:B------:R-:W-:Y:S01]  /*9ca0*/  FFMA.FTZ R13, R13, R172, R173 ;  /* 0x000000ac0d0d7223 */ /* 0x000fe200000100ad */
[----:B------:R-:W-:Y:S01]  /*9cb0*/  HADD2.F32 R172, -RZ, R171.H1_H1 ;  /* 0x300000abffac7230 */ /* 0x000fe20000004100 */
[----:B------:R-:W-:Y:S01]  /*9cc0*/  F2FP.F16.E4M3.UNPACK_B R38, R37 ;  /* 0x00000025ff26723e */ /* 0x000fe200020006ff */
[----:B------:R-:W-:Y:S02]  /*9cd0*/  HADD2.F32 R171, -RZ, R169.H1_H1 ;  /* 0x300000a9ffab7230 */ /* 0x000fe40000004100 */
[-C--:B------:R-:W-:Y:S01]  /*9ce0*/  FMUL.FTZ R169, R89, R170.reuse ;  /* 0x000000aa59a97220 */ /* 0x080fe20000410000 */
[----:B------:R-:W-:Y:S01]  /*9cf0*/  F2FP.F16.E4M3.UNPACK_B R15, R91 ;  /* 0x0000005bff0f723e */ /* 0x000fe200020006ff */
[C---:B------:R-:W-:Y:S01]  /*9d00*/  FMUL.FTZ R170, R172.reuse, R170 ;  /* 0x000000aaacaa7220 */ /* 0x040fe20000410000 */
[----:B------:R-:W-:Y:S01]  /*9d10*/  F2FP.F16.E4M3.UNPACK_B R37, R37.H1 ;  /* 0x00000025ff25723e */ /* 0x000fe200030006ff */
[----:B------:R-:W-:Y:S01]  /*9d20*/  FFMA.FTZ R169, R172, R171, -R169 ;  /* 0x000000abaca97223 */ /* 0x000fe200000108a9 */
[----:B------:R-:W-:-:S02]  /*9d30*/  HADD2.F32 R172, -RZ, R38.H0_H0 ;  /* 0x20000026ffac7230 */ /* 0x000fc40000004100 */
        /* <DEDUP_REMOVED lines=129> */
[----:B------:R-:W-:Y:S01]  /*a550*/  FFMA.FTZ R51, R49, R165, -R51 ;  /* 0x000000a531337223 */ /* 0x000fe20000010833 */
[----:B------:R-:W-:Y:S01]  /*a560*/  MOV R13, R167 ;  /* 0x000000a7000d7202 */ /* 0x000fe20000000f00 */
[----:B------:R-:W-:Y:S01]  /*a570*/  FFMA.FTZ R162, R90, R165, R162 ;  /* 0x000000a55aa27223 */ /* 0x000fe200000100a2 */
[----:B------:R-:W-:Y:S02]  /*a580*/  IMAD.MOV.U32 R88, RZ, RZ, R36 ;  /* 0x000000ffff587224 */ /* 0x000fe400078e0024 */
[----:B------:R-:W-:Y:S02]  /*a590*/  F2FP.SATFINITE.E4M3.F32.PACK_AB_MERGE_C R50, R51, R163, R50 ;  /* 0x000000a33332723e */ /* 0x000fe40004807032 */
[----:B------:R-:W-:-:S02]  /*a5a0*/  F2FP.SATFINITE.E4M3.F32.PACK_AB_MERGE_C R162, R162, R164, R14 ;  /* 0x000000a4a2a2723e */ /* 0x000fc4000480700e */
[----:B------:R-:W-:Y:S01]  /*a5b0*/  F2FP.SATFINITE.E4M3.F32.PACK_AB_MERGE_C R51, R38, R175, R91 ;  /* 0x000000af2633723e */ /* 0x000fe2000480705b */
[----:B------:R-:W-:Y:S01]  /*a5c0*/  IMAD.MOV.U32 R14, RZ, RZ, R50 ;  /* 0x000000ffff0e7224 */ /* 0x000fe200078e0032 */
[----:B------:R-:W-:Y:S01]  /*a5d0*/  F2FP.SATFINITE.E4M3.F32.PACK_AB_MERGE_C R91, R15, R172, R37 ;  /* 0x000000ac0f5b723e */ /* 0x000fe20004807025 */
[----:B------:R-:W-:Y:S02]  /*a5e0*/  IMAD.MOV.U32 R90, RZ, RZ, R162 ;  /* 0x000000ffff5a7224 */ /* 0x000fe400078e00a2 */
[----:B------:R-:W-:-:S07]  /*a5f0*/  IMAD.MOV.U32 R15, RZ, RZ, R51 ;  /* 0x000000ffff0f7224 */ /* 0x000fce00078e0033 */
.L_x_2709:
[----:B------:R-:W-:Y:S05]  /*a600*/  BSYNC B3 ;  /* 0x0000000000037941 */ /* 0x000fea0003800000 */
.L_x_2708:
[----:B----4-:R-:W-:-:S04]  /*a610*/  IADD3 R36, P2, R28, R11, RZ ;  /* 0x0000000b1c247210 */ /* 0x010fc80007f5e0ff */
[----:B---3--:R-:W-:Y:S02]  /*a620*/  IADD3.X R37, R153, R112, RZ, P2, !PT ;  /* 0x0000007099257210 */ /* 0x008fe400017fe4ff */
[----:B------:R-:W-:-:S03]  /*a630*/  ISETP.GE.AND P2, PT, R166, R136, PT ;  /* 0x00000088a600720c */ /* 0x000fc60003f46270 */
[----:B0-----:R0:W-:Y:S10]  /*a640*/  ST.E.128 desc[UR50][R36.64], R12 ;  /* 0x0000000c24007985 */ /* 0x0011f4000c101d32 */
[----:B------:R-:W-:-:S04]  /*a650*/  @!P2 IADD3 R38, P5, R11, R166, RZ ;  /* 0x000000a60b26a210 */ /* 0x000fc80007fbe0ff */
[----:B------:R-:W-:-:S05]  /*a660*/  @!P2 LEA.HI.X.SX32 R39, R166, R153, 0x1, P5 ;  /* 0x00000099a627a211 */ /* 0x000fca00028f0eff */
[----:B------:R0:W-:Y:S04]  /*a670*/  @!P2 ST.E.128 desc[UR50][R38.64], R88 ;  /* 0x000000582600a985 */ /* 0x0001e8000c101d32 */
.L_x_2707:
[----:B------:R-:W-:Y:S05]  /*a680*/  BSYNC B2 ;  /* 0x0000000000027941 */ /* 0x000fea0003800000 */
.L_x_2706:
        /* <DEDUP_REMOVED lines=29> */
[----:B------:R-:W-:Y:S02]  /*a860*/  LOP3.LUT R40, R53, 0xff0000ff, RZ, 0xc0, !PT ;  /* 0xff0000ff35287812 */ /* 0x000fe400078ec0ff */
[----:B------:R-:W-:-:S02]  /*a870*/  SHF.L.U32 R41, R52, 0x8, RZ ;  /* 0x0000000834297819 */ /* 0x000fc400000006ff */
[----:B------:R-:W-:Y:S02]  /*a880*/  SHF.R.U32.HI R51, RZ, 0x10, R53 ;  /* 0x00000010ff337819 */ /* 0x000fe40000011635 */
[----:B------:R-:W-:Y:S01]  /*a890*/  LOP3.LUT R40, R40, 0xff00, R41, 0xf8, !PT ;  /* 0x0000ff0028287812 */ /* 0x000fe200078ef829 */
[----:B------:R-:W-:Y:S01]  /*a8a0*/  IMAD.U32 R41, R50, 0x10000, RZ ;  /* 0x0001000032297824 */ /* 0x000fe200078e00ff */
[----:B------:R-:W-:Y:S01]  /*a8b0*/  LOP3.LUT R42, R42, 0xff00, R49, 0xf8, !PT ;  /* 0x0000ff002a2a7812 */ /* 0x000fe200078ef831 */
[----:B------:R-:W-:Y:S02]  /*a8c0*/  IMAD.U32 R49, R51, 0x10000, RZ ;  /* 0x0001000033317824 */ /* 0x000fe400078e00ff */
[----:B0-----:R-:W-:Y:S01]  /*a8d0*/  IMAD.MOV.U32 R51, RZ, RZ, R37 ;  /* 0x000000ffff337224 */ /* 0x001fe200078e0025 */
[----:B------:R-:W-:Y:S02]  /*a8e0*/  LOP3.LUT R50, R42, 0xff0000, R41, 0xf8, !PT ;  /* 0x00ff00002a327812 */ /* 0x000fe400078ef829 */
[----:B------:R-:W-:-:S02]  /*a8f0*/  F2FP.F16.E4M3.UNPACK_B R41, R13 ;  /* 0x0000000dff29723e */ /* 0x000fc400020006ff */
[-C--:B------:R-:W-:Y:S02]  /*a900*/  F2FP.F16.E4M3.UNPACK_B R53, R51.reuse ;  /* 0x00000033ff35723e */ /* 0x080fe400020006ff */
[----:B------:R-:W-:Y:S01]  /*a910*/  F2FP.F16.E4M3.UNPACK_B R52, R50 ;  /* 0x00000032ff34723e */ /* 0x000fe200020006ff */
[----:B------:R-:W-:Y:S01]  /*a920*/  HADD2.F32 R42, -RZ, R41.H0_H0 ;  /* 0x20000029ff2a7230 */ /* 0x000fe20000004100 */
[----:B------:R-:W-:Y:S01]  /*a930*/  LOP3.LUT R49, R40, 0xff0000, R49, 0xf8, !PT ;  /* 0x00ff000028317812 */ /* 0x000fe200078ef831 */
[--C-:B------:R-:W-:Y:S01]  /*a940*/  HADD2.F32 R40, -RZ, R53.reuse.H0_H0 ;  /* 0x20000035ff287230 */ /* 0x100fe20000004100 */
[----:B------:R-:W-:Y:S01]  /*a950*/  F2FP.F16.E4M3.UNPACK_B R51, R51.H1 ;  /* 0x00000033ff33723e */ /* 0x000fe200030006ff */
[----:B------:R-:W-:Y:S01]  /*a960*/  HADD2.F32 R53, -RZ, R53.H1_H1 ;  /* 0x30000035ff357230 */ /* 0x000fe20000004100 */
[-C--:B------:R-:W-:Y:S01]  /*a970*/  F2FP.F16.E4M3.UNPACK_B R37, R49.reuse ;  /* 0x00000031ff25723e */ /* 0x080fe200020006ff */
[----:B------:R-:W-:Y:S01]  /*a980*/  HADD2.F32 R54, -RZ, R52.H1_H1 ;  /* 0x30000034ff367230 */ /* 0x000fe20000004100 */
[----:B------:R-:W-:Y:S01]  /*a990*/  F2FP.F16.E4M3.UNPACK_B R49, R49.H1 ;  /* 0x00000031ff31723e */ /* 0x000fe200030006ff */
[----:B------:R-:W-:-:S02]  /*a9a0*/  HADD2.F32 R41, -RZ, R41.H1_H1 ;  /* 0x30000029ff297230 */ /* 0x000fc40000004100 */
        /* <DEDUP_REMOVED lines=31> */
[--C-:B------:R-:W-:Y:S02]  /*aba0*/  SHF.R.U32.HI R89, RZ, 0x8, R55.reuse ;  /* 0x00000008ff597819 */ /* 0x100fe40000011637 */
[----:B------:R-:W-:Y:S01]  /*abb0*/  SHF.R.U32.HI R88, RZ, 0x10, R55 ;  /* 0x00000010ff587819 */ /* 0x000fe20000011637 */
[----:B------:R-:W-:Y:S01]  /*abc0*/  IMAD.SHL.U32 R54, R54, 0x100, RZ ;  /* 0x0000010036367824 */ /* 0x000fe200078e00ff */
[----:B------:R-:W-:Y:S02]  /*abd0*/  LOP3.LUT R53, R43, 0xff0000ff, RZ, 0xc0, !PT ;  /* 0xff0000ff2b357812 */ /* 0x000fe400078ec0ff */
[----:B------:R-:W-:-:S02]  /*abe0*/  SHF.R.U32.HI R55, RZ, 0x10, R43 ;  /* 0x00000010ff377819 */ /* 0x000fc4000001162b */
[----:B------:R-:W-:Y:S02]  /*abf0*/  SHF.L.U32 R43, R89, 0x8, RZ ;  /* 0x00000008592b7819 */ /* 0x000fe400000006ff */
[----:B------:R-:W-:Y:S01]  /*ac00*/  LOP3.LUT R53, R53, 0xff00, R54, 0xf8, !PT ;  /* 0x0000ff0035357812 */ /* 0x000fe200078ef836 */
[----:B------:R-:W-:Y:S01]  /*ac10*/  IMAD.U32 R54, R55, 0x10000, RZ ;  /* 0x0001000037367824 */ /* 0x000fe200078e00ff */
[----:B------:R-:W-:Y:S01]  /*ac20*/  LOP3.LUT R43, R52, 0xff00, R43, 0xf8, !PT ;  /* 0x0000ff00342b7812 */ /* 0x000fe200078ef82b */
[----:B------:R-:W-:Y:S01]  /*ac30*/  IMAD.U32 R52, R88, 0x10000, RZ ;  /* 0x0001000058347824 */ /* 0x000fe200078e00ff */
[----:B------:R-:W-:Y:S02]  /*ac40*/  F2FP.SATFINITE.E4M3.F32.PACK_AB_MERGE_C R50, R51, R50, RZ ;  /* 0x000000323332723e */ /* 0x000fe400048070ff */
[----:B------:R-:W-:Y:S02]  /*ac50*/  F2FP.F16.E4M3.UNPACK_B R51, R12.H1 ;  /* 0x0000000cff33723e */ /* 0x000fe400030006ff */
[----:B------:R-:W-:-:S02]  /*ac60*/  LOP3.LUT R43, R43, 0xff0000, R52, 0xf8, !PT ;  /* 0x00ff00002b2b7812 */ /* 0x000fc400078ef834 */
[----:B------:R-:W-:Y:S01]  /*ac70*/  LOP3.LUT R52, R53, 0xff0000, R54, 0xf8, !PT ;  /* 0x00ff000035347812 */ /* 0x000fe200078ef836 */
[----:B------:R-:W-:Y:S01]  /*ac80*/  IMAD.MOV.U32 R54, RZ, RZ, R15 ;  /* 0x000000ffff367224 */ /* 0x000fe200078e000f */
[----:B------:R-:W-:Y:S02]  /*ac90*/  F2FP.F16.E4M3.UNPACK_B R15, R39 ;  /* 0x00000027ff0f723e */ /* 0x000fe400020006ff */
        /* <DEDUP_REMOVED lines=80> */
[----:B------:R-:W-:Y:S02]  /*b1a0*/  MOV R52, R14 ;  /* 0x0000000e00347202 */ /* 0x000fe40000000f00 */
[-C--:B------:R-:W-:Y:S01]  /*b1b0*/  F2FP.F16.E4M3.UNPACK_B R54, R159.reuse.H1 ;  /* 0x0000009fff36723e */ /* 0x080fe200030006ff */
[-C--:B------:R-:W-:Y:S01]  /*b1c0*/  FMUL.FTZ R12, R55, R158.reuse ;  /* 0x0000009e370c7220 */ /* 0x080fe20000410000 */
[C---:B------:R-:W-:Y:S01]  /*b1d0*/  FMUL.FTZ R158, R167.reuse, R158 ;  /* 0x0000009ea79e7220 */ /* 0x040fe20000410000 */
[----:B------:R-:W-:Y:S02]  /*b1e0*/  F2FP.F16.E4M3.UNPACK_B R159, R159 ;  /* 0x0000009fff9f723e */ /* 0x000fe400020006ff */
[----:B------:R-:W-:Y:S01]  /*b1f0*/  FFMA.FTZ R167, R167, R160, -R12 ;  /* 0x000000a0a7a77223 */ /* 0x000fe2000001080c */
[----:B------:R-:W-:Y:S01]  /*b200*/  F2FP.SATFINITE.E4M3.F32.PACK_AB_MERGE_C R12, R51, R164, RZ ;  /* 0x000000a4330c723e */ /* 0x000fe200048070ff */
[----:B------:R-:W-:Y:S01]  /*b210*/  FFMA.FTZ R51, R55, R160, R158 ;  /* 0x000000a037337223 */ /* 0x000fe2000001009e */
[----:B------:R-:W-:Y:S01]  /*b220*/  F2FP.F16.E4M3.UNPACK_B R55, R38.H1 ;  /* 0x00000026ff37723e */ /* 0x000fe200030006ff */
[--C-:B------:R-:W-:Y:S01]  /*b230*/  HADD2.F32 R169, -RZ, R54.reuse.H0_H0 ;  /* 0x20000036ffa97230 */ /* 0x100fe20000004100 */
[----:B------:R-:W-:Y:S01]  /*b240*/  F2FP.SATFINITE.E4M3.F32.PACK_AB_MERGE_C R12, R167, R88, R12 ;  /* 0x00000058a70c723e */ /* 0x000fe2000480700c */
[----:B------:R-:W-:Y:S01]  /*b250*/  HADD2.F32 R54, -RZ, R54.H1_H1 ;  /* 0x30000036ff367230 */ /* 0x000fe20000004100 */
[----:B------:R-:W-:Y:S01]  /*b260*/  F2FP.F16.E4M3.UNPACK_B R88, R52.H1 ;  /* 0x00000034ff58723e */ /* 0x000fe200030006ff */
[--C-:B------:R-:W-:Y:S01]  /*b270*/  HADD2.F32 R36, -RZ, R55.reuse.H0_H0 ;  /* 0x20000037ff247230 */ /* 0x100fe20000004100 */
[----:B------:R-:W-:Y:S01]  /*b280*/  F2FP.F16.E4M3.UNPACK_B R158, R161.H1 ;  /* 0x000000a1ff9e723e */ /* 0x000fe200030006ff */
        /* <DEDUP_REMOVED lines=8> */
[----:B------:R-:W-:Y:S01]  /*b310*/  F2FP.F16.E4M3.UNPACK_B R161, R161 ;  /* 0x000000a1ffa1723e */ /* 0x000fe200020006ff */
[-C--:B------:R-:W-:Y:S01]  /*b320*/  FFMA.FTZ R14, R14, R167.reuse, -R171 ;  /* 0x000000a70e0e7223 */ /* 0x080fe200000108ab */
[----:B------:R-:W-:Y:S02]  /*b330*/  HADD2.F32 R171, -RZ, R159.H0_H0 ;  /* 0x2000009fffab7230 */ /* 0x000fe40000004100 */
[----:B------:R-:W-:Y:S01]  /*b340*/  FFMA.FTZ R36, R36, R167, R169 ;  /* 0x000000a724247223 */ /* 0x000fe200000100a9 */
[----:B------:R-:W-:-:S02]  /*b350*/  HADD2.F32 R167, -RZ, R88.H1_H1 ;  /* 0x30000058ffa77230 */ /* 0x000fc40000004100 */
[-C--:B------:R-:W-:Y:S01]  /*b360*/  FMUL.FTZ R88, R55, R54.reuse ;  /* 0x0000003637587220 */ /* 0x080fe20000410000 */
[----:B------:R-:W-:Y:S02]  /*b370*/  HADD2.F32 R169, -RZ, R161.H0_H0 ;  /* 0x200000a1ffa97230 */ /* 0x000fe40000004100 */
[----:B------:R-:W-:Y:S02]  /*b380*/  HADD2.F32 R159, -RZ, R159.H1_H1 ;  /* 0x3000009fff9f7230 */ /* 0x000fe40000004100 */
[C---:B------:R-:W-:Y:S01]  /*b390*/  FMUL.FTZ R54, R167.reuse, R54 ;  /* 0x00000036a7367220 */ /* 0x040fe20000410000 */
[-C--:B------:R-:W-:Y:S01]  /*b3a0*/  FFMA.FTZ R167, R167, R158.reuse, -R88 ;  /* 0x0000009ea7a77223 */ /* 0x080fe20000010858 */
[----:B------:R-:W-:Y:S02]  /*b3b0*/  HADD2.F32 R88, -RZ, R52.H0_H0 ;  /* 0x20000034ff587230 */ /* 0x000fe40000004100 */
[----:B------:R-:W-:Y:S01]  /*b3c0*/  FFMA.FTZ R55, R55, R158, R54 ;  /* 0x0000009e37377223 */ /* 0x000fe20000010036 */
[--C-:B------:R-:W-:Y:S01]  /*b3d0*/  HADD2.F32 R54, -RZ, R38.reuse.H0_H0 ;  /* 0x20000026ff367230 */ /* 0x100fe20000004100 */
[----:B------:R-:W-:Y:S01]  /*b3e0*/  F2FP.SATFINITE.E4M3.F32.PACK_AB_MERGE_C R14, R167, R14, RZ ;  /* 0x0000000ea70e723e */ /* 0x000fe200048070ff */
[----:B------:R-:W-:-:S02]  /*b3f0*/  HADD2.F32 R38, -RZ, R38.H1_H1 ;  /* 0x30000026ff267230 */ /* 0x000fc40000004100 */
        /* <DEDUP_REMOVED lines=14> */
[----:B------:R-:W-:Y:S01]  /*b4e0*/  F2FP.SATFINITE.E4M3.F32.PACK_AB_MERGE_C R39, R15, R91, R52 ;  /* 0x0000005b0f27723e */ /* 0x000fe20004807034 */
[----:B------:R-:W-:Y:S01]  /*b4f0*/  IMAD.MOV.U32 R15, RZ, RZ, R53 ;  /* 0x000000ffff0f7224 */ /* 0x000fe200078e0035 */
[----:B------:R-:W-:-:S07]  /*b500*/  F2FP.SATFINITE.E4M3.F32.PACK_AB_MERGE_C R38, R38, R171, R55 ;  /* 0x000000ab2626723e */ /* 0x000fce0004807037 */
.L_x_2713:
[----:B------:R-:W-:Y:S05]  /*b510*/  BSYNC B3 ;  /* 0x0000000000037941 */ /* 0x000fea0003800000 */
.L_x_2712:
[----:B----4-:R-:W-:-:S05]  /*b520*/  IADD3 R40, P2, R29, R11, RZ ;  /* 0x0000000b1d287210 */ /* 0x010fca0007f5e0ff */
[----:B---3--:R-:W-:Y:S01]  /*b530*/  IMAD.X R41, R153, 0x1, R111, P2 ;  /* 0x0000000199297824 */ /* 0x008fe200010e066f */
[----:B------:R-:W-:-:S04]  /*b540*/  ISETP.GE.AND P2, PT, R48, R136, PT ;  /* 0x000000883000720c */ /* 0x000fc80003f46270 */
[----:B0-----:R0:W-:Y:S09]  /*b550*/  ST.E.128 desc[UR50][R40.64], R12 ;  /* 0x0000000c28007985 */ /* 0x0011f2000c101d32 */
[----:B------:R-:W-:-:S04]  /*b560*/  @!P2 IADD3 R42, P5, R11, R48, RZ ;  /* 0x000000300b2aa210 */ /* 0x000fc80007fbe0ff */
[----:B------:R-:W-:-:S05]  /*b570*/  @!P2 LEA.HI.X.SX32 R43, R48, R153, 0x1, P5 ;  /* 0x00000099302ba211 */ /* 0x000fca00028f0eff */
[----:B------:R0:W-:Y:S04]  /*b580*/  @!P2 ST.E.128 desc[UR50][R42.64], R36 ;  /* 0x000000242a00a985 */ /* 0x0001e8000c101d32 */
.L_x_2711:
[----:B------:R-:W-:Y:S05]  /*b590*/  BSYNC B2 ;  /* 0x0000000000027941 */ /* 0x000fea0003800000 */
.L_x_2710:
        /* <DEDUP_REMOVED lines=28> */
[----:B------:R-:W-:Y:S01]  /*b760*/  F2FP.F16.E4M3.UNPACK_B R50, R154.H1 ;  /* 0x0000009aff32723e */ /* 0x000fe200030006ff */
[----:B0-----:R-:W-:Y:S01]  /*b770*/  IMAD.MOV.U32 R42, RZ, RZ, R12 ;  /* 0x000000ffff2a7224 */ /* 0x001fe200078e000c */
[----:B------:R-:W-:Y:S02]  /*b780*/  F2FP.F16.E4M3.UNPACK_B R49, R156.H1 ;  /* 0x0000009cff31723e */ /* 0x000fe400030006ff */
[----:B------:R-:W-:Y:S01]  /*b790*/  F2FP.F16.E4M3.UNPACK_B R46, R44.H1 ;  /* 0x0000002cff2e723e */ /* 0x000fe200030006ff */
[----:B------:R-:W-:Y:S01]  /*b7a0*/  HADD2.F32 R53, -RZ, R50.H0_H0 ;  /* 0x20000032ff357230 */ /* 0x000fe20000004100 */
[----:B------:R-:W-:Y:S01]  /*b7b0*/  F2FP.F16.E4M3.UNPACK_B R43, R42.H1 ;  /* 0x0000002aff2b723e */ /* 0x000fe200030006ff */
[----:B------:R-:W-:Y:S01]  /*b7c0*/  HADD2.F32 R51, -RZ, R49.H0_H0 ;  /* 0x20000031ff337230 */ /* 0x000fe20000004100 */
[----:B------:R-:W-:Y:S01]  /*b7d0*/  F2FP.F16.E4M3.UNPACK_B R56, R155.H1 ;  /* 0x0000009bff38723e */ /* 0x000fe200030006ff */
[--C-:B------:R-:W-:Y:S01]  /*b7e0*/  HADD2.F32 R12, -RZ, R46.reuse.H0_H0 ;  /* 0x2000002eff0c7230 */ /* 0x100fe20000004100 */
[----:B------:R-:W-:Y:S01]  /*b7f0*/  F2FP.F16.E4M3.UNPACK_B R58, R157 ;  /* 0x0000009dff3a723e */ /* 0x000fe200020006ff */
[----:B------:R-:W-:Y:S01]  /*b800*/  HADD2.F32 R36, -RZ, R43.H0_H0 ;  /* 0x2000002bff247230 */ /* 0x000fe20000004100 */
[----:B------:R-:W-:Y:S01]  /*b810*/  SHF.R.U32.HI R90, RZ, 0x10, R57 ;  /* 0x00000010ff5a7819 */ /* 0x000fe20000011639 */
[----:B------:R-:W-:-:S02]  /*b820*/  HADD2.F32 R46, -RZ, R46.H1_H1 ;  /* 0x3000002eff2e7230 */ /* 0x000fc40000004100 */
[-C--:B------:R-:W-:Y:S01]  /*b830*/  FMUL.FTZ R55, R12, R53.reuse ;  /* 0x000000350c377220 */ /* 0x080fe20000410000 */
[----:B------:R-:W-:Y:S02]  /*b840*/  HADD2.F32 R43, -RZ, R43.H1_H1 ;  /* 0x3000002bff2b7230 */ /* 0x000fe40000004100 */
[C---:B------:R-:W-:Y:S01]  /*b850*/  FMUL.FTZ R53, R36.reuse, R53 ;  /* 0x0000003524357220 */ /* 0x040fe20000410000 */
[--C-:B------:R-:W-:Y:S02]  /*b860*/  HADD2.F32 R91, -RZ, R56.reuse.H0_H0 ;  /* 0x20000038ff5b7230 */ /* 0x100fe40000004100 */
[-C--:B------:R-:W-:Y:S01]  /*b870*/  FFMA.FTZ R36, R36, R51.reuse, -R55 ;  /* 0x0000003324247223 */ /* 0x080fe20000010837 */
[----:B------:R-:W-:Y:S02]  /*b880*/  HADD2.F32 R56, -RZ, R56.H1_H1 ;  /* 0x30000038ff387230 */ /* 0x000fe40000004100 */
[----:B------:R-:W-:Y:S01]  /*b890*/  FFMA.FTZ R12, R12, R51, R53 ;  /* 0x000000330c0c7223 */ /* 0x000fe20000010035 */
[----:B------:R-:W-:Y:S01]  /*b8a0*/  HADD2.F32 R51, -RZ, R50.H1_H1 ;  /* 0x30000032ff337230 */ /* 0x000fe20000004100 */
[----:B------:R-:W-:Y:S01]  /*b8b0*/  SHF.R.U32.HI R88, RZ, 0x8, R57 ;  /* 0x00000008ff587819 */ /* 0x000fe20000011639 */
[----:B------:R-:W-:Y:S01]  /*b8c0*/  HADD2.F32 R50, -RZ, R49.H1_H1 ;  /* 0x30000031ff327230 */ /* 0x000fe20000004100 */
[----:B------:R-:W-:-:S02]  /*b8d0*/  LOP3.LUT R158, R45, 0xff0000ff, RZ, 0xc0, !PT ;  /* 0xff0000ff2d9e7812 */ /* 0x000fc400078ec0ff */
[-C--:B------:R-:W-:Y:S01]  /*b8e0*/  FMUL.FTZ R52, R46, R51.reuse ;  /* 0x000000332e347220 */ /* 0x080fe20000410000 */
[C---:B------:R-:W-:Y:S01]  /*b8f0*/  FMUL.FTZ R51, R43.reuse, R51 ;  /* 0x000000332b337220 */ /* 0x040fe20000410000 */
        /* <DEDUP_REMOVED lines=21> */
[----:B------:R-:W-:-:S02]  /*ba50*/  MOV R52, R38 ;  /* 0x0000002600347202 */ /* 0x000fc40000000f00 */
[----:B------:R-:W-:Y:S02]  /*ba60*/  F2FP.SATFINITE.E4M3.F32.PACK_AB_MERGE_C R36, R49, R36, RZ ;  /* 0x000000243124723e */ /* 0x000fe400048070ff */
[-C--:B------:R-:W-:Y:S01]  /*ba70*/  FMUL.FTZ R55, R50, R53.reuse ;  /* 0x0000003532377220 */ /* 0x080fe20000410000 */
[C---:B------:R-:W-:Y:S01]  /*ba80*/  FMUL.FTZ R89, R46.reuse, R53 ;  /* 0x000000352e597220 */ /* 0x040fe20000410000 */
[----:B------:R-:W-:Y:S02]  /*ba90*/  F2FP.SATFINITE.E4M3.F32.PACK_AB_MERGE_C R43, R43, R12, RZ ;  /* 0x0000000c2b2b723e */ /* 0x000fe400048070ff */
[-C--:B------:R-:W-:Y:S01]  /*baa0*/  FFMA.FTZ R53, R46, R51.reuse, -R55 ;  /* 0x000000332e357223 */ /* 0x080fe20000010837 */
[----:B------:R-:W-:Y:S01]  /*bab0*/  FFMA.FTZ R51, R50, R51, R89 ;  /* 0x0000003332337223 */ /* 0x000fe20000010059 */
[----:B------:R-:W-:Y:S01]  /*bac0*/  IMAD.MOV.U32 R50, RZ, RZ, R14 ;  /* 0x000000ffff327224 */ /* 0x000fe200078e000e */
[----:B------:R-:W-:Y:S02]  /*bad0*/  F2FP.F16.E4M3.UNPACK_B R55, R52.H1 ;  /* 0x00000034ff37723e */ /* 0x000fe400030006ff */
[----:B------:R-:W-:-:S02]  /*bae0*/  F2FP.F16.E4M3.UNPACK_B R46, R157.H1 ;  /* 0x0000009dff2e723e */ /* 0x000fc400030006ff */
[----:B------:R-:W-:Y:S01]  /*baf0*/  F2FP.F16.E4M3.UNPACK_B R54, R50.H1 ;  /* 0x00000032ff36723e */ /* 0x000fe200030006ff */
[--C-:B------:R-:W-:Y:S01]  /*bb00*/  HADD2.F32 R38, -RZ, R55.reuse.H0_H0 ;  /* 0x20000037ff267230 */ /* 0x100fe20000004100 */
[----:B------:R-:W-:Y:S01]  /*bb10*/  F2FP.F16.E4M3.UNPACK_B R52, R52 ;  /* 0x00000034ff34723e */ /* 0x000fe200020006ff */
[----:B------:R-:W-:Y:S01]  /*bb20*/  HADD2.F32 R89, -RZ, R46.H0_H0 ;  /* 0x2000002eff597230 */ /* 0x000fe20000004100 */
[----:B------:R-:W-:Y:S01]  /*bb30*/  F2FP.F16.E4M3.UNPACK_B R50, R50 ;  /* 0x00000032ff32723e */ /* 0x000fe200020006ff */
[--C-:B------:R-:W-:Y:S02]  /*bb40*/  HADD2.F32 R14, -RZ, R54.reuse.H0_H0 ;  /* 0x20000036ff0e7230 */ /* 0x100fe40000004100 */
[----:B------:R-:W-:Y:S01]  /*bb50*/  FMUL.FTZ R159, R38, R91 ;  /* 0x0000005b269f7220 */ /* 0x000fe20000410000 */
[----:B------:R-:W-:Y:S01]  /*bb60*/  HADD2.F32 R55, -RZ, R55.H1_H1 ;  /* 0x30000037ff377230 */ /* 0x000fe20000004100 */
[----:B------:R-:W-:Y:S01]  /*bb70*/  F2FP.SATFINITE.E4M3.F32.PACK_AB_MERGE_C R12, R53, R44, R36 ;  /* 0x0000002c350c723e */ /* 0x000fe20004807024 */
[----:B------:R-:W-:-:S02]  /*bb80*/  HADD2.F32 R54, -RZ, R54.H1_H1 ;  /* 0x30000036ff367230 */ /* 0x000fc40000004100 */
[C---:B------:R-:W-:Y:S01]  /*bb90*/  FMUL.FTZ R91, R14.reuse, R91 ;  /* 0x0000005b0e5b7220 */ /* 0x040fe20000410000 */
[-C--:B------:R-:W-:Y:S01]  /*bba0*/  FFMA.FTZ R14, R14, R89.reuse, -R159 ;  /* 0x000000590e0e7223 */ /* 0x080fe2000001089f */
[----:B------:R-:W-:Y:S01]  /*bbb0*/  HADD2.F32 R46, -RZ, R46.H1_H1 ;  /* 0x3000002eff2e7230 */ /* 0x000fe20000004100 */
[----:B------:R-:W-:Y:S01]  /*bbc0*/  F2FP.SATFINITE.E4M3.F32.PACK_AB_MERGE_C R36, R51, R42, R43 ;  /* 0x0000002a3324723e */ /* 0x000fe2000480702b */
[----:B------:R-:W-:Y:S01]  /*bbd0*/  FFMA.FTZ R38, R38, R89, R91 ;  /* 0x0000005926267223 */ /* 0x000fe2000001005b */
[CC--:B------:R-:W-:Y:S01]  /*bbe0*/  FMUL.FTZ R89, R55.reuse, R56.reuse ;  /* 0x0000003837597220 */ /* 0x0c0fe20000410000 */
[C---:B------:R-:W-:Y:S01]  /*bbf0*/  FMUL.FTZ R56, R54.reuse, R56 ;  /* 0x0000003836387220 */ /* 0x040fe20000410000 */
[----:B------:R-:W-:Y:S01]  /*bc00*/  HADD2.F32 R91, -RZ, R58.H0_H0 ;  /* 0x2000003aff5b7230 */ /* 0x000fe20000004100 */
[----:B------:R-:W-:Y:S01]  /*bc10*/  F2FP.F16.E4M3.UNPACK_B R43, R13 ;  /* 0x0000000dff2b723e */ /* 0x000fe200020006ff */
[-C--:B------:R-:W-:Y:S01]  /*bc20*/  FFMA.FTZ R89, R54, R46.reuse, -R89 ;  /* 0x0000002e36597223 */ /* 0x080fe20000010859 */
[----:B------:R-:W-:Y:S01]  /*bc30*/  FFMA.FTZ R55, R55, R46, R56 ;  /* 0x0000002e37377223 */ /* 0x000fe20000010038 */
[----:B------:R-:W-:Y:S01]  /*bc40*/  F2FP.F16.E4M3.UNPACK_B R46, R155 ;  /* 0x0000009bff2e723e */ /* 0x000fe200020006ff */
[----:B------:R-:W-:-:S02]  /*bc50*/  HADD2.F32 R56, -RZ, R52.H0_H0 ;  /* 0x20000034ff387230 */ /* 0x000fc40000004100 */
[----:B------:R-:W-:Y:S01]  /*bc60*/  HADD2.F32 R54, -RZ, R50.H0_H0 ;  /* 0x20000032ff367230 */ /* 0x000fe20000004100 */
[----:B------:R-:W-:Y:S01]  /*bc70*/  F2FP.SATFINITE.E4M3.F32.PACK_AB_MERGE_C R38, R55, R38, RZ ;  /* 0x000000263726723e */ /* 0x000fe200048070ff */
[----:B------:R-:W-:Y:S01]  /*bc80*/  HADD2.F32 R155, -RZ, R46.H0_H0 ;  /* 0x2000002eff9b7230 */ /* 0x000fe20000004100 */
[----:B------:R-:W-:Y:S01]  /*bc90*/  F2FP.SATFINITE.E4M3.F32.PACK_AB_MERGE_C R14, R89, R14, RZ ;  /* 0x0000000e590e723e */ /* 0x000fe200048070ff */
[----:B------:R-:W-:Y:S02]  /*bca0*/  IMAD.SHL.U32 R159, R154, 0x100, RZ ;  /* 0x000001009a9f7824 */ /* 0x000fe400078e00ff */
[----:B------:R-:W-:Y:S02]  /*bcb0*/  HADD2.F32 R52, -RZ, R52.H1_H1 ;  /* 0x30000034ff347230 */ /* 0x000fe40000004100 */
[-C--:B------:R-:W-:Y:S01]  /*bcc0*/  FMUL.FTZ R157, R56, R155.reuse ;  /* 0x0000009b389d7220 */ /* 0x080fe20000410000 */
[----:B------:R-:W-:Y:S01]  /*bcd0*/  FMUL.FTZ R155, R54, R155 ;  /* 0x0000009b369b7220 */ /* 0x000fe20000410000 */
[----:B------:R-:W-:Y:S01]  /*bce0*/  HADD2.F32 R50, -RZ, R50.H1_H1 ;  /* 0x30000032ff327230 */ /* 0x000fe20000004100 */
[----:B------:R-:W-:Y:S01]  /*bcf0*/  LOP3.LUT R156, R156, 0xff00, R159, 0xf8, !PT ;  /* 0x0000ff009c9c7812 */ /* 0x000fe200078ef89f */
[-C--:B------:R-:W-:Y:S01]  /*bd00*/  FFMA.FTZ R54, R54, R91.reuse, -R157 ;  /* 0x0000005b36367223 */ /* 0x080fe2000001089d */
[----:B------:R-:W-:Y:S01]  /*bd10*/  FFMA.FTZ R56, R56, R91, R155 ;  /* 0x0000005b38387223 */ /* 0x000fe2000001009b */
[----:B------:R-:W-:Y:S01]  /*bd20*/  LOP3.LUT R91, R57, 0xff0000ff, RZ, 0xc0, !PT ;  /* 0xff0000ff395b7812 */ /* 0x000fe200078ec0ff */
[----:B------:R-:W-:Y:S01]  /*bd30*/  HADD2.F32 R42, -RZ, R43.H0_H0 ;  /* 0x2000002bff2a7230 */ /* 0x000fe20000004100 */
[----:B------:R-:W-:-:S02]  /*bd40*/  SHF.R.U32.HI R157, RZ, 0x8, R47 ;  /* 0x00000008ff9d7819 */ /* 0x000fc4000001162f */
[----:B------:R-:W-:Y:S02]  /*bd50*/  SHF.R.U32.HI R57, RZ, 0x10, R59 ;  /* 0x00000010ff397819 */ /* 0x000fe4000001163b */
[--C-:B------:R-:W-:Y:S02]  /*bd60*/  SHF.R.U32.HI R155, RZ, 0x8, R45.reuse ;  /* 0x00000008ff9b7819 */ /* 0x100fe4000001162d */
[----:B------:R-:W-:Y:S02]  /*bd70*/  SHF.R.U32.HI R59, RZ, 0x10, R45 ;  /* 0x00000010ff3b7819 */ /* 0x000fe4000001162d */
[----:B------:R-:W-:Y:S01]  /*bd80*/  SHF.R.U32.HI R45, RZ, 0x10, R47 ;  /* 0x00000010ff2d7819 */ /* 0x000fe2000001162f */
[----:B------:R-:W-:Y:S01]  /*bd90*/  IMAD.SHL.U32 R155, R155, 0x100, RZ ;  /* 0x000001009b9b7824 */ /* 0x000fe200078e00ff */
[----:B------:R-:W-:Y:S02]  /*bda0*/  LOP3.LUT R47, R47, 0xff0000ff, RZ, 0xc0, !PT ;  /* 0xff0000ff2f2f7812 */ /* 0x000fe400078ec0ff */
[----:B------:R-:W-:Y:S01]  /*bdb0*/  SHF.L.U32 R154, R157, 0x8, RZ ;  /* 0x000000089d9a7819 */ /* 0x000fe200000006ff */
[----:B------:R-:W-:Y:S01]  /*bdc0*/  IMAD.U32 R45, R45, 0x10000, RZ ;  /* 0x000100002d2d7824 */ /* 0x000fe200078e00ff */
[----:B------:R-:W-:Y:S01]  /*bdd0*/  LOP3.LUT R91, R91, 0xff00, R88, 0xf8, !PT ;  /* 0x0000ff005b5b7812 */ /* 0x000fe200078ef858 */
[----:B------:R-:W-:Y:S01]  /*bde0*/  IMAD.U32 R88, R90, 0x10000, RZ ;  /* 0x000100005a587824 */ /* 0x000fe200078e00ff */
[----:B------:R-:W-:Y:S01]  /*bdf0*/  LOP3.LUT R154, R47, 0xff00, R154, 0xf8, !PT ;  /* 0x0000ff002f9a7812 */ /* 0x000fe200078ef89a */
[----:B------:R-:W-:Y:S01]  /*be00*/  IMAD.U32 R47, R57, 0x10000, RZ ;  /* 0x00010000392f7824 */ /* 0x000fe200078e00ff */
[----:B------:R-:W-:Y:S01]  /*be10*/  LOP3.LUT R158, R158, 0xff00, R155, 0xf8, !PT ;  /* 0x0000ff009e9e7812 */ /* 0x000fe200078ef89b */
[----:B------:R-:W-:Y:S01]  /*be20*/  IMAD.U32 R57, R59, 0x10000, RZ ;  /* 0x000100003b397824 */ /* 0x000fe200078e00ff */
[----:B------:R-:W-:Y:S01]  /*be30*/  LOP3.LUT R88, R91, 0xff0000, R88, 0xf8, !PT ;  /* 0x00ff00005b587812 */ /* 0x000fe200078ef858 */
[----:B------:R-:W-:Y:S01]  /*be40*/  HADD2.F32 R91, -RZ, R46.H1_H1 ;  /* 0x3000002eff5b7230 */ /* 0x000fe20000004100 */
[----:B------:R-:W-:Y:S01]  /*be50*/  F2FP.F16.E4M3.UNPACK_B R46, R37 ;  /* 0x00000025ff2e723e */ /* 0x000fe200020006ff */
[----:B------:R-:W-:Y:S01]  /*be60*/  HADD2.F32 R59, -RZ, R58.H1_H1 ;  /* 0x3000003aff3b7230 */ /* 0x000fe20000004100 */
[----:B------:R-:W-:-:S02]  /*be70*/  LOP3.LUT R57, R158, 0xff0000, R57, 0xf8, !PT ;  /* 0x00ff00009e397812 */ /* 0x000fc400078ef839 */
[-C--:B------:R-:W-:Y:S01]  /*be80*/  FMUL.FTZ R155, R52, R91.reuse ;  /* 0x0000005b349b7220 */ /* 0x080fe20000410000 */
[C---:B------:R-:W-:Y:S01]  /*be90*/  FMUL.FTZ R91, R50.reuse, R91 ;  /* 0x0000005b325b7220 */ /* 0x040fe20000410000 */
[----:B------:R-:W-:Y:S01]  /*bea0*/  F2FP.F16.E4M3.UNPACK_B R44, R57 ;  /* 0x00000039ff2c723e */ /* 0x000fe200020006ff */
[----:B------:R-:W-:Y:S01]  /*beb0*/  HADD2.F32 R49, -RZ, R46.H0_H0 ;  /* 0x2000002eff317230 */ /* 0x000fe20000004100 */
[-C--:B------:R-:W-:Y:S01]  /*bec0*/  F2FP.F16.E4M3.UNPACK_B R51, R88.reuse ;  /* 0x00000058ff33723e */ /* 0x080fe200020006ff */
[-C--:B------:R-:W-:Y:S01]  /*bed0*/  FFMA.FTZ R155, R50, R59.reuse, -R155 ;  /* 0x0000003b329b7223 */ /* 0x080fe2000001089b */
[----:B------:R-:W-:Y:S01]  /*bee0*/  FFMA.FTZ R91, R52, R59, R91 ;  /* 0x0000003b345b7223 */ /* 0x000fe2000001005b */
[----:B------:R-:W-:Y:S01]  /*bef0*/  HADD2.F32 R53, -RZ, R44.H0_H0 ;  /* 0x2000002cff357230 */ /* 0x000fe20000004100 */
[----:B------:R-:W-:Y:S01]  /*bf00*/  F2FP.F16.E4M3.UNPACK_B R57, R57.H1 ;  /* 0x00000039ff39723e */ /* 0x000fe200030006ff */
[----:B------:R-:W-:Y:S01]  /*bf10*/  HADD2.F32 R50, -RZ, R46.H1_H1 ;  /* 0x3000002eff327230 */ /* 0x000fe20000004100 */
[----:B------:R-:W-:Y:S01]  /*bf20*/  F2FP.F16.E4M3.UNPACK_B R88, R88.H1 ;  /* 0x00000058ff58723e */ /* 0x000fe200030006ff */
[----:B------:R-:W-:-:S02]  /*bf30*/  HADD2.F32 R52, -RZ, R51.H0_H0 ;  /* 0x20000033ff347230 */ /* 0x000fc40000004100 */
[-C--:B------:R-:W-:Y:S01]  /*bf40*/  FMUL.FTZ R55, R49, R53.reuse ;  /* 0x0000003531377220 */ /* 0x080fe20000410000 */
[C---:B------:R-:W-:Y:S01]  /*bf50*/  FMUL.FTZ R46, R42.reuse, R53 ;  /* 0x000000352a2e7220 */ /* 0x040fe20000410000 */
[----:B------:R-:W-:Y:S01]  /*bf60*/  HADD2.F32 R53, -RZ, R44.H1_H1 ;  /* 0x3000002cff357230 */ /* 0x000fe20000004100 */
[----:B------:R-:W-:Y:S01]  /*bf70*/  F2FP.SATFINITE.E4M3.F32.PACK_AB_MERGE_C R14, R155, R54, R14 ;  /* 0x000000369b0e723e */ /* 0x000fe2000480700e */
        /* <DEDUP_REMOVED lines=12> */
[----:B------:R-:W-:Y:S01]  /*c040*/  LOP3.LUT R45, R154, 0xff0000, R45, 0xf8, !PT ;  /* 0x00ff00009a2d7812 */ /* 0x000fe200078ef82d */
[--C-:B------:R-:W-:Y:S01]  /*c050*/  HADD2.F32 R37, -RZ, R46.reuse.H0_H0 ;  /* 0x2000002eff257230 */ /* 0x100fe20000004100 */
[----:B------:R-:W-:Y:S01]  /*c060*/  LOP3.LUT R47, R156, 0xff0000, R47, 0xf8, !PT ;  /* 0x00ff00009c2f7812 */ /* 0x000fe200078ef82f */
[----:B------:R-:W-:-:S02]  /*c070*/  HADD2.F32 R50, -RZ, R46.H1_H1 ;  /* 0x3000002eff327230 */ /* 0x000fc40000004100 */
[-C--:B------:R-:W-:Y:S01]  /*c080*/  FMUL.FTZ R54, R51, R52.reuse ;  /* 0x0000003433367220 */ /* 0x080fe20000410000 */
[--C-:B------:R-:W-:Y:S02]  /*c090*/  HADD2.F32 R46, -RZ, R88.reuse.H0_H0 ;  /* 0x20000058ff2e7230 */ /* 0x100fe40000004100 */
[----:B------:R-:W-:Y:S01]  /*c0a0*/  FMUL.FTZ R52, R37, R52 ;  /* 0x0000003425347220 */ /* 0x000fe20000410000 */
[----:B------:R-:W-:Y:S01]  /*c0b0*/  HADD2.F32 R57, -RZ, R57.H1_H1 ;  /* 0x30000039ff397230 */ /* 0x000fe20000004100 */
[----:B------:R-:W-:Y:S01]  /*c0c0*/  F2FP.SATFINITE.E4M3.F32.PACK_AB_MERGE_C R38, R91, R56, R38 ;  /* 0x000000385b26723e */ /* 0x000fe20004807026 */
        /* <DEDUP_REMOVED lines=10> */
[-C--:B------:R-:W-:Y:S01]  /*c170*/  F2FP.F16.E4M3.UNPACK_B R52, R15.reuse ;  /* 0x0000000fff34723e */ /* 0x080fe200020006ff */
[----:B------:R-:W-:Y:S01]  /*c180*/  HADD2.F32 R56, -RZ, R51.H0_H0 ;  /* 0x20000033ff387230 */ /* 0x000fe20000004100 */
[----:B------:R-:W-:Y:S01]  /*c190*/  F2FP.F16.E4M3.UNPACK_B R53, R15.H1 ;  /* 0x0000000fff35723e */ /* 0x000fe200030006ff */
        /* <DEDUP_REMOVED lines=8> */
[----:B------:R-:W-:Y:S01]  /*c220*/  FMUL.FTZ R154, R56, R89 ;  /* 0x00000059389a7220 */ /* 0x000fe20000410000 */
[----:B------:R-:W-:-:S02]  /*c230*/  HADD2.F32 R58, -RZ, R57.H0_H0 ;  /* 0x20000039ff3a7230 */ /* 0x000fc40000004100 */
[----:B------:R-:W-:Y:S01]  /*c240*/  FMUL.FTZ R89, R15, R89 ;  /* 0x000000590f597220 */ /* 0x000fe20000410000 */
[----:B------:R-:W-:Y:S02]  /*c250*/  HADD2.F32 R45, -RZ, R39.H0_H0 ;  /* 0x20000027ff2d7230 */ /* 0x000fe40000004100 */
[-C--:B------:R-:W-:Y:S01]  /*c260*/  FMUL.FTZ R91, R55, R90.reuse ;  /* 0x0000005a375b7220 */ /* 0x080fe20000410000 */
[----:B------:R-:W-:Y:S02]  /*c270*/  HADD2.F32 R59, -RZ, R47.H0_H0 ;  /* 0x2000002fff3b7230 */ /* 0x000fe40000004100 */
[----:B------:R-:W-:Y:S01]  /*c280*/  FMUL.FTZ R156, R58, R90 ;  /* 0x0000005a3a9c7220 */ /* 0x000fe20000410000 */
[----:B------:R-:W-:Y:S02]  /*c290*/  HADD2.F32 R57, -RZ, R57.H1_H1 ;  /* 0x30000039ff397230 */ /* 0x000fe40000004100 */
[----:B------:R-:W-:Y:S01]  /*c2a0*/  FFMA.FTZ R15, R15, R45, -R154 ;  /* 0x0000002d0f0f7223 */ /* 0x000fe2000001089a */
[----:B------:R-:W-:-:S02]  /*c2b0*/  HADD2.F32 R88, -RZ, R88.H1_H1 ;  /* 0x30000058ff587230 */ /* 0x000fc40000004100 */
[----:B------:R-:W-:Y:S01]  /*c2c0*/  FFMA.FTZ R45, R56, R45, R89 ;  /* 0x0000002d382d7223 */ /* 0x000fe20000010059 */
[----:B------:R-:W-:Y:S02]  /*c2d0*/  HADD2.F32 R53, -RZ, R53.H1_H1 ;  /* 0x30000035ff357230 */ /* 0x000fe40000004100 */
        /* <DEDUP_REMOVED lines=23> */
.L_x_2715:
[----:B------:R-:W-:Y:S05]  /*c450*/  BSYNC B2 ;  /* 0x0000000000027941 */ /* 0x000fea0003800000 */
.L_x_2714:
[----:B------:R-:W-:Y:S01]  /*c460*/  ISETP.GE.AND P2, PT, R48, R136, PT ;  /* 0x000000883000720c */ /* 0x000fe20003f46270 */
[----:B0-----:R0:W-:-:S12]  /*c470*/  ST.E.128 desc[UR50][R40.64], R12 ;  /* 0x0000000c28007985 */ /* 0x0011d8000c101d32 */
[----:B------:R-:W-:-:S04]  /*c480*/  @!P2 IADD3 R42, P5, R11, R48, RZ ;  /* 0x000000300b2aa210 */ /* 0x000fc80007fbe0ff */
[----:B------:R-:W-:-:S05]  /*c490*/  @!P2 LEA.HI.X.SX32 R43, R48, R153, 0x1, P5 ;  /* 0x00000099302ba211 */ /* 0x000fca00028f0eff */
[----:B---3--:R0:W-:Y:S04]  /*c4a0*/  @!P2 ST.E.128 desc[UR50][R42.64], R36 ;  /* 0x000000242a00a985 */ /* 0x0081e8000c101d32 */
.L_x_2705:
[----:B------:R-:W-:Y:S05]  /*c4b0*/  BSYNC B1 ;  /* 0x0000000000017941 */ /* 0x000fea0003800000 */
.L_x_2704:
[----:B------:R-:W-:-:S03]  /*c4c0*/  UMOV UR4, 0xffffffff ;  /* 0xffffffff00047882 */ /* 0x000fc60000000000 */
[----:B------:R-:W-:Y:S05]  /*c4d0*/  BRA.DIV UR4, `(.L_x_2716) ;  /* 0x0000021204c47947 */ /* 0x000fea000b800000 */
[----:B-1----:R-:W1:Y:S04]  /*c4e0*/  SHFL.IDX PT, R119, R119, 0x1, 0x1e1f ;  /* 0x003e1f0077777f89 */ /* 0x002e6800000e0000 */
[----:B------:R0:W0:Y:S02]  /*c4f0*/  SHFL.IDX PT, R45, R120, 0x1, 0x1e1f ;  /* 0x003e1f00782d7f89 */ /* 0x00002400000e0000 */
.L_x_2998:
[----:B------:R-:W-:Y:S05]  /*c500*/  @P4 BRA `(.L_x_2673) ;  /* 0x0000003400344947 */ /* 0x000fea0003800000 */
[----:B------:R-:W-:Y:S01]  /*c510*/  ISETP.NE.AND P2, PT, R31, RZ, PT ;  /* 0x000000ff1f00720c */ /* 0x000fe20003f45270 */
[----:B------:R-:W-:-:S12]  /*c520*/  BSSY B1, `(.L_x_2717) ;  /* 0x00000f2000017945 */ /* 0x000fd80003800000 */
[----:B------:R-:W-:Y:S05]  /*c530*/  @!P2 BRA `(.L_x_2718) ;  /* 0x0000000c00c0a947 */ /* 0x000fea0003800000 */
[----:B----4-:R-:W-:Y:S01]  /*c540*/  SEL R11, R118, R145, !P0 ;  /* 0x00000091760b7207 */ /* 0x010fe20004000000 */
[----:B------:R-:W-:Y:S01]  /*c550*/  BSSY B2, `(.L_x_2719) ;  /* 0x00000ec000027945 */ /* 0x000fe20003800000 */
[----:B0-----:R-:W-:Y:S02]  /*c560*/  IADD3 R40, P2, R28, R45, RZ ;  /* 0x0000002d1c287210 */ /* 0x001fe40007f5e0ff */
[----:B------:R-:W-:-:S03]  /*c570*/  SHF.R.S32.HI R12, RZ, 0x1f, R11 ;  /* 0x0000001fff0c7819 */ /* 0x000fc6000001140b */
[----:B-1----:R-:W-:Y:S01]  /*c580*/  IMAD.X R41, R119, 0x1, R112, P2 ;  /* 0x0000000177297824 */ /* 0x002fe200010e0670 */
[----:B------:R-:W-:-:S04]  /*c590*/  LEA.HI R11, R12, R11, RZ, 0x5 ;  /* 0x0000000b0c0b7211 */ /* 0x000fc800078f28ff */
[----:B------:R-:W-:-:S04]  /*c5a0*/  LEA.HI.SX32 R11, R11, R116, 0x1b ;  /* 0x000000740b0b7211 */ /* 0x000fc800078fdaff */
[----:B------:R-:W-:Y:S02]  /*c5b0*/  SHF.L.U32 R12, R11, 0x4, RZ ;  /* 0x000000040b0c7819 */ /* 0x000fe400000006ff */
[----:B------:R-:W-:Y:S02]  /*c5c0*/  SHF.R.S32.HI R14, RZ, 0x1f, R11 ;  /* 0x0000001fff0e7819 */ /* 0x000fe4000001140b */
[----:B------:R-:W-:Y:S02]  /*c5d0*/  ISETP.GE.AND P2, PT, R12, R136, PT ;  /* 0x000000880c00720c */ /* 0x000fe40003f46270 */
[----:B------:R-:W-:Y:S02]  /*c5e0*/  LEA.HI R14, R14, R11, RZ, 0x2 ;  /* 0x0000000b0e0e7211 */ /* 0x000fe400078f10ff */
[----:B------:R-:W-:Y:S02]  /*c5f0*/  LOP3.LUT R11, R210, 0x30, R12, 0xf8, !PT ;  /* 0x00000030d20b7812 */ /* 0x000fe400078ef80c */
[----:B------:R-:W-:-:S02]  /*c600*/  SHF.R.S32.HI R14, RZ, 0x2, R14 ;  /* 0x00000002ff0e7819 */ /* 0x000fc4000001140e */
[----:B------:R-:W-:-:S05]  /*c610*/  LOP3.LUT R11, R11, R4, RZ, 0x3c, !PT ;  /* 0x000000040b0b7212 */ /* 0x000fca00078e3cff */
[----:B------:R-:W-:-:S04]  /*c620*/  @!P2 IADD3 R42, P4, R12, R45, RZ ;  /* 0x0000002d0c2aa210 */ /* 0x000fc80007f9e0ff */
[----:B------:R-:W-:Y:S01]  /*c630*/  @!P2 LEA.HI.X.SX32 R43, R12, R119, 0x1, P4 ;  /* 0x000000770c2ba211 */ /* 0x000fe200020f0eff */
[----:B------:R-:W-:Y:S01]  /*c640*/  IMAD R12, R14, 0x2800, R211 ;  /* 0x000028000e0c7824 */ /* 0x000fe200078e02d3 */
[----:B------:R-:W-:-:S03]  /*c650*/  ISETP.GE.AND P4, PT, R16, R117, PT ;  /* 0x000000751000720c */ /* 0x000fc60003f86270 */
        /* <DEDUP_REMOVED lines=8> */
[--C-:B------:R-:W-:Y:S01]  /*c6e0*/  SHF.R.U32.HI R44, RZ, 0x8, R73.reuse ;  /* 0x00000008ff2c7819 */ /* 0x100fe20000011649 */
[----:B----4-:R-:W-:Y:S01]  /*c6f0*/  IMAD.MOV.U32 R49, RZ, RZ, R36 ;  /* 0x000000ffff317224 */ /* 0x010fe200078e0024 */
[----:B------:R-:W-:Y:S01]  /*c700*/  SHF.R.U32.HI R56, RZ, 0x10, R73 ;  /* 0x00000010ff387819 */ /* 0x000fe20000011649 */
[----:B------:R-:W-:Y:S01]  /*c710*/  IMAD.MOV.U32 R47, RZ, RZ, R38 ;  /* 0x000000ffff2f7224 */ /* 0x000fe200078e0026 */
[----:B-1----:R-:W-:Y:S01]  /*c720*/  MOV R48, R12 ;  /* 0x0000000c00307202 */ /* 0x002fe20000000f00 */
[----:B------:R-:W-:Y:S01]  /*c730*/  IMAD.SHL.U32 R12, R44, 0x100, RZ ;  /* 0x000001002c0c7824 */ /* 0x000fe200078e00ff */
[----:B0-----:R-:W-:Y:S01]  /*c740*/  LOP3.LUT R11, R73, 0xff0000ff, RZ, 0xc0, !PT ;  /* 0xff0000ff490b7812 */ /* 0x001fe200078ec0ff */
[----:B------:R-:W-:Y:S01]  /*c750*/  IMAD.MOV.U32 R44, RZ, RZ, R14 ;  /* 0x000000ffff2c7224 */ /* 0x000fe200078e000e */
[----:B------:R-:W-:Y:S01]  /*c760*/  SHF.R.U32.HI R53, RZ, 0x8, R61 ;  /* 0x00000008ff357819 */ /* 0x000fe2000001163d */
[----:B------:R-:W-:Y:S01]  /*c770*/  IMAD.U32 R14, R56, 0x10000, RZ ;  /* 0x00010000380e7824 */ /* 0x000fe200078e00ff */
[----:B------:R-:W-:-:S02]  /*c780*/  SHF.R.U32.HI R51, RZ, 0x8, R75 ;  /* 0x00000008ff337819 */ /* 0x000fc4000001164b */
[----:B------:R-:W-:Y:S01]  /*c790*/  SHF.R.U32.HI R54, RZ, 0x10, R75 ;  /* 0x00000010ff367819 */ /* 0x000fe2000001164b */
[----:B------:R-:W-:Y:S01]  /*c7a0*/  IMAD.SHL.U32 R53, R53, 0x100, RZ ;  /* 0x0000010035357824 */ /* 0x000fe200078e00ff */
[----:B------:R-:W-:Y:S02]  /*c7b0*/  SHF.R.U32.HI R55, RZ, 0x8, R63 ;  /* 0x00000008ff377819 */ /* 0x000fe4000001163f */
[----:B------:R-:W-:Y:S02]  /*c7c0*/  LOP3.LUT R11, R11, 0xff00, R12, 0xf8, !PT ;  /* 0x0000ff000b0b7812 */ /* 0x000fe400078ef80c */
[----:B------:R-:W-:Y:S01]  /*c7d0*/  LOP3.LUT R46, R75, 0xff0000ff, RZ, 0xc0, !PT ;  /* 0xff0000ff4b2e7812 */ /* 0x000fe200078ec0ff */
[----:B------:R-:W-:Y:S01]  /*c7e0*/  IMAD.SHL.U32 R55, R55, 0x100, RZ ;  /* 0x0000010037377824 */ /* 0x000fe200078e00ff */
[----:B------:R-:W-:Y:S02]  /*c7f0*/  SHF.L.U32 R51, R51, 0x8, RZ ;  /* 0x0000000833337819 */ /* 0x000fe400000006ff */
        /* <DEDUP_REMOVED lines=13> */
[----:B------:R-:W-:Y:S01]  /*c8d0*/  F2FP.F16.E4M3.UNPACK_B R52, R148.H1 ;  /* 0x00000094ff34723e */ /* 0x000fe200030006ff */
[----:B------:R-:W-:Y:S01]  /*c8e0*/  HADD2.F32 R38, -RZ, R50.H0_H0 ;  /* 0x20000032ff267230 */ /* 0x000fe20000004100 */
[----:B------:R-:W-:Y:S01]  /*c8f0*/  SHF.R.U32.HI R57, RZ, 0x10, R61 ;  /* 0x00000010ff397819 */ /* 0x000fe2000001163d */
[----:B------:R-:W-:Y:S01]  /*c900*/  HADD2.F32 R54, -RZ, R54.H1_H1 ;  /* 0x30000036ff367230 */ /* 0x000fe20000004100 */
[----:B------:R-:W-:Y:S01]  /*c910*/  SHF.R.U32.HI R59, RZ, 0x10, R63 ;  /* 0x00000010ff3b7819 */ /* 0x000fe2000001163f */
[----:B------:R-:W-:-:S02]  /*c920*/  HADD2.F32 R53, -RZ, R52.H0_H0 ;  /* 0x20000034ff357230 */ /* 0x000fc40000004100 */
[-C--:B------:R-:W-:Y:S01]  /*c930*/  FMUL.FTZ R61, R46, R55.reuse ;  /* 0x000000372e3d7220 */ /* 0x080fe20000410000 */
        /* <DEDUP_REMOVED lines=10> */
[-C--:B------:R-:W-:Y:S01]  /*c9e0*/  FMUL.FTZ R56, R50, R54.reuse ;  /* 0x0000003632387220 */ /* 0x080fe20000410000 */
[----:B------:R-:W-:Y:S01]  /*c9f0*/  LOP3.LUT R12, R12, 0xff0000, R59, 0xf8, !PT ;  /* 0x00ff00000c0c7812 */ /* 0x000fe200078ef83b */
[----:B------:R-:W-:Y:S01]  /*ca00*/  FMUL.FTZ R49, R51, R54 ;  /* 0x0000003633317220 */ /* 0x000fe20000410000 */
[----:B------:R-:W-:Y:S01]  /*ca10*/  SHF.L.U32 R57, R57, 0x10, RZ ;  /* 0x0000001039397819 */ /* 0x000fe200000006ff */
[----:B------:R-:W-:Y:S01]  /*ca20*/  HADD2.F32 R59, -RZ, R146.H0_H0 ;  /* 0x20000092ff3b7230 */ /* 0x000fe20000004100 */
[----:B------:R-:W-:Y:S01]  /*ca30*/  F2FP.F16.E4M3.UNPACK_B R148, R148 ;  /* 0x00000094ff94723e */ /* 0x000fe200020006ff */
[----:B------:R-:W-:Y:S01]  /*ca40*/  HADD2.F32 R54, -RZ, R53.H0_H0 ;  /* 0x20000035ff367230 */ /* 0x000fe20000004100 */
[----:B------:R-:W-:Y:S01]  /*ca50*/  LOP3.LUT R36, R36, 0xff0000, R57, 0xf8, !PT ;  /* 0x00ff000024247812 */ /* 0x000fe200078ef839 */
[----:B------:R-:W-:-:S02]  /*ca60*/  HADD2.F32 R48, -RZ, R52.H0_H0 ;  /* 0x20000034ff307230 */ /* 0x000fc40000004100 */
[-C--:B------:R-:W-:Y:S01]  /*ca70*/  FFMA.FTZ R49, R50, R55.reuse, -R49 ;  /* 0x0000003732317223 */ /* 0x080fe20000010831 */
        /* <DEDUP_REMOVED lines=17> */
[-C--:B------:R-:W-:Y:S01]  /*cb90*/  F2FP.F16.E4M3.UNPACK_B R52, R44.reuse.H1 ;  /* 0x0000002cff34723e */ /* 0x080fe200030006ff */
[----:B------:R-:W-:Y:S01]  /*cba0*/  HADD2.F32 R57, -RZ, R56.H0_H0 ;  /* 0x20000038ff397230 */ /* 0x000fe20000004100 */
[----:B------:R-:W-:Y:S01]  /*cbb0*/  F2FP.F16.E4M3.UNPACK_B R147, R147 ;  /* 0x00000093ff93723e */ /* 0x000fe200020006ff */
[----:B------:R-:W-:Y:S01]  /*cbc0*/  HADD2.F32 R63, -RZ, R54.H1_H1 ;  /* 0x30000036ff3f7230 */ /* 0x000fe20000004100 */
[----:B------:R-:W-:Y:S01]  /*cbd0*/  F2FP.F16.E4M3.UNPACK_B R44, R44 ;  /* 0x0000002cff2c723e */ /* 0x000fe200020006ff */
[----:B------:R-:W-:-:S02]  /*cbe0*/  HADD2.F32 R54, -RZ, R52.H0_H0 ;  /* 0x20000034ff367230 */ /* 0x000fc40000004100 */
[----:B------:R-:W-:Y:S01]  /*cbf0*/  FMUL.FTZ R73, R57, R61 ;  /* 0x0000003d39497220 */ /* 0x000fe20000410000 */
[--C-:B------:R-:W-:Y:S01]  /*cc00*/  HADD2.F32 R60, -RZ, R59.reuse.H0_H0 ;  /* 0x2000003bff3c7230 */ /* 0x100fe20000004100 */
[----:B------:R-:W-:Y:S01]  /*cc10*/  F2FP.F16.E4M3.UNPACK_B R149, R149 ;  /* 0x00000095ff95723e */ /* 0x000fe200020006ff */
[----:B------:R-:W-:Y:S02]  /*cc20*/  HADD2.F32 R58, -RZ, R56.H1_H1 ;  /* 0x30000038ff3a7230 */ /* 0x000fe40000004100 */
[C---:B------:R-:W-:Y:S01]  /*cc30*/  FMUL.FTZ R62, R54.reuse, R61 ;  /* 0x0000003d363e7220 */ /* 0x040fe20000410000 */
[----:B------:R-:W-:Y:S02]  /*cc40*/  HADD2.F32 R56, -RZ, R52.H1_H1 ;  /* 0x30000034ff387230 */ /* 0x000fe40000004100 */
[----:B------:R-:W-:Y:S01]  /*cc50*/  FFMA.FTZ R52, R54, R60, -R73 ;  /* 0x0000003c36347223 */ /* 0x000fe20000010849 */
[----:B------:R-:W-:Y:S02]  /*cc60*/  HADD2.F32 R59, -RZ, R59.H1_H1 ;  /* 0x3000003bff3b7230 */ /* 0x000fe40000004100 */
[----:B------:R-:W-:Y:S01]  /*cc70*/  FMUL.FTZ R61, R58, R63 ;  /* 0x0000003f3a3d7220 */ /* 0x000fe20000410000 */
[----:B------:R-:W-:Y:S01]  /*cc80*/  F2FP.F16.E4M3.UNPACK_B R54, R47 ;  /* 0x0000002fff36723e */ /* 0x000fe200020006ff */
[----:B------:R-:W-:Y:S01]  /*cc90*/  FMUL.FTZ R73, R56, R63 ;  /* 0x0000003f38497220 */ /* 0x000fe20000410000 */
[----:B------:R-:W-:-:S02]  /*cca0*/  HADD2.F32 R47, -RZ, R44.H0_H0 ;  /* 0x2000002cff2f7230 */ /* 0x000fc40000004100 */
[-C--:B------:R-:W-:Y:S01]  /*ccb0*/  FFMA.FTZ R63, R56, R59.reuse, -R61 ;  /* 0x0000003b383f7223 */ /* 0x080fe2000001083d */
[----:B------:R-:W-:Y:S02]  /*ccc0*/  HADD2.F32 R44, -RZ, R44.H1_H1 ;  /* 0x3000002cff2c7230 */ /* 0x000fe40000004100 */
[----:B------:R-:W-:Y:S01]  /*ccd0*/  FFMA.FTZ R73, R58, R59, R73 ;  /* 0x0000003b3a497223 */ /* 0x000fe20000010049 */
[--C-:B------:R-:W-:Y:S02]  /*cce0*/  HADD2.F32 R58, -RZ, R147.reuse.H0_H0 ;  /* 0x20000093ff3a7230 */ /* 0x100fe40000004100 */
[----:B------:R-:W-:Y:S01]  /*ccf0*/  FFMA.FTZ R62, R57, R60, R62 ;  /* 0x0000003c393e7223 */ /* 0x000fe2000001003e */
[----:B------:R-:W-:Y:S02]  /*cd00*/  HADD2.F32 R56, -RZ, R54.H0_H0 ;  /* 0x20000036ff387230 */ /* 0x000fe40000004100 */
[----:B------:R-:W-:Y:S01]  /*cd10*/  FFMA.FTZ R55, R55, R148, R146 ;  /* 0x0000009437377223 */ /* 0x000fe20000010092 */
[----:B------:R-:W-:-:S02]  /*cd20*/  HADD2.F32 R147, -RZ, R147.H1_H1 ;  /* 0x30000093ff937230 */ /* 0x000fc40000004100 */
[-C--:B------:R-:W-:Y:S01]  /*cd30*/  FMUL.FTZ R59, R47, R58.reuse ;  /* 0x0000003a2f3b7220 */ /* 0x080fe20000410000 */
[----:B------:R-:W-:Y:S02]  /*cd40*/  HADD2.F32 R54, -RZ, R54.H1_H1 ;  /* 0x30000036ff367230 */ /* 0x000fe40000004100 */
[----:B------:R-:W-:Y:S01]  /*cd50*/  FMUL.FTZ R60, R56, R58 ;  /* 0x0000003a383c7220 */ /* 0x000fe20000410000 */
[--C-:B------:R-:W-:Y:S01]  /*cd60*/  HADD2.F32 R57, -RZ, R149.reuse.H0_H0 ;  /* 0x20000095ff397230 */ /* 0x100fe20000004100 */
[----:B------:R-:W-:Y:S01]  /*cd70*/  F2FP.SATFINITE.E4M3.F32.PACK_AB_MERGE_C R46, R51, R46, RZ ;  /* 0x0000002e332e723e */ /* 0x000fe200048070ff */
[----:B------:R-:W-:Y:S02]  /*cd80*/  HADD2.F32 R149, -RZ, R149.H1_H1 ;  /* 0x30000095ff957230 */ /* 0x000fe40000004100 */
[-C--:B------:R-:W-:Y:S01]  /*cd90*/  FMUL.FTZ R61, R54, R147.reuse ;  /* 0x00000093363d7220 */ /* 0x080fe20000410000 */
[----:B------:R-:W-:Y:S01]  /*cda0*/  FMUL.FTZ R147, R44, R147 ;  /* 0x000000932c937220 */ /* 0x000fe20000410000 */
[----:B------:R-:W-:Y:S01]  /*cdb0*/  FFMA.FTZ R59, R56, R57, R59 ;  /* 0x00000039383b7223 */ /* 0x000fe2000001003b */
[----:B------:R-:W-:Y:S01]  /*cdc0*/  F2FP.SATFINITE.E4M3.F32.PACK_AB_MERGE_C R38, R49, R38, RZ ;  /* 0x000000263126723e */ /* 0x000fe200048070ff */
[-C--:B------:R-:W-:Y:S01]  /*cdd0*/  FFMA.FTZ R61, R44, R149.reuse, -R61 ;  /* 0x000000952c3d7223 */ /* 0x080fe2000001083d */
[----:B------:R-:W-:Y:S01]  /*cde0*/  FFMA.FTZ R56, R54, R149, R147 ;  /* 0x0000009536387223 */ /* 0x000fe20000010093 */
[----:B------:R-:W-:Y:S01]  /*cdf0*/  F2FP.F16.E4M3.UNPACK_B R51, R37 ;  /* 0x00000025ff33723e */ /* 0x000fe200020006ff */
[----:B------:R-:W-:Y:S01]  /*ce00*/  FFMA.FTZ R60, R47, R57, -R60 ;  /* 0x000000392f3c7223 */ /* 0x000fe2000001083c */
[----:B------:R-:W-:-:S02]  /*ce10*/  F2FP.F16.E4M3.UNPACK_B R54, R36 ;  /* 0x00000024ff36723e */ /* 0x000fc400020006ff */
[----:B------:R-:W-:Y:S02]  /*ce20*/  F2FP.F16.E4M3.UNPACK_B R49, R13 ;  /* 0x0000000dff31723e */ /* 0x000fe400020006ff */
[----:B------:R-:W-:Y:S01]  /*ce30*/  F2FP.SATFINITE.E4M3.F32.PACK_AB_MERGE_C R44, R63, R52, RZ ;  /* 0x000000343f2c723e */ /* 0x000fe200048070ff */
[--C-:B------:R-:W-:Y:S01]  /*ce40*/  HADD2.F32 R57, -RZ, R54.reuse.H0_H0 ;  /* 0x20000036ff397230 */ /* 0x100fe20000004100 */
[----:B------:R-:W-:Y:S01]  /*ce50*/  F2FP.SATFINITE.E4M3.F32.PACK_AB_MERGE_C R46, R55, R50, R46 ;  /* 0x00000032372e723e */ /* 0x000fe2000480702e */
[----:B------:R-:W-:Y:S01]  /*ce60*/  HADD2.F32 R50, -RZ, R51.H0_H0 ;  /* 0x20000033ff327230 */ /* 0x000fe20000004100 */
[----:B------:R-:W-:Y:S02]  /*ce70*/  F2FP.SATFINITE.E4M3.F32.PACK_AB_MERGE_C R62, R73, R62, RZ ;  /* 0x0000003e493e723e */ /* 0x000fe400048070ff */
        /* <DEDUP_REMOVED lines=22> */
[----:B------:R-:W-:Y:S01]  /*cfe0*/  F2FP.F16.E4M3.UNPACK_B R59, R12 ;  /* 0x0000000cff3b723e */ /* 0x000fe200020006ff */
[----:B------:R-:W-:Y:S01]  /*cff0*/  HADD2.F32 R54, -RZ, R55.H0_H0 ;  /* 0x20000037ff367230 */ /* 0x000fe20000004100 */
[----:B------:R-:W-:Y:S01]  /*d000*/  F2FP.SATFINITE.E4M3.F32.PACK_AB_MERGE_C R44, R61, R60, R44 ;  /* 0x0000003c3d2c723e */ /* 0x000fe2000480702c */
[----:B------:R-:W-:Y:S01]  /*d010*/  HADD2.F32 R37, -RZ, R50.H0_H0 ;  /* 0x20000032ff257230 */ /* 0x000fe20000004100 */
[----:B------:R-:W-:Y:S01]  /*d020*/  F2FP.F16.E4M3.UNPACK_B R61, R12.H1 ;  /* 0x0000000cff3d723e */ /* 0x000fe200030006ff */
[----:B------:R-:W-:-:S02]  /*d030*/  HADD2.F32 R53, -RZ, R52.H1_H1 ;  /* 0x30000034ff357230 */ /* 0x000fc40000004100 */
[-C--:B------:R-:W-:Y:S01]  /*d040*/  FMUL.FTZ R58, R51, R54.reuse ;  /* 0x00000036333a7220 */ /* 0x080fe20000410000 */
[----:B------:R-:W-:Y:S02]  /*d050*/  HADD2.F32 R56, -RZ, R55.H1_H1 ;  /* 0x30000037ff387230 */ /* 0x000fe40000004100 */
[----:B------:R-:W-:Y:S01]  /*d060*/  FMUL.FTZ R54, R37, R54 ;  /* 0x0000003625367220 */ /* 0x000fe20000410000 */
[----:B------:R-:W-:Y:S01]  /*d070*/  HADD2.F32 R50, -RZ, R50.H1_H1 ;  /* 0x30000032ff327230 */ /* 0x000fe20000004100 */
[----:B------:R-:W-:Y:S01]  /*d080*/  F2FP.F16.E4M3.UNPACK_B R12, R11 ;  /* 0x0000000bff0c723e */ /* 0x000fe200020006ff */
        /* <DEDUP_REMOVED lines=49> */
[----:B------:R-:W-:Y:S01]  /*d3a0*/  F2FP.SATFINITE.E4M3.F32.PACK_AB_MERGE_C R15, R15, R62, RZ ;  /* 0x0000003e0f0f723e */ /* 0x000fe200048070ff */
[----:B------:R-:W-:Y:S01]  /*d3b0*/  IMAD.MOV.U32 R14, RZ, RZ, R44 ;  /* 0x000000ffff0e7224 */ /* 0x000fe200078e002c */
[----:B------:R-:W-:Y:S02]  /*d3c0*/  F2FP.SATFINITE.E4M3.F32.PACK_AB_MERGE_C R55, R55, R72, RZ ;  /* 0x000000483737723e */ /* 0x000fe400048070ff */
[----:B------:R-:W-:Y:S02]  /*d3d0*/  F2FP.SATFINITE.E4M3.F32.PACK_AB_MERGE_C R15, R39, R74, R15 ;  /* 0x0000004a270f723e */ /* 0x000fe4000480700f */
[----:B------:R-:W-:Y:S01]  /*d3e0*/  F2FP.SATFINITE.E4M3.F32.PACK_AB_MERGE_C R37, R36, R49, R37 ;  /* 0x000000312425723e */ /* 0x000fe20004807025 */
[----:B------:R-:W-:Y:S01]  /*d3f0*/  IMAD.MOV.U32 R36, RZ, RZ, R46 ;  /* 0x000000ffff247224 */ /* 0x000fe200078e002e */
[----:B------:R-:W-:-:S07]  /*d400*/  F2FP.SATFINITE.E4M3.F32.PACK_AB_MERGE_C R39, R54, R63, R55 ;  /* 0x0000003f3627723e */ /* 0x000fce0004807037 */
.L_x_2720:
[----:B------:R-:W-:Y:S05]  /*d410*/  BSYNC B2 ;  /* 0x0000000000027941 */ /* 0x000fea0003800000 */
.L_x_2719:
[----:B-1----:R1:W-:Y:S04]  /*d420*/  ST.E.128 desc[UR50][R40.64], R12 ;  /* 0x0000000c28007985 */ /* 0x0023e8000c101d32 */
[----:B----4-:R1:W-:Y:S02]  /*d430*/  @!P2 ST.E.128 desc[UR50][R42.64], R36 ;  /* 0x000000242a00a985 */ /* 0x0103e4000c101d32 */
.L_x_2718:
[----:B------:R-:W-:Y:S05]  /*d440*/  BSYNC B1 ;  /* 0x0000000000017941 */ /* 0x000fea0003800000 */
.L_x_2717:
[----:B------:R-:W-:Y:S01]  /*d450*/  ISETP.NE.AND P2, PT, R32, RZ, PT ;  /* 0x000000ff2000720c */ /* 0x000fe20003f45270 */
[----:B------:R-:W-:-:S12]  /*d460*/  BSSY B1, `(.L_x_2721) ;  /* 0x00000f1000017945 */ /* 0x000fd80003800000 */
[----:B------:R-:W-:Y:S05]  /*d470*/  @!P2 BRA `(.L_x_2722) ;  /* 0x0000000c00bca947 */ /* 0x000fea0003800000 */
[----:B0---4-:R-:W-:Y:S01]  /*d480*/  SEL R11, R118, R145, !P3 ;  /* 0x00000091760b7207 */ /* 0x011fe20005800000 */
[----:B------:R-:W-:Y:S01]  /*d490*/  BSSY B2, `(.L_x_2723) ;  /* 0x00000eb000027945 */ /* 0x000fe20003800000 */
[----:B-1----:R-:W-:Y:S02]  /*d4a0*/  IADD3 R40, P2, R29, R45, RZ ;  /* 0x0000002d1d287210 */ /* 0x002fe40007f5e0ff */
[----:B------:R-:W-:-:S03]  /*d4b0*/  SHF.R.S32.HI R12, RZ, 0x1f, R11 ;  /* 0x0000001fff0c7819 */ /* 0x000fc6000001140b */
[----:B------:R-:W-:Y:S01]  /*d4c0*/  IMAD.X R41, R119, 0x1, R111, P2 ;  /* 0x0000000177297824 */ /* 0x000fe200010e066f */
[----:B------:R-:W-:-:S04]  /*d4d0*/  LEA.HI R12, R12, R11, RZ, 0x5 ;  /* 0x0000000b0c0c7211 */ /* 0x000fc800078f28ff */
[----:B------:R-:W-:-:S04]  /*d4e0*/  LEA.HI.SX32 R12, R12, R115, 0x1b ;  /* 0x000000730c0c7211 */ /* 0x000fc800078fdaff */
[----:B------:R-:W-:Y:S02]  /*d4f0*/  SHF.L.U32 R11, R12, 0x4, RZ ;  /* 0x000000040c0b7819 */ /* 0x000fe400000006ff */
[----:B------:R-:W-:Y:S02]  /*d500*/  SHF.R.S32.HI R13, RZ, 0x1f, R12 ;  /* 0x0000001fff0d7819 */ /* 0x000fe4000001140c */
[----:B------:R-:W-:Y:S02]  /*d510*/  ISETP.GE.AND P2, PT, R11, R136, PT ;  /* 0x000000880b00720c */ /* 0x000fe40003f46270 */
[----:B------:R-:W-:-:S04]  /*d520*/  LEA.HI R13, R13, R12, RZ, 0x2 ;  /* 0x0000000c0d0d7211 */ /* 0x000fc800078f10ff */
[----:B------:R-:W-:-:S05]  /*d530*/  SHF.R.S32.HI R12, RZ, 0x2, R13 ;  /* 0x00000002ff0c7819 */ /* 0x000fca000001140d */
[----:B------:R-:W-:Y:S02]  /*d540*/  IMAD R12, R12, 0x2800, R211 ;  /* 0x000028000c0c7824 */ /* 0x000fe400078e02d3 */
        /* <DEDUP_REMOVED lines=13> */
[--C-:B0-----:R-:W-:Y:S01]  /*d620*/  SHF.R.U32.HI R11, RZ, 0x8, R77.reuse ;  /* 0x00000008ff0b7819 */ /* 0x101fe2000001164d */
[----:B-1----:R-:W-:Y:S01]  /*d630*/  IMAD.MOV.U32 R44, RZ, RZ, R14 ;  /* 0x000000ffff2c7224 */ /* 0x002fe200078e000e */
[----:B------:R-:W-:Y:S01]  /*d640*/  SHF.R.U32.HI R55, RZ, 0x10, R77 ;  /* 0x00000010ff377819 */ /* 0x000fe2000001164d */
[----:B----4-:R-:W-:Y:S01]  /*d650*/  IMAD.MOV.U32 R50, RZ, RZ, R36 ;  /* 0x000000ffff327224 */ /* 0x010fe200078e0024 */
[----:B------:R-:W-:Y:S01]  /*d660*/  LOP3.LUT R46, R77, 0xff0000ff, RZ, 0xc0, !PT ;  /* 0xff0000ff4d2e7812 */ /* 0x000fe200078ec0ff */
[----:B------:R-:W-:Y:S01]  /*d670*/  IMAD.SHL.U32 R11, R11, 0x100, RZ ;  /* 0x000001000b0b7824 */ /* 0x000fe200078e00ff */
[----:B------:R-:W-:Y:S01]  /*d680*/  SHF.R.U32.HI R52, RZ, 0x8, R67 ;  /* 0x00000008ff347819 */ /* 0x000fe20000011643 */
[----:B------:R-:W-:Y:S01]  /*d690*/  IMAD.U32 R14, R55, 0x10000, RZ ;  /* 0x00010000370e7824 */ /* 0x000fe200078e00ff */
[----:B------:R-:W-:Y:S02]  /*d6a0*/  SHF.R.U32.HI R54, RZ, 0x8, R79 ;  /* 0x00000008ff367819 */ /* 0x000fe4000001164f */
[----:B------:R-:W-:-:S02]  /*d6b0*/  SHF.R.U32.HI R53, RZ, 0x8, R65 ;  /* 0x00000008ff357819 */ /* 0x000fc40000011641 */
[----:B------:R-:W-:Y:S01]  /*d6c0*/  LOP3.LUT R11, R46, 0xff00, R11, 0xf8, !PT ;  /* 0x0000ff002e0b7812 */ /* 0x000fe200078ef80b */
[----:B------:R-:W-:Y:S01]  /*d6d0*/  IMAD.SHL.U32 R46, R52, 0x100, RZ ;  /* 0x00000100342e7824 */ /* 0x000fe200078e00ff */
[----:B------:R-:W-:Y:S02]  /*d6e0*/  SHF.R.U32.HI R59, RZ, 0x10, R79 ;  /* 0x00000010ff3b7819 */ /* 0x000fe4000001164f */
[----:B------:R-:W-:Y:S01]  /*d6f0*/  MOV R48, R12 ;  /* 0x0000000c00307202 */ /* 0x000fe20000000f00 */
[----:B------:R-:W-:Y:S01]  /*d700*/  IMAD.SHL.U32 R12, R54, 0x100, RZ ;  /* 0x00000100360c7824 */ /* 0x000fe200078e00ff */
[----:B------:R-:W-:Y:S02]  /*d710*/  LOP3.LUT R49, R65, 0xff0000ff, RZ, 0xc0, !PT ;  /* 0xff0000ff41317812 */ /* 0x000fe400078ec0ff */
[----:B------:R-:W-:Y:S02]  /*d720*/  LOP3.LUT R51, R67, 0xff0000ff, RZ, 0xc0, !PT ;  /* 0xff0000ff43337812 */ /* 0x000fe400078ec0ff */
[----:B------:R-:W-:-:S02]  /*d730*/  SHF.L.U32 R36, R53, 0x8, RZ ;  /* 0x0000000835247819 */ /* 0x000fc400000006ff */
[----:B------:R-:W-:Y:S02]  /*d740*/  LOP3.LUT R47, R79, 0xff0000ff, RZ, 0xc0, !PT ;  /* 0xff0000ff4f2f7812 */ /* 0x000fe400078ec0ff */
[----:B------:R-:W-:Y:S01]  /*d750*/  LOP3.LUT R14, R11, 0xff0000, R14, 0xf8, !PT ;  /* 0x00ff00000b0e7812 */ /* 0x000fe200078ef80e */
[----:B------:R-:W-:Y:S01]  /*d760*/  IMAD.U32 R11, R59, 0x10000, RZ ;  /* 0x000100003b0b7824 */ /* 0x000fe200078e00ff */
[----:B------:R-:W-:Y:S02]  /*d770*/  LOP3.LUT R55, R49, 0xff00, R36, 0xf8, !PT ;  /* 0x0000ff0031377812 */ /* 0x000fe400078ef824 */
[----:B------:R-:W-:Y:S02]  /*d780*/  LOP3.LUT R57, R51, 0xff00, R46, 0xf8, !PT ;  /* 0x0000ff0033397812 */ /* 0x000fe400078ef82e */
[----:B------:R-:W-:Y:S02]  /*d790*/  LOP3.LUT R12, R47, 0xff00, R12, 0xf8, !PT ;  /* 0x0000ff002f0c7812 */ /* 0x000fe400078ef80c */
[----:B------:R-:W-:-:S02]  /*d7a0*/  F2FP.F16.E4M3.UNPACK_B R54, R141.H1 ;  /* 0x0000008dff36723e */ /* 0x000fc400030006ff */
[----:B------:R-:W-:Y:S02]  /*d7b0*/  F2FP.F16.E4M3.UNPACK_B R51, R50.H1 ;  /* 0x00000032ff33723e */ /* 0x000fe400030006ff */
        /* <DEDUP_REMOVED lines=8> */
[----:B------:R-:W-:-:S02]  /*d840*/  IMAD.U32 R36, R58, 0x10000, RZ ;  /* 0x000100003a247824 */ /* 0x000fc400078e00ff */
[-C--:B------:R-:W-:Y:S01]  /*d850*/  FMUL.FTZ R59, R47, R12.reuse ;  /* 0x0000000c2f3b7220 */ /* 0x080fe20000410000 */
[----:B------:R-:W-:Y:S02]  /*d860*/  HADD2.F32 R53, -RZ, R52.H0_H0 ;  /* 0x20000034ff357230 */ /* 0x000fe40000004100 */
[----:B------:R-:W-:Y:S01]  /*d870*/  FMUL.FTZ R58, R46, R12 ;  /* 0x0000000c2e3a7220 */ /* 0x000fe20000410000 */
[----:B------:R-:W-:Y:S01]  /*d880*/  SHF.L.U32 R56, R56, 0x10, RZ ;  /* 0x0000001038387819 */ /* 0x000fe200000006ff */
[----:B------:R-:W-:Y:S01]  /*d890*/  HADD2.F32 R49, -RZ, R49.H1_H1 ;  /* 0x30000031ff317230 */ /* 0x000fe20000004100 */
[----:B------:R-:W-:Y:S01]  /*d8a0*/  LOP3.LUT R36, R55, 0xff0000, R36, 0xf8, !PT ;  /* 0x00ff000037247812 */ /* 0x000fe200078ef824 */
[-C--:B------:R-:W-:Y:S01]  /*d8b0*/  FFMA.FTZ R46, R46, R53.reuse, -R59 ;  /* 0x000000352e2e7223 */ /* 0x080fe2000001083b */
[----:B------:R-:W-:Y:S01]  /*d8c0*/  FFMA.FTZ R47, R47, R53, R58 ;  /* 0x000000352f2f7223 */ /* 0x000fe2000001003a */
[----:B------:R-:W-:Y:S01]  /*d8d0*/  HADD2.F32 R53, -RZ, R54.H1_H1 ;  /* 0x30000036ff357230 */ /* 0x000fe20000004100 */
[----:B------:R-:W-:Y:S01]  /*d8e0*/  F2FP.F16.E4M3.UNPACK_B R141, R141 ;  /* 0x0000008dff8d723e */ /* 0x000fe200020006ff */
[----:B------:R-:W-:Y:S01]  /*d8f0*/  HADD2.F32 R54, -RZ, R51.H1_H1 ;  /* 0x30000033ff367230 */ /* 0x000fe20000004100 */
[----:B------:R-:W-:Y:S01]  /*d900*/  F2FP.F16.E4M3.UNPACK_B R51, R50 ;  /* 0x00000032ff33723e */ /* 0x000fe200020006ff */
[----:B------:R-:W-:Y:S01]  /*d910*/  HADD2.F32 R55, -RZ, R52.H1_H1 ;  /* 0x30000034ff377230 */ /* 0x000fe20000004100 */
[----:B------:R-:W-:-:S02]  /*d920*/  F2FP.F16.E4M3.UNPACK_B R52, R48 ;  /* 0x00000030ff34723e */ /* 0x000fc400020006ff */
[----:B------:R-:W-:Y:S01]  /*d930*/  LOP3.LUT R12, R57, 0xff0000, R56, 0xf8, !PT ;  /* 0x00ff0000390c7812 */ /* 0x000fe200078ef838 */
[CC--:B------:R-:W-:Y:S01]  /*d940*/  FMUL.FTZ R48, R54.reuse, R53.reuse ;  /* 0x0000003536307220 */ /* 0x0c0fe20000410000 */
[C---:B------:R-:W-:Y:S01]  /*d950*/  FMUL.FTZ R57, R49.reuse, R53 ;  /* 0x0000003531397220 */ /* 0x040fe20000410000 */
[----:B------:R-:W-:Y:S01]  /*d960*/  F2FP.F16.E4M3.UNPACK_B R143, R143 ;  /* 0x0000008fff8f723e */ /* 0x000fe200020006ff */
[----:B------:R-:W-:Y:S02]  /*d970*/  HADD2.F32 R56, -RZ, R141.H0_H0 ;  /* 0x2000008dff387230 */ /* 0x000fe40000004100 */
[-C--:B------:R-:W-:Y:S01]  /*d980*/  FFMA.FTZ R49, R49, R55.reuse, -R48 ;  /* 0x0000003731317223 */ /* 0x080fe20000010830 */
[----:B------:R-:W-:Y:S02]  /*d990*/  HADD2.F32 R53, -RZ, R51.H0_H0 ;  /* 0x20000033ff357230 */ /* 0x000fe40000004100 */
[----:B------:R-:W-:Y:S01]  /*d9a0*/  FFMA.FTZ R48, R54, R55, R57 ;  /* 0x0000003736307223 */ /* 0x000fe20000010039 */
        /* <DEDUP_REMOVED lines=10> */
[----:B------:R-:W-:-:S02]  /*da50*/  HADD2.F32 R143, -RZ, R143.H1_H1 ;  /* 0x3000008fff8f7230 */ /* 0x000fc40000004100 */
[-C--:B------:R-:W-:Y:S01]  /*da60*/  FMUL.FTZ R53, R54, R141.reuse ;  /* 0x0000008d36357220 */ /* 0x080fe20000410000 */
[----:B------:R-:W-:Y:S01]  /*da70*/  F2FP.F16.E4M3.UNPACK_B R55, R38.H1 ;  /* 0x00000026ff37723e */ /* 0x000fe200030006ff */
[C---:B------:R-:W-:Y:S01]  /*da80*/  FMUL.FTZ R141, R52.reuse, R141 ;  /* 0x0000008d348d7220 */ /* 0x040fe20000410000 */
[----:B------:R-:W-:Y:S01]  /*da90*/  F2FP.F16.E4M3.UNPACK_B R57, R144.H1 ;  /* 0x00000090ff39723e */ /* 0x000fe200030006ff */
[-C--:B------:R-:W-:Y:S01]  /*daa0*/  FFMA.FTZ R53, R52, R143.reuse, -R53 ;  /* 0x0000008f34357223 */ /* 0x080fe20000010835 */
[----:B------:R-:W-:Y:S01]  /*dab0*/  F2FP.F16.E4M3.UNPACK_B R52, R44.H1 ;  /* 0x0000002cff34723e */ /* 0x000fe200030006ff */
[----:B------:R-:W-:Y:S02]  /*dac0*/  HADD2.F32 R61, -RZ, R58.H0_H0 ;  /* 0x2000003aff3d7230 */ /* 0x000fe40000004100 */
[----:B------:R-:W-:Y:S01]  /*dad0*/  FFMA.FTZ R60, R54, R143, R141 ;  /* 0x0000008f363c7223 */ /* 0x000fe2000001008d */
[----:B------:R-:W-:Y:S01]  /*dae0*/  HADD2.F32 R56, -RZ, R55.H0_H0 ;  /* 0x20000037ff387230 */ /* 0x000fe20000004100 */
[----:B------:R-:W-:Y:S01]  /*daf0*/  F2FP.F16.E4M3.UNPACK_B R142, R142 ;  /* 0x0000008eff8e723e */ /* 0x000fe200020006ff */
        /* <DEDUP_REMOVED lines=11> */
[CC--:B------:R-:W-:Y:S01]  /*dbb0*/  FMUL.FTZ R63, R55.reuse, R58.reuse ;  /* 0x0000003a373f7220 */ /* 0x0c0fe20000410000 */
[----:B------:R-:W-:Y:S02]  /*dbc0*/  HADD2.F32 R61, -RZ, R142.H1_H1 ;  /* 0x3000008eff3d7230 */ /* 0x000fe40000004100 */
        /* <DEDUP_REMOVED lines=12> */
[----:B------:R-:W-:Y:S01]  /*dc90*/  HADD2.F32 R59, -RZ, R142.H0_H0 ;  /* 0x2000008eff3b7230 */ /* 0x000fe20000004100 */
[----:B------:R-:W-:Y:S01]  /*dca0*/  F2FP.F16.E4M3.UNPACK_B R56, R36 ;  /* 0x00000024ff38723e */ /* 0x000fe200020006ff */
[----:B------:R-:W-:-:S02]  /*dcb0*/  HADD2.F32 R57, -RZ, R144.H1_H1 ;  /* 0x30000090ff397230 */ /* 0x000fc40000004100 */
[-C--:B------:R-:W-:Y:S01]  /*dcc0*/  FMUL.FTZ R65, R52, R61.reuse ;  /* 0x0000003d34417220 */ /* 0x080fe20000410000 */
[----:B------:R-:W-:Y:S01]  /*dcd0*/  FMUL.FTZ R61, R44, R61 ;  /* 0x0000003d2c3d7220 */ /* 0x000fe20000410000 */
[----:B------:R-:W-:Y:S02]  /*dce0*/  HADD2.F32 R55, -RZ, R144.H0_H0 ;  /* 0x20000090ff377230 */ /* 0x000fe40000004100 */
[-C--:B------:R-:W-:Y:S01]  /*dcf0*/  FMUL.FTZ R63, R54, R59.reuse ;  /* 0x0000003b363f7220 */ /* 0x080fe20000410000 */
[----:B------:R-:W-:Y:S01]  /*dd00*/  FMUL.FTZ R59, R38, R59 ;  /* 0x0000003b263b7220 */ /* 0x000fe20000410000 */
[----:B------:R-:W-:Y:S01]  /*dd10*/  FFMA.FTZ R61, R52, R57, R61 ;  /* 0x00000039343d7223 */ /* 0x000fe2000001003d */
[----:B------:R-:W-:Y:S01]  /*dd20*/  F2FP.F16.E4M3.UNPACK_B R52, R37 ;  /* 0x00000025ff34723e */ /* 0x000fe200020006ff */
[----:B------:R-:W-:Y:S01]  /*dd30*/  FFMA.FTZ R63, R38, R55, -R63 ;  /* 0x00000037263f7223 */ /* 0x000fe2000001083f */
[----:B------:R-:W-:Y:S01]  /*dd40*/  F2FP.F16.E4M3.UNPACK_B R49, R13 ;  /* 0x0000000dff31723e */ /* 0x000fe200020006ff */
[----:B------:R-:W-:Y:S01]  /*dd50*/  FFMA.FTZ R38, R54, R55, R59 ;  /* 0x0000003736267223 */ /* 0x000fe2000001003b */
[----:B------:R-:W-:Y:S01]  /*dd60*/  F2FP.SATFINITE.E4M3.F32.PACK_AB_MERGE_C R47, R53, R50, R46 ;  /* 0x00000032352f723e */ /* 0x000fe2000480702e */
[----:B------:R-:W-:Y:S01]  /*dd70*/  HADD2.F32 R50, -RZ, R52.H0_H0 ;  /* 0x20000034ff327230 */ /* 0x000fe20000004100 */
[----:B------:R-:W-:Y:S01]  /*dd80*/  F2FP.SATFINITE.E4M3.F32.PACK_AB_MERGE_C R46, R60, R51, R48 ;  /* 0x000000333c2e723e */ /* 0x000fe20004807030 */
[----:B------:R-:W-:Y:S01]  /*dd90*/  HADD2.F32 R51, -RZ, R56.H0_H0 ;  /* 0x20000038ff337230 */ /* 0x000fe20000004100 */
[----:B------:R-:W-:Y:S01]  /*dda0*/  F2FP.F16.E4M3.UNPACK_B R54, R14 ;  /* 0x0000000eff36723e */ /* 0x000fe200020006ff */
[----:B------:R-:W-:-:S02]  /*ddb0*/  HADD2.F32 R48, -RZ, R49.H0_H0 ;  /* 0x20000031ff307230 */ /* 0x000fc40000004100 */
[----:B------:R-:W-:Y:S01]  /*ddc0*/  FFMA.FTZ R44, R44, R57, -R65 ;  /* 0x000000392c2c7223 */ /* 0x000fe20000010841 */
[----:B------:R-:W-:Y:S02]  /*ddd0*/  HADD2.F32 R53, -RZ, R52.H1_H1 ;  /* 0x30000034ff357230 */ /* 0x000fe40000004100 */
[-C--:B------:R-:W-:Y:S01]  /*dde0*/  FMUL.FTZ R57, R50, R51.reuse ;  /* 0x0000003332397220 */ /* 0x080fe20000410000 */
[----:B------:R-:W-:Y:S02]  /*ddf0*/  HADD2.F32 R55, -RZ, R54.H0_H0 ;  /* 0x20000036ff377230 */ /* 0x000fe40000004100 */
[C---:B------:R-:W-:Y:S01]  /*de00*/  FMUL.FTZ R59, R48.reuse, R51 ;  /* 0x00000033303b7220 */ /* 0x040fe20000410000 */
[----:B------:R-:W-:Y:S01]  /*de10*/  HADD2.F32 R56, -RZ, R56.H1_H1 ;  /* 0x30000038ff387230 */ /* 0x000fe20000004100 */
[----:B------:R-:W-:Y:S01]  /*de20*/  F2FP.F16.E4M3.UNPACK_B R52, R37.H1 ;  /* 0x00000025ff34723e */ /* 0x000fe200030006ff */
[----:B------:R-:W-:Y:S02]  /*de30*/  HADD2.F32 R51, -RZ, R49.H1_H1 ;  /* 0x30000031ff337230 */ /* 0x000fe40000004100 */
[-C--:B------:R-:W-:Y:S01]  /*de40*/  FFMA.FTZ R48, R48, R55.reuse, -R57 ;  /* 0x0000003730307223 */ /* 0x080fe20000010839 */
[----:B------:R-:W-:Y:S01]  /*de50*/  FFMA.FTZ R49, R50, R55, R59 ;  /* 0x0000003732317223 */ /* 0x000fe2000001003b */
[----:B------:R-:W-:-:S02]  /*de60*/  HADD2.F32 R54, -RZ, R54.H1_H1 ;  /* 0x30000036ff367230 */ /* 0x000fc40000004100 */
[-C--:B------:R-:W-:Y:S01]  /*de70*/  FMUL.FTZ R58, R53, R56.reuse ;  /* 0x00000038353a7220 */ /* 0x080fe20000410000 */
[C---:B------:R-:W-:Y:S01]  /*de80*/  FMUL.FTZ R56, R51.reuse, R56 ;  /* 0x0000003833387220 */ /* 0x040fe20000410000 */
[----:B------:R-:W-:Y:S02]  /*de90*/  F2FP.F16.E4M3.UNPACK_B R55, R36.H1 ;  /* 0x00000024ff37723e */ /* 0x000fe400030006ff */
[----:B------:R-:W-:Y:S01]  /*dea0*/  F2FP.F16.E4M3.UNPACK_B R50, R13.H1 ;  /* 0x0000000dff32723e */ /* 0x000fe200030006ff */
[-C--:B------:R-:W-:Y:S01]  /*deb0*/  FFMA.FTZ R13, R51, R54.reuse, -R58 ;  /* 0x00000036330d7223 */ /* 0x080fe2000001083a */
[----:B------:R-:W-:Y:S01]  /*dec0*/  FFMA.FTZ R36, R53, R54, R56 ;  /* 0x0000003635247223 */ /* 0x000fe20000010038 */
[----:B------:R-:W-:Y:S01]  /*ded0*/  HADD2.F32 R51, -RZ, R52.H0_H0 ;  /* 0x20000034ff337230 */ /* 0x000fe20000004100 */
[----:B------:R-:W-:Y:S01]  /*dee0*/  F2FP.F16.E4M3.UNPACK_B R14, R14.H1 ;  /* 0x0000000eff0e723e */ /* 0x000fe200030006ff */
[----:B------:R-:W-:Y:S01]  /*def0*/  HADD2.F32 R56, -RZ, R55.H0_H0 ;  /* 0x20000037ff387230 */ /* 0x000fe20000004100 */
[----:B------:R-:W-:Y:S01]  /*df00*/  F2FP.SATFINITE.E4M3.F32.PACK_AB_MERGE_C R62, R67, R62, RZ ;  /* 0x0000003e433e723e */ /* 0x000fe200048070ff */
[----:B------:R-:W-:Y:S01]  /*df10*/  HADD2.F32 R37, -RZ, R50.H0_H0 ;  /* 0x20000032ff257230 */ /* 0x000fe20000004100 */
[----:B------:R-:W-:Y:S01]  /*df20*/  F2FP.SATFINITE.E4M3.F32.PACK_AB_MERGE_C R38, R61, R38, R73 ;  /* 0x000000263d26723e */ /* 0x000fe20004807049 */
[----:B------:R-:W-:-:S02]  /*df30*/  HADD2.F32 R52, -RZ, R52.H1_H1 ;  /* 0x30000034ff347230 */ /* 0x000fc40000004100 */
[-C--:B------:R-:W-:Y:S01]  /*df40*/  FMUL.FTZ R58, R51, R56.reuse ;  /* 0x00000038333a7220 */ /* 0x080fe20000410000 */
[----:B------:R-:W-:Y:S02]  /*df50*/  HADD2.F32 R55, -RZ, R55.H1_H1 ;  /* 0x30000037ff377230 */ /* 0x000fe40000004100 */
[----:B------:R-:W-:Y:S01]  /*df60*/  FMUL.FTZ R56, R37, R56 ;  /* 0x0000003825387220 */ /* 0x000fe20000410000 */
[----:B------:R-:W-:Y:S01]  /*df70*/  HADD2.F32 R50, -RZ, R50.H1_H1 ;  /* 0x30000032ff327230 */ /* 0x000fe20000004100 */
[----:B------:R-:W-:Y:S01]  /*df80*/  F2FP.SATFINITE.E4M3.F32.PACK_AB_MERGE_C R44, R44, R63, R62 ;  /* 0x0000003f2c2c723e */ /* 0x000fe2000480703e */
        /* <DEDUP_REMOVED lines=56> */
[----:B------:R-:W-:Y:S01]  /*e310*/  F2FP.SATFINITE.E4M3.F32.PACK_AB_MERGE_C R37, R36, R49, R61 ;  /* 0x000000312425723e */ /* 0x000fe2000480703d */
[----:B------:R-:W-:Y:S01]  /*e320*/  IMAD.MOV.U32 R36, RZ, RZ, R46 ;  /* 0x000000ffff247224 */ /* 0x000fe200078e002e */
[----:B------:R-:W-:-:S07]  /*e330*/  F2FP.SATFINITE.E4M3.F32.PACK_AB_MERGE_C R39, R50, R63, R51 ;  /* 0x0000003f3227723e */ /* 0x000fce0004807033 */
.L_x_2724:
[----:B------:R-:W-:Y:S05]  /*e340*/  BSYNC B2 ;  /* 0x0000000000027941 */ /* 0x000fea0003800000 */
.L_x_2723:
[----:B-1----:R1:W-:Y:S04]  /*e350*/  ST.E.128 desc[UR50][R40.64], R12 ;  /* 0x0000000c28007985 */ /* 0x0023e8000c101d32 */
[----:B----4-:R1:W-:Y:S02]  /*e360*/  @!P2 ST.E.128 desc[UR50][R42.64], R36 ;  /* 0x000000242a00a985 */ /* 0x0103e4000c101d32 */
.L_x_2722:
[----:B------:R-:W-:Y:S05]  /*e370*/  BSYNC B1 ;  /* 0x0000000000017941 */ /* 0x000fea0003800000 */
.L_x_2721:
        /* <DEDUP_REMOVED lines=25> */
[----:B------:R-:W1:Y:S01]  /*e510*/  LDS.128 R36, [R36+0x1a400] ;  /* 0x01a4000024247984 */ /* 0x000e620000000c00 */
[----:B------:R-:W-:Y:S05]  /*e520*/  @P2 BRA `(.L_x_2726) ;  /* 0x0000000c004c2947 */ /* 0x000fea0003800000 */
[----:B------:R-:W-:Y:S01]  /*e530*/  SHF.R.U32.HI R43, RZ, 0x8, R81 ;  /* 0x00000008ff2b7819 */ /* 0x000fe20000011651 */
[----:B0-----:R-:W-:Y:S01]  /*e540*/  IMAD.MOV.U32 R42, RZ, RZ, R13 ;  /* 0x000000ffff2a7224 */ /* 0x001fe200078e000d */
[----:B------:R-:W-:Y:S01]  /*e550*/  SHF.R.U32.HI R54, RZ, 0x10, R81 ;  /* 0x00000010ff367819 */ /* 0x000fe20000011651 */
[----:B-1----:R-:W-:Y:S01]  /*e560*/  IMAD.MOV.U32 R50, RZ, RZ, R36 ;  /* 0x000000ffff327224 */ /* 0x002fe200078e0024 */
[----:B------:R-:W-:Y:S01]  /*e570*/  SHF.R.U32.HI R53, RZ, 0x8, R71 ;  /* 0x00000008ff357819 */ /* 0x000fe20000011647 */
[----:B------:R-:W-:Y:S01]  /*e580*/  IMAD.SHL.U32 R13, R43, 0x100, RZ ;  /* 0x000001002b0d7824 */ /* 0x000fe200078e00ff */
[----:B------:R-:W-:Y:S01]  /*e590*/  LOP3.LUT R44, R81, 0xff0000ff, RZ, 0xc0, !PT ;  /* 0xff0000ff512c7812 */ /* 0x000fe200078ec0ff */
[----:B------:R-:W-:Y:S01]  /*e5a0*/  IMAD.MOV.U32 R43, RZ, RZ, R14 ;  /* 0x000000ffff2b7224 */ /* 0x000fe200078e000e */
[----:B------:R-:W-:Y:S01]  /*e5b0*/  SHF.R.U32.HI R49, RZ, 0x8, R83 ;  /* 0x00000008ff317819 */ /* 0x000fe20000011653 */
[----:B------:R-:W-:Y:S01]  /*e5c0*/  IMAD.U32 R14, R54, 0x10000, RZ ;  /* 0x00010000360e7824 */ /* 0x000fe200078e00ff */
[----:B------:R-:W-:Y:S01]  /*e5d0*/  SHF.R.U32.HI R51, RZ, 0x8, R69 ;  /* 0x00000008ff337819 */ /* 0x000fe20000011645 */
[----:B------:R-:W-:Y:S01]  /*e5e0*/  IMAD.SHL.U32 R53, R53, 0x100, RZ ;  /* 0x0000010035357824 */ /* 0x000fe200078e00ff */
[----:B------:R-:W-:Y:S01]  /*e5f0*/  SHF.R.U32.HI R56, RZ, 0x10, R83 ;  /* 0x00000010ff387819 */ /* 0x000fe20000011653 */
[----:B------:R-:W-:Y:S01]  /*e600*/  IMAD.SHL.U32 R49, R49, 0x100, RZ ;  /* 0x0000010031317824 */ /* 0x000fe200078e00ff */
[----:B------:R-:W-:-:S02]  /*e610*/  LOP3.LUT R13, R44, 0xff00, R13, 0xf8, !PT ;  /* 0x0000ff002c0d7812 */ /* 0x000fc400078ef80d */
[----:B------:R-:W-:Y:S02]  /*e620*/  LOP3.LUT R48, R69, 0xff0000ff, RZ, 0xc0, !PT ;  /* 0xff0000ff45307812 */ /* 0x000fe400078ec0ff */
[----:B------:R-:W-:Y:S02]  /*e630*/  LOP3.LUT R52, R71, 0xff0000ff, RZ, 0xc0, !PT ;  /* 0xff0000ff47347812 */ /* 0x000fe400078ec0ff */
[----:B------:R-:W-:Y:S02]  /*e640*/  SHF.L.U32 R51, R51, 0x8, RZ ;  /* 0x0000000833337819 */ /* 0x000fe400000006ff */
[----:B------:R-:W-:Y:S02]  /*e650*/  LOP3.LUT R46, R83, 0xff0000ff, RZ, 0xc0, !PT ;  /* 0xff0000ff532e7812 */ /* 0x000fe400078ec0ff */
[----:B------:R-:W-:Y:S02]  /*e660*/  MOV R47, R12 ;  /* 0x0000000c002f7202 */ /* 0x000fe40000000f00 */
[----:B------:R-:W-:Y:S01]  /*e670*/  LOP3.LUT R14, R13, 0xff0000, R14, 0xf8, !PT ;  /* 0x00ff00000d0e7812 */ /* 0x000fe200078ef80e */
[----:B------:R-:W-:Y:S01]  /*e680*/  IMAD.U32 R13, R56, 0x10000, RZ ;  /* 0x00010000380d7824 */ /* 0x000fe200078e00ff */
[----:B------:R-:W-:-:S02]  /*e690*/  LOP3.LUT R36, R48, 0xff00, R51, 0xf8, !PT ;  /* 0x0000ff0030247812 */ /* 0x000fc400078ef833 */
[----:B------:R-:W-:Y:S02]  /*e6a0*/  LOP3.LUT R54, R52, 0xff00, R53, 0xf8, !PT ;  /* 0x0000ff0034367812 */ /* 0x000fe400078ef835 */
[----:B------:R-:W-:Y:S02]  /*e6b0*/  LOP3.LUT R12, R46, 0xff00, R49, 0xf8, !PT ;  /* 0x0000ff002e0c7812 */ /* 0x000fe400078ef831 */
[----:B------:R-:W-:Y:S02]  /*e6c0*/  F2FP.F16.E4M3.UNPACK_B R52, R140.H1 ;  /* 0x0000008cff34723e */ /* 0x000fe400030006ff */
        /* <DEDUP_REMOVED lines=11> */
[--C-:B------:R-:W-:Y:S02]  /*e780*/  HADD2.F32 R53, -RZ, R49.reuse.H0_H0 ;  /* 0x20000031ff357230 */ /* 0x100fe40000004100 */
[----:B------:R-:W-:Y:S01]  /*e790*/  FMUL.FTZ R61, R44, R13 ;  /* 0x0000000d2c3d7220 */ /* 0x000fe20000410000 */
[----:B------:R-:W-:Y:S02]  /*e7a0*/  SHF.L.U32 R57, R57, 0x10, RZ ;  /* 0x0000001039397819 */ /* 0x000fe400000006ff */
        /* <DEDUP_REMOVED lines=9> */
[----:B------:R-:W-:Y:S01]  /*e840*/  HADD2.F32 R49, -RZ, R48.H1_H1 ;  /* 0x30000030ff317230 */ /* 0x000fe20000004100 */
[----:B------:R-:W-:Y:S01]  /*e850*/  LOP3.LUT R13, R54, 0xff0000, R57, 0xf8, !PT ;  /* 0x00ff0000360d7812 */ /* 0x000fe200078ef839 */
[----:B------:R-:W-:-:S02]  /*e860*/  HADD2.F32 R54, -RZ, R140.H0_H0 ;  /* 0x2000008cff367230 */ /* 0x000fc40000004100 */
[CC--:B------:R-:W-:Y:S01]  /*e870*/  FMUL.FTZ R56, R52.reuse, R55.reuse ;  /* 0x0000003734387220 */ /* 0x0c0fe20000410000 */
[----:B------:R-:W-:Y:S01]  /*e880*/  F2FP.F16.E4M3.UNPACK_B R138, R138 ;  /* 0x0000008aff8a723e */ /* 0x000fe200020006ff */
        /* <DEDUP_REMOVED lines=39> */
[----:B------:R-:W-:Y:S01]  /*eb00*/  FFMA.FTZ R64, R47, R52, -R48 ;  /* 0x000000342f407223 */ /* 0x000fe20000010830 */
[----:B------:R-:W-:Y:S01]  /*eb10*/  F2FP.F16.E4M3.UNPACK_B R47, R38 ;  /* 0x00000026ff2f723e */ /* 0x000fe200020006ff */
[----:B------:R-:W-:Y:S01]  /*eb20*/  FFMA.FTZ R65, R49, R52, R54 ;  /* 0x0000003431417223 */ /* 0x000fe20000010036 */
[--C-:B------:R-:W-:Y:S01]  /*eb30*/  HADD2.F32 R51, -RZ, R139.reuse.H0_H0 ;  /* 0x2000008bff337230 */ /* 0x100fe20000004100 */
[----:B------:R-:W-:Y:S01]  /*eb40*/  F2FP.SATFINITE.E4M3.F32.PACK_AB_MERGE_C R44, R59, R44, RZ ;  /* 0x0000002c3b2c723e */ /* 0x000fe200048070ff */
[----:B------:R-:W-:Y:S01]  /*eb50*/  HADD2.F32 R52, -RZ, R139.H1_H1 ;  /* 0x3000008bff347230 */ /* 0x000fe20000004100 */
[----:B------:R-:W-:Y:S01]  /*eb60*/  F2FP.SATFINITE.E4M3.F32.PACK_AB_MERGE_C R61, R61, R46, RZ ;  /* 0x0000002e3d3d723e */ /* 0x000fe200048070ff */
[----:B------:R-:W-:Y:S01]  /*eb70*/  HADD2.F32 R48, -RZ, R47.H0_H0 ;  /* 0x2000002fff307230 */ /* 0x000fe20000004100 */
[----:B------:R-:W-:Y:S01]  /*eb80*/  F2FP.SATFINITE.E4M3.F32.PACK_AB_MERGE_C R46, R58, R55, R44 ;  /* 0x000000373a2e723e */ /* 0x000fe2000480702c */
[----:B------:R-:W-:Y:S01]  /*eb90*/  HADD2.F32 R38, -RZ, R43.H0_H0 ;  /* 0x2000002bff267230 */ /* 0x000fe20000004100 */
[----:B------:R-:W-:Y:S01]  /*eba0*/  F2FP.SATFINITE.E4M3.F32.PACK_AB_MERGE_C R62, R65, R62, RZ ;  /* 0x0000003e413e723e */ /* 0x000fe200048070ff */
[----:B------:R-:W-:-:S02]  /*ebb0*/  HADD2.F32 R47, -RZ, R47.H1_H1 ;  /* 0x3000002fff2f7230 */ /* 0x000fc40000004100 */
[-C--:B------:R-:W-:Y:S01]  /*ebc0*/  FMUL.FTZ R53, R48, R51.reuse ;  /* 0x0000003330357220 */ /* 0x080fe20000410000 */
[----:B------:R-:W-:Y:S02]  /*ebd0*/  HADD2.F32 R49, -RZ, R137.H0_H0 ;  /* 0x20000089ff317230 */ /* 0x000fe40000004100 */
[C---:B------:R-:W-:Y:S01]  /*ebe0*/  FMUL.FTZ R51, R38.reuse, R51 ;  /* 0x0000003326337220 */ /* 0x040fe20000410000 */
[----:B------:R-:W-:Y:S02]  /*ebf0*/  HADD2.F32 R43, -RZ, R43.H1_H1 ;  /* 0x3000002bff2b7230 */ /* 0x000fe40000004100 */
[-C--:B------:R-:W-:Y:S01]  /*ec00*/  FMUL.FTZ R54, R47, R52.reuse ;  /* 0x000000342f367220 */ /* 0x080fe20000410000 */
[----:B------:R-:W-:Y:S02]  /*ec10*/  HADD2.F32 R50, -RZ, R137.H1_H1 ;  /* 0x30000089ff327230 */ /* 0x000fe40000004100 */
[-C--:B------:R-:W-:Y:S01]  /*ec20*/  FFMA.FTZ R53, R38, R49.reuse, -R53 ;  /* 0x0000003126357223 */ /* 0x080fe20000010835 */
[----:B------:R-:W-:Y:S01]  /*ec30*/  FFMA.FTZ R38, R48, R49, R51 ;  /* 0x0000003130267223 */ /* 0x000fe20000010033 */
[C---:B------:R-:W-:Y:S01]  /*ec40*/  FMUL.FTZ R52, R43.reuse, R52 ;  /* 0x000000342b347220 */ /* 0x040fe20000410000 */
[----:B------:R-:W-:Y:S01]  /*ec50*/  F2FP.F16.E4M3.UNPACK_B R49, R37 ;  /* 0x00000025ff31723e */ /* 0x000fe200020006ff */
[----:B------:R-:W-:Y:S01]  /*ec60*/  FFMA.FTZ R60, R43, R50, -R54 ;  /* 0x000000322b3c7223 */ /* 0x000fe20000010836 */
[----:B------:R-:W-:Y:S01]  /*ec70*/  F2FP.F16.E4M3.UNPACK_B R54, R36 ;  /* 0x00000024ff36723e */ /* 0x000fe200020006ff */
[----:B------:R-:W-:Y:S01]  /*ec80*/  FFMA.FTZ R51, R47, R50, R52 ;  /* 0x000000322f337223 */ /* 0x000fe20000010034 */
[----:B------:R-:W-:Y:S01]  /*ec90*/  F2FP.F16.E4M3.UNPACK_B R48, R42 ;  /* 0x0000002aff30723e */ /* 0x000fe200020006ff */
        /* <DEDUP_REMOVED lines=84> */
[----:B------:R-:W-:Y:S01]  /*f1e0*/  F2FP.SATFINITE.E4M3.F32.PACK_AB_MERGE_C R60, R61, R60, RZ ;  /* 0x0000003c3d3c723e */ /* 0x000fe200048070ff */
[----:B------:R-:W-:Y:S01]  /*f1f0*/  IMAD.MOV.U32 R36, RZ, RZ, R44 ;  /* 0x000000ffff247224 */ /* 0x000fe200078e002c */
[----:B------:R-:W-:-:S02]  /*f200*/  F2FP.SATFINITE.E4M3.F32.PACK_AB_MERGE_C R54, R54, R55, RZ ;  /* 0x000000373636723e */ /* 0x000fc400048070ff */
[----:B------:R-:W-:Y:S01]  /*f210*/  F2FP.SATFINITE.E4M3.F32.PACK_AB_MERGE_C R15, R14, R63, R15 ;  /* 0x0000003f0e0f723e */ /* 0x000fe2000480700f */
[----:B------:R-:W-:Y:S01]  /*f220*/  IMAD.MOV.U32 R14, RZ, RZ, R43 ;  /* 0x000000ffff0e7224 */ /* 0x000fe200078e002b */
[----:B------:R-:W-:Y:S02]  /*f230*/  F2FP.SATFINITE.E4M3.F32.PACK_AB_MERGE_C R13, R58, R47, R59 ;  /* 0x0000002f3a0d723e */ /* 0x000fe4000480703b */
[----:B------:R-:W-:Y:S02]  /*f240*/  F2FP.SATFINITE.E4M3.F32.PACK_AB_MERGE_C R37, R57, R48, R60 ;  /* 0x000000303925723e */ /* 0x000fe4000480703c */
[----:B------:R-:W-:-:S07]  /*f250*/  F2FP.SATFINITE.E4M3.F32.PACK_AB_MERGE_C R39, R53, R64, R54 ;  /* 0x000000403527723e */ /* 0x000fce0004807036 */
.L_x_2726:
[----:B------:R-:W-:Y:S05]  /*f260*/  BSYNC B1 ;  /* 0x0000000000017941 */ /* 0x000fea0003800000 */
.L_x_2725:
[----:B0-----:R0:W-:Y:S01]  /*f270*/  ST.E.128 desc[UR50][R40.64], R12 ;  /* 0x0000000c28007985 */ /* 0x0011e2000c101d32 */
[----:B------:R-:W-:-:S13]  /*f280*/  ISETP.GE.AND P2, PT, R11, R136, PT ;  /* 0x000000880b00720c */ /* 0x000fda0003f46270 */
[----:B------:R-:W-:Y:S05]  /*f290*/  @P2 BRA `(.L_x_2673) ;  /* 0x0000000400d02947 */ /* 0x000fea0003800000 */
[----:B0-----:R-:W-:-:S04]  /*f2a0*/  IADD3 R12, P2, R11, R45, RZ ;  /* 0x0000002d0b0c7210 */ /* 0x001fc80007f5e0ff */
[----:B------:R-:W-:-:S05]  /*f2b0*/  LEA.HI.X.SX32 R13, R11, R119, 0x1, P2 ;  /* 0x000000770b0d7211 */ /* 0x000fca00010f0eff */
[----:B-1----:R0:W-:Y:S01]  /*f2c0*/  ST.E.128 desc[UR50][R12.64], R36 ;  /* 0x000000240c007985 */ /* 0x0021e2000c101d32 */
[----:B------:R-:W-:Y:S05]  /*f2d0*/  BRA `(.L_x_2673) ;  /* 0x0000000400c07947 */ /* 0x000fea0003800000 */
.L_x_2638:
[----:B------:R-:W-:-:S06]  /*f2e0*/  UISETP.NE.AND UP0, UPT, UR48, 0x3, UPT ;  /* 0x000000033000788c */ /* 0x000fcc000bf05270 */
[----:B------:R-:W-:-:S13]  /*f2f0*/  PLOP3.LUT P1, PT, PT, PT, UP0, 0x80, 0x0 ;  /* 0x000000000000781c */ /* 0x000fda0003f2f008 */
[----:B------:R-:W-:Y:S05]  /*f300*/  @!P1 BRA `(.L_x_2727) ;  /* 0x0000000000049947 */ /* 0x000fea0003800000 */
[----:B------:R-:W-:Y:S01]  /*f310*/  BPT.TRAP 0x1 ;  /* 0x000000040000795c */ /* 0x000fe20000300000 */
.L_x_2727:
[----:B------:R-:W-:Y:S01]  /*f320*/  IMAD R94, R19, 0x8, R18 ;  /* 0x00000008135e7824 */ /* 0x000fe200078e0212 */
[----:B------:R-:W-:Y:S01]  /*f330*/  SHF.L.U32 R95, R199, 0x1f, RZ ;  /* 0x0000001fc75f7819 */ /* 0x000fe200000006ff */
[----:B------:R-:W-:Y:S01]  /*f340*/  BSSY B1, `(.L_x_2728) ;  /* 0x0000004000017945 */ /* 0x000fe20003800000 */
[----:B------:R-:W-:Y:S02]  /*f350*/  SHF.R.S32.HI R87, RZ, 0x1f, R86 ;  /* 0x0000001fff577819 */ /* 0x000fe40000011456 */
[----:B------:R-:W1:Y:S02]  /*f360*/  SYNCS.PHASECHK.TRANS64.TRYWAIT P2, [R94+URZ+0x29890], R95 ;  /* 0x0298905f5e0075a7 */ /* 0x000e64000804017f */
[----:B-1----:R-:W-:Y:S05]  /*f370*/  @!P2 BRA `(.L_x_2729) ;  /* 0x000001e40068a947 */ /* 0x002fea0003800000 */
.L_x_2999:
[----:B------:R-:W-:Y:S05]  /*f380*/  BSYNC B1 ;  /* 0x0000000000017941 */ /* 0x000fea0003800000 */
.L_x_2728:
        /* <DEDUP_REMOVED lines=8> */
[----:B------:R-:W-:Y:S01]  /*f410*/  IMAD R14, R92, UR4, RZ ;  /* 0x000000045c0e7c24 */ /* 0x000fe2000f8e02ff */
[----:B------:R-:W-:Y:S02]  /*f420*/  IADD3 R13, R13, R11, RZ ;  /* 0x0000000b0d0d7210 */ /* 0x000fe40007ffe0ff */
        /* <DEDUP_REMOVED lines=10> */
[----:B------:R-:W-:-:S03]  /*f4d0*/  IMAD.IADD R48, R93, 0x1, -R198 ;  /* 0x000000015d307824 */ /* 0x000fc600078e0ac6 */
[----:B------:R-:W-:Y:S02]  /*f4e0*/  IADD3.X R47, R13, UR7, R11, P2, !PT ;  /* 0x000000070d2f7c10 */ /* 0x000fe400097fe40b */
[----:B------:R-:W-:Y:S01]  /*f4f0*/  ISETP.GE.AND P2, PT, R48, 0x1, PT ;  /* 0x000000013000780c */ /* 0x000fe20003f46270 */
[----:B------:R-:W-:-:S12]  /*f500*/  BRA.DIV UR4, `(.L_x_2730) ;  /* 0x000001e604187947 */ /* 0x000fd8000b800000 */
[----:B------:R0:W2:Y:S04]  /*f510*/  SHFL.IDX PT, R44, R47, RZ, 0x1e1f ;  /* 0x001e1fff2f2c7589 */ /* 0x0000a800000e0000 */
[----:B------:R0:W3:Y:S02]  /*f520*/  SHFL.IDX PT, R45, R46, RZ, 0x1e1f ;  /* 0x001e1fff2e2d7589 */ /* 0x0000e400000e0000 */
.L_x_3003:
        /* <DEDUP_REMOVED lines=35> */
.L_x_2732:
[----:B------:R-:W-:Y:S05]  /*f760*/  BSYNC B1 ;  /* 0x0000000000017941 */ /* 0x000fea0003800000 */
.L_x_2731:
[----:B------:R-:W-:-:S03]  /*f770*/  UMOV UR4, 0xffffffff ;  /* 0xffffffff00047882 */ /* 0x000fc60000000000 */
[----:B------:R-:W-:Y:S05]  /*f780*/  BRA.DIV UR4, `(.L_x_2733) ;  /* 0x000001e204c47947 */ /* 0x000fea000b800000 */
[----:B--2---:R2:W0:Y:S04]  /*f790*/  SHFL.IDX PT, R44, R47, 0x1, 0x1e1f ;  /* 0x003e1f002f2c7f89 */ /* 0x00442800000e0000 */
[----:B---3--:R2:W3:Y:S02]  /*f7a0*/  SHFL.IDX PT, R45, R46, 0x1, 0x1e1f ;  /* 0x003e1f002e2d7f89 */ /* 0x0084e400000e0000 */
.L_x_3007:
[----:B------:R-:W-:-:S13]  /*f7b0*/  ISETP.GE.AND P2, PT, R48, 0x81, PT ;  /* 0x000000813000780c */ /* 0x000fda0003f46270 */
[----:B------:R-:W-:Y:S05]  /*f7c0*/  @!P2 BRA `(.L_x_2673) ;  /* 0x000000000084a947 */ /* 0x000fea0003800000 */
[----:B------:R-:W-:Y:S02]  /*f7d0*/  ULDC UR4, c[0x0][0x2f4] ;  /* 0x0000bd0000047ab9 */ /* 0x000fe40000000800 */
[----:B------:R-:W-:-:S13]  /*f7e0*/  ISETP.GE.AND P5, PT, R16, UR4, PT ;  /* 0x0000000410007c0c */ /* 0x000fda000bfa6270 */
[----:B----4-:R-:W4:Y:S01]  /*f7f0*/  @!P5 LDS.128 R12, [R37+0x1c400] ;  /* 0x01c40000250cd984 */ /* 0x010f220000000c00 */
[----:B---3--:R-:W-:-:S05]  /*f800*/  @!P5 IADD3 R42, P2, R16, R45, RZ ;  /* 0x0000002d102ad210 */ /* 0x008fca0007f5e0ff */
[----:B0-----:R-:W-:Y:S01]  /*f810*/  @!P5 IMAD.X R43, R44, 0x1, R17, P2 ;  /* 0x000000012c2bd824 */ /* 0x001fe200010e0611 */
[----:B------:R-:W-:-:S13]  /*f820*/  ISETP.GE.AND P2, PT, R189, UR4, PT ;  /* 0x00000004bd007c0c */ /* 0x000fda000bf46270 */
[----:B------:R-:W-:-:S04]  /*f830*/  @!P2 IADD3 R40, P4, R189, R45, RZ ;  /* 0x0000002dbd28a210 */ /* 0x000fc80007f9e0ff */
[----:B------:R-:W-:Y:S02]  /*f840*/  @!P2 IADD3.X R41, R44, R197, RZ, P4, !PT ;  /* 0x000000c52c29a210 */ /* 0x000fe400027fe4ff */
        /* <DEDUP_REMOVED lines=12> */
[----:B------:R-:W-:-:S05]  /*f910*/  @!P5 IMAD.SHL.U32 R11, R193, 0x10, RZ ;  /* 0x00000010c10bd824 */ /* 0x000fca00078e00ff */
        /* <DEDUP_REMOVED lines=12> */
.L_x_2673:
[----:B------:R-:W-:Y:S05]  /*f9e0*/  BSYNC B0 ;  /* 0x0000000000007941 */ /* 0x000fea0003800000 */
.L_x_2637:
        /* <DEDUP_REMOVED lines=11> */
[----:B------:R-:W-:-:S04]  /*faa0*/  @!P2 IADD3 R11, R94, 0x298a0, RZ ;  /* 0x000298a05e0ba810 */ /* 0x000fc80007ffe0ff */
[----:B------:R-:W-:-:S04]  /*fab0*/  @!P2 PRMT R11, RZ, 0x654, R11 ;  /* 0x00000654ff0ba816 */ /* 0x000fc8000000000b */
[----:B------:R4:W-:Y:S01]  /*fac0*/  @!P2 SYNCS.ARRIVE.TRANS64.RED.A1T0 RZ, [R11+URZ], RZ ;  /* 0x000000ff0bffa9a7 */ /* 0x0009e2000810043f */
[----:B------:R-:W-:Y:S05]  /*fad0*/  @!P1 BRA `(.L_x_2735) ;  /* 0x0000000000049947 */ /* 0x000fea0003800000 */
[----:B------:R-:W-:Y:S01]  /*fae0*/  BPT.TRAP 0x1 ;  /* 0x000000040000795c */ /* 0x000fe20000300000 */
.L_x_2735:
[----:B------:R-:W-:Y:S05]  /*faf0*/  BSYNC B0 ;  /* 0x0000000000007941 */ /* 0x000fea0003800000 */
.L_x_2734:
[----:B------:R-:W0:Y:S01]  /*fb00*/  SYNCS.PHASECHK.TRANS64.TRYWAIT P1, [R94+URZ+0x298b0], R95 ;  /* 0x0298b05f5e0075a7 */ /* 0x000e22000802017f */
[----:B------:R-:W-:Y:S04]  /*fb10*/  BSSY B0, `(.L_x_2736) ;  /* 0x0000002000007945 */ /* 0x000fe80003800000 */
[----:B0-----:R-:W-:Y:S05]  /*fb20*/  @!P1 BRA `(.L_x_2737) ;  /* 0x000001e000289947 */ /* 0x001fea0003800000 */
.L_x_3008:
[----:B------:R-:W-:Y:S05]  /*fb30*/  BSYNC B0 ;  /* 0x0000000000007941 */ /* 0x000fea0003800000 */
.L_x_2736:
        /* <DEDUP_REMOVED lines=10> */
[C---:B----4-:R-:W-:Y:S02]  /*fbe0*/  IMAD R11, R85.reuse, UR5, R92 ;  /* 0x00000005550b7c24 */ /* 0x050fe4000f8e025c */
[----:B------:R-:W-:Y:S01]  /*fbf0*/  IMAD.WIDE.U32 R12, R85, UR4, R12 ;  /* 0x00000004550c7c25 */ /* 0x000fe2000f8e000c */
[----:B------:R-:W-:-:S03]  /*fc00*/  ULDC.64 UR4, c[0x0][0x330] ;  /* 0x0000cc0000047ab9 */ /* 0x000fc60000000a00 */
[----:B------:R-:W-:Y:S02]  /*fc10*/  IMAD.IADD R13, R13, 0x1, R11 ;  /* 0x000000010d0d7824 */ /* 0x000fe400078e020b */
[----:B------:R-:W-:Y:S02]  /*fc20*/  IMAD R11, R7, UR4, RZ ;  /* 0x00000004070b7c24 */ /* 0x000fe4000f8e02ff */
[----:B------:R-:W-:-:S04]  /*fc30*/  IMAD.WIDE.U32 R12, R22, UR4, R12 ;  /* 0x00000004160c7c25 */ /* 0x000fc8000f8e000c */
[----:B------:R-:W-:Y:S01]  /*fc40*/  IMAD R15, R22, UR5, R11 ;  /* 0x00000005160f7c24 */ /* 0x000fe2000f8e020b */
[----:B------:R-:W-:Y:S01]  /*fc50*/  IADD3 R42, P1, R12, UR6, RZ ;  /* 0x000000060c2a7c10 */ /* 0x000fe2000ff3e0ff */
[----:B------:R-:W-:-:S03]  /*fc60*/  IMAD R11, R19, 0x5000, R220 ;  /* 0x00005000130b7824 */ /* 0x000fc600078e02dc */
[----:B------:R-:W-:Y:S01]  /*fc70*/  IADD3.X R43, R13, UR7, R15, P1, !PT ;  /* 0x000000070d2b7c10 */ /* 0x000fe20008ffe40f */
[C---:B---3--:R-:W-:Y:S01]  /*fc80*/  IMAD.IADD R45, R18.reuse, 0x1, R11 ;  /* 0x00000001122d7824 */ /* 0x048fe200078e020b */
[----:B------:R-:W-:Y:S01]  /*fc90*/  ISETP.GE.AND P1, PT, R93, 0x1, PT ;  /* 0x000000015d00780c */ /* 0x000fe20003f26270 */
[----:B------:R0:W1:Y:S01]  /*fca0*/  SHFL.IDX PT, R44, R42, RZ, 0x1e1f ;  /* 0x001e1fff2a2c7589 */ /* 0x00006200000e0000 */
[CC--:B--2---:R-:W-:Y:S02]  /*fcb0*/  IADD3 R46, R18.reuse, R11.reuse, R122 ;  /* 0x0000000b122e7210 */ /* 0x0c4fe40007ffe07a */
[CC--:B------:R-:W-:Y:S02]  /*fcc0*/  IADD3 R47, R18.reuse, R11.reuse, R123 ;  /* 0x0000000b122f7210 */ /* 0x0c0fe40007ffe07b */
[----:B------:R-:W-:Y:S02]  /*fcd0*/  IADD3 R48, R18, R11, R128 ;  /* 0x0000000b12307210 */ /* 0x000fe40007ffe080 */
[----:B------:R0:W2:Y:S05]  /*fce0*/  SHFL.IDX PT, R11, R43, RZ, 0x1e1f ;  /* 0x001e1fff2b0b7589 */ /* 0x0000aa00000e0000 */
[----:B------:R-:W-:Y:S05]  /*fcf0*/  @!P1 BRA `(.L_x_2739) ;  /* 0x0000000000589947 */ /* 0x000fea0003800000 */
[----:B------:R-:W-:Y:S02]  /*fd00*/  ISETP.NE.AND P5, PT, R8, RZ, PT ;  /* 0x000000ff0800720c */ /* 0x000fe40003fa5270 */
[----:B------:R-:W-:-:S11]  /*fd10*/  ISETP.NE.AND P4, PT, R9, RZ, PT ;  /* 0x000000ff0900720c */ /* 0x000fd60003f85270 */
[----:B-1----:R-:W-:Y:S02]  /*fd20*/  @P5 IADD3 R38, P1, R16, R44, RZ ;  /* 0x0000002c10265210 */ /* 0x002fe40007f3e0ff */
[----:B------:R-:W-:Y:S02]  /*fd30*/  @P4 IMAD.SHL.U32 R12, R192, 0x10, RZ ;  /* 0x00000010c00c4824 */ /* 0x000fe400078e00ff */
[----:B--2---:R-:W-:-:S03]  /*fd40*/  @P5 IADD3.X R39, R11, R17, RZ, P1, !PT ;  /* 0x000000110b275210 */ /* 0x004fc60000ffe4ff */
        /* <DEDUP_REMOVED lines=17> */
.L_x_2739:
[----:B------:R-:W-:Y:S05]  /*fe60*/  BSYNC B0 ;  /* 0x0000000000007941 */ /* 0x000fea0003800000 */
.L_x_2738:
[----:B------:R-:W-:Y:S01]  /*fe70*/  ISETP.GE.AND P1, PT, R93, 0x81, PT ;  /* 0x000000815d00780c */ /* 0x000fe20003f26270 */
[----:B0-----:R-:W0:Y:S01]  /*fe80*/  SHFL.IDX PT, R43, R43, 0x1, 0x1e1f ;  /* 0x003e1f002b2b7f89 */ /* 0x001e2200000e0000 */
[----:B------:R-:W-:Y:S03]  /*fe90*/  BSSY B0, `(.L_x_2740) ;  /* 0x0000019000007945 */ /* 0x000fe60003800000 */
[----:B------:R-:W4:Y:S08]  /*fea0*/  SHFL.IDX PT, R42, R42, 0x1, 0x1e1f ;  /* 0x003e1f002a2a7f89 */ /* 0x000f3000000e0000 */
[----:B------:R-:W-:Y:S05]  /*feb0*/  @!P1 BRA `(.L_x_2741) ;  /* 0x0000000000589947 */ /* 0x000fea0003800000 */
[----:B------:R-:W-:Y:S02]  /*fec0*/  ISETP.NE.AND P5, PT, R8, RZ, PT ;  /* 0x000000ff0800720c */ /* 0x000fe40003fa5270 */
[----:B------:R-:W-:-:S11]  /*fed0*/  ISETP.NE.AND P4, PT, R9, RZ, PT ;  /* 0x000000ff0900720c */ /* 0x000fd60003f85270 */
[----:B---3--:R-:W3:Y:S01]  /*fee0*/  @P5 LDS.128 R12, [R45+0xe400] ;  /* 0x00e400002d0c5984 */ /* 0x008ee20000000c00 */
[----:B----4-:R-:W-:Y:S02]  /*fef0*/  @P5 IADD3 R38, P1, R16, R42, RZ ;  /* 0x0000002a10265210 */ /* 0x010fe40007f3e0ff */
[----:B--2---:R-:W-:-:S03]  /*ff00*/  @P4 SHF.L.U32 R11, R192, 0x4, RZ ;  /* 0x00000004c00b4819 */ /* 0x004fc600000006ff */
[----:B0-----:R-:W-:Y:S01]  /*ff10*/  @P5 IMAD.X R39, R43, 0x1, R17, P1 ;  /* 0x000000012b275824 */ /* 0x001fe200008e0611 */
[----:B------:R-:W-:-:S04]  /*ff20*/  @P4 IADD3 R40, P1, R11, R42, RZ ;  /* 0x0000002a0b284210 */ /* 0x000fc80007f3e0ff */
[----:B------:R-:W-:Y:S02]  /*ff30*/  @P4 LEA.HI.X.SX32 R41, R11, R43, 0x1, P1 ;  /* 0x0000002b0b294211 */ /* 0x000fe400008f0eff */
[----:B------:R-:W-:-:S13]  /*ff40*/  ISETP.NE.AND P1, PT, R10, RZ, PT ;  /* 0x000000ff0a00720c */ /* 0x000fda0003f25270 */
[----:B------:R-:W-:-:S05]  /*ff50*/  @P1 IMAD.SHL.U32 R11, R193, 0x10, RZ ;  /* 0x00000010c10b1824 */ /* 0x000fca00078e00ff */
[----:B------:R-:W-:-:S04]  /*ff60*/  @P1 IADD3 R36, P6, R11, R42, RZ ;  /* 0x0000002a0b241210 */ /* 0x000fc80007fde0ff */
[----:B------:R-:W-:Y:S01]  /*ff70*/  @P1 LEA.HI.X.SX32 R37, R11, R43, 0x1, P6 ;  /* 0x0000002b0b251211 */ /* 0x000fe200030f0eff */
[----:B---3--:R0:W-:Y:S01]  /*ff80*/  @P5 ST.E.128 desc[UR50][R38.64], R12 ;  /* 0x0000000c26005985 */ /* 0x0081e2000c101d32 */
        /* <DEDUP_REMOVED lines=9> */
.L_x_2741:
[----:B------:R-:W-:Y:S05]  /*10020*/  BSYNC B0 ;  /* 0x0000000000007941 */ /* 0x000fea0003800000 */
.L_x_2740:
[----:B--2---:R-:W2:Y:S01]  /*10030*/  LDL R11, [R1] ;  /* 0x00000000010b7983 */ /* 0x004ea20000100800 */
[----:B------:R-:W-:Y:S02]  /*10040*/  VIADD R19, R19, 0x1 ;  /* 0x0000000113137836 */ /* 0x000fe40000000000 */
[----:B------:R-:W-:Y:S01]  /*10050*/  @!P2 VIADD R94, R94, 0x298c0 ;  /* 0x000298c05e5ea836 */ /* 0x000fe20000000000 */
        /* <DEDUP_REMOVED lines=9> */
[----:B0--3--:R-:W-:Y:S02]  /*100f0*/  SEL R12, RZ, 0x1, P1 ;  /* 0x00000001ff0c7807 */ /* 0x009fe40000800000 */
[----:B------:R-:W-:Y:S02]  /*10100*/  SEL R19, R19, RZ, P1 ;  /* 0x000000ff13137207 */ /* 0x000fe40000800000 */
[----:B------:R-:W-:Y:S01]  /*10110*/  LOP3.LUT R199, R199, R12, RZ, 0x3c, !PT ;  /* 0x0000000cc7c77212 */ /* 0x000fe200078e3cff */
[----:B------:R0:W-:Y:S01]  /*10120*/  @!P2 SYNCS.ARRIVE.TRANS64.RED.A1T0 RZ, [R94+URZ], RZ ;  /* 0x000000ff5effa9a7 */ /* 0x0001e2000810043f */
[----:B--2---:R-:W-:-:S13]  /*10130*/  LOP3.LUT P4, RZ, R11, 0x2, RZ, 0xc0, !PT ;  /* 0x000000020bff7812 */ /* 0x004fda000788c0ff */
[----:B01----:R-:W-:Y:S05]  /*10140*/  @P4 BRA `(.L_x_2742) ;  /* 0xffffff2800004947 */ /* 0x003fea000383ffff */
[----:B------:R-:W0:Y:S01]  /*10150*/  S2R R11, SR_TID.X ;  /* 0x00000000000b7919 */ /* 0x000e220000002100 */
[----:B------:R-:W-:Y:S02]  /*10160*/  PLOP3.LUT P0, PT, PT, PT, PT, 0x8, 0x0 ;  /* 0x000000000000781c */ /* 0x000fe40003f0e170 */
[----:B0-----:R-:W-:-:S04]  /*10170*/  SHF.R.U32.HI R11, RZ, 0x7, R11 ;  /* 0x00000007ff0b7819 */ /* 0x001fc8000001160b */
[----:B------:R-:W-:-:S13]  /*10180*/  ISETP.NE.AND P4, PT, R11, 0x1, PT ;  /* 0x000000010b00780c */ /* 0x000fda0003f85270 */
[----:B------:R-:W-:Y:S06]  /*10190*/  @!P4 BAR.ARV 0x9, 0x100 ;  /* 0x024400000000cb1d */ /* 0x000fec0000002000 */
.L_x_2632:
[----:B------:R-:W-:Y:S05]  /*101a0*/  @P0 BRA `(.L_x_2743) ;  /* 0x00000000000c0947 */ /* 0x000fea0003800000 */
[----:B------:R-:W0:Y:S01]  /*101b0*/  FENCE.VIEW.ASYNC.G ;  /* 0x00000000000073c6 */ /* 0x000e220000000100 */
[----:B------:R-:W-:Y:S05]  /*101c0*/  WARPSYNC.ALL ;  /* 0x0000000000007948 */ /* 0x000fea0003800000 */
[----:B0-----:R-:W-:Y:S06]  /*101d0*/  BAR.ARV 0xc, 0x180 ;  /* 0x0306000000007b1d */ /* 0x001fec0000002000 */
.L_x_2743:
        /* <DEDUP_REMOVED lines=8> */
[----:B------:R-:W1:Y:S08]  /*10260*/  @P0 LDC.64 R6, c[0x0][0x9a8] ;  /* 0x00026a00ff060b82 */ /* 0x000e700000000a00 */
[----:B------:R-:W2:Y:S08]  /*10270*/  @P1 LDC.64 R10, c[0x0][0x9c0] ;  /* 0x00027000ff0a1b82 */ /* 0x000eb00000000a00 */
[----:B------:R-:W3:Y:S01]  /*10280*/  @P0 LDC.64 R12, c[0x0][0x9b0] ;  /* 0x00026c00ff0c0b82 */ /* 0x000ee20000000a00 */
[----:B0-----:R-:W-:-:S02]  /*10290*/  @P1 IMAD R2, R227, R8, RZ ;  /* 0x00000008e3021224 */ /* 0x001fc400078e02ff */
[----:B------:R-:W-:-:S04]  /*102a0*/  @P1 IMAD.WIDE.U32 R4, R221, R8, RZ ;  /* 0x00000008dd041225 */ /* 0x000fc800078e00ff */
[----:B------:R-:W-:Y:S02]  /*102b0*/  @P1 IMAD R9, R221, R9, R2 ;  /* 0x00000009dd091224 */ /* 0x000fe400078e0202 */
[-C--:B-1----:R-:W-:Y:S02]  /*102c0*/  @P0 IMAD R0, R227, R6.reuse, RZ ;  /* 0x00000006e3000224 */ /* 0x082fe400078e02ff */
[----:B------:R-:W-:Y:S01]  /*102d0*/  @P0 IMAD.WIDE.U32 R2, R221, R6, RZ ;  /* 0x00000006dd020225 */ /* 0x000fe200078e00ff */
[----:B------:R-:W-:Y:S02]  /*102e0*/  @P1 IADD3 R5, R5, R9, RZ ;  /* 0x0000000905051210 */ /* 0x000fe40007ffe0ff */
[----:B------:R-:W-:Y:S01]  /*102f0*/  @P0 SHF.R.S32.HI R9, RZ, 0x1f, R22 ;  /* 0x0000001fff090819 */ /* 0x000fe20000011416 */
[----:B------:R-:W-:Y:S02]  /*10300*/  @P0 IMAD R7, R221, R7, R0 ;  /* 0x00000007dd070224 */ /* 0x000fe400078e0200 */
[----:B--2---:R-:W-:-:S02]  /*10310*/  @P1 IMAD R6, R15, R10, RZ ;  /* 0x0000000a0f061224 */ /* 0x004fc400078e02ff */
[----:B------:R-:W-:Y:S02]  /*10320*/  @P0 IMAD.IADD R3, R3, 0x1, R7 ;  /* 0x0000000103030824 */ /* 0x000fe400078e0207 */
[C---:B------:R-:W-:Y:S02]  /*10330*/  @P1 IMAD R11, R22.reuse, R11, R6 ;  /* 0x0000000b160b1224 */ /* 0x040fe400078e0206 */
[----:B------:R-:W-:-:S04]  /*10340*/  @P1 IMAD.WIDE.U32 R6, R22, R10, R4 ;  /* 0x0000000a16061225 */ /* 0x000fc800078e0004 */
[-C--:B---3--:R-:W-:Y:S01]  /*10350*/  @P0 IMAD R0, R9, R12.reuse, RZ ;  /* 0x0000000c09000224 */ /* 0x088fe200078e02ff */
[----:B------:R-:W-:Y:S01]  /*10360*/  @P1 LEA R8, P3, R6, UR6, 0x2 ;  /* 0x0000000606081c11 */ /* 0x000fe2000f8610ff */
[----:B------:R-:W-:-:S04]  /*10370*/  @P0 IMAD.WIDE.U32 R2, R22, R12, R2 ;  /* 0x0000000c16020225 */ /* 0x000fc800078e0002 */
[----:B------:R-:W-:Y:S01]  /*10380*/  @P0 IMAD R9, R22, R13, R0 ;  /* 0x0000000d16090224 */ /* 0x000fe200078e0200 */
[----:B------:R-:W-:Y:S01]  /*10390*/  @P0 LEA R4, P2, R2, UR4, 0x2 ;  /* 0x0000000402040c11 */ /* 0x000fe2000f8410ff */
[----:B------:R-:W-:Y:S01]  /*103a0*/  @P1 IMAD.IADD R5, R7, 0x1, R11 ;  /* 0x0000000107051824 */ /* 0x000fe200078e020b */
[----:B------:R-:W-:Y:S01]  /*103b0*/  ULDC UR4, c[0x0][0x988] ;  /* 0x0002620000047ab9 */ /* 0x000fe20000000800 */
[----:B------:R-:W-:Y:S02]  /*103c0*/  @P0 IMAD.IADD R3, R3, 0x1, R9 ;  /* 0x0000000103030824 */ /* 0x000fe400078e0209 */
[----:B------:R-:W-:Y:S01]  /*103d0*/  IMAD.MOV.U32 R0, RZ, RZ, 0x3f800000 ;  /* 0x3f800000ff007424 */ /* 0x000fe200078e00ff */
[----:B------:R-:W-:Y:S02]  /*103e0*/  @P1 LEA.HI.X R9, R6, UR7, R5, 0x2, P3 ;  /* 0x0000000706091c11 */ /* 0x000fe400098f1405 */
[----:B------:R-:W-:Y:S02]  /*103f0*/  @P0 LEA.HI.X R5, R2, UR5, R3, 0x2, P2 ;  /* 0x0000000502050c11 */ /* 0x000fe400090f1403 */
[----:B------:R-:W-:Y:S01]  /*10400*/  MOV R3, 0x3f800000 ;  /* 0x3f80000000037802 */ /* 0x000fe20000000f00 */
[----:B------:R0:W2:Y:S01]  /*10410*/  @P1 LDG.E R0, desc[UR50][R8.64] ;  /* 0x0000003208001981 */ /* 0x0000a2000c1e1900 */
[----:B------:R-:W1:Y:S04]  /*10420*/  LDC R2, c[0x0][0x448] ;  /* 0x00011200ff027b82 */ /* 0x000e680000000800 */
[----:B------:R3:W2:Y:S01]  /*10430*/  @P0 LDG.E R3, desc[UR50][R4.64] ;  /* 0x0000003204030981 */ /* 0x0006a2000c1e1900 */
[----:B------:R-:W-:-:S02]  /*10440*/  CS2R R88, SRZ ;  /* 0x0000000000587805 */ /* 0x000fc4000001ff00 */
[----:B------:R-:W-:Y:S02]  /*10450*/  CS2R R86, SRZ ;  /* 0x0000000000567805 */ /* 0x000fe4000001ff00 */
[----:B------:R-:W-:Y:S02]  /*10460*/  CS2R R84, SRZ ;  /* 0x0000000000547805 */ /* 0x000fe4000001ff00 */
[----:B------:R-:W-:Y:S02]  /*10470*/  CS2R R78, SRZ ;  /* 0x00000000004e7805 */ /* 0x000fe4000001ff00 */
[----:B0-----:R-:W-:Y:S02]  /*10480*/  CS2R R8, SRZ ;  /* 0x0000000000087805 */ /* 0x001fe4000001ff00 */
        /* <DEDUP_REMOVED lines=12> */
[----:B------:R-:W-:Y:S01]  /*10550*/  CS2R R32, SRZ ;  /* 0x0000000000207805 */ /* 0x000fe2000001ff00 */
[----:B------:R-:W-:Y:S01]  /*10560*/  IMAD.MOV.U32 R54, RZ, RZ, RZ ;  /* 0x000000ffff367224 */ /* 0x000fe200078e00ff */
[----:B-1----:R-:W-:Y:S01]  /*10570*/  ISETP.NE.AND P0, PT, R2, 0x1, PT ;  /* 0x000000010200780c */ /* 0x002fe20003f05270 */
[----:B------:R-:W-:Y:S01]  /*10580*/  VIADD R2, R212, 0x7f ;  /* 0x0000007fd4027836 */ /* 0x000fe20000000000 */
[----:B------:R-:W-:-:S02]  /*10590*/  CS2R R30, SRZ ;  /* 0x00000000001e7805 */ /* 0x000fc4000001ff00 */
[----:B------:R-:W-:Y:S02]  /*105a0*/  CS2R R46, SRZ ;  /* 0x00000000002e7805 */ /* 0x000fe4000001ff00 */
[----:B------:R-:W-:Y:S02]  /*105b0*/  CS2R R34, SRZ ;  /* 0x0000000000227805 */ /* 0x000fe4000001ff00 */
[----:B------:R-:W-:Y:S02]  /*105c0*/  CS2R R44, SRZ ;  /* 0x00000000002c7805 */ /* 0x000fe4000001ff00 */
[----:B------:R-:W-:Y:S02]  /*105d0*/  CS2R R36, SRZ ;  /* 0x0000000000247805 */ /* 0x000fe4000001ff00 */
[----:B------:R-:W-:Y:S02]  /*105e0*/  CS2R R40, SRZ ;  /* 0x0000000000287805 */ /* 0x000fe4000001ff00 */
[----:B------:R-:W-:Y:S01]  /*105f0*/  CS2R R90, SRZ ;  /* 0x00000000005a7805 */ /* 0x000fe2000001ff00 */
[----:B------:R-:W-:Y:S01]  /*10600*/  IMAD.MOV.U32 R38, RZ, RZ, RZ ;  /* 0x000000ffff267224 */ /* 0x000fe200078e00ff */
[----:B------:R-:W-:-:S02]  /*10610*/  CS2R R48, SRZ ;  /* 0x0000000000307805 */ /* 0x000fc4000001ff00 */
[----:B------:R-:W-:Y:S02]  /*10620*/  CS2R R92, SRZ ;  /* 0x00000000005c7805 */ /* 0x000fe4000001ff00 */
[----:B------:R-:W-:Y:S01]  /*10630*/  MOV R57, RZ ;  /* 0x000000ff00397202 */ /* 0x000fe20000000f00 */
[----:B------:R-:W0:Y:S01]  /*10640*/  @P0 LDC R7, c[0x0][0x44c] ;  /* 0x00011300ff070b82 */ /* 0x000e220000000800 */
[----:B------:R-:W-:Y:S01]  /*10650*/  CS2R R94, SRZ ;  /* 0x00000000005e7805 */ /* 0x000fe2000001ff00 */
[----:B------:R-:W-:Y:S01]  /*10660*/  IMAD.MOV.U32 R65, RZ, RZ, RZ ;  /* 0x000000ffff417224 */ /* 0x000fe200078e00ff */
[----:B------:R-:W-:-:S05]  /*10670*/  CS2R R96, SRZ ;  /* 0x0000000000607805 */ /* 0x000fca000001ff00 */
[----:B------:R-:W1:Y:S01]  /*10680*/  @P0 LDC R6, c[0x0][0x450] ;  /* 0x00011400ff060b82 */ /* 0x000e620000000800 */
[----:B0-----:R-:W-:-:S05]  /*10690*/  @P0 IMAD.HI.U32 R7, R2, R7, RZ ;  /* 0x0000000702070227 */ /* 0x001fca00078e00ff */
[----:B-1----:R-:W-:Y:S02]  /*106a0*/  @P0 SHF.R.U32.HI R2, RZ, R6, R7 ;  /* 0x00000006ff020219 */ /* 0x002fe40000011607 */
[----:B------:R-:W-:Y:S02]  /*106b0*/  CS2R R6, SRZ ;  /* 0x0000000000067805 */ /* 0x000fe4000001ff00 */
[----:B------:R-:W-:Y:S01]  /*106c0*/  PLOP3.LUT P0, PT, PT, PT, PT, 0x80, 0x0 ;  /* 0x000000000000781c */ /* 0x000fe20003f0f070 */
[----:B------:R-:W-:-:S04]  /*106d0*/  IMAD.IADD R2, R151, 0x1, R2 ;  /* 0x0000000197027824 */ /* 0x000fc800078e0202 */
[----:B------:R-:W-:-:S05]  /*106e0*/  IMAD.HI R2, R2, 0x66666667, RZ ;  /* 0x6666666702027827 */ /* 0x000fca00078e02ff */
[----:B---3--:R-:W-:-:S04]  /*106f0*/  SHF.R.U32.HI R5, RZ, 0x1f, R2 ;  /* 0x0000001fff057819 */ /* 0x008fc80000011602 */
[----:B------:R-:W-:-:S04]  /*10700*/  LEA.HI.SX32 R5, R2, R5, 0x1a ;  /* 0x0000000502057211 */ /* 0x000fc800078fd2ff */
[----:B------:R-:W-:Y:S02]  /*10710*/  VIMNMX R152, R152, R5, PT ;  /* 0x0000000598987248 */ /* 0x000fe40003fe0100 */
[----:B------:R-:W-:Y:S02]  /*10720*/  CS2R R4, SRZ ;  /* 0x0000000000047805 */ /* 0x000fe4000001ff00 */
[----:B------:R-:W-:Y:S01]  /*10730*/  ISETP.GE.AND P1, PT, R152, 0x1, PT ;  /* 0x000000019800780c */ /* 0x000fe20003f26270 */
[----:B--2---:R-:W-:-:S04]  /*10740*/  FMUL.FTZ R0, R3, R0 ;  /* 0x0000000003007220 */ /* 0x004fc80000410000 */
[----:B------:R-:W-:-:S08]  /*10750*/  FMUL.FTZ R2, R0, UR4 ;  /* 0x0000000400027c20 */ /* 0x000fd00008410000 */
[----:B------:R-:W-:Y:S05]  /*10760*/  @!P1 BRA `(.L_x_2744) ;  /* 0x0000012400289947 */ /* 0x000fea0003800000 */
        /* <DEDUP_REMOVED lines=8> */
.L_x_3011:
[----:B01----:R-:W-:Y:S01]  /*107f0*/  LEA.HI R0, R23, R23, RZ, 0x1 ;  /* 0x0000001717007211 */ /* 0x003fe200078f08ff */
        /* <DEDUP_REMOVED lines=23> */
[----:B-1--45:R-:W-:Y:S05]  /*10970*/  CALL.ABS.NOINC R14 ;  /* 0x000000000e007343 */ /* 0x032fea0003c00000 */
.L_x_2746:
        /* <DEDUP_REMOVED lines=13> */
.L_x_2750:
[----:B-1----:R1:W2:Y:S02]  /*10a50*/  SYNCS.PHASECHK.TRANS64.TRYWAIT P0, [R18+URZ+0x29800], R3 ;  /* 0x02980003120075a7 */ /* 0x0022a4000800017f */
[----:B--2---:R-:W-:Y:S05]  /*10a60*/  @!P0 NANOSLEEP.SYNCS 0x989680 ;  /* 0x009896800000895d */ /* 0x004fea0003900000 */
[----:B------:R-:W2:Y:S02]  /*10a70*/  @!P0 SYNCS.PHASECHK.TRANS64 P0, [R18+URZ+0x29800], R3 ;  /* 0x02980003120085a7 */ /* 0x000ea4000800007f */
[----:B--2---:R-:W-:Y:S05]  /*10a80*/  @!P0 BRA `(.L_x_2750) ;  /* 0xfffffffc00f08947 */ /* 0x004fea000383ffff */
.L_x_2749:
[----:B------:R-:W-:Y:S05]  /*10a90*/  BSYNC B0 ;  /* 0x0000000000007941 */ /* 0x000fea0003800000 */
.L_x_2748:
[----:B------:R-:W-:Y:S05]  /*10aa0*/  BRA `(.L_x_2751) ;  /* 0x0000006c00cc7947 */ /* 0x000fea0003800000 */
.L_x_2747:
        /* <DEDUP_REMOVED lines=8> */
[----:B------:R-:W-:-:S04]  /*10b30*/  IMAD.WIDE.U32 R26, R135, UR6, RZ ;  /* 0x00000006871a7c25 */ /* 0x000fc8000f8e00ff */
[C---:B------:R-:W-:Y:S02]  /*10b40*/  IMAD R31, R135.reuse, UR7, R0 ;  /* 0x00000007871f7c24 */ /* 0x040fe4000f8e0200 */
[----:B------:R-:W-:-:S03]  /*10b50*/  IMAD R29, R135, UR5, R4 ;  /* 0x00000005871d7c24 */ /* 0x000fc6000f8e0204 */
[----:B------:R-:W-:Y:S01]  /*10b60*/  IADD3 R31, R31, R27, RZ ;  /* 0x0000001b1f1f7210 */ /* 0x000fe20007ffe0ff */
[----:B------:R-:W-:Y:S01]  /*10b70*/  IMAD.IADD R29, R29, 0x1, R25 ;  /* 0x000000011d1d7824 */ /* 0x000fe200078e0219 */
        /* <DEDUP_REMOVED lines=10> */
[----:B------:R-:W-:Y:S02]  /*10c20*/  IMAD.U32 R7, RZ, RZ, UR7 ;  /* 0x00000007ff077e24 */ /* 0x000fe4000f8e00ff */
[----:B------:R-:W-:-:S02]  /*10c30*/  IMAD.U32 R11, RZ, RZ, UR5 ;  /* 0x00000005ff0b7e24 */ /* 0x000fc4000f8e00ff */
[----:B------:R-:W-:Y:S02]  /*10c40*/  IMAD.MOV.U32 R8, RZ, RZ, 0x70 ;  /* 0x00000070ff087424 */ /* 0x000fe400078e00ff */
[----:B------:R-:W-:Y:S02]  /*10c50*/  IMAD.MOV.U32 R12, RZ, RZ, 0x1 ;  /* 0x00000001ff0c7424 */ /* 0x000fe400078e00ff */
[----:B0-----:R-:W-:-:S07]  /*10c60*/  IMAD.MOV.U32 R13, RZ, RZ, RZ ;  /* 0x000000ffff0d7224 */ /* 0x001fce00078e00ff */
[----:B------:R-:W-:-:S07]  /*10c70*/  LEPC R20, `(.L_x_2752) ;  /* 0x000000001014794e */ /* 0x000fce0000000000 */
[----:B-1--4-:R-:W-:Y:S05]  /*10c80*/  CALL.ABS.NOINC R14 ;  /* 0x000000000e007343 */ /* 0x012fea0003c00000 */
.L_x_2752:
[----:B------:R-:W-:Y:S01]  /*10c90*/  ULDC.U8 UR4, c[0x0][0x410] ;  /* 0x0001040000047ab9 */ /* 0x000fe20000000000 */
[----:B------:R-:W-:Y:S01]  /*10ca0*/  BSSY B0, `(.L_x_2753) ;  /* 0x00006cb000007945 */ /* 0x000fe20003800000 */
[----:B------:R-:W-:Y:S02]  /*10cb0*/  ISETP.NE.AND P0, PT, RZ, UR4, PT ;  /* 0x00000004ff007c0c */ /* 0x000fe4000bf05270 */
[----:B------:R-:W-:-:S11]  /*10cc0*/  IADD3 R10, R198, R212, RZ ;  /* 0x000000d4c60a7210 */ /* 0x000fd60007ffe0ff */
[----:B------:R-:W-:Y:S05]  /*10cd0*/  @!P0 BRA `(.L_x_2754) ;  /* 0x00000034008c8947 */ /* 0x000fea0003800000 */
[----:B------:R-:W0:Y:S01]  /*10ce0*/  LDC R20, c[0x0][0x448] ;  /* 0x00011200ff147b82 */ /* 0x000e220000000800 */
[----:B------:R-:W-:Y:S01]  /*10cf0*/  IMAD.MOV.U32 R11, RZ, RZ, R10 ;  /* 0x000000ffff0b7224 */ /* 0x000fe200078e000a */
[----:B------:R-:W-:Y:S01]  /*10d00*/  MOV R9, R31 ;  /* 0x0000001f00097202 */ /* 0x000fe20000000f00 */
[----:B------:R-:W-:Y:S01]  /*10d10*/  IMAD.MOV.U32 R8, RZ, RZ, R26 ;  /* 0x000000ffff087224 */ /* 0x000fe200078e001a */
[----:B------:R-:W-:Y:S01]  /*10d20*/  ULDC.64 UR4, c[0x0][0x3f8] ;  /* 0x0000fe0000047ab9 */ /* 0x000fe20000000a00 */
[----:B------:R-:W-:Y:S01]  /*10d30*/  IMAD.MOV.U32 R6, RZ, RZ, R24 ;  /* 0x000000ffff067224 */ /* 0x000fe200078e0018 */
[----:B------:R-:W-:Y:S01]  /*10d40*/  ULDC.64 UR6, c[0x0][0x408] ;  /* 0x0001020000067ab9 */ /* 0x000fe20000000a00 */
[----:B------:R-:W-:Y:S01]  /*10d50*/  IMAD.MOV.U32 R7, RZ, RZ, R29 ;  /* 0x000000ffff077224 */ /* 0x000fe200078e001d */
[----:B------:R-:W-:Y:S01]  /*10d60*/  ULDC.64 UR8, c[0x0][0x400] ;  /* 0x0001000000087ab9 */ /* 0x000fe20000000a00 */
[----:B0-----:R-:W-:-:S13]  /*10d70*/  ISETP.NE.AND P0, PT, R20, 0x1, PT ;  /* 0x000000011400780c */ /* 0x001fda0003f05270 */
[----:B------:R-:W0:Y:S08]  /*10d80*/  @P0 LDC R3, c[0x0][0x44c] ;  /* 0x00011300ff030b82 */ /* 0x000e300000000800 */
[----:B------:R-:W1:Y:S01]  /*10d90*/  @P0 LDC R5, c[0x0][0x450] ;  /* 0x00011400ff050b82 */ /* 0x000e620000000800 */
[----:B0-----:R-:W-:-:S05]  /*10da0*/  @P0 IMAD.HI.U32 R0, R10, R3, RZ ;  /* 0x000000030a000227 */ /* 0x001fca00078e00ff */
[----:B-1----:R-:W-:-:S04]  /*10db0*/  @P0 SHF.R.U32.HI R11, RZ, R5, R0 ;  /* 0x00000005ff0b0219 */ /* 0x002fc80000011600 */
        /* <DEDUP_REMOVED lines=14> */
[----:B------:R0:W1:Y:S04]  /*10ea0*/  SHFL.IDX PT, R0, R13, RZ, 0x1e1f ;  /* 0x001e1fff0d007589 */ /* 0x00006800000e0000 */
[----:B------:R-:W2:Y:S04]  /*10eb0*/  SHFL.IDX PT, R3, R3, RZ, 0x1e1f ;  /* 0x001e1fff03037589 */ /* 0x000ea800000e0000 */
[----:B------:R-:W3:Y:S04]  /*10ec0*/  SHFL.IDX PT, R4, R4, RZ, 0x1e1f ;  /* 0x001e1fff04047589 */ /* 0x000ee800000e0000 */
[----:B------:R0:W0:Y:S02]  /*10ed0*/  SHFL.IDX PT, R14, R5, RZ, 0x1e1f ;  /* 0x001e1fff050e7589 */ /* 0x00002400000e0000 */
.L_x_3017:
        /* <DEDUP_REMOVED lines=13> */
[----:B0-----:R-:W-:Y:S02]  /*10fb0*/  CS2R R12, SRZ ;  /* 0x00000000000c7805 */ /* 0x001fe4000001ff00 */
[----:B------:R-:W-:Y:S01]  /*10fc0*/  CS2R R10, SRZ ;  /* 0x00000000000a7805 */ /* 0x000fe2000001ff00 */
[----:B------:R-:W-:Y:S06]  /*10fd0*/  @P0 BRA `(.L_x_2757) ;  /* 0x0000000000f40947 */ /* 0x000fec0003800000 */
[----:B------:R-:W3:Y:S01]  /*10fe0*/  LDL R43, [R1+0x1c] ;  /* 0x00001c00012b7983 */ /* 0x000ee20000100800 */
[----:B------:R-:W-:-:S03]  /*10ff0*/  ULDC UR4, c[0x0][0x3f4] ;  /* 0x0000fd0000047ab9 */ /* 0x000fc60000000800 */
[----:B----4-:R-:W4:Y:S04]  /*11000*/  LDL R42, [R1+0x18] ;  /* 0x00001800012a7983 */ /* 0x010f280000100800 */
        /* <DEDUP_REMOVED lines=10> */
[CC--:B--2---:R-:W-:Y:S02]  /*110b0*/  @!P5 IADD3 R6, P0, R190.reuse, R3.reuse, RZ ;  /* 0x00000003be06d210 */ /* 0x0c4fe40007f1e0ff */
[----:B------:R-:W-:Y:S02]  /*110c0*/  @!P5 IADD3 R8, P1, R190, R14, RZ ;  /* 0x0000000ebe08d210 */ /* 0x000fe40007f3e0ff */
[----:B------:R-:W-:Y:S01]  /*110d0*/  @!P2 IADD3 R10, P4, R201, R3, RZ ;  /* 0x00000003c90aa210 */ /* 0x000fe20007f9e0ff */
[--C-:B-1----:R-:W-:Y:S02]  /*110e0*/  @!P5 IMAD.X R7, R0, 0x1, R5.reuse, P0 ;  /* 0x000000010007d824 */ /* 0x102fe400000e0605 */
[----:B---3--:R-:W-:Y:S01]  /*110f0*/  @!P5 IMAD.X R9, R4, 0x1, R5, P1 ;  /* 0x000000010409d824 */ /* 0x008fe200008e0605 */
[----:B------:R-:W-:-:S02]  /*11100*/  ISETP.GE.AND P1, PT, R203, UR4, PT ;  /* 0x00000004cb007c0c */ /* 0x000fc4000bf26270 */
[----:B------:R-:W5:Y:S01]  /*11110*/  @!P5 LD.E.64 R38, desc[UR50][R6.64] ;  /* 0x000000320626d980 */ /* 0x000f62000c101b00 */
[----:B------:R-:W-:-:S03]  /*11120*/  @!P2 IADD3 R12, P0, R201, R14, RZ ;  /* 0x0000000ec90ca210 */ /* 0x000fc60007f1e0ff */
[----:B------:R0:W5:Y:S01]  /*11130*/  @!P5 LD.E.64 R36, desc[UR50][R8.64] ;  /* 0x000000320824d980 */ /* 0x000162000c101b00 */
[----:B------:R-:W-:Y:S02]  /*11140*/  @!P3 IADD3 R40, P5, R200, R14, RZ ;  /* 0x0000000ec828b210 */ /* 0x000fe40007fbe0ff */
[----:B------:R-:W-:Y:S02]  /*11150*/  CS2R R34, SRZ ;  /* 0x0000000000227805 */ /* 0x000fe4000001ff00 */
[----:B------:R-:W-:Y:S02]  /*11160*/  CS2R R30, SRZ ;  /* 0x00000000001e7805 */ /* 0x000fe4000001ff00 */
[----:B------:R-:W-:Y:S02]  /*11170*/  CS2R R28, SRZ ;  /* 0x00000000001c7805 */ /* 0x000fe4000001ff00 */
[----:B------:R-:W-:Y:S02]  /*11180*/  CS2R R26, SRZ ;  /* 0x00000000001a7805 */ /* 0x000fe4000001ff00 */
[----:B------:R-:W-:-:S02]  /*11190*/  CS2R R24, SRZ ;  /* 0x0000000000187805 */ /* 0x000fc4000001ff00 */
[----:B0-----:R-:W-:Y:S01]  /*111a0*/  CS2R R8, SRZ ;  /* 0x0000000000087805 */ /* 0x001fe2000001ff00 */
[--C-:B------:R-:W-:Y:S01]  /*111b0*/  @!P2 IMAD.X R11, R0, 0x1, R43.reuse, P4 ;  /* 0x00000001000ba824 */ /* 0x100fe200020e062b */
[----:B------:R-:W-:Y:S01]  /*111c0*/  @!P3 IADD3 R20, P4, R200, R3, RZ ;  /* 0x00000003c814b210 */ /* 0x000fe20007f9e0ff */
[C---:B------:R-:W-:Y:S02]  /*111d0*/  @!P2 IMAD.X R13, R4.reuse, 0x1, R43, P0 ;  /* 0x00000001040da824 */ /* 0x040fe400000e062b */
[----:B----4-:R-:W-:Y:S01]  /*111e0*/  @!P3 IMAD.X R41, R4, 0x1, R42, P5 ;  /* 0x000000010429b824 */ /* 0x010fe200028e062a */
[----:B------:R-:W-:Y:S01]  /*111f0*/  @!P3 IADD3.X R21, R0, R42, RZ, P4, !PT ;  /* 0x0000002a0015b210 */ /* 0x000fe200027fe4ff */
[----:B------:R-:W5:Y:S01]  /*11200*/  @!P2 LD.E.64 R32, desc[UR50][R10.64] ;  /* 0x000000320a20a980 */ /* 0x000f62000c101b00 */
[----:B------:R-:W-:-:S03]  /*11210*/  ISETP.GE.AND P0, PT, R202, UR4, PT ;  /* 0x00000004ca007c0c */ /* 0x000fc6000bf06270 */
        /* <DEDUP_REMOVED lines=25> */
.L_x_2757:
[----:B------:R-:W-:Y:S05]  /*113b0*/  BSYNC B1 ;  /* 0x0000000000017941 */ /* 0x000fea0003800000 */
.L_x_2756:
[----:B------:R-:W-:Y:S01]  /*113c0*/  ULEA.HI UR4, UR37, UR37, URZ, 0x1 ;  /* 0x0000002525047291 */ /* 0x000fe2000f8f083f */
[----:B--2---:R-:W-:Y:S01]  /*113d0*/  VIADDMNMX R3, R45, -R212, 0x80, PT ;  /* 0x000000802d037446 */ /* 0x004fe200038009d4 */
[----:B------:R-:W-:Y:S02]  /*113e0*/  BSSY B1, `(.L_x_2758) ;  /* 0x0000008000017945 */ /* 0x000fe40003800000 */
[----:B------:R-:W-:Y:S01]  /*113f0*/  ULOP3.LUT UR4, UR4, 0xfffffffe, URZ, 0xc0, !UPT ;  /* 0xfffffffe04047892 */ /* 0x000fe2000f8ec03f */
[----:B------:R-:W-:-:S03]  /*11400*/  ISETP.GE.AND P1, PT, R198, R3, PT ;  /* 0x00000003c600720c */ /* 0x000fc60003f26270 */
[----:B------:R-:W-:-:S06]  /*11410*/  UIADD3 UR4, UR37, -UR4, URZ ;  /* 0x8000000425047290 */ /* 0x000fcc000fffe03f */
[----:B------:R-:W-:-:S05]  /*11420*/  IMAD.U32 R5, RZ, RZ, UR4 ;  /* 0x00000004ff057e24 */ /* 0x000fca000f8e00ff */
[----:B------:R-:W-:-:S04]  /*11430*/  SHF.L.U32 R5, R5, 0x1f, RZ ;  /* 0x0000001f05057819 */ /* 0x000fc800000006ff */
[----:B------:R-:W0:Y:S02]  /*11440*/  SYNCS.PHASECHK.TRANS64.TRYWAIT P0, [R18+URZ+0x29800], R5 ;  /* 0x02980005120075a7 */ /* 0x000e24000800017f */
[----:B0-----:R-:W-:Y:S05]  /*11450*/  @!P0 BRA `(.L_x_2759) ;  /* 0x000001c8009c8947 */ /* 0x001fea0003800000 */
.L_x_3018:
[----:B------:R-:W-:Y:S05]  /*11460*/  BSYNC B1 ;  /* 0x0000000000017941 */ /* 0x000fea0003800000 */
.L_x_2758:
[----:B------:R-:W-:Y:S05]  /*11470*/  @P1 BRA `(.L_x_2760) ;  /* 0x0000006400341947 */ /* 0x000fea0003800000 */
[----:B------:R-:W2:Y:S01]  /*11480*/  LDC R3, c[0x0][0x3f4] ;  /* 0x0000fd00ff037b82 */ /* 0x000ea20000000800 */
[----:B------:R-:W-:Y:S01]  /*11490*/  BSSY B1, `(.L_x_2761) ;  /* 0x000007f000017945 */ /* 0x000fe20003800000 */
[----:B-1----:R-:W-:Y:S01]  /*114a0*/  IMAD.IADD R0, R18, 0x1, R216 ;  /* 0x0000000112007824 */ /* 0x002fe200078e02d8 */
[-C--:B--2---:R-:W-:Y:S02]  /*114b0*/  ISETP.GE.AND P0, PT, R190, R3.reuse, PT ;  /* 0x00000003be00720c */ /* 0x084fe40003f06270 */
[-C--:B------:R-:W-:Y:S02]  /*114c0*/  ISETP.GE.AND P1, PT, R201, R3.reuse, PT ;  /* 0x00000003c900720c */ /* 0x080fe40003f26270 */
[-C--:B------:R-:W-:Y:S02]  /*114d0*/  ISETP.GE.AND P2, PT, R200, R3.reuse, PT ;  /* 0x00000003c800720c */ /* 0x080fe40003f46270 */
[-C--:B------:R-:W-:Y:S02]  /*114e0*/  ISETP.GE.AND P3, PT, R203, R3.reuse, PT ;  /* 0x00000003cb00720c */ /* 0x080fe40003f66270 */
[----:B------:R-:W-:-:S02]  /*114f0*/  ISETP.GE.AND P4, PT, R202, R3, PT ;  /* 0x00000003ca00720c */ /* 0x000fc40003f86270 */
[----:B------:R-:W-:-:S03]  /*11500*/  ISETP.GE.AND P5, PT, R204, R3, PT ;  /* 0x00000003cc00720c */ /* 0x000fc60003fa6270 */
[----:B------:R-:W-:Y:S10]  /*11510*/  @P0 BRA `(.L_x_2762) ;  /* 0x0000000400d80947 */ /* 0x000ff40003800000 */
[----:B0--3--:R-:W0:Y:S01]  /*11520*/  LDS.128 R4, [R0+0x14400] ;  /* 0x0144000000047984 */ /* 0x009e220000000c00 */
[----:B-----5:R-:W-:Y:S02]  /*11530*/  SHF.R.U32.HI R14, RZ, 0x8, R38 ;  /* 0x00000008ff0e7819 */ /* 0x020fe40000011626 */
[----:B------:R-:W-:Y:S02]  /*11540*/  SHF.R.U32.HI R40, RZ, 0x8, R39 ;  /* 0x00000008ff287819 */ /* 0x000fe40000011627 */
[----:B------:R-:W-:Y:S02]  /*11550*/  LOP3.LUT R3, R38, 0xff, RZ, 0xc0, !PT ;  /* 0x000000ff26037812 */ /* 0x000fe400078ec0ff */
[----:B------:R-:W-:Y:S02]  /*11560*/  LOP3.LUT R14, R14, 0xff, RZ, 0xc0, !PT ;  /* 0x000000ff0e0e7812 */ /* 0x000fe400078ec0ff */
[----:B------:R-:W-:Y:S02]  /*11570*/  SHF.R.U32.HI R43, RZ, 0x8, R37 ;  /* 0x00000008ff2b7819 */ /* 0x000fe40000011625 */
[----:B------:R-:W-:-:S02]  /*11580*/  LOP3.LUT R15, R39, 0xff, RZ, 0xc0, !PT ;  /* 0x000000ff270f7812 */ /* 0x000fc400078ec0ff */
[----:B------:R-:W-:Y:S02]  /*11590*/  LOP3.LUT R40, R40, 0xff, RZ, 0xc0, !PT ;  /* 0x000000ff28287812 */ /* 0x000fe400078ec0ff */
[----:B------:R-:W-:Y:S02]  /*115a0*/  PRMT R3, R14, 0x7604, R3 ;  /* 0x000076040e037816 */ /* 0x000fe40000000003 */
[----:B------:R-:W-:Y:S02]  /*115b0*/  SHF.R.U32.HI R45, RZ, 0x10, R37 ;  /* 0x00000010ff2d7819 */ /* 0x000fe40000011625 */
[----:B------:R-:W-:Y:S02]  /*115c0*/  SHF.R.U32.HI R14, RZ, 0x8, R36 ;  /* 0x00000008ff0e7819 */ /* 0x000fe40000011624 */
[----:B------:R-:W-:Y:S01]  /*115d0*/  SHF.R.U32.HI R46, RZ, 0x10, R39 ;  /* 0x00000010ff2e7819 */ /* 0x000fe20000011627 */
[----:B------:R-:W-:Y:S01]  /*115e0*/  IMAD.U32 R45, R45, 0x10000, RZ ;  /* 0x000100002d2d7824 */ /* 0x000fe200078e00ff */
[----:B----4-:R-:W-:-:S02]  /*115f0*/  LOP3.LUT R42, R37, 0xff, RZ, 0xc0, !PT ;  /* 0x000000ff252a7812 */ /* 0x010fc400078ec0ff */
[----:B------:R-:W-:Y:S02]  /*11600*/  LOP3.LUT R43, R43, 0xff, RZ, 0xc0, !PT ;  /* 0x000000ff2b2b7812 */ /* 0x000fe400078ec0ff */
[----:B------:R-:W-:Y:S02]  /*11610*/  PRMT R15, R40, 0x7604, R15 ;  /* 0x00007604280f7816 */ /* 0x000fe4000000000f */
[----:B------:R-:W-:Y:S02]  /*11620*/  LOP3.LUT R40, R36, 0xff, RZ, 0xc0, !PT ;  /* 0x000000ff24287812 */ /* 0x000fe400078ec0ff */
[----:B------:R-:W-:Y:S02]  /*11630*/  LOP3.LUT R41, R14, 0xff, RZ, 0xc0, !PT ;  /* 0x000000ff0e297812 */ /* 0x000fe400078ec0ff */
[----:B------:R-:W-:Y:S02]  /*11640*/  SHF.L.U32 R14, R46, 0x10, RZ ;  /* 0x000000102e0e7819 */ /* 0x000fe400000006ff */
[----:B------:R-:W-:-:S02]  /*11650*/  PRMT R42, R43, 0x7604, R42 ;  /* 0x000076042b2a7816 */ /* 0x000fc4000000002a */
[----:B------:R-:W-:Y:S02]  /*11660*/  PRMT R43, R41, 0x7604, R40 ;  /* 0x00007604292b7816 */ /* 0x000fe40000000028 */
[----:B------:R-:W-:Y:S02]  /*11670*/  LOP3.LUT R41, R15, 0xff0000, R14, 0xf8, !PT ;  /* 0x00ff00000f297812 */ /* 0x000fe400078ef80e */
[----:B------:R-:W-:Y:S02]  /*11680*/  LOP3.LUT R45, R42, 0xff0000, R45, 0xf8, !PT ;  /* 0x00ff00002a2d7812 */ /* 0x000fe400078ef82d */
[----:B------:R-:W-:Y:S02]  /*11690*/  LOP3.LUT R41, R41, 0xff000000, R39, 0xf8, !PT ;  /* 0xff00000029297812 */ /* 0x000fe400078ef827 */
[----:B------:R-:W-:Y:S02]  /*116a0*/  LOP3.LUT R45, R45, 0xff000000, R37, 0xf8, !PT ;  /* 0xff0000002d2d7812 */ /* 0x000fe400078ef825 */
[----:B------:R-:W-:-:S02]  /*116b0*/  LOP3.LUT R15, R3, 0xff0000, R38, 0xf8, !PT ;  /* 0x00ff0000030f7812 */ /* 0x000fc400078ef826 */
[-C--:B0-----:R-:W-:Y:S02]  /*116c0*/  F2FP.F16.E4M3.UNPACK_B R3, R6.reuse.H1 ;  /* 0x00000006ff03723e */ /* 0x081fe400030006ff */
        /* <DEDUP_REMOVED lines=91> */
.L_x_2762:
[----:B------:R-:W-:Y:S05]  /*11c80*/  BSYNC B1 ;  /* 0x0000000000017941 */ /* 0x000fea0003800000 */
.L_x_2761:
[----:B------:R-:W-:Y:S04]  /*11c90*/  BSSY B1, `(.L_x_2763) ;  /* 0x000007c000017945 */ /* 0x000fe80003800000 */
[----:B------:R-:W-:Y:S05]  /*11ca0*/  @P1 BRA `(.L_x_2764) ;  /* 0x0000000400e81947 */ /* 0x000fea0003800000 */
[----:B01-3--:R-:W0:Y:S01]  /*11cb0*/  LDS.128 R4, [R228] ;  /* 0x00000000e4047984 */ /* 0x00be220000000c00 */
        /* <DEDUP_REMOVED lines=42> */
[C---:B----4-:R-:W-:Y:S01]  /*11f60*/  FMUL.FTZ R42, R14.reuse, R40 ;  /* 0x000000280e2a7220 */ /* 0x050fe20000410000 */
        /* <DEDUP_REMOVED lines=78> */
.L_x_2764:
[----:B------:R-:W-:Y:S05]  /*12450*/  BSYNC B1 ;  /* 0x0000000000017941 */ /* 0x000fea0003800000 */
.L_x_2763:
[----:B------:R-:W-:Y:S04]  /*12460*/  BSSY B1, `(.L_x_2765) ;  /* 0x0000078000017945 */ /* 0x000fe80003800000 */
[----:B------:R-:W-:Y:S05]  /*12470*/  @P2 BRA `(.L_x_2766) ;  /* 0x0000000400d82947 */ /* 0x000fea0003800000 */
[----:B0123--:R-:W0:Y:S01]  /*12480*/  LDS.128 R4, [R0+0x16400] ;  /* 0x0164000000047984 */ /* 0x00fe220000000c00 */
        /* <DEDUP_REMOVED lines=25> */
[----:B0-----:R-:W-:-:S02]  /*12620*/  F2FP.F16.E4M3.UNPACK_B R3, R6.H1 ;  /* 0x00000006ff03723e */ /* 0x001fc400030006ff */
        /* <DEDUP_REMOVED lines=45> */
[C---:B----4-:R-:W-:Y:S01]  /*12900*/  FFMA.FTZ R42, R29.reuse, R33, -R34 ;  /* 0x000000211d2a7223 */ /* 0x050fe20000010822 */
        /* <DEDUP_REMOVED lines=45> */
.L_x_2766:
[----:B------:R-:W-:Y:S05]  /*12be0*/  BSYNC B1 ;  /* 0x0000000000017941 */ /* 0x000fea0003800000 */
.L_x_2765:
[----:B------:R-:W-:Y:S04]  /*12bf0*/  BSSY B1, `(.L_x_2767) ;  /* 0x000007c000017945 */ /* 0x000fe80003800000 */
[----:B------:R-:W-:Y:S05]  /*12c00*/  @P3 BRA `(.L_x_2768) ;  /* 0x0000000400e83947 */ /* 0x000fea0003800000 */
[----:B0123--:R-:W0:Y:S01]  /*12c10*/  LDS.128 R4, [R228+0x2000] ;  /* 0x00200000e4047984 */ /* 0x00fe220000000c00 */
        /* <DEDUP_REMOVED lines=19> */
[----:B------:R-:W-:Y:S02]  /*12d50*/  SHF.R.U32.HI R3, RZ, 0x10, R26 ;  /* 0x00000010ff037819 */ /* 0x000fe4000001161a */
[----:B------:R-:W-:Y:S02]  /*12d60*/  SHF.R.U32.HI R15, RZ, 0x10, R24 ;  /* 0x00000010ff0f7819 */ /* 0x000fe40000011618 */
[----:B------:R-:W-:Y:S02]  /*12d70*/  PRMT R29, R28, 0x7054, R29 ;  /* 0x000070541c1d7816 */ /* 0x000fe4000000001d */
        /* <DEDUP_REMOVED lines=12> */
[----:B------:R-:W-:Y:S01]  /*12e40*/  F2FP.F16.E4M3.UNPACK_B R6, R6 ;  /* 0x00000006ff06723e */ /* 0x000fe200020006ff */
[--C-:B------:R-:W-:Y:S01]  /*12e50*/  HADD2.F32 R32, -RZ, R30.reuse.H1_H1 ;  /* 0x3000001eff207230 */ /* 0x100fe20000004100 */
[----:B------:R-:W-:Y:S01]  /*12e60*/  LOP3.LUT R31, R31, 0xff000000, R24, 0xf8, !PT ;  /* 0xff0000001f1f7812 */ /* 0x000fe200078ef818 */
[----:B------:R-:W-:Y:S01]  /*12e70*/  HADD2.F32 R28, -RZ, R27.H1_H1 ;  /* 0x3000001bff1c7230 */ /* 0x000fe20000004100 */
[----:B------:R-:W-:Y:S01]  /*12e80*/  LOP3.LUT R26, R15, 0xff000000, R26, 0xf8, !PT ;  /* 0xff0000000f1a7812 */ /* 0x000fe200078ef81a */
[----:B------:R-:W-:Y:S01]  /*12e90*/  HADD2.F32 R15, -RZ, R3.H0_H0 ;  /* 0x20000003ff0f7230 */ /* 0x000fe20000004100 */
[-C--:B------:R-:W-:Y:S01]  /*12ea0*/  F2FP.F16.E4M3.UNPACK_B R24, R7.reuse ;  /* 0x00000007ff18723e */ /* 0x080fe200020006ff */
[C---:B------:R-:W-:Y:S01]  /*12eb0*/  FMUL.FTZ R34, R14.reuse, R32 ;  /* 0x000000200e227220 */ /* 0x040fe20000410000 */
[----:B------:R-:W-:Y:S01]  /*12ec0*/  F2FP.F16.E4M3.UNPACK_B R25, R7.H1 ;  /* 0x00000007ff19723e */ /* 0x000fe200030006ff */
        /* <DEDUP_REMOVED lines=78> */
.L_x_2768:
[----:B------:R-:W-:Y:S05]  /*133b0*/  BSYNC B1 ;  /* 0x0000000000017941 */ /* 0x000fea0003800000 */
.L_x_2767:
        /* <DEDUP_REMOVED lines=120> */
.L_x_2770:
[----:B------:R-:W-:Y:S05]  /*13b40*/  BSYNC B1 ;  /* 0x0000000000017941 */ /* 0x000fea0003800000 */
.L_x_2769:
[----:B------:R-:W-:Y:S05]  /*13b50*/  @P5 BRA `(.L_x_2760) ;  /* 0x0000003c007c5947 */ /* 0x000fea0003800000 */
[----:B0123--:R-:W0:Y:S01]  /*13b60*/  LDS.128 R4, [R228+0x4000] ;  /* 0x00400000e4047984 */ /* 0x00fe220000000c00 */
        /* <DEDUP_REMOVED lines=122> */
.L_x_2754:
[----:B------:R-:W0:Y:S01]  /*14310*/  LDC R20, c[0x0][0x448] ;  /* 0x00011200ff147b82 */ /* 0x000e220000000800 */
[----:B------:R-:W-:Y:S01]  /*14320*/  MOV R7, R31 ;  /* 0x0000001f00077202 */ /* 0x000fe20000000f00 */
[----:B------:R-:W-:Y:S01]  /*14330*/  IMAD.MOV.U32 R4, RZ, RZ, R24 ;  /* 0x000000ffff047224 */ /* 0x000fe200078e0018 */
[----:B------:R-:W-:Y:S01]  /*14340*/  ULDC.64 UR4, c[0x0][0x3f8] ;  /* 0x0000fe0000047ab9 */ /* 0x000fe20000000a00 */
[----:B------:R-:W-:Y:S01]  /*14350*/  IMAD.MOV.U32 R6, RZ, RZ, R26 ;  /* 0x000000ffff067224 */ /* 0x000fe200078e001a */
[----:B------:R-:W-:Y:S01]  /*14360*/  ULDC.64 UR6, c[0x0][0x408] ;  /* 0x0001020000067ab9 */ /* 0x000fe20000000a00 */
[----:B------:R-:W-:Y:S01]  /*14370*/  ULDC.64 UR8, c[0x0][0x400] ;  /* 0x0001000000087ab9 */ /* 0x000fe20000000a00 */
[----:B0-----:R-:W-:-:S13]  /*14380*/  ISETP.NE.AND P0, PT, R20, 0x1, PT ;  /* 0x000000011400780c */ /* 0x001fda0003f05270 */
[----:B------:R-:W0:Y:S08]  /*14390*/  @P0 LDC R3, c[0x0][0x44c] ;  /* 0x00011300ff030b82 */ /* 0x000e300000000800 */
[----:B------:R-:W1:Y:S01]  /*143a0*/  @P0 LDC R5, c[0x0][0x450] ;  /* 0x00011400ff050b82 */ /* 0x000e620000000800 */
[----:B0-----:R-:W-:-:S04]  /*143b0*/  @P0 IMAD.HI.U32 R0, R10, R3, RZ ;  /* 0x000000030a000227 */ /* 0x001fc800078e00ff */
[----:B------:R-:W-:Y:S01]  /*143c0*/  IMAD.MOV.U32 R3, RZ, RZ, R10 ;  /* 0x000000ffff037224 */ /* 0x000fe200078e000a */
[----:B-1----:R-:W-:Y:S01]  /*143d0*/  @P0 SHF.R.U32.HI R3, RZ, R5, R0 ;  /* 0x00000005ff030219 */ /* 0x002fe20000011600 */
[----:B------:R-:W-:-:S03]  /*143e0*/  IMAD.MOV.U32 R5, RZ, RZ, R29 ;  /* 0x000000ffff057224 */ /* 0x000fc600078e001d */
[----:B------:R-:W-:Y:S01]  /*143f0*/  SHF.R.S32.HI R0, RZ, 0x1f, R3 ;  /* 0x0000001fff007819 */ /* 0x000fe20000011403 */
[----:B------:R-:W-:-:S04]  /*14400*/  IMAD.WIDE.U32 R4, R3, UR4, R4 ;  /* 0x0000000403047c25 */ /* 0x000fc8000f8e0004 */
[----:B------:R-:W-:Y:S02]  /*14410*/  IMAD R8, R0, UR4, RZ ;  /* 0x0000000400087c24 */ /* 0x000fe4000f8e02ff */
[----:B------:R-:W-:-:S04]  /*14420*/  IMAD.WIDE.U32 R6, R3, UR6, R6 ;  /* 0x0000000603067c25 */ /* 0x000fc8000f8e0006 */
[----:B------:R-:W-:Y:S01]  /*14430*/  IMAD R0, R0, UR6, RZ ;  /* 0x0000000600007c24 */ /* 0x000fe2000f8e02ff */
[----:B------:R-:W-:Y:S01]  /*14440*/  IADD3 R39, P1, R6, UR8, RZ ;  /* 0x0000000806277c10 */ /* 0x000fe2000ff3e0ff */
        /* <DEDUP_REMOVED lines=11> */
[----:B------:R-:W0:Y:S02]  /*14500*/  SHFL.IDX PT, R39, R39, RZ, 0x1e1f ;  /* 0x001e1fff27277589 */ /* 0x000e2400000e0000 */
.L_x_3024:
[----:B------:R-:W-:Y:S01]  /*14510*/  IMAD R45, R213, R20, RZ ;  /* 0x00000014d52d7224 */ /* 0x000fe200078e02ff */
[----:B------:R-:W-:Y:S01]  /*14520*/  BSSY B1, `(.L_x_2772) ;  /* 0x0000037000017945 */ /* 0x000fe20003800000 */
[----:B------:R-:W-:Y:S02]  /*14530*/  CS2R R4, SRZ ;  /* 0x0000000000047805 */ /* 0x000fe4000001ff00 */
[----:B------:R-:W-:Y:S02]  /*14540*/  CS2R R6, SRZ ;  /* 0x0000000000067805 */ /* 0x000fe4000001ff00 */
[----:B------:R-:W-:Y:S02]  /*14550*/  CS2R R8, SRZ ;  /* 0x0000000000087805 */ /* 0x000fe4000001ff00 */
[----:B------:R-:W-:Y:S02]  /*14560*/  ISETP.GE.AND P0, PT, R10, R45, PT ;  /* 0x0000002d0a00720c */ /* 0x000fe40003f06270 */
[----:B------:R-:W-:-:S02]  /*14570*/  CS2R R10, SRZ ;  /* 0x00000000000a7805 */ /* 0x000fc4000001ff00 */
[----:B0-----:R-:W-:Y:S02]  /*14580*/  CS2R R12, SRZ ;  /* 0x00000000000c7805 */ /* 0x001fe4000001ff00 */
        /* <DEDUP_REMOVED lines=19> */
[----:B------:R-:W-:Y:S02]  /*146c0*/  CS2R R30, SRZ ;  /* 0x00000000001e7805 */ /* 0x000fe4000001ff00 */
[----:B--2---:R-:W-:Y:S01]  /*146d0*/  @!P2 IADD3 R40, P3, R16, R21, RZ ;  /* 0x000000151028a210 */ /* 0x004fe20007f7e0ff */
[----:B------:R-:W-:Y:S02]  /*146e0*/  @!P1 IMAD.SHL.U32 R46, R192, 0x10, RZ ;  /* 0x00000010c02e9824 */ /* 0x000fe400078e00ff */
[----:B------:R-:W-:Y:S01]  /*146f0*/  @!P0 IMAD.SHL.U32 R48, R193, 0x10, RZ ;  /* 0x00000010c1308824 */ /* 0x000fe200078e00ff */
[----:B-1----:R-:W-:-:S02]  /*14700*/  @!P2 IADD3.X R41, R3, R17, RZ, P3, !PT ;  /* 0x000000110329a210 */ /* 0x002fc40001ffe4ff */
[----:B------:R-:W-:Y:S02]  /*14710*/  @!P1 SHF.R.S32.HI R0, RZ, 0x1f, R46 ;  /* 0x0000001fff009819 */ /* 0x000fe4000001142e */
[C---:B----4-:R-:W-:Y:S02]  /*14720*/  @!P1 IADD3 R42, P5, R46.reuse, R21, RZ ;  /* 0x000000152e2a9210 */ /* 0x050fe40007fbe0ff */
[----:B------:R-:W-:Y:S02]  /*14730*/  CS2R R10, SRZ ;  /* 0x00000000000a7805 */ /* 0x000fe4000001ff00 */
[----:B------:R-:W-:Y:S02]  /*14740*/  @!P1 IADD3 R46, P4, R46, R39, RZ ;  /* 0x000000272e2e9210 */ /* 0x000fe40007f9e0ff */
[----:B------:R-:W-:Y:S02]  /*14750*/  CS2R R32, SRZ ;  /* 0x0000000000207805 */ /* 0x000fe4000001ff00 */
[C---:B------:R-:W-:Y:S01]  /*14760*/  @!P0 IADD3 R38, P3, R48.reuse, R21, RZ ;  /* 0x0000001530268210 */ /* 0x040fe20007f7e0ff */
[----:B------:R-:W-:Y:S01]  /*14770*/  @!P1 IMAD.X R43, R3, 0x1, R0, P5 ;  /* 0x00000001032b9824 */ /* 0x000fe200028e0600 */
[----:B------:R-:W-:Y:S01]  /*14780*/  @!P0 SHF.R.S32.HI R8, RZ, 0x1f, R48 ;  /* 0x0000001fff088819 */ /* 0x000fe20000011430 */
[----:B---3--:R-:W-:Y:S01]  /*14790*/  @!P1 IMAD.X R47, R37, 0x1, R0, P4 ;  /* 0x00000001252f9824 */ /* 0x008fe200020e0600 */
[----:B------:R-:W-:-:S02]  /*147a0*/  @!P0 IADD3 R48, P5, R48, R39, RZ ;  /* 0x0000002730308210 */ /* 0x000fc40007fbe0ff */
[----:B------:R-:W-:Y:S02]  /*147b0*/  CS2R R34, SRZ ;  /* 0x0000000000227805 */ /* 0x000fe4000001ff00 */
        /* <DEDUP_REMOVED lines=13> */
.L_x_2773:
[----:B------:R-:W-:Y:S05]  /*14890*/  BSYNC B1 ;  /* 0x0000000000017941 */ /* 0x000fea0003800000 */
.L_x_2772:
[----:B------:R-:W-:Y:S01]  /*148a0*/  ULEA.HI UR4, UR37, UR37, URZ, 0x1 ;  /* 0x0000002525047291 */ /* 0x000fe2000f8f083f */
[----:B-1----:R-:W-:Y:S01]  /*148b0*/  VIADDMNMX R3, R45, -R212, 0x80, PT ;  /* 0x000000802d037446 */ /* 0x002fe200038009d4 */
[----:B------:R-:W-:Y:S02]  /*148c0*/  BSSY B1, `(.L_x_2774) ;  /* 0x0000008000017945 */ /* 0x000fe40003800000 */
[----:B------:R-:W-:Y:S01]  /*148d0*/  ULOP3.LUT UR4, UR4, 0xfffffffe, URZ, 0xc0, !UPT ;  /* 0xfffffffe04047892 */ /* 0x000fe2000f8ec03f */
[----:B------:R-:W-:-:S03]  /*148e0*/  ISETP.GE.AND P1, PT, R198, R3, PT ;  /* 0x00000003c600720c */ /* 0x000fc60003f26270 */
[----:B------:R-:W-:-:S06]  /*148f0*/  UIADD3 UR4, UR37, -UR4, URZ ;  /* 0x8000000425047290 */ /* 0x000fcc000fffe03f */
[----:B0-2---:R-:W-:-:S05]  /*14900*/  IMAD.U32 R21, RZ, RZ, UR4 ;  /* 0x00000004ff157e24 */ /* 0x005fca000f8e00ff */
[----:B------:R-:W-:-:S04]  /*14910*/  SHF.L.U32 R21, R21, 0x1f, RZ ;  /* 0x0000001f15157819 */ /* 0x000fc800000006ff */
[----:B------:R-:W0:Y:S02]  /*14920*/  SYNCS.PHASECHK.TRANS64.TRYWAIT P0, [R18+URZ+0x29800], R21 ;  /* 0x02980015120075a7 */ /* 0x000e24000800017f */
[----:B0-----:R-:W-:Y:S05]  /*14930*/  @!P0 BRA `(.L_x_2775) ;  /* 0x0000019400e88947 */ /* 0x001fea0003800000 */
.L_x_3025:
[----:B------:R-:W-:Y:S05]  /*14940*/  BSYNC B1 ;  /* 0x0000000000017941 */ /* 0x000fea0003800000 */
.L_x_2774:
        /* <DEDUP_REMOVED lines=9> */
[----:B------:R-:W2:Y:S01]  /*149e0*/  LDL R67, [R1+0x28] ;  /* 0x0000280001437983 */ /* 0x000ea20000100800 */
[----:B------:R-:W1:Y:S01]  /*149f0*/  S2R R36, SR_TID.X ;  /* 0x0000000000247919 */ /* 0x000e620000002100 */
[----:B-----5:R-:W-:Y:S02]  /*14a00*/  SHF.R.U32.HI R0, RZ, 0x8, R24 ;  /* 0x00000008ff007819 */ /* 0x020fe40000011618 */
[----:B------:R-:W-:Y:S02]  /*14a10*/  LOP3.LUT R20, R24, 0xff, RZ, 0xc0, !PT ;  /* 0x000000ff18147812 */ /* 0x000fe400078ec0ff */
[----:B0-----:R-:W-:-:S04]  /*14a20*/  LOP3.LUT R21, R0, 0xff, RZ, 0xc0, !PT ;  /* 0x000000ff00157812 */ /* 0x001fc800078ec0ff */
[----:B------:R-:W-:Y:S01]  /*14a30*/  PRMT R45, R21, 0x7604, R20 ;  /* 0x00007604152d7816 */ /* 0x000fe20000000014 */
[----:B-1----:R-:W-:-:S05]  /*14a40*/  VIADD R38, R36, 0xffffff80 ;  /* 0xffffff8024267836 */ /* 0x002fca0000000000 */
[----:B------:R-:W-:-:S04]  /*14a50*/  LEA.HI R40, R38, R38, RZ, 0x1 ;  /* 0x0000002626287211 */ /* 0x000fc800078f08ff */
[----:B------:R-:W-:-:S04]  /*14a60*/  LOP3.LUT R40, R40, 0xfffffffe, RZ, 0xc0, !PT ;  /* 0xfffffffe28287812 */ /* 0x000fc800078ec0ff */
[----:B------:R-:W-:-:S04]  /*14a70*/  IADD3 R40, R38, -R40, RZ ;  /* 0x8000002826287210 */ /* 0x000fc80007ffe0ff */
[----:B------:R-:W-:-:S04]  /*14a80*/  LEA.HI R0, R3, R40, RZ, 0x1c ;  /* 0x0000002803007211 */ /* 0x000fc800078fe0ff */
[----:B------:R-:W-:-:S04]  /*14a90*/  SHF.R.S32.HI R21, RZ, 0x1f, R0 ;  /* 0x0000001fff157819 */ /* 0x000fc80000011400 */
[----:B------:R-:W-:Y:S01]  /*14aa0*/  LEA.HI R20, R21, R0, RZ, 0x2 ;  /* 0x0000000015147211 */ /* 0x000fe200078f10ff */
[----:B------:R-:W-:-:S04]  /*14ab0*/  IMAD.SHL.U32 R0, R0, 0x10, RZ ;  /* 0x0000001000007824 */ /* 0x000fc800078e00ff */
[----:B------:R-:W-:Y:S01]  /*14ac0*/  IMAD.SHL.U32 R20, R20, 0x800, RZ ;  /* 0x0000080014147824 */ /* 0x000fe200078e00ff */
[----:B------:R-:W-:Y:S02]  /*14ad0*/  LOP3.LUT R21, R207, 0x30, R0, 0xf8, !PT ;  /* 0x00000030cf157812 */ /* 0x000fe400078ef800 */
[----:B---3--:R-:W-:Y:S02]  /*14ae0*/  SHF.R.U32.HI R37, RZ, 0x8, R25 ;  /* 0x00000008ff257819 */ /* 0x008fe40000011619 */
[----:B------:R-:W-:Y:S02]  /*14af0*/  SHF.R.U32.HI R39, RZ, 0x8, R26 ;  /* 0x00000008ff277819 */ /* 0x000fe4000001161a */
[----:B------:R-:W-:Y:S02]  /*14b00*/  LOP3.LUT R21, R21, R208, RZ, 0x3c, !PT ;  /* 0x000000d015157212 */ /* 0x000fe400078e3cff */
[----:B------:R-:W-:Y:S02]  /*14b10*/  LOP3.LUT R20, R20, 0xffffe000, RZ, 0xc0, !PT ;  /* 0xffffe00014147812 */ /* 0x000fe400078ec0ff */
[----:B------:R-:W-:-:S02]  /*14b20*/  LOP3.LUT R36, R25, 0xff, RZ, 0xc0, !PT ;  /* 0x000000ff19247812 */ /* 0x000fc400078ec0ff */
[----:B------:R-:W-:Y:S02]  /*14b30*/  LOP3.LUT R38, R26, 0xff, RZ, 0xc0, !PT ;  /* 0x000000ff1a267812 */ /* 0x000fe400078ec0ff */
[----:B------:R-:W-:Y:S02]  /*14b40*/  LOP3.LUT R37, R37, 0xff, RZ, 0xc0, !PT ;  /* 0x000000ff25257812 */ /* 0x000fe400078ec0ff */
[----:B------:R-:W-:Y:S02]  /*14b50*/  LOP3.LUT R39, R39, 0xff, RZ, 0xc0, !PT ;  /* 0x000000ff27277812 */ /* 0x000fe400078ec0ff */
[----:B------:R-:W-:Y:S02]  /*14b60*/  IADD3 R21, R21, R209, R20 ;  /* 0x000000d115157210 */ /* 0x000fe40007ffe014 */
[----:B------:R-:W-:Y:S02]  /*14b70*/  PRMT R46, R37, 0x7604, R36 ;  /* 0x00007604252e7816 */ /* 0x000fe40000000024 */
[----:B------:R-:W-:Y:S01]  /*14b80*/  PRMT R47, R39, 0x7604, R38 ;  /* 0x00007604272f7816 */ /* 0x000fe20000000026 */
[----:B------:R-:W-:Y:S01]  /*14b90*/  IMAD.IADD R0, R18, 0x1, R21 ;  /* 0x0000000112007824 */ /* 0x000fe200078e0215 */
[----:B------:R-:W-:-:S02]  /*14ba0*/  SHF.R.U32.HI R37, RZ, 0x8, R27 ;  /* 0x00000008ff257819 */ /* 0x000fc4000001161b */
[----:B------:R-:W-:Y:S02]  /*14bb0*/  SHF.R.U32.HI R39, RZ, 0x8, R4 ;  /* 0x00000008ff277819 */ /* 0x000fe40000011604 */
[----:B------:R-:W-:Y:S02]  /*14bc0*/  SHF.R.U32.HI R40, RZ, 0x8, R5 ;  /* 0x00000008ff287819 */ /* 0x000fe40000011605 */
[----:B------:R-:W-:Y:S02]  /*14bd0*/  LOP3.LUT R36, R27, 0xff, RZ, 0xc0, !PT ;  /* 0x000000ff1b247812 */ /* 0x000fe400078ec0ff */
[----:B------:R-:W-:Y:S02]  /*14be0*/  LOP3.LUT R38, R4, 0xff, RZ, 0xc0, !PT ;  /* 0x000000ff04267812 */ /* 0x000fe400078ec0ff */
[----:B------:R-:W-:Y:S02]  /*14bf0*/  LOP3.LUT R37, R37, 0xff, RZ, 0xc0, !PT ;  /* 0x000000ff25257812 */ /* 0x000fe400078ec0ff */
[----:B------:R-:W-:-:S02]  /*14c00*/  LOP3.LUT R39, R39, 0xff, RZ, 0xc0, !PT ;  /* 0x000000ff27277812 */ /* 0x000fc400078ec0ff */
[----:B------:R-:W-:Y:S02]  /*14c10*/  LOP3.LUT R21, R40, 0xff, RZ, 0xc0, !PT ;  /* 0x000000ff28157812 */ /* 0x000fe400078ec0ff */
[----:B----4-:R-:W0:Y:S01]  /*14c20*/  LDS.128 R40, [R0+0x14400] ;  /* 0x0144000000287984 */ /* 0x010e220000000c00 */
[----:B------:R-:W-:Y:S02]  /*14c30*/  PRMT R48, R37, 0x7604, R36 ;  /* 0x0000760425307816 */ /* 0x000fe40000000024 */
[----:B------:R-:W-:Y:S02]  /*14c40*/  PRMT R53, R39, 0x7604, R38 ;  /* 0x0000760427357816 */ /* 0x000fe40000000026 */
[----:B------:R-:W-:Y:S02]  /*14c50*/  SHF.R.U32.HI R52, RZ, 0x8, R7 ;  /* 0x00000008ff347819 */ /* 0x000fe40000011607 */
[----:B------:R-:W-:Y:S02]  /*14c60*/  LOP3.LUT R51, R7, 0xff, RZ, 0xc0, !PT ;  /* 0x000000ff07337812 */ /* 0x000fe400078ec0ff */
[----:B------:R-:W-:-:S02]  /*14c70*/  LOP3.LUT R52, R52, 0xff, RZ, 0xc0, !PT ;  /* 0x000000ff34347812 */ /* 0x000fc400078ec0ff */
[----:B------:R-:W-:Y:S02]  /*14c80*/  LOP3.LUT R20, R5, 0xff, RZ, 0xc0, !PT ;  /* 0x000000ff05147812 */ /* 0x000fe400078ec0ff */
[----:B------:R-:W-:Y:S02]  /*14c90*/  SHF.R.U32.HI R50, RZ, 0x8, R6 ;  /* 0x00000008ff327819 */ /* 0x000fe40000011606 */
[----:B------:R-:W-:Y:S02]  /*14ca0*/  PRMT R52, R52, 0x7604, R51 ;  /* 0x0000760434347816 */ /* 0x000fe40000000033 */
[----:B------:R-:W-:Y:S02]  /*14cb0*/  LOP3.LUT R49, R6, 0xff, RZ, 0xc0, !PT ;  /* 0x000000ff06317812 */ /* 0x000fe400078ec0ff */
[----:B------:R-:W-:Y:S02]  /*14cc0*/  LOP3.LUT R50, R50, 0xff, RZ, 0xc0, !PT ;  /* 0x000000ff32327812 */ /* 0x000fe400078ec0ff */
[----:B------:R-:W-:-:S02]  /*14cd0*/  PRMT R20, R21, 0x7604, R20 ;  /* 0x0000760415147816 */ /* 0x000fc40000000014 */
[----:B------:R-:W-:Y:S02]  /*14ce0*/  SHF.R.U32.HI R51, RZ, 0x10, R5 ;  /* 0x00000010ff337819 */ /* 0x000fe40000011605 */
[----:B------:R-:W-:Y:S02]  /*14cf0*/  SHF.R.U32.HI R21, RZ, 0x10, R25 ;  /* 0x00000010ff157819 */ /* 0x000fe40000011619 */
[----:B------:R-:W-:Y:S01]  /*14d00*/  PRMT R57, R50, 0x7604, R49 ;  /* 0x0000760432397816 */ /* 0x000fe20000000031 */
[----:B------:R-:W-:Y:S01]  /*14d10*/  IMAD.U32 R51, R51, 0x10000, RZ ;  /* 0x0001000033337824 */ /* 0x000fe200078e00ff */
[----:B------:R-:W-:Y:S01]  /*14d20*/  SHF.R.U32.HI R49, RZ, 0x10, R27 ;  /* 0x00000010ff317819 */ /* 0x000fe2000001161b */
[----:B------:R-:W-:-:S03]  /*14d30*/  IMAD.U32 R21, R21, 0x10000, RZ ;  /* 0x0001000015157824 */ /* 0x000fc600078e00ff */
[----:B------:R-:W-:Y:S02]  /*14d40*/  SHF.L.U32 R49, R49, 0x10, RZ ;  /* 0x0000001031317819 */ /* 0x000fe400000006ff */
[----:B------:R-:W-:Y:S02]  /*14d50*/  LOP3.LUT R55, R20, 0xff0000, R51, 0xf8, !PT ;  /* 0x00ff000014377812 */ /* 0x000fe400078ef833 */
[----:B------:R-:W-:Y:S02]  /*14d60*/  LOP3.LUT R21, R46, 0xff0000, R21, 0xf8, !PT ;  /* 0x00ff00002e157812 */ /* 0x000fe400078ef815 */
[----:B------:R-:W-:Y:S02]  /*14d70*/  SHF.R.U32.HI R59, RZ, 0x10, R7 ;  /* 0x00000010ff3b7819 */ /* 0x000fe40000011607 */
[----:B------:R-:W-:Y:S02]  /*14d80*/  LOP3.LUT R49, R48, 0xff0000, R49, 0xf8, !PT ;  /* 0x00ff000030317812 */ /* 0x000fe400078ef831 */
[----:B------:R-:W-:-:S02]  /*14d90*/  LOP3.LUT R45, R45, 0xff0000, R24, 0xf8, !PT ;  /* 0x00ff00002d2d7812 */ /* 0x000fc400078ef818 */
[----:B------:R-:W-:Y:S02]  /*14da0*/  LOP3.LUT R47, R47, 0xff0000, R26, 0xf8, !PT ;  /* 0x00ff00002f2f7812 */ /* 0x000fe400078ef81a */
[----:B------:R-:W-:Y:S02]  /*14db0*/  LOP3.LUT R55, R55, 0xff000000, R5, 0xf8, !PT ;  /* 0xff00000037377812 */ /* 0x000fe400078ef805 */
[----:B------:R-:W-:Y:S02]  /*14dc0*/  LOP3.LUT R50, R21, 0xff000000, R25, 0xf8, !PT ;  /* 0xff00000015327812 */ /* 0x000fe400078ef819 */
[----:B------:R-:W-:Y:S01]  /*14dd0*/  LOP3.LUT R21, R53, 0xff0000, R4, 0xf8, !PT ;  /* 0x00ff000035157812 */ /* 0x000fe200078ef804 */
[----:B------:R-:W-:Y:S01]  /*14de0*/  IMAD.U32 R59, R59, 0x10000, RZ ;  /* 0x000100003b3b7824 */ /* 0x000fe200078e00ff */
[----:B------:R-:W-:Y:S02]  /*14df0*/  LOP3.LUT R51, R45, 0xff000000, R24, 0xf8, !PT ;  /* 0xff0000002d337812 */ /* 0x000fe400078ef818 */
[----:B------:R-:W-:-:S02]  /*14e00*/  LOP3.LUT R53, R49, 0xff000000, R27, 0xf8, !PT ;  /* 0xff00000031357812 */ /* 0x000fc400078ef81b */
[----:B------:R-:W-:Y:S02]  /*14e10*/  LOP3.LUT R20, R47, 0xff000000, R26, 0xf8, !PT ;  /* 0xff0000002f147812 */ /* 0x000fe400078ef81a */
[----:B------:R-:W-:Y:S02]  /*14e20*/  F2FP.F16.E4M3.UNPACK_B R27, R55 ;  /* 0x00000037ff1b723e */ /* 0x000fe400020006ff */
[----:B0-----:R-:W-:Y:S02]  /*14e30*/  F2FP.F16.E4M3.UNPACK_B R24, R41 ;  /* 0x00000029ff18723e */ /* 0x001fe400020006ff */
[----:B------:R-:W-:Y:S02]  /*14e40*/  F2FP.F16.E4M3.UNPACK_B R26, R50 ;  /* 0x00000032ff1a723e */ /* 0x000fe400020006ff */
[----:B------:R-:W-:Y:S01]  /*14e50*/  LOP3.LUT R56, R21, 0xff000000, R4, 0xf8, !PT ;  /* 0xff00000015387812 */ /* 0x000fe200078ef804 */
[----:B------:R-:W-:Y:S01]  /*14e60*/  HADD2.F32 R54, -RZ, R27.H0_H0 ;  /* 0x2000001bff367230 */ /* 0x000fe20000004100 */
[----:B------:R-:W-:Y:S01]  /*14e70*/  LOP3.LUT R59, R52, 0xff0000, R59, 0xf8, !PT ;  /* 0x00ff0000343b7812 */ /* 0x000fe200078ef83b */
[----:B------:R-:W-:Y:S01]  /*14e80*/  HADD2.F32 R5, -RZ, R24.H0_H0 ;  /* 0x20000018ff057230 */ /* 0x000fe20000004100 */
[----:B------:R-:W-:Y:S01]  /*14e90*/  LOP3.LUT R57, R57, 0xff0000, R6, 0xf8, !PT ;  /* 0x00ff000039397812 */ /* 0x000fe200078ef806 */
[----:B------:R-:W-:Y:S01]  /*14ea0*/  HADD2.F32 R52, -RZ, R26.H0_H0 ;  /* 0x2000001aff347230 */ /* 0x000fe20000004100 */
[----:B------:R-:W-:-:S02]  /*14eb0*/  F2FP.F16.E4M3.UNPACK_B R48, R43 ;  /* 0x0000002bff30723e */ /* 0x000fc400020006ff */
[----:B------:R-:W-:Y:S02]  /*14ec0*/  F2FP.F16.E4M3.UNPACK_B R49, R43.H1 ;  /* 0x0000002bff31723e */ /* 0x000fe400030006ff */
[----:B------:R-:W-:Y:S02]  /*14ed0*/  F2FP.F16.E4M3.UNPACK_B R43, R40.H1 ;  /* 0x00000028ff2b723e */ /* 0x000fe400030006ff */
[----:B------:R-:W-:Y:S01]  /*14ee0*/  LOP3.LUT R6, R57, 0xff000000, R6, 0xf8, !PT ;  /* 0xff00000039067812 */ /* 0x000fe200078ef806 */
[----:B------:R-:W-:Y:S01]  /*14ef0*/  FMUL.FTZ R57, R5, R52 ;  /* 0x0000003405397220 */ /* 0x000fe20000410000 */
[----:B------:R-:W-:Y:S02]  /*14f00*/  F2FP.F16.E4M3.UNPACK_B R55, R55.H1 ;  /* 0x00000037ff37723e */ /* 0x000fe400030006ff */
[----:B------:R-:W-:Y:S01]  /*14f10*/  F2FP.F16.E4M3.UNPACK_B R50, R50.H1 ;  /* 0x00000032ff32723e */ /* 0x000fe200030006ff */
[----:B------:R-:W-:Y:S01]  /*14f20*/  HADD2.F32 R24, -RZ, R24.H1_H1 ;  /* 0x30000018ff187230 */ /* 0x000fe20000004100 */
[----:B------:R-:W-:Y:S01]  /*14f30*/  LOP3.LUT R59, R59, 0xff000000, R7, 0xf8, !PT ;  /* 0xff0000003b3b7812 */ /* 0x000fe200078ef807 */
[----:B--2---:R-:W0:Y:S02]  /*14f40*/  LDS.128 R36, [R67+0x14400] ;  /* 0x0144000043247984 */ /* 0x004e240000000c00 */
[----:B0-----:R-:W-:-:S02]  /*14f50*/  F2FP.F16.E4M3.UNPACK_B R21, R37 ;  /* 0x00000025ff15723e */ /* 0x001fc400020006ff */
[----:B------:R-:W-:Y:S02]  /*14f60*/  F2FP.F16.E4M3.UNPACK_B R45, R37.H1 ;  /* 0x00000025ff2d723e */ /* 0x000fe400030006ff */
[-C--:B------:R-:W-:Y:S02]  /*14f70*/  F2FP.F16.E4M3.UNPACK_B R46, R39.reuse ;  /* 0x00000027ff2e723e */ /* 0x080fe400020006ff */
[----:B------:R-:W-:Y:S02]  /*14f80*/  F2FP.F16.E4M3.UNPACK_B R47, R39.H1 ;  /* 0x00000027ff2f723e */ /* 0x000fe400030006ff */
[-C--:B------:R-:W-:Y:S02]  /*14f90*/  F2FP.F16.E4M3.UNPACK_B R37, R36.reuse ;  /* 0x00000024ff25723e */ /* 0x080fe400020006ff */
[----:B------:R-:W-:Y:S01]  /*14fa0*/  F2FP.F16.E4M3.UNPACK_B R39, R36.H1 ;  /* 0x00000024ff27723e */ /* 0x000fe200030006ff */
[----:B------:R-:W-:Y:S01]  /*14fb0*/  HADD2.F32 R25, -RZ, R21.H0_H0 ;  /* 0x20000015ff197230 */ /* 0x000fe20000004100 */
[----:B------:R-:W-:-:S02]  /*14fc0*/  F2FP.F16.E4M3.UNPACK_B R36, R41.H1 ;  /* 0x00000029ff24723e */ /* 0x000fc400030006ff */
[----:B------:R-:W-:Y:S01]  /*14fd0*/  F2FP.F16.E4M3.UNPACK_B R41, R40 ;  /* 0x00000028ff29723e */ /* 0x000fe200020006ff */
[----:B------:R-:W-:-:S04]  /*14fe0*/  FMUL.FTZ R40, R5, R54 ;  /* 0x0000003605287220 */ /* 0x000fc80000410000 */
[C---:B------:R-:W-:Y:S01]  /*14ff0*/  FFMA.FTZ R5, R25.reuse, R52, -R40 ;  /* 0x0000003419057223 */ /* 0x040fe20000010828 */
[----:B------:R-:W-:Y:S01]  /*15000*/  FFMA.FTZ R25, R25, R54, R57 ;  /* 0x0000003619197223 */ /* 0x000fe20000010039 */
[----:B------:R-:W-:Y:S02]  /*15010*/  HADD2.F32 R54, -RZ, R27.H1_H1 ;  /* 0x3000001bff367230 */ /* 0x000fe40000004100 */
[----:B------:R-:W-:Y:S02]  /*15020*/  HADD2.F32 R40, -RZ, R26.H1_H1 ;  /* 0x3000001aff287230 */ /* 0x000fe40000004100 */
[----:B------:R-:W-:Y:S02]  /*15030*/  HADD2.F32 R57, -RZ, R55.H0_H0 ;  /* 0x20000037ff397230 */ /* 0x000fe40000004100 */
[----:B------:R-:W-:Y:S02]  /*15040*/  HADD2.F32 R26, -RZ, R36.H0_H0 ;  /* 0x20000024ff1a7230 */ /* 0x000fe40000004100 */
[----:B------:R-:W-:-:S02]  /*15050*/  HADD2.F32 R52, -RZ, R50.H0_H0 ;  /* 0x20000032ff347230 */ /* 0x000fc40000004100 */
[C---:B------:R-:W-:Y:S01]  /*15060*/  FMUL.FTZ R58, R24.reuse, R54 ;  /* 0x00000036183a7220 */ /* 0x040fe20000410000 */
[----:B------:R-:W-:Y:S02]  /*15070*/  HADD2.F32 R21, -RZ, R21.H1_H1 ;  /* 0x30000015ff157230 */ /* 0x000fe40000004100 */
[----:B------:R-:W-:Y:S01]  /*15080*/  FMUL.FTZ R61, R24, R40 ;  /* 0x00000028183d7220 */ /* 0x000fe20000410000 */
[----:B------:R-:W-:Y:S02]  /*15090*/  HADD2.F32 R27, -RZ, R45.H0_H0 ;  /* 0x2000002dff1b7230 */ /* 0x000fe40000004100 */
[C---:B------:R-:W-:Y:S01]  /*150a0*/  FMUL.FTZ R60, R26.reuse, R57 ;  /* 0x000000391a3c7220 */ /* 0x040fe20000410000 */
[----:B------:R-:W-:Y:S01]  /*150b0*/  FMUL.FTZ R62, R26, R52 ;  /* 0x000000341a3e7220 */ /* 0x000fe20000410000 */
[C---:B------:R-:W-:Y:S01]  /*150c0*/  FFMA.FTZ R24, R21.reuse, R40, -R58 ;  /* 0x0000002815187223 */ /* 0x040fe2000001083a */
[----:B------:R-:W-:Y:S01]  /*150d0*/  FFMA.FTZ R26, R21, R54, R61 ;  /* 0x00000036151a7223 */ /* 0x000fe2000001003d */
[----:B------:R-:W-:Y:S01]  /*150e0*/  F2FP.F16.E4M3.UNPACK_B R58, R59 ;  /* 0x0000003bff3a723e */ /* 0x000fe200020006ff */
[C---:B------:R-:W-:Y:S01]  /*150f0*/  FFMA.FTZ R21, R27.reuse, R52, -R60 ;  /* 0x000000341b157223 */ /* 0x040fe2000001083c */
[----:B------:R-:W-:Y:S01]  /*15100*/  F2FP.F16.E4M3.UNPACK_B R54, R53 ;  /* 0x00000035ff36723e */ /* 0x000fe200020006ff */
[----:B------:R-:W-:Y:S01]  /*15110*/  FFMA.FTZ R27, R27, R57, R62 ;  /* 0x000000391b1b7223 */ /* 0x000fe2000001003e */
[----:B------:R-:W-:-:S02]  /*15120*/  HADD2.F32 R57, -RZ, R55.H1_H1 ;  /* 0x30000037ff397230 */ /* 0x000fc40000004100 */
[----:B------:R-:W-:Y:S02]  /*15130*/  HADD2.F32 R36, -RZ, R36.H1_H1 ;  /* 0x30000024ff247230 */ /* 0x000fe40000004100 */
[----:B------:R-:W-:Y:S02]  /*15140*/  HADD2.F32 R52, -RZ, R50.H1_H1 ;  /* 0x30000032ff347230 */ /* 0x000fe40000004100 */
[----:B------:R-:W-:Y:S02]  /*15150*/  HADD2.F32 R61, -RZ, R58.H0_H0 ;  /* 0x2000003aff3d7230 */ /* 0x000fe40000004100 */
[----:B------:R-:W-:Y:S02]  /*15160*/  HADD2.F32 R50, -RZ, R48.H0_H0 ;  /* 0x20000030ff327230 */ /* 0x000fe40000004100 */
[----:B------:R-:W-:Y:S02]  /*15170*/  HADD2.F32 R55, -RZ, R54.H0_H0 ;  /* 0x20000036ff377230 */ /* 0x000fe40000004100 */
[----:B------:R-:W-:Y:S01]  /*15180*/  FMUL.FTZ R60, R36, R57 ;  /* 0x00000039243c7220 */ /* 0x000fe20000410000 */
[----:B------:R-:W-:-:S02]  /*15190*/  HADD2.F32 R45, -RZ, R45.H1_H1 ;  /* 0x3000002dff2d7230 */ /* 0x000fc40000004100 */
[-C--:B------:R-:W-:Y:S01]  /*151a0*/  FMUL.FTZ R36, R36, R52.reuse ;  /* 0x0000003424247220 */ /* 0x080fe20000410000 */
[----:B------:R-:W-:Y:S02]  /*151b0*/  HADD2.F32 R40, -RZ, R46.H0_H0 ;  /* 0x2000002eff287230 */ /* 0x000fe40000004100 */
[C---:B------:R-:W-:Y:S01]  /*151c0*/  FMUL.FTZ R63, R50.reuse, R61 ;  /* 0x0000003d323f7220 */ /* 0x040fe20000410000 */
[----:B------:R-:W-:Y:S01]  /*151d0*/  F2FP.F16.E4M3.UNPACK_B R59, R59.H1 ;  /* 0x0000003bff3b723e */ /* 0x000fe200030006ff */
[----:B------:R-:W-:Y:S01]  /*151e0*/  FMUL.FTZ R50, R50, R55 ;  /* 0x0000003732327220 */ /* 0x000fe20000410000 */
[----:B------:R-:W-:Y:S01]  /*151f0*/  F2FP.F16.E4M3.UNPACK_B R53, R53.H1 ;  /* 0x00000035ff35723e */ /* 0x000fe200030006ff */
[C---:B------:R-:W-:Y:S01]  /*15200*/  FFMA.FTZ R62, R45.reuse, R57, R36 ;  /* 0x000000392d3e7223 */ /* 0x040fe20000010024 */
[----:B------:R-:W-:Y:S01]  /*15210*/  FFMA.FTZ R60, R45, R52, -R60 ;  /* 0x000000342d3c7223 */ /* 0x000fe2000001083c */
[----:B------:R-:W-:Y:S01]  /*15220*/  FFMA.FTZ R36, R40, R55, -R63 ;  /* 0x0000003728247223 */ /* 0x000fe2000001083f */
[----:B------:R-:W-:-:S02]  /*15230*/  HADD2.F32 R57, -RZ, R58.H1_H1 ;  /* 0x3000003aff397230 */ /* 0x000fc40000004100 */
[----:B------:R-:W-:Y:S01]  /*15240*/  FFMA.FTZ R61, R40, R61, R50 ;  /* 0x0000003d283d7223 */ /* 0x000fe20000010032 */
[----:B------:R-:W-:Y:S02]  /*15250*/  HADD2.F32 R48, -RZ, R48.H1_H1 ;  /* 0x30000030ff307230 */ /* 0x000fe40000004100 */
[----:B------:R-:W-:Y:S02]  /*15260*/  HADD2.F32 R55, -RZ, R54.H1_H1 ;  /* 0x30000036ff377230 */ /* 0x000fe40000004100 */
[----:B------:R-:W-:Y:S02]  /*15270*/  HADD2.F32 R52, -RZ, R59.H0_H0 ;  /* 0x2000003bff347230 */ /* 0x000fe40000004100 */
[----:B------:R-:W-:Y:S02]  /*15280*/  HADD2.F32 R45, -RZ, R49.H0_H0 ;  /* 0x20000031ff2d7230 */ /* 0x000fe40000004100 */
[----:B------:R-:W-:Y:S02]  /*15290*/  HADD2.F32 R50, -RZ, R53.H0_H0 ;  /* 0x20000035ff327230 */ /* 0x000fe40000004100 */
[----:B------:R-:W-:Y:S01]  /*152a0*/  FMUL.FTZ R63, R48, R57 ;  /* 0x00000039303f7220 */ /* 0x000fe20000410000 */
[----:B------:R-:W-:-:S02]  /*152b0*/  HADD2.F32 R46, -RZ, R46.H1_H1 ;  /* 0x3000002eff2e7230 */ /* 0x000fc40000004100 */
[----:B------:R-:W-:Y:S01]  /*152c0*/  FMUL.FTZ R48, R48, R55 ;  /* 0x0000003730307220 */ /* 0x000fe20000410000 */
[----:B------:R-:W-:Y:S02]  /*152d0*/  HADD2.F32 R40, -RZ, R47.H0_H0 ;  /* 0x2000002fff287230 */ /* 0x000fe40000004100 */
[C---:B------:R-:W-:Y:S01]  /*152e0*/  FMUL.FTZ R65, R45.reuse, R52 ;  /* 0x000000342d417220 */ /* 0x040fe20000410000 */
[----:B------:R-:W-:Y:S01]  /*152f0*/  FMUL.FTZ R45, R45, R50 ;  /* 0x000000322d2d7220 */ /* 0x000fe20000410000 */
[----:B------:R-:W-:-:S03]  /*15300*/  FFMA.FTZ R64, R46, R57, R48 ;  /* 0x000000392e407223 */ /* 0x000fc60000010030 */
[----:B------:R-:W-:Y:S01]  /*15310*/  FFMA.FTZ R57, R40, R52, R45 ;  /* 0x0000003428397223 */ /* 0x000fe2000001002d */
[----:B------:R-:W-:Y:S01]  /*15320*/  F2FP.F16.E4M3.UNPACK_B R52, R56.H1 ;  /* 0x00000038ff34723e */ /* 0x000fe200030006ff */
[----:B------:R-:W-:Y:S01]  /*15330*/  FFMA.FTZ R63, R46, R55, -R63 ;  /* 0x000000372e3f7223 */ /* 0x000fe2000001083f */
[----:B------:R-:W-:Y:S01]  /*15340*/  FFMA.FTZ R65, R40, R50, -R65 ;  /* 0x0000003228417223 */ /* 0x000fe20000010841 */
[----:B------:R-:W-:Y:S01]  /*15350*/  HADD2.F32 R50, -RZ, R53.H1_H1 ;  /* 0x30000035ff327230 */ /* 0x000fe20000004100 */
[----:B------:R-:W-:Y:S01]  /*15360*/  F2FP.F16.E4M3.UNPACK_B R46, R51.H1 ;  /* 0x00000033ff2e723e */ /* 0x000fe200030006ff */
[----:B------:R-:W-:Y:S02]  /*15370*/  HADD2.F32 R54, -RZ, R59.H1_H1 ;  /* 0x3000003bff367230 */ /* 0x000fe40000004100 */
[----:B------:R-:W-:Y:S02]  /*15380*/  HADD2.F32 R49, -RZ, R49.H1_H1 ;  /* 0x30000031ff317230 */ /* 0x000fe40000004100 */
[----:B------:R-:W-:-:S02]  /*15390*/  HADD2.F32 R53, -RZ, R52.H0_H0 ;  /* 0x20000034ff357230 */ /* 0x000fc40000004100 */
[----:B------:R-:W-:Y:S02]  /*153a0*/  HADD2.F32 R45, -RZ, R43.H0_H0 ;  /* 0x2000002bff2d7230 */ /* 0x000fe40000004100 */
[C---:B------:R-:W-:Y:S01]  /*153b0*/  FMUL.FTZ R66, R49.reuse, R54 ;  /* 0x0000003631427220 */ /* 0x040fe20000410000 */
[----:B------:R-:W-:Y:S02]  /*153c0*/  HADD2.F32 R48, -RZ, R46.H0_H0 ;  /* 0x2000002eff307230 */ /* 0x000fe40000004100 */
[----:B------:R-:W-:Y:S01]  /*153d0*/  FMUL.FTZ R55, R49, R50 ;  /* 0x0000003231377220 */ /* 0x000fe20000410000 */
[----:B------:R-:W-:Y:S02]  /*153e0*/  HADD2.F32 R40, -RZ, R39.H0_H0 ;  /* 0x20000027ff287230 */ /* 0x000fe40000004100 */
[----:B------:R-:W-:Y:S01]  /*153f0*/  FMUL.FTZ R49, R45, R53 ;  /* 0x000000352d317220 */ /* 0x000fe20000410000 */
[----:B------:R-:W-:Y:S02]  /*15400*/  HADD2.F32 R52, -RZ, R52.H1_H1 ;  /* 0x30000034ff347230 */ /* 0x000fe40000004100 */
[----:B------:R-:W-:-:S02]  /*15410*/  HADD2.F32 R43, -RZ, R43.H1_H1 ;  /* 0x3000002bff2b7230 */ /* 0x000fc40000004100 */
[----:B------:R-:W-:Y:S02]  /*15420*/  HADD2.F32 R46, -RZ, R46.H1_H1 ;  /* 0x3000002eff2e7230 */ /* 0x000fe40000004100 */
[-C--:B------:R-:W-:Y:S01]  /*15430*/  FMUL.FTZ R58, R45, R48.reuse ;  /* 0x000000302d3a7220 */ /* 0x080fe20000410000 */
[----:B------:R-:W-:Y:S01]  /*15440*/  FFMA.FTZ R49, R40, R48, -R49 ;  /* 0x0000003028317223 */ /* 0x000fe20000010831 */
[----:B------:R-:W-:Y:S02]  /*15450*/  HADD2.F32 R39, -RZ, R39.H1_H1 ;  /* 0x30000027ff277230 */ /* 0x000fe40000004100 */
[C---:B------:R-:W-:Y:S01]  /*15460*/  FMUL.FTZ R48, R43.reuse, R52 ;  /* 0x000000342b307220 */ /* 0x040fe20000410000 */
[----:B------:R-:W-:Y:S01]  /*15470*/  F2FP.F16.E4M3.UNPACK_B R56, R56 ;  /* 0x00000038ff38723e */ /* 0x000fe200020006ff */
[----:B------:R-:W-:Y:S01]  /*15480*/  FMUL.FTZ R43, R43, R46 ;  /* 0x0000002e2b2b7220 */ /* 0x000fe20000410000 */
[----:B------:R-:W-:Y:S01]  /*15490*/  F2FP.F16.E4M3.UNPACK_B R51, R51 ;  /* 0x00000033ff33723e */ /* 0x000fe200020006ff */
[----:B------:R-:W-:-:S02]  /*154a0*/  HADD2.F32 R47, -RZ, R47.H1_H1 ;  /* 0x3000002fff2f7230 */ /* 0x000fc40000004100 */
[----:B------:R-:W-:Y:S01]  /*154b0*/  FFMA.FTZ R58, R40, R53, R58 ;  /* 0x00000035283a7223 */ /* 0x000fe2000001003a */
[----:B------:R-:W-:Y:S01]  /*154c0*/  FFMA.FTZ R53, R39, R52, R43 ;  /* 0x0000003427357223 */ /* 0x000fe2000001002b */
[----:B------:R-:W-:Y:S02]  /*154d0*/  HADD2.F32 R45, -RZ, R56.H0_H0 ;  /* 0x20000038ff2d7230 */ /* 0x000fe40000004100 */
[----:B------:R-:W-:Y:S02]  /*154e0*/  HADD2.F32 R40, -RZ, R41.H0_H0 ;  /* 0x20000029ff287230 */ /* 0x000fe40000004100 */
[----:B------:R-:W-:Y:S02]  /*154f0*/  HADD2.F32 R43, -RZ, R51.H0_H0 ;  /* 0x20000033ff2b7230 */ /* 0x000fe40000004100 */
[----:B------:R-:W-:Y:S01]  /*15500*/  FFMA.FTZ R68, R47, R54, R55 ;  /* 0x000000362f447223 */ /* 0x000fe20000010037 */
[----:B------:R-:W-:Y:S01]  /*15510*/  FFMA.FTZ R54, R39, R46, -R48 ;  /* 0x0000002e27367223 */ /* 0x000fe20000010830 */
[----:B------:R-:W-:-:S02]  /*15520*/  HADD2.F32 R39, -RZ, R37.H0_H0 ;  /* 0x20000025ff277230 */ /* 0x000fc40000004100 */
[C---:B------:R-:W-:Y:S01]  /*15530*/  FMUL.FTZ R46, R40.reuse, R45 ;  /* 0x0000002d282e7220 */ /* 0x040fe20000410000 */
[----:B------:R-:W-:Y:S02]  /*15540*/  HADD2.F32 R56, -RZ, R56.H1_H1 ;  /* 0x30000038ff387230 */ /* 0x000fe40000004100 */
[-C--:B------:R-:W-:Y:S01]  /*15550*/  FMUL.FTZ R48, R40, R43.reuse ;  /* 0x0000002b28307220 */ /* 0x080fe20000410000 */
[----:B------:R-:W-:Y:S02]  /*15560*/  HADD2.F32 R41, -RZ, R41.H1_H1 ;  /* 0x30000029ff297230 */ /* 0x000fe40000004100 */
[----:B------:R-:W-:Y:S02]  /*15570*/  HADD2.F32 R40, -RZ, R51.H1_H1 ;  /* 0x30000033ff287230 */ /* 0x000fe40000004100 */
[----:B------:R-:W-:Y:S01]  /*15580*/  FFMA.FTZ R66, R47, R50, -R66 ;  /* 0x000000322f427223 */ /* 0x000fe20000010842 */
[-C--:B------:R-:W-:Y:S01]  /*15590*/  F2FP.F16.E4M3.UNPACK_B R7, R42.reuse ;  /* 0x0000002aff07723e */ /* 0x080fe200020006ff */
        /* <DEDUP_REMOVED lines=8> */
[----:B------:R-:W-:Y:S01]  /*15620*/  F2FP.F16.E4M3.UNPACK_B R4, R38 ;  /* 0x00000026ff04723e */ /* 0x000fe200020006ff */
[----:B------:R-:W-:Y:S01]  /*15630*/  FFMA.FTZ R50, R37, R40, -R50 ;  /* 0x0000002825327223 */ /* 0x000fe20000010832 */
[----:B------:R-:W-:Y:S01]  /*15640*/  F2FP.F16.E4M3.UNPACK_B R38, R38.H1 ;  /* 0x00000026ff26723e */ /* 0x000fe200030006ff */
[----:B------:R-:W-:-:S02]  /*15650*/  HADD2.F32 R48, -RZ, R46.H0_H0 ;  /* 0x2000002eff307230 */ /* 0x000fc40000004100 */
[----:B------:R-:W-:Y:S01]  /*15660*/  FFMA.FTZ R56, R37, R56, R41 ;  /* 0x0000003825387223 */ /* 0x000fe20000010029 */
[----:B------:R-:W-:Y:S02]  /*15670*/  HADD2.F32 R39, -RZ, R42.H0_H0 ;  /* 0x2000002aff277230 */ /* 0x000fe40000004100 */
[--C-:B------:R-:W-:Y:S02]  /*15680*/  HADD2.F32 R40, -RZ, R43.reuse.H0_H0 ;  /* 0x2000002bff287230 */ /* 0x100fe40000004100 */
[----:B------:R-:W-:Y:S02]  /*15690*/  HADD2.F32 R41, -RZ, R46.H1_H1 ;  /* 0x3000002eff297230 */ /* 0x000fe40000004100 */
[----:B------:R-:W-:Y:S02]  /*156a0*/  HADD2.F32 R42, -RZ, R42.H1_H1 ;  /* 0x3000002aff2a7230 */ /* 0x000fe40000004100 */
[----:B------:R-:W-:Y:S02]  /*156b0*/  HADD2.F32 R43, -RZ, R43.H1_H1 ;  /* 0x3000002bff2b7230 */ /* 0x000fe40000004100 */
[----:B------:R-:W-:Y:S01]  /*156c0*/  FMUL.FTZ R52, R39, R48 ;  /* 0x0000003027347220 */ /* 0x000fe20000410000 */
[----:B------:R-:W-:-:S02]  /*156d0*/  HADD2.F32 R37, -RZ, R38.H0_H0 ;  /* 0x20000026ff257230 */ /* 0x000fc40000004100 */
[----:B------:R-:W-:Y:S01]  /*156e0*/  FMUL.FTZ R46, R39, R40 ;  /* 0x00000028272e7220 */ /* 0x000fe20000410000 */
[----:B------:R-:W-:Y:S02]  /*156f0*/  HADD2.F32 R38, -RZ, R38.H1_H1 ;  /* 0x30000026ff267230 */ /* 0x000fe40000004100 */
[C---:B------:R-:W-:Y:S01]  /*15700*/  FMUL.FTZ R39, R42.reuse, R41 ;  /* 0x000000292a277220 */ /* 0x040fe20000410000 */
[----:B------:R-:W-:Y:S01]  /*15710*/  F2FP.F16.E4M3.UNPACK_B R20, R20 ;  /* 0x00000014ff14723e */ /* 0x000fe200020006ff */
[-C--:B------:R-:W-:Y:S01]  /*15720*/  FMUL.FTZ R42, R42, R43.reuse ;  /* 0x0000002b2a2a7220 */ /* 0x080fe20000410000 */
[----:B------:R-:W-:Y:S01]  /*15730*/  F2FP.F16.E4M3.UNPACK_B R6, R6 ;  /* 0x00000006ff06723e */ /* 0x000fe200020006ff */
[C---:B------:R-:W-:Y:S01]  /*15740*/  FFMA.FTZ R52, R37.reuse, R40, -R52 ;  /* 0x0000002825347223 */ /* 0x040fe20000010834 */
[----:B------:R-:W-:Y:S01]  /*15750*/  FFMA.FTZ R46, R37, R48, R46 ;  /* 0x00000030252e7223 */ /* 0x000fe2000001002e */
[C---:B------:R-:W-:Y:S01]  /*15760*/  FFMA.FTZ R51, R38.reuse, R43, -R39 ;  /* 0x0000002b26337223 */ /* 0x040fe20000010827 */
[----:B------:R-:W-:Y:S01]  /*15770*/  FFMA.FTZ R55, R38, R41, R42 ;  /* 0x0000002926377223 */ /* 0x000fe2000001002a */
[----:B------:R-:W-:-:S02]  /*15780*/  HADD2.F32 R37, -RZ, R20.H0_H0 ;  /* 0x20000014ff257230 */ /* 0x000fc40000004100 */
[----:B------:R-:W-:Y:S02]  /*15790*/  HADD2.F32 R38, -RZ, R20.H1_H1 ;  /* 0x30000014ff267230 */ /* 0x000fe40000004100 */
[--C-:B------:R-:W-:Y:S02]  /*157a0*/  HADD2.F32 R39, -RZ, R6.reuse.H0_H0 ;  /* 0x20000006ff277230 */ /* 0x100fe40000004100 */
[--C-:B------:R-:W-:Y:S02]  /*157b0*/  HADD2.F32 R20, -RZ, R7.reuse.H0_H0 ;  /* 0x20000007ff147230 */ /* 0x100fe40000004100 */
[----:B------:R-:W-:Y:S02]  /*157c0*/  HADD2.F32 R40, -RZ, R6.H1_H1 ;  /* 0x30000006ff287230 */ /* 0x000fe40000004100 */
[----:B------:R-:W-:Y:S02]  /*157d0*/  HADD2.F32 R7, -RZ, R7.H1_H1 ;  /* 0x30000007ff077230 */ /* 0x000fe40000004100 */
[----:B------:R-:W-:Y:S01]  /*157e0*/  FMUL.FTZ R41, R20, R39 ;  /* 0x0000002714297220 */ /* 0x000fe20000410000 */
[----:B------:R-:W-:-:S02]  /*157f0*/  HADD2.F32 R6, -RZ, R4.H0_H0 ;  /* 0x20000004ff067230 */ /* 0x000fc40000004100 */
[-C--:B------:R-:W-:Y:S01]  /*15800*/  FMUL.FTZ R20, R20, R37.reuse ;  /* 0x0000002514147220 */ /* 0x080fe20000410000 */
[----:B------:R-:W-:Y:S02]  /*15810*/  HADD2.F32 R4, -RZ, R4.H1_H1 ;  /* 0x30000004ff047230 */ /* 0x000fe40000004100 */
[C---:B------:R-:W-:Y:S01]  /*15820*/  FMUL.FTZ R43, R7.reuse, R40 ;  /* 0x00000028072b7220 */ /* 0x040fe20000410000 */
        /* <DEDUP_REMOVED lines=9> */
[----:B------:R-:W-:Y:S02]  /*158c0*/  F2FP.SATFINITE.E4M3.F32.PACK_AB_MERGE_C R51, R51, R52, RZ ;  /* 0x000000343333723e */ /* 0x000fe400048070ff */
[----:B------:R-:W-:Y:S02]  /*158d0*/  F2FP.SATFINITE.E4M3.F32.PACK_AB_MERGE_C R57, R68, R57, RZ ;  /* 0x000000394439723e */ /* 0x000fe400048070ff */
[----:B------:R-:W-:Y:S02]  /*158e0*/  F2FP.SATFINITE.E4M3.F32.PACK_AB_MERGE_C R53, R53, R58, RZ ;  /* 0x0000003a3535723e */ /* 0x000fe400048070ff */
[----:B------:R-:W-:-:S02]  /*158f0*/  F2FP.SATFINITE.E4M3.F32.PACK_AB_MERGE_C R46, R55, R46, RZ ;  /* 0x0000002e372e723e */ /* 0x000fc400048070ff */
[----:B------:R-:W-:Y:S02]  /*15900*/  F2FP.SATFINITE.E4M3.F32.PACK_AB_MERGE_C R5, R24, R5, R21 ;  /* 0x000000051805723e */ /* 0x000fe40004807015 */
[----:B------:R-:W-:Y:S02]  /*15910*/  F2FP.SATFINITE.E4M3.F32.PACK_AB_MERGE_C R7, R63, R36, R7 ;  /* 0x000000243f07723e */ /* 0x000fe40004807007 */
[----:B------:R-:W-:Y:S02]  /*15920*/  F2FP.SATFINITE.E4M3.F32.PACK_AB_MERGE_C R25, R26, R25, R27 ;  /* 0x000000191a19723e */ /* 0x000fe4000480701b */
[----:B------:R-:W-:Y:S02]  /*15930*/  F2FP.SATFINITE.E4M3.F32.PACK_AB_MERGE_C R4, R50, R47, R4 ;  /* 0x0000002f3204723e */ /* 0x000fe40004807004 */
[----:B------:R-:W-:Y:S02]  /*15940*/  F2FP.SATFINITE.E4M3.F32.PACK_AB_MERGE_C R6, R6, R41, R51 ;  /* 0x000000290606723e */ /* 0x000fe40004807033 */
[----:B------:R-:W-:-:S02]  /*15950*/  F2FP.SATFINITE.E4M3.F32.PACK_AB_MERGE_C R27, R64, R61, R57 ;  /* 0x0000003d401b723e */ /* 0x000fc40004807039 */
[----:B------:R-:W-:Y:S02]  /*15960*/  F2FP.SATFINITE.E4M3.F32.PACK_AB_MERGE_C R24, R56, R45, R53 ;  /* 0x0000002d3818723e */ /* 0x000fe40004807035 */
[----:B------:R-:W-:Y:S01]  /*15970*/  F2FP.SATFINITE.E4M3.F32.PACK_AB_MERGE_C R26, R37, R20, R46 ;  /* 0x00000014251a723e */ /* 0x000fe2000480702e */
[----:B------:R1:W-:Y:S04]  /*15980*/  STS.128 [R67+0x14400], R4 ;  /* 0x0144000443007388 */ /* 0x0003e80000000c00 */
[----:B------:R1:W-:Y:S02]  /*15990*/  STS.128 [R0+0x14400], R24 ;  /* 0x0144001800007388 */ /* 0x0003e40000000c00 */
.L_x_2777:
[----:B------:R-:W-:Y:S05]  /*159a0*/  BSYNC B1 ;  /* 0x0000000000017941 */ /* 0x000fea0003800000 */
.L_x_2776:
[----:B------:R-:W-:Y:S04]  /*159b0*/  BSSY B1, `(.L_x_2778) ;  /* 0x0000101000017945 */ /* 0x000fe80003800000 */
[----:B------:R-:W-:Y:S05]  /*159c0*/  @P1 BRA `(.L_x_2779) ;  /* 0x0000000c00fc1947 */ /* 0x000fea0003800000 */
[----:B------:R-:W2:Y:S01]  /*159d0*/  LDL R62, [R1+0x24] ;  /* 0x00002400013e7983 */ /* 0x000ea20000100800 */
[----:B-1---5:R-:W-:Y:S02]  /*159e0*/  SHF.R.U32.HI R0, RZ, 0x8, R28 ;  /* 0x00000008ff007819 */ /* 0x022fe4000001161c */
[----:B------:R-:W-:Y:S02]  /*159f0*/  LOP3.LUT R5, R28, 0xff, RZ, 0xc0, !PT ;  /* 0x000000ff1c057812 */ /* 0x000fe400078ec0ff */
[----:B------:R-:W-:Y:S02]  /*15a00*/  LOP3.LUT R4, R0, 0xff, RZ, 0xc0, !PT ;  /* 0x000000ff00047812 */ /* 0x000fe400078ec0ff */
[----:B------:R-:W-:Y:S02]  /*15a10*/  LEA.HI R0, R3, R192, RZ, 0x1c ;  /* 0x000000c003007211 */ /* 0x000fe400078fe0ff */
[----:B---3--:R-:W-:Y:S02]  /*15a20*/  PRMT R37, R4, 0x7604, R5 ;  /* 0x0000760404257816 */ /* 0x008fe40000000005 */
        /* <DEDUP_REMOVED lines=13> */
[----:B------:R-:W-:Y:S02]  /*15b00*/  SHF.R.U32.HI R0, RZ, 0x8, R9 ;  /* 0x00000008ff007819 */ /* 0x000fe40000011609 */
[----:B------:R-:W-:-:S02]  /*15b10*/  LOP3.LUT R5, R5, R208, RZ, 0x3c, !PT ;  /* 0x000000d005057212 */ /* 0x000fc400078e3cff */
[----:B------:R-:W-:Y:S02]  /*15b20*/  LOP3.LUT R4, R4, 0xffffe000, RZ, 0xc0, !PT ;  /* 0xffffe00004047812 */ /* 0x000fe400078ec0ff */
[----:B------:R-:W-:Y:S02]  /*15b30*/  LOP3.LUT R7, R29, 0xff, RZ, 0xc0, !PT ;  /* 0x000000ff1d077812 */ /* 0x000fe400078ec0ff */
[----:B------:R-:W-:Y:S02]  /*15b40*/  LOP3.LUT R6, R6, 0xff, RZ, 0xc0, !PT ;  /* 0x000000ff06067812 */ /* 0x000fe400078ec0ff */
[----:B------:R-:W-:Y:S02]  /*15b50*/  PRMT R45, R20, 0x7604, R25 ;  /* 0x00007604142d7816 */ /* 0x000fe40000000019 */
[----:B------:R-:W-:Y:S02]  /*15b60*/  LOP3.LUT R25, R9, 0xff, RZ, 0xc0, !PT ;  /* 0x000000ff09197812 */ /* 0x000fe400078ec0ff */
[----:B------:R-:W-:-:S02]  /*15b70*/  SHF.R.U32.HI R24, RZ, 0x8, R11 ;  /* 0x00000008ff187819 */ /* 0x000fc4000001160b */
[----:B------:R-:W-:Y:S02]  /*15b80*/  LOP3.LUT R0, R0, 0xff, RZ, 0xc0, !PT ;  /* 0x000000ff00007812 */ /* 0x000fe400078ec0ff */
[----:B------:R-:W-:Y:S02]  /*15b90*/  IADD3 R21, R5, R209, R4 ;  /* 0x000000d105157210 */ /* 0x000fe40007ffe004 */
[----:B------:R-:W-:Y:S02]  /*15ba0*/  SHF.R.U32.HI R20, RZ, 0x8, R10 ;  /* 0x00000008ff147819 */ /* 0x000fe4000001160a */
[----:B------:R-:W-:Y:S02]  /*15bb0*/  PRMT R36, R6, 0x7604, R7 ;  /* 0x0000760406247816 */ /* 0x000fe40000000007 */
[----:B------:R-:W-:Y:S02]  /*15bc0*/  SHF.R.U32.HI R6, RZ, 0x8, R30 ;  /* 0x00000008ff067819 */ /* 0x000fe4000001161e */
[----:B------:R-:W-:-:S02]  /*15bd0*/  LOP3.LUT R27, R10, 0xff, RZ, 0xc0, !PT ;  /* 0x000000ff0a1b7812 */ /* 0x000fc400078ec0ff */
[----:B------:R-:W-:Y:S02]  /*15be0*/  LOP3.LUT R24, R24, 0xff, RZ, 0xc0, !PT ;  /* 0x000000ff18187812 */ /* 0x000fe400078ec0ff */
[----:B------:R-:W-:Y:S02]  /*15bf0*/  PRMT R49, R0, 0x7604, R25 ;  /* 0x0000760400317816 */ /* 0x000fe40000000019 */
[----:B------:R-:W-:Y:S02]  /*15c00*/  LOP3.LUT R20, R20, 0xff, RZ, 0xc0, !PT ;  /* 0x000000ff14147812 */ /* 0x000fe400078ec0ff */
[----:B------:R-:W-:Y:S02]  /*15c10*/  LOP3.LUT R43, R11, 0xff, RZ, 0xc0, !PT ;  /* 0x000000ff0b2b7812 */ /* 0x000fe400078ec0ff */
[----:B------:R-:W-:Y:S02]  /*15c20*/  IADD3 R0, R18, R21, RZ ;  /* 0x0000001512007210 */ /* 0x000fe40007ffe0ff */
[----:B------:R-:W-:-:S02]  /*15c30*/  LOP3.LUT R7, R30, 0xff, RZ, 0xc0, !PT ;  /* 0x000000ff1e077812 */ /* 0x000fc400078ec0ff */
[----:B------:R-:W-:Y:S02]  /*15c40*/  LOP3.LUT R6, R6, 0xff, RZ, 0xc0, !PT ;  /* 0x000000ff06067812 */ /* 0x000fe400078ec0ff */
[----:B------:R-:W-:Y:S02]  /*15c50*/  PRMT R51, R20, 0x7604, R27 ;  /* 0x0000760414337816 */ /* 0x000fe4000000001b */
[----:B------:R-:W-:Y:S02]  /*15c60*/  PRMT R53, R24, 0x7604, R43 ;  /* 0x0000760418357816 */ /* 0x000fe4000000002b */
[----:B------:R-:W0:Y:S01]  /*15c70*/  LDS.128 R24, [R0+0x14400] ;  /* 0x0144000000187984 */ /* 0x000e220000000c00 */
[----:B------:R-:W-:Y:S02]  /*15c80*/  PRMT R39, R6, 0x7604, R7 ;  /* 0x0000760406277816 */ /* 0x000fe40000000007 */
        /* <DEDUP_REMOVED lines=21> */
[----:B------:R-:W-:Y:S02]  /*15de0*/  SHF.R.U32.HI R40, RZ, 0x10, R11 ;  /* 0x00000010ff287819 */ /* 0x000fe4000001160b */
[----:B------:R-:W-:Y:S02]  /*15df0*/  PRMT R51, R38, 0x7054, R51 ;  /* 0x0000705426337816 */ /* 0x000fe40000000033 */
[----:B----4-:R-:W-:Y:S02]  /*15e00*/  LOP3.LUT R42, R21, 0xff000000, R29, 0xf8, !PT ;  /* 0xff000000152a7812 */ /* 0x010fe400078ef81d */
[----:B------:R-:W-:Y:S02]  /*15e10*/  F2FP.F16.E4M3.UNPACK_B R48, R49 ;  /* 0x00000031ff30723e */ /* 0x000fe400020006ff */
[----:B0-----:R-:W-:-:S02]  /*15e20*/  F2FP.F16.E4M3.UNPACK_B R36, R25 ;  /* 0x00000019ff24723e */ /* 0x001fc400020006ff */
[----:B------:R-:W-:Y:S01]  /*15e30*/  LOP3.LUT R45, R43, 0xff000000, R31, 0xf8, !PT ;  /* 0xff0000002b2d7812 */ /* 0x000fe200078ef81f */
[--C-:B------:R-:W-:Y:S01]  /*15e40*/  HADD2.F32 R50, -RZ, R48.reuse.H0_H0 ;  /* 0x20000030ff327230 */ /* 0x100fe20000004100 */
[----:B------:R-:W-:Y:S02]  /*15e50*/  LOP3.LUT R47, R47, 0xff000000, R8, 0xf8, !PT ;  /* 0xff0000002f2f7812 */ /* 0x000fe400078ef808 */
[----:B------:R-:W-:Y:S02]  /*15e60*/  LOP3.LUT R40, R40, 0xff, RZ, 0xc0, !PT ;  /* 0x000000ff28287812 */ /* 0x000fe400078ec0ff */
[----:B------:R-:W-:Y:S02]  /*15e70*/  LOP3.LUT R41, R37, 0xff000000, R28, 0xf8, !PT ;  /* 0xff00000025297812 */ /* 0x000fe400078ef81c */
[----:B------:R-:W-:Y:S01]  /*15e80*/  LOP3.LUT R8, R51, 0xff000000, R10, 0xf8, !PT ;  /* 0xff00000033087812 */ /* 0x000fe200078ef80a */
[----:B------:R-:W-:Y:S01]  /*15e90*/  HADD2.F32 R51, -RZ, R48.H1_H1 ;  /* 0x30000030ff337230 */ /* 0x000fe20000004100 */
[----:B------:R-:W-:-:S02]  /*15ea0*/  F2FP.F16.E4M3.UNPACK_B R43, R42 ;  /* 0x0000002aff2b723e */ /* 0x000fc400020006ff */
[----:B------:R-:W-:Y:S02]  /*15eb0*/  PRMT R53, R40, 0x7054, R53 ;  /* 0x0000705428357816 */ /* 0x000fe40000000035 */
[----:B------:R-:W-:Y:S01]  /*15ec0*/  LOP3.LUT R20, R39, 0xff000000, R30, 0xf8, !PT ;  /* 0xff00000027147812 */ /* 0x000fe200078ef81e */
[--C-:B------:R-:W-:Y:S01]  /*15ed0*/  HADD2.F32 R46, -RZ, R43.reuse.H0_H0 ;  /* 0x2000002bff2e7230 */ /* 0x100fe20000004100 */
[-C--:B------:R-:W-:Y:S01]  /*15ee0*/  F2FP.F16.E4M3.UNPACK_B R39, R27.reuse ;  /* 0x0000001bff27723e */ /* 0x080fe200020006ff */
[----:B------:R-:W-:Y:S01]  /*15ef0*/  HADD2.F32 R43, -RZ, R43.H1_H1 ;  /* 0x3000002bff2b7230 */ /* 0x000fe20000004100 */
[----:B------:R-:W-:Y:S02]  /*15f00*/  F2FP.F16.E4M3.UNPACK_B R40, R27.H1 ;  /* 0x0000001bff28723e */ /* 0x000fe400030006ff */
[-C--:B------:R-:W-:Y:S02]  /*15f10*/  F2FP.F16.E4M3.UNPACK_B R27, R24.reuse ;  /* 0x00000018ff1b723e */ /* 0x080fe400020006ff */
[----:B------:R-:W-:-:S02]  /*15f20*/  F2FP.F16.E4M3.UNPACK_B R31, R24.H1 ;  /* 0x00000018ff1f723e */ /* 0x000fc400030006ff */
[----:B------:R-:W-:Y:S02]  /*15f30*/  F2FP.F16.E4M3.UNPACK_B R37, R25.H1 ;  /* 0x00000019ff25723e */ /* 0x000fe400030006ff */
[----:B------:R-:W-:Y:S02]  /*15f40*/  F2FP.F16.E4M3.UNPACK_B R49, R49.H1 ;  /* 0x00000031ff31723e */ /* 0x000fe400030006ff */
[----:B------:R-:W-:Y:S02]  /*15f50*/  F2FP.F16.E4M3.UNPACK_B R42, R42.H1 ;  /* 0x0000002aff2a723e */ /* 0x000fe400030006ff */
[----:B------:R-:W-:Y:S02]  /*15f60*/  LOP3.LUT R53, R53, 0xff000000, R11, 0xf8, !PT ;  /* 0xff00000035357812 */ /* 0x000fe400078ef80b */
[----:B------:R-:W-:Y:S01]  /*15f70*/  F2FP.F16.E4M3.UNPACK_B R38, R26.H1 ;  /* 0x0000001aff26723e */ /* 0x000fe200030006ff */
[----:B--2---:R-:W0:Y:S02]  /*15f80*/  LDS.128 R4, [R62+0x14400] ;  /* 0x014400003e047984 */ /* 0x004e240000000c00 */
[----:B0-----:R-:W-:-:S02]  /*15f90*/  F2FP.F16.E4M3.UNPACK_B R10, R5 ;  /* 0x00000005ff0a723e */ /* 0x001fc400020006ff */
[----:B------:R-:W-:Y:S01]  /*15fa0*/  F2FP.F16.E4M3.UNPACK_B R28, R5.H1 ;  /* 0x00000005ff1c723e */ /* 0x000fe200030006ff */
[----:B------:R-:W-:Y:S01]  /*15fb0*/  HADD2.F32 R5, -RZ, R36.H0_H0 ;  /* 0x20000024ff057230 */ /* 0x000fe20000004100 */
[-C--:B------:R-:W-:Y:S01]  /*15fc0*/  F2FP.F16.E4M3.UNPACK_B R29, R7.reuse ;  /* 0x00000007ff1d723e */ /* 0x080fe200020006ff */
[----:B------:R-:W-:Y:S01]  /*15fd0*/  HADD2.F32 R9, -RZ, R10.H0_H0 ;  /* 0x2000000aff097230 */ /* 0x000fe20000004100 */
[----:B------:R-:W-:Y:S01]  /*15fe0*/  F2FP.F16.E4M3.UNPACK_B R30, R7.H1 ;  /* 0x00000007ff1e723e */ /* 0x000fe200030006ff */
[----:B------:R-:W-:Y:S02]  /*15ff0*/  HADD2.F32 R36, -RZ, R36.H1_H1 ;  /* 0x30000024ff247230 */ /* 0x000fe40000004100 */
[C---:B------:R-:W-:Y:S01]  /*16000*/  FMUL.FTZ R24, R5.reuse, R50 ;  /* 0x0000003205187220 */ /* 0x040fe20000410000 */
[----:B------:R-:W-:Y:S01]  /*16010*/  F2FP.F16.E4M3.UNPACK_B R11, R4 ;  /* 0x00000004ff0b723e */ /* 0x000fe200020006ff */
[----:B------:R-:W-:Y:S01]  /*16020*/  FMUL.FTZ R25, R5, R46 ;  /* 0x0000002e05197220 */ /* 0x000fe20000410000 */
[----:B------:R-:W-:Y:S01]  /*16030*/  F2FP.F16.E4M3.UNPACK_B R21, R4.H1 ;  /* 0x00000004ff15723e */ /* 0x000fe200030006ff */
[----:B------:R-:W-:Y:S01]  /*16040*/  FFMA.FTZ R5, R9, R46, -R24 ;  /* 0x0000002e09057223 */ /* 0x000fe20000010818 */
[-C--:B------:R-:W-:Y:S01]  /*16050*/  F2FP.F16.E4M3.UNPACK_B R4, R6.reuse ;  /* 0x00000006ff04723e */ /* 0x080fe200020006ff */
[----:B------:R-:W-:Y:S01]  /*16060*/  HADD2.F32 R24, -RZ, R10.H1_H1 ;  /* 0x3000000aff187230 */ /* 0x000fe20000004100 */
[----:B------:R-:W-:Y:S01]  /*16070*/  F2FP.F16.E4M3.UNPACK_B R7, R6.H1 ;  /* 0x00000006ff07723e */ /* 0x000fe200030006ff */
[----:B------:R-:W-:Y:S01]  /*16080*/  HADD2.F32 R46, -RZ, R49.H0_H0 ;  /* 0x20000031ff2e7230 */ /* 0x000fe20000004100 */
[----:B------:R-:W-:Y:S01]  /*16090*/  F2FP.F16.E4M3.UNPACK_B R6, R26 ;  /* 0x0000001aff06723e */ /* 0x000fe200020006ff */
[----:B------:R-:W-:-:S02]  /*160a0*/  HADD2.F32 R10, -RZ, R37.H0_H0 ;  /* 0x20000025ff0a7230 */ /* 0x000fc40000004100 */
[C---:B------:R-:W-:Y:S01]  /*160b0*/  FMUL.FTZ R55, R36.reuse, R51 ;  /* 0x0000003324377220 */ /* 0x040fe20000410000 */
[----:B------:R-:W-:Y:S02]  /*160c0*/  HADD2.F32 R26, -RZ, R42.H0_H0 ;  /* 0x2000002aff1a7230 */ /* 0x000fe40000004100 */
[-C--:B------:R-:W-:Y:S01]  /*160d0*/  FMUL.FTZ R36, R36, R43.reuse ;  /* 0x0000002b24247220 */ /* 0x080fe20000410000 */
[----:B------:R-:W-:Y:S01]  /*160e0*/  FFMA.FTZ R9, R9, R50, R25 ;  /* 0x0000003209097223 */ /* 0x000fe20000010019 */
[C---:B------:R-:W-:Y:S01]  /*160f0*/  FMUL.FTZ R48, R10.reuse, R46 ;  /* 0x0000002e0a307220 */ /* 0x040fe20000410000 */
[----:B------:R-:W-:Y:S02]  /*16100*/  HADD2.F32 R25, -RZ, R28.H0_H0 ;  /* 0x2000001cff197230 */ /* 0x000fe40000004100 */
[----:B------:R-:W-:Y:S01]  /*16110*/  FMUL.FTZ R57, R10, R26 ;  /* 0x0000001a0a397220 */ /* 0x000fe20000410000 */
[C---:B------:R-:W-:Y:S01]  /*16120*/  FFMA.FTZ R10, R24.reuse, R43, -R55 ;  /* 0x0000002b180a7223 */ /* 0x040fe20000010837 */
[----:B------:R-:W-:Y:S01]  /*16130*/  FFMA.FTZ R24, R24, R51, R36 ;  /* 0x0000003318187223 */ /* 0x000fe20000010024 */
[----:B------:R-:W-:Y:S01]  /*16140*/  F2FP.F16.E4M3.UNPACK_B R36, R45 ;  /* 0x0000002dff24723e */ /* 0x000fe200020006ff */
[C---:B------:R-:W-:Y:S01]  /*16150*/  FFMA.FTZ R57, R25.reuse, R46, R57 ;  /* 0x0000002e19397223 */ /* 0x040fe20000010039 */
[----:B------:R-:W-:Y:S01]  /*16160*/  FFMA.FTZ R50, R25, R26, -R48 ;  /* 0x0000001a19327223 */ /* 0x000fe20000010830 */
[----:B------:R-:W-:Y:S01]  /*16170*/  HADD2.F32 R42, -RZ, R42.H1_H1 ;  /* 0x3000002aff2a7230 */ /* 0x000fe20000004100 */
[-C--:B------:R-:W-:Y:S01]  /*16180*/  F2FP.F16.E4M3.UNPACK_B R46, R53.reuse ;  /* 0x00000035ff2e723e */ /* 0x080fe200020006ff */
[----:B------:R-:W-:Y:S01]  /*16190*/  HADD2.F32 R49, -RZ, R49.H1_H1 ;  /* 0x30000031ff317230 */ /* 0x000fe20000004100 */
[----:B------:R-:W-:Y:S01]  /*161a0*/  F2FP.F16.E4M3.UNPACK_B R53, R53.H1 ;  /* 0x00000035ff35723e */ /* 0x000fe200030006ff */
[----:B------:R-:W-:Y:S01]  /*161b0*/  HADD2.F32 R37, -RZ, R37.H1_H1 ;  /* 0x30000025ff257230 */ /* 0x000fe20000004100 */
[----:B------:R-:W-:Y:S01]  /*161c0*/  F2FP.F16.E4M3.UNPACK_B R45, R45.H1 ;  /* 0x0000002dff2d723e */ /* 0x000fe200030006ff */
[----:B------:R-:W-:-:S02]  /*161d0*/  HADD2.F32 R26, -RZ, R39.H0_H0 ;  /* 0x20000027ff1a7230 */ /* 0x000fc40000004100 */
[----:B------:R-:W-:Y:S02]  /*161e0*/  HADD2.F32 R43, -RZ, R36.H0_H0 ;  /* 0x20000024ff2b7230 */ /* 0x000fe40000004100 */
[C---:B------:R-:W-:Y:S01]  /*161f0*/  FMUL.FTZ R51, R37.reuse, R49 ;  /* 0x0000003125337220 */ /* 0x040fe20000410000 */
[----:B------:R-:W-:Y:S02]  /*16200*/  HADD2.F32 R28, -RZ, R28.H1_H1 ;  /* 0x3000001cff1c7230 */ /* 0x000fe40000004100 */
[----:B------:R-:W-:Y:S01]  /*16210*/  FMUL.FTZ R52, R37, R42 ;  /* 0x0000002a25347220 */ /* 0x000fe20000410000 */
[--C-:B------:R-:W-:Y:S02]  /*16220*/  HADD2.F32 R48, -RZ, R46.reuse.H0_H0 ;  /* 0x2000002eff307230 */ /* 0x100fe40000004100 */
[----:B------:R-:W-:Y:S01]  /*16230*/  FMUL.FTZ R37, R26, R43 ;  /* 0x0000002b1a257220 */ /* 0x000fe20000410000 */
[----:B------:R-:W-:Y:S02]  /*16240*/  HADD2.F32 R25, -RZ, R29.H0_H0 ;  /* 0x2000001dff197230 */ /* 0x000fe40000004100 */
[----:B------:R-:W-:Y:S01]  /*16250*/  FFMA.FTZ R52, R28, R49, R52 ;  /* 0x000000311c347223 */ /* 0x000fe20000010034 */
[----:B------:R-:W-:-:S02]  /*16260*/  HADD2.F32 R46, -RZ, R46.H1_H1 ;  /* 0x3000002eff2e7230 */ /* 0x000fc40000004100 */
[-C--:B------:R-:W-:Y:S01]  /*16270*/  FMUL.FTZ R54, R26, R48.reuse ;  /* 0x000000301a367220 */ /* 0x080fe20000410000 */
[----:B------:R-:W-:Y:S02]  /*16280*/  HADD2.F32 R39, -RZ, R39.H1_H1 ;  /* 0x30000027ff277230 */ /* 0x000fe40000004100 */
[C---:B------:R-:W-:Y:S01]  /*16290*/  FFMA.FTZ R49, R25.reuse, R48, R37 ;  /* 0x0000003019317223 */ /* 0x040fe20000010025 */
[----:B------:R-:W-:Y:S02]  /*162a0*/  HADD2.F32 R37, -RZ, R53.H0_H0 ;  /* 0x20000035ff257230 */ /* 0x000fe40000004100 */
[----:B------:R-:W-:Y:S01]  /*162b0*/  FFMA.FTZ R51, R28, R42, -R51 ;  /* 0x0000002a1c337223 */ /* 0x000fe20000010833 */
[----:B------:R-:W-:Y:S02]  /*162c0*/  HADD2.F32 R26, -RZ, R40.H0_H0 ;  /* 0x20000028ff1a7230 */ /* 0x000fe40000004100 */
[----:B------:R-:W-:Y:S01]  /*162d0*/  FFMA.FTZ R54, R25, R43, -R54 ;  /* 0x0000002b19367223 */ /* 0x000fe20000010836 */
[----:B------:R-:W-:-:S02]  /*162e0*/  HADD2.F32 R36, -RZ, R36.H1_H1 ;  /* 0x30000024ff247230 */ /* 0x000fc40000004100 */
[C---:B------:R-:W-:Y:S01]  /*162f0*/  FMUL.FTZ R42, R39.reuse, R46 ;  /* 0x0000002e272a7220 */ /* 0x040fe20000410000 */
[----:B------:R-:W-:Y:S02]  /*16300*/  HADD2.F32 R29, -RZ, R29.H1_H1 ;  /* 0x3000001dff1d7230 */ /* 0x000fe40000004100 */
[C---:B------:R-:W-:Y:S01]  /*16310*/  FMUL.FTZ R48, R26.reuse, R37 ;  /* 0x000000251a307220 */ /* 0x040fe20000410000 */
[--C-:B------:R-:W-:Y:S02]  /*16320*/  HADD2.F32 R28, -RZ, R45.reuse.H0_H0 ;  /* 0x2000002dff1c7230 */ /* 0x100fe40000004100 */
[-C--:B------:R-:W-:Y:S01]  /*16330*/  FMUL.FTZ R39, R39, R36.reuse ;  /* 0x0000002427277220 */ /* 0x080fe20000410000 */
[----:B------:R-:W-:Y:S02]  /*16340*/  HADD2.F32 R25, -RZ, R30.H0_H0 ;  /* 0x2000001eff197230 */ /* 0x000fe40000004100 */
[----:B------:R-:W-:Y:S01]  /*16350*/  FFMA.FTZ R55, R29, R36, -R42 ;  /* 0x000000241d377223 */ /* 0x000fe2000001082a */
[----:B------:R-:W-:Y:S01]  /*16360*/  F2FP.F16.E4M3.UNPACK_B R36, R47.H1 ;  /* 0x0000002fff24723e */ /* 0x000fe200030006ff */
[----:B------:R-:W-:Y:S01]  /*16370*/  FMUL.FTZ R26, R26, R28 ;  /* 0x0000001c1a1a7220 */ /* 0x000fe20000410000 */
[----:B------:R-:W-:-:S02]  /*16380*/  HADD2.F32 R45, -RZ, R45.H1_H1 ;  /* 0x3000002dff2d7230 */ /* 0x000fc40000004100 */
[C---:B------:R-:W-:Y:S01]  /*16390*/  FFMA.FTZ R58, R25.reuse, R28, -R48 ;  /* 0x0000001c193a7223 */ /* 0x040fe20000010830 */
[----:B------:R-:W-:Y:S01]  /*163a0*/  F2FP.F16.E4M3.UNPACK_B R28, R41.H1 ;  /* 0x00000029ff1c723e */ /* 0x000fe200030006ff */
[----:B------:R-:W-:Y:S01]  /*163b0*/  FFMA.FTZ R59, R25, R37, R26 ;  /* 0x00000025193b7223 */ /* 0x000fe2000001001a */
[----:B------:R-:W-:Y:S02]  /*163c0*/  HADD2.F32 R53, -RZ, R53.H1_H1 ;  /* 0x30000035ff357230 */ /* 0x000fe40000004100 */
[----:B------:R-:W-:Y:S01]  /*163d0*/  FFMA.FTZ R56, R29, R46, R39 ;  /* 0x0000002e1d387223 */ /* 0x000fe20000010027 */
[----:B------:R-:W-:Y:S01]  /*163e0*/  HADD2.F32 R40, -RZ, R40.H1_H1 ;  /* 0x30000028ff287230 */ /* 0x000fe20000004100 */
[----:B------:R-:W-:Y:S01]  /*163f0*/  F2FP.F16.E4M3.UNPACK_B R47, R47 ;  /* 0x0000002fff2f723e */ /* 0x000fe200020006ff */
[----:B------:R-:W-:Y:S01]  /*16400*/  HADD2.F32 R37, -RZ, R36.H0_H0 ;  /* 0x20000024ff257230 */ /* 0x000fe20000004100 */
[----:B------:R-:W-:Y:S01]  /*16410*/  F2FP.F16.E4M3.UNPACK_B R41, R41 ;  /* 0x00000029ff29723e */ /* 0x000fe200020006ff */
        /* <DEDUP_REMOVED lines=8> */
[----:B------:R-:W-:Y:S01]  /*164a0*/  HADD2.F32 R36, -RZ, R36.H1_H1 ;  /* 0x30000024ff247230 */ /* 0x000fe20000004100 */
[----:B------:R-:W-:Y:S01]  /*164b0*/  F2FP.SATFINITE.E4M3.F32.PACK_AB_MERGE_C R50, R51, R50, RZ ;  /* 0x000000323332723e */ /* 0x000fe200048070ff */
[----:B------:R-:W-:-:S02]  /*164c0*/  HADD2.F32 R31, -RZ, R31.H1_H1 ;  /* 0x3000001fff1f7230 */ /* 0x000fc40000004100 */
[----:B------:R-:W-:Y:S01]  /*164d0*/  FFMA.FTZ R37, R25, R37, R26 ;  /* 0x0000002519257223 */ /* 0x000fe2000001001a */
[----:B------:R-:W-:Y:S02]  /*164e0*/  HADD2.F32 R28, -RZ, R28.H1_H1 ;  /* 0x3000001cff1c7230 */ /* 0x000fe40000004100 */
[C---:B------:R-:W-:Y:S01]  /*164f0*/  FFMA.FTZ R61, R30.reuse, R45, -R39 ;  /* 0x0000002d1e3d7223 */ /* 0x040fe20000010827 */
[----:B------:R-:W-:Y:S02]  /*16500*/  HADD2.F32 R21, -RZ, R21.H1_H1 ;  /* 0x30000015ff157230 */ /* 0x000fe40000004100 */
[----:B------:R-:W-:Y:S01]  /*16510*/  FMUL.FTZ R26, R31, R36 ;  /* 0x000000241f1a7220 */ /* 0x000fe20000410000 */
[----:B------:R-:W-:Y:S01]  /*16520*/  FFMA.FTZ R60, R30, R53, R42 ;  /* 0x000000351e3c7223 */ /* 0x000fe2000001002a */
[----:B------:R-:W-:Y:S01]  /*16530*/  FFMA.FTZ R39, R25, R29, -R40 ;  /* 0x0000001d19277223 */ /* 0x000fe20000010828 */
[----:B------:R-:W-:Y:S01]  /*16540*/  FMUL.FTZ R31, R31, R28 ;  /* 0x0000001c1f1f7220 */ /* 0x000fe20000410000 */
[----:B------:R-:W-:-:S02]  /*16550*/  HADD2.F32 R30, -RZ, R47.H0_H0 ;  /* 0x2000002fff1e7230 */ /* 0x000fc40000004100 */
[C---:B------:R-:W-:Y:S01]  /*16560*/  FFMA.FTZ R46, R21.reuse, R28, -R26 ;  /* 0x0000001c152e7223 */ /* 0x040fe2000001081a */
[----:B------:R-:W-:Y:S02]  /*16570*/  HADD2.F32 R25, -RZ, R27.H0_H0 ;  /* 0x2000001bff197230 */ /* 0x000fe40000004100 */
        /* <DEDUP_REMOVED lines=11> */
[----:B------:R-:W-:Y:S02]  /*16630*/  HADD2.F32 R11, -RZ, R11.H1_H1 ;  /* 0x3000000bff0b7230 */ /* 0x000fe40000004100 */
[C---:B------:R-:W-:Y:S01]  /*16640*/  FMUL.FTZ R42, R27.reuse, R28 ;  /* 0x0000001c1b2a7220 */ /* 0x040fe20000410000 */
[----:B------:R-:W-:Y:S01]  /*16650*/  F2FP.F16.E4M3.UNPACK_B R25, R20.H1 ;  /* 0x00000014ff19723e */ /* 0x000fe200030006ff */
[-C--:B------:R-:W-:Y:S01]  /*16660*/  FMUL.FTZ R31, R27, R26.reuse ;  /* 0x0000001a1b1f7220 */ /* 0x080fe20000410000 */
[----:B------:R-:W-:Y:S02]  /*16670*/  HADD2.F32 R30, -RZ, R29.H0_H0 ;  /* 0x2000001dff1e7230 */ /* 0x000fe40000004100 */
        /* <DEDUP_REMOVED lines=11> */
[----:B------:R-:W-:Y:S01]  /*16730*/  HADD2.F32 R25, -RZ, R25.H1_H1 ;  /* 0x30000019ff197230 */ /* 0x000fe20000004100 */
[----:B------:R-:W-:Y:S01]  /*16740*/  F2FP.F16.E4M3.UNPACK_B R8, R8 ;  /* 0x00000008ff08723e */ /* 0x000fe200020006ff */
[----:B------:R-:W-:-:S02]  /*16750*/  HADD2.F32 R7, -RZ, R7.H1_H1 ;  /* 0x30000007ff077230 */ /* 0x000fc40000004100 */
[C---:B------:R-:W-:Y:S01]  /*16760*/  FMUL.FTZ R26, R38.reuse, R29 ;  /* 0x0000001d261a7220 */ /* 0x040fe20000410000 */
[----:B------:R-:W-:Y:S01]  /*16770*/  FFMA.FTZ R42, R11, R30, R42 ;  /* 0x0000001e0b2a7223 */ /* 0x000fe2000001002a */
[-C--:B------:R-:W-:Y:S01]  /*16780*/  FMUL.FTZ R38, R38, R25.reuse ;  /* 0x0000001926267220 */ /* 0x080fe20000410000 */
[--C-:B------:R-:W-:Y:S02]  /*16790*/  HADD2.F32 R11, -RZ, R20.reuse.H0_H0 ;  /* 0x20000014ff0b7230 */ /* 0x100fe40000004100 */
[C---:B------:R-:W-:Y:S01]  /*167a0*/  FFMA.FTZ R43, R7.reuse, R25, -R26 ;  /* 0x00000019072b7223 */ /* 0x040fe2000001081a */
[----:B------:R-:W-:Y:S02]  /*167b0*/  HADD2.F32 R21, -RZ, R20.H1_H1 ;  /* 0x30000014ff157230 */ /* 0x000fe40000004100 */
[----:B------:R-:W-:Y:S01]  /*167c0*/  FFMA.FTZ R45, R7, R29, R38 ;  /* 0x0000001d072d7223 */ /* 0x000fe20000010026 */
[----:B------:R-:W-:Y:S01]  /*167d0*/  HADD2.F32 R20, -RZ, R8.H0_H0 ;  /* 0x20000008ff147230 */ /* 0x000fe20000004100 */
[----:B------:R-:W-:Y:S01]  /*167e0*/  F2FP.SATFINITE.E4M3.F32.PACK_AB_MERGE_C R52, R52, R57, RZ ;  /* 0x000000393434723e */ /* 0x000fe200048070ff */
[----:B------:R-:W-:Y:S01]  /*167f0*/  HADD2.F32 R7, -RZ, R6.H0_H0 ;  /* 0x20000006ff077230 */ /* 0x000fe20000004100 */
[----:B------:R-:W-:Y:S01]  /*16800*/  F2FP.SATFINITE.E4M3.F32.PACK_AB_MERGE_C R28, R43, R28, RZ ;  /* 0x0000001c2b1c723e */ /* 0x000fe200048070ff */
[----:B------:R-:W-:Y:S01]  /*16810*/  HADD2.F32 R25, -RZ, R8.H1_H1 ;  /* 0x30000008ff197230 */ /* 0x000fe20000004100 */
[----:B------:R-:W-:Y:S01]  /*16820*/  F2FP.SATFINITE.E4M3.F32.PACK_AB_MERGE_C R42, R45, R42, RZ ;  /* 0x0000002a2d2a723e */ /* 0x000fe200048070ff */
[----:B------:R-:W-:-:S02]  /*16830*/  HADD2.F32 R8, -RZ, R6.H1_H1 ;  /* 0x30000006ff087230 */ /* 0x000fc40000004100 */
        /* <DEDUP_REMOVED lines=18> */
[----:B------:R-:W-:Y:S02]  /*16960*/  F2FP.SATFINITE.E4M3.F32.PACK_AB_MERGE_C R9, R24, R9, R52 ;  /* 0x000000091809723e */ /* 0x000fe40004807034 */
[----:B------:R-:W-:Y:S01]  /*16970*/  F2FP.SATFINITE.E4M3.F32.PACK_AB_MERGE_C R11, R56, R49, R11 ;  /* 0x00000031380b723e */ /* 0x000fe2000480700b */
[----:B------:R2:W-:Y:S01]  /*16980*/  STS.128 [R62+0x14400], R4 ;  /* 0x014400043e007388 */ /* 0x0005e20000000c00 */
[----:B------:R-:W-:Y:S02]  /*16990*/  F2FP.SATFINITE.E4M3.F32.PACK_AB_MERGE_C R8, R31, R40, R8 ;  /* 0x000000281f08723e */ /* 0x000fe40004807008 */
[----:B------:R-:W-:-:S05]  /*169a0*/  F2FP.SATFINITE.E4M3.F32.PACK_AB_MERGE_C R10, R25, R20, R42 ;  /* 0x00000014190a723e */ /* 0x000fca000480702a */
[----:B------:R2:W-:Y:S02]  /*169b0*/  STS.128 [R0+0x14400], R8 ;  /* 0x0144000800007388 */ /* 0x0005e40000000c00 */
.L_x_2779:
[----:B------:R-:W-:Y:S05]  /*169c0*/  BSYNC B1 ;  /* 0x0000000000017941 */ /* 0x000fea0003800000 */
.L_x_2778:
[----:B------:R-:W-:Y:S05]  /*169d0*/  @P2 BRA `(.L_x_2760) ;  /* 0x0000000c00dc2947 */ /* 0x000fea0003800000 */
[----:B------:R-:W4:Y:S01]  /*169e0*/  LDL R51, [R1+0x20] ;  /* 0x0000200001337983 */ /* 0x000f220000100800 */
[----:B-12--5:R-:W-:Y:S02]  /*169f0*/  SHF.R.U32.HI R4, RZ, 0x8, R32 ;  /* 0x00000008ff047819 */ /* 0x026fe40000011620 */
        /* <DEDUP_REMOVED lines=23> */
[----:B------:R-:W-:Y:S02]  /*16b70*/  SHF.R.U32.HI R6, RZ, 0x8, R35 ;  /* 0x00000008ff067819 */ /* 0x000fe40000011623 */
[----:B------:R-:W-:Y:S01]  /*16b80*/  PRMT R29, R8, 0x7604, R7 ;  /* 0x00007604081d7816 */ /* 0x000fe20000000007 */
[----:B------:R-:W-:Y:S01]  /*16b90*/  IMAD.IADD R0, R18, 0x1, R3 ;  /* 0x0000000112007824 */ /* 0x000fe200078e0203 */
[----:B------:R-:W-:-:S02]  /*16ba0*/  SHF.R.U32.HI R8, RZ, 0x8, R13 ;  /* 0x00000008ff087819 */ /* 0x000fc4000001160d */
[----:B------:R-:W-:Y:S02]  /*16bb0*/  LOP3.LUT R5, R35, 0xff, RZ, 0xc0, !PT ;  /* 0x000000ff23057812 */ /* 0x000fe400078ec0ff */
[----:B------:R-:W-:Y:S02]  /*16bc0*/  LOP3.LUT R6, R6, 0xff, RZ, 0xc0, !PT ;  /* 0x000000ff06067812 */ /* 0x000fe400078ec0ff */
[----:B------:R-:W-:Y:S02]  /*16bd0*/  LOP3.LUT R3, R8, 0xff, RZ, 0xc0, !PT ;  /* 0x000000ff08037812 */ /* 0x000fe400078ec0ff */
[----:B------:R-:W0:Y:S01]  /*16be0*/  LDS.128 R8, [R0+0x14400] ;  /* 0x0144000000087984 */ /* 0x000e220000000c00 */
        /* <DEDUP_REMOVED lines=8> */
[----:B------:R-:W-:-:S02]  /*16c70*/  PRMT R30, R31, 0x7604, R30 ;  /* 0x000076041f1e7816 */ /* 0x000fc4000000001e */
[----:B------:R-:W-:Y:S02]  /*16c80*/  PRMT R26, R3, 0x7604, R26 ;  /* 0x00007604031a7816 */ /* 0x000fe4000000001a */
[----:B---3--:R-:W-:Y:S02]  /*16c90*/  PRMT R37, R28, 0x7604, R27 ;  /* 0x000076041c257816 */ /* 0x008fe4000000001b */
[----:B------:R-:W-:Y:S02]  /*16ca0*/  SHF.R.U32.HI R31, RZ, 0x10, R13 ;  /* 0x00000010ff1f7819 */ /* 0x000fe4000001160d */
[----:B------:R-:W-:Y:S02]  /*16cb0*/  SHF.R.U32.HI R3, RZ, 0x10, R33 ;  /* 0x00000010ff037819 */ /* 0x000fe40000011621 */
[----:B------:R-:W-:Y:S01]  /*16cc0*/  SHF.R.U32.HI R27, RZ, 0x10, R35 ;  /* 0x00000010ff1b7819 */ /* 0x000fe20000011623 */
[----:B------:R-:W-:Y:S01]  /*16cd0*/  IMAD.U32 R31, R31, 0x10000, RZ ;  /* 0x000100001f1f7824 */ /* 0x000fe200078e00ff */
[----:B------:R-:W-:Y:S01]  /*16ce0*/  SHF.R.U32.HI R39, RZ, 0x10, R15 ;  /* 0x00000010ff277819 */ /* 0x000fe2000001160f */
[----:B------:R-:W-:Y:S01]  /*16cf0*/  IMAD.U32 R3, R3, 0x10000, RZ ;  /* 0x0001000003037824 */ /* 0x000fe200078e00ff */
[----:B------:R-:W-:-:S02]  /*16d00*/  SHF.L.U32 R27, R27, 0x10, RZ ;  /* 0x000000101b1b7819 */ /* 0x000fc400000006ff */
        /* <DEDUP_REMOVED lines=14> */
[----:B------:R-:W-:Y:S02]  /*16df0*/  F2FP.F16.E4M3.UNPACK_B R34, R33 ;  /* 0x00000021ff22723e */ /* 0x000fe400020006ff */
[----:B------:R-:W-:Y:S02]  /*16e00*/  LOP3.LUT R37, R29, 0xff000000, R12, 0xf8, !PT ;  /* 0xff0000001d257812 */ /* 0x000fe400078ef80c */
[----:B------:R-:W-:Y:S02]  /*16e10*/  LOP3.LUT R21, R21, 0xff0000, R32, 0xf8, !PT ;  /* 0x00ff000015157812 */ /* 0x000fe400078ef820 */
[----:B------:R-:W-:Y:S02]  /*16e20*/  LOP3.LUT R12, R3, 0xff000000, R14, 0xf8, !PT ;  /* 0xff000000030c7812 */ /* 0x000fe400078ef80e */
[----:B------:R-:W-:Y:S01]  /*16e30*/  LOP3.LUT R40, R39, 0xff000000, R15, 0xf8, !PT ;  /* 0xff00000027287812 */ /* 0x000fe200078ef80f */
[--C-:B------:R-:W-:Y:S01]  /*16e40*/  HADD2.F32 R39, -RZ, R38.reuse.H0_H0 ;  /* 0x20000026ff277230 */ /* 0x100fe20000004100 */
[----:B------:R-:W-:Y:S01]  /*16e50*/  LOP3.LUT R32, R21, 0xff000000, R32, 0xf8, !PT ;  /* 0xff00000015207812 */ /* 0x000fe200078ef820 */
[----:B------:R-:W-:Y:S01]  /*16e60*/  HADD2.F32 R38, -RZ, R38.H1_H1 ;  /* 0x30000026ff267230 */ /* 0x000fe20000004100 */
[----:B------:R-:W-:-:S02]  /*16e70*/  F2FP.F16.E4M3.UNPACK_B R28, R9.H1 ;  /* 0x00000009ff1c723e */ /* 0x000fc400030006ff */
[-C--:B------:R-:W-:Y:S02]  /*16e80*/  F2FP.F16.E4M3.UNPACK_B R30, R11.reuse ;  /* 0x0000000bff1e723e */ /* 0x080fe400020006ff */
[----:B------:R-:W-:Y:S02]  /*16e90*/  F2FP.F16.E4M3.UNPACK_B R31, R11.H1 ;  /* 0x0000000bff1f723e */ /* 0x000fe400030006ff */
[-C--:B------:R-:W-:Y:S02]  /*16ea0*/  F2FP.F16.E4M3.UNPACK_B R11, R8.reuse ;  /* 0x00000008ff0b723e */ /* 0x080fe400020006ff */
[----:B------:R-:W-:Y:S02]  /*16eb0*/  F2FP.F16.E4M3.UNPACK_B R26, R8.H1 ;  /* 0x00000008ff1a723e */ /* 0x000fe400030006ff */
[----:B------:R-:W-:Y:S02]  /*16ec0*/  F2FP.F16.E4M3.UNPACK_B R33, R33.H1 ;  /* 0x00000021ff21723e */ /* 0x000fe400030006ff */
[----:B------:R-:W-:Y:S01]  /*16ed0*/  F2FP.F16.E4M3.UNPACK_B R29, R10.H1 ;  /* 0x0000000aff1d723e */ /* 0x000fe200030006ff */
[----:B----4-:R-:W0:Y:S02]  /*16ee0*/  LDS.128 R4, [R51+0x14400] ;  /* 0x0144000033047984 */ /* 0x010e240000000c00 */
[----:B0-----:R-:W-:-:S02]  /*16ef0*/  F2FP.F16.E4M3.UNPACK_B R24, R7 ;  /* 0x00000007ff18723e */ /* 0x001fc400020006ff */
[----:B------:R-:W-:Y:S02]  /*16f00*/  F2FP.F16.E4M3.UNPACK_B R25, R7.H1 ;  /* 0x00000007ff19723e */ /* 0x000fe400030006ff */
[-C--:B------:R-:W-:Y:S02]  /*16f10*/  F2FP.F16.E4M3.UNPACK_B R14, R5.reuse ;  /* 0x00000005ff0e723e */ /* 0x080fe400020006ff */
[-C--:B------:R-:W-:Y:S02]  /*16f20*/  F2FP.F16.E4M3.UNPACK_B R7, R4.reuse ;  /* 0x00000004ff07723e */ /* 0x080fe400020006ff */
[----:B------:R-:W-:Y:S01]  /*16f30*/  F2FP.F16.E4M3.UNPACK_B R13, R4.H1 ;  /* 0x00000004ff0d723e */ /* 0x000fe200030006ff */
[--C-:B------:R-:W-:Y:S01]  /*16f40*/  HADD2.F32 R4, -RZ, R27.reuse.H0_H0 ;  /* 0x2000001bff047230 */ /* 0x100fe20000004100 */
[----:B------:R-:W-:Y:S01]  /*16f50*/  F2FP.F16.E4M3.UNPACK_B R15, R5.H1 ;  /* 0x00000005ff0f723e */ /* 0x000fe200030006ff */
[----:B------:R-:W-:Y:S01]  /*16f60*/  HADD2.F32 R5, -RZ, R34.H0_H0 ;  /* 0x20000022ff057230 */ /* 0x000fe20000004100 */
[-C--:B------:R-:W-:Y:S01]  /*16f70*/  F2FP.F16.E4M3.UNPACK_B R3, R6.reuse ;  /* 0x00000006ff03723e */ /* 0x080fe200020006ff */
[----:B------:R-:W-:Y:S01]  /*16f80*/  HADD2.F32 R27, -RZ, R27.H1_H1 ;  /* 0x3000001bff1b7230 */ /* 0x000fe20000004100 */
[----:B------:R-:W-:Y:S01]  /*16f90*/  F2FP.F16.E4M3.UNPACK_B R21, R6.H1 ;  /* 0x00000006ff15723e */ /* 0x000fe200030006ff */
[----:B------:R-:W-:-:S02]  /*16fa0*/  HADD2.F32 R6, -RZ, R14.H0_H0 ;  /* 0x2000000eff067230 */ /* 0x000fc40000004100 */
[C---:B------:R-:W-:Y:S01]  /*16fb0*/  FMUL.FTZ R9, R4.reuse, R39 ;  /* 0x0000002704097220 */ /* 0x040fe20000410000 */
[-C--:B------:R-:W-:Y:S01]  /*16fc0*/  FMUL.FTZ R8, R4, R5.reuse ;  /* 0x0000000504087220 */ /* 0x080fe20000410000 */
[----:B------:R-:W-:Y:S02]  /*16fd0*/  HADD2.F32 R34, -RZ, R34.H1_H1 ;  /* 0x30000022ff227230 */ /* 0x000fe40000004100 */
[C---:B------:R-:W-:Y:S01]  /*16fe0*/  FMUL.FTZ R43, R27.reuse, R38 ;  /* 0x000000261b2b7220 */ /* 0x040fe20000410000 */
[C---:B------:R-:W-:Y:S01]  /*16ff0*/  FFMA.FTZ R5, R6.reuse, R5, -R9 ;  /* 0x0000000506057223 */ /* 0x040fe20000010809 */
[----:B------:R-:W-:Y:S01]  /*17000*/  FFMA.FTZ R9, R6, R39, R8 ;  /* 0x0000002706097223 */ /* 0x000fe20000010008 */
[----:B------:R-:W-:Y:S01]  /*17010*/  F2FP.F16.E4M3.UNPACK_B R39, R35.H1 ;  /* 0x00000023ff27723e */ /* 0x000fe200030006ff */
[----:B------:R-:W-:Y:S02]  /*17020*/  HADD2.F32 R6, -RZ, R28.H0_H0 ;  /* 0x2000001cff067230 */ /* 0x000fe40000004100 */
[----:B------:R-:W-:Y:S01]  /*17030*/  FMUL.FTZ R27, R27, R34 ;  /* 0x000000221b1b7220 */ /* 0x000fe20000410000 */
[----:B------:R-:W-:Y:S01]  /*17040*/  HADD2.F32 R35, -RZ, R33.H0_H0 ;  /* 0x20000021ff237230 */ /* 0x000fe20000004100 */
[----:B------:R-:W-:Y:S01]  /*17050*/  F2FP.F16.E4M3.UNPACK_B R4, R10 ;  /* 0x0000000aff04723e */ /* 0x000fe200020006ff */
[----:B------:R-:W-:-:S02]  /*17060*/  HADD2.F32 R41, -RZ, R39.H0_H0 ;  /* 0x20000027ff297230 */ /* 0x000fc40000004100 */
[----:B------:R-:W-:Y:S02]  /*17070*/  HADD2.F32 R14, -RZ, R14.H1_H1 ;  /* 0x3000000eff0e7230 */ /* 0x000fe40000004100 */
[C---:B------:R-:W-:Y:S01]  /*17080*/  FMUL.FTZ R42, R6.reuse, R35 ;  /* 0x00000023062a7220 */ /* 0x040fe20000410000 */
[----:B------:R-:W-:Y:S02]  /*17090*/  HADD2.F32 R10, -RZ, R15.H0_H0 ;  /* 0x2000000fff0a7230 */ /* 0x000fe40000004100 */
[-C--:B------:R-:W-:Y:S01]  /*170a0*/  FMUL.FTZ R45, R6, R41.reuse ;  /* 0x00000029062d7220 */ /* 0x080fe20000410000 */
[----:B------:R-:W-:Y:S02]  /*170b0*/  HADD2.F32 R39, -RZ, R39.H1_H1 ;  /* 0x30000027ff277230 */ /* 0x000fe40000004100 */
[C---:B------:R-:W-:Y:S01]  /*170c0*/  FFMA.FTZ R6, R14.reuse, R34, -R43 ;  /* 0x000000220e067223 */ /* 0x040fe2000001082b */
[----:B------:R-:W-:Y:S01]  /*170d0*/  FFMA.FTZ R8, R14, R38, R27 ;  /* 0x000000260e087223 */ /* 0x000fe2000001001b */
[----:B------:R-:W-:Y:S01]  /*170e0*/  F2FP.F16.E4M3.UNPACK_B R34, R40 ;  /* 0x00000028ff22723e */ /* 0x000fe200020006ff */
[----:B------:R-:W-:Y:S01]  /*170f0*/  FFMA.FTZ R42, R10, R41, R42 ;  /* 0x000000290a2a7223 */ /* 0x000fe2000001002a */
[----:B------:R-:W-:Y:S01]  /*17100*/  F2FP.F16.E4M3.UNPACK_B R27, R36 ;  /* 0x00000024ff1b723e */ /* 0x000fe200020006ff */
[----:B------:R-:W-:-:S02]  /*17110*/  HADD2.F32 R28, -RZ, R28.H1_H1 ;  /* 0x3000001cff1c7230 */ /* 0x000fc40000004100 */
[----:B------:R-:W-:Y:S01]  /*17120*/  FFMA.FTZ R45, R10, R35, -R45 ;  /* 0x000000230a2d7223 */ /* 0x000fe2000001082d */
[----:B------:R-:W-:Y:S01]  /*17130*/  HADD2.F32 R41, -RZ, R34.H0_H0 ;  /* 0x20000022ff297230 */ /* 0x000fe20000004100 */
[----:B------:R-:W-:Y:S01]  /*17140*/  F2FP.F16.E4M3.UNPACK_B R40, R40.H1 ;  /* 0x00000028ff28723e */ /* 0x000fe200030006ff */
[----:B------:R-:W-:Y:S02]  /*17150*/  HADD2.F32 R14, -RZ, R30.H0_H0 ;  /* 0x2000001eff0e7230 */ /* 0x000fe40000004100 */
[----:B------:R-:W-:Y:S01]  /*17160*/  FMUL.FTZ R38, R28, R39 ;  /* 0x000000271c267220 */ /* 0x000fe20000410000 */
[----:B------:R-:W-:Y:S01]  /*17170*/  HADD2.F32 R35, -RZ, R27.H0_H0 ;  /* 0x2000001bff237230 */ /* 0x000fe20000004100 */
[----:B------:R-:W-:Y:S01]  /*17180*/  F2FP.F16.E4M3.UNPACK_B R36, R36.H1 ;  /* 0x00000024ff24723e */ /* 0x000fe200030006ff */
[----:B------:R-:W-:Y:S02]  /*17190*/  HADD2.F32 R33, -RZ, R33.H1_H1 ;  /* 0x30000021ff217230 */ /* 0x000fe40000004100 */
[----:B------:R-:W-:Y:S01]  /*171a0*/  FMUL.FTZ R43, R14, R41 ;  /* 0x000000290e2b7220 */ /* 0x000fe20000410000 */
[----:B------:R-:W-:-:S02]  /*171b0*/  HADD2.F32 R15, -RZ, R15.H1_H1 ;  /* 0x3000000fff0f7230 */ /* 0x000fc40000004100 */
[----:B------:R-:W-:Y:S01]  /*171c0*/  FMUL.FTZ R14, R14, R35 ;  /* 0x000000230e0e7220 */ /* 0x000fe20000410000 */
[----:B------:R-:W-:Y:S02]  /*171d0*/  HADD2.F32 R10, -RZ, R24.H0_H0 ;  /* 0x20000018ff0a7230 */ /* 0x000fe40000004100 */
[-C--:B------:R-:W-:Y:S01]  /*171e0*/  FMUL.FTZ R28, R28, R33.reuse ;  /* 0x000000211c1c7220 */ /* 0x080fe20000410000 */
[----:B------:R-:W-:Y:S02]  /*171f0*/  HADD2.F32 R30, -RZ, R30.H1_H1 ;  /* 0x3000001eff1e7230 */ /* 0x000fe40000004100 */
[----:B------:R-:W-:Y:S01]  /*17200*/  FFMA.FTZ R38, R15, R33, -R38 ;  /* 0x000000210f267223 */ /* 0x000fe20000010826 */
[----:B------:R-:W-:Y:S02]  /*17210*/  HADD2.F32 R33, -RZ, R34.H1_H1 ;  /* 0x30000022ff217230 */ /* 0x000fe40000004100 */
[C---:B------:R-:W-:Y:S01]  /*17220*/  FFMA.FTZ R43, R10.reuse, R35, -R43 ;  /* 0x000000230a2b7223 */ /* 0x040fe2000001082b */
[----:B------:R-:W-:Y:S01]  /*17230*/  FFMA.FTZ R41, R10, R41, R14 ;  /* 0x000000290a297223 */ /* 0x000fe2000001000e */
[----:B------:R-:W-:-:S02]  /*17240*/  HADD2.F32 R27, -RZ, R27.H1_H1 ;  /* 0x3000001bff1b7230 */ /* 0x000fc40000004100 */
[----:B------:R-:W-:Y:S01]  /*17250*/  FFMA.FTZ R39, R15, R39, R28 ;  /* 0x000000270f277223 */ /* 0x000fe2000001001c */
[----:B------:R-:W-:Y:S02]  /*17260*/  HADD2.F32 R35, -RZ, R40.H0_H0 ;  /* 0x20000028ff237230 */ /* 0x000fe40000004100 */
[C---:B------:R-:W-:Y:S01]  /*17270*/  FMUL.FTZ R47, R30.reuse, R33 ;  /* 0x000000211e2f7220 */ /* 0x040fe20000410000 */
[----:B------:R-:W-:Y:S02]  /*17280*/  HADD2.F32 R14, -RZ, R31.H0_H0 ;  /* 0x2000001fff0e7230 */ /* 0x000fe40000004100 */
[----:B------:R-:W-:Y:S01]  /*17290*/  FMUL.FTZ R30, R30, R27 ;  /* 0x0000001b1e1e7220 */ /* 0x000fe20000410000 */
[----:B------:R-:W-:Y:S01]  /*172a0*/  HADD2.F32 R24, -RZ, R24.H1_H1 ;  /* 0x30000018ff187230 */ /* 0x000fe20000004100 */
[----:B------:R-:W-:Y:S01]  /*172b0*/  F2FP.SATFINITE.E4M3.F32.PACK_AB_MERGE_C R38, R38, R45, RZ ;  /* 0x0000002d2626723e */ /* 0x000fe200048070ff */
[----:B------:R-:W-:Y:S02]  /*172c0*/  HADD2.F32 R15, -RZ, R36.H0_H0 ;  /* 0x20000024ff0f7230 */ /* 0x000fe40000004100 */
[----:B------:R-:W-:Y:S01]  /*172d0*/  FMUL.FTZ R49, R14, R35 ;  /* 0x000000230e317220 */ /* 0x000fe20000410000 */
[----:B------:R-:W-:-:S02]  /*172e0*/  HADD2.F32 R10, -RZ, R25.H0_H0 ;  /* 0x20000019ff0a7230 */ /* 0x000fc40000004100 */
[C---:B------:R-:W-:Y:S01]  /*172f0*/  FFMA.FTZ R46, R24.reuse, R27, -R47 ;  /* 0x0000001b182e7223 */ /* 0x040fe2000001082f */
[----:B------:R-:W-:Y:S01]  /*17300*/  FFMA.FTZ R48, R24, R33, R30 ;  /* 0x0000002118307223 */ /* 0x000fe2000001001e */
[----:B------:R-:W-:Y:S01]  /*17310*/  FMUL.FTZ R14, R14, R15 ;  /* 0x0000000f0e0e7220 */ /* 0x000fe20000410000 */
[----:B------:R-:W-:Y:S01]  /*17320*/  F2FP.F16.E4M3.UNPACK_B R24, R37.H1 ;  /* 0x00000025ff18723e */ /* 0x000fe200030006ff */
[C---:B------:R-:W-:Y:S01]  /*17330*/  FFMA.FTZ R49, R10.reuse, R15, -R49 ;  /* 0x0000000f0a317223 */ /* 0x040fe20000010831 */
[-C--:B------:R-:W-:Y:S01]  /*17340*/  F2FP.F16.E4M3.UNPACK_B R15, R32.reuse.H1 ;  /* 0x00000020ff0f723e */ /* 0x080fe200030006ff */
[----:B------:R-:W-:Y:S01]  /*17350*/  FFMA.FTZ R47, R10, R35, R14 ;  /* 0x000000230a2f7223 */ /* 0x000fe2000001000e */
[----:B------:R-:W-:Y:S01]  /*17360*/  HADD2.F32 R36, -RZ, R36.H1_H1 ;  /* 0x30000024ff247230 */ /* 0x000fe20000004100 */
[----:B------:R-:W-:Y:S01]  /*17370*/  F2FP.F16.E4M3.UNPACK_B R37, R37 ;  /* 0x00000025ff25723e */ /* 0x000fe200020006ff */
[----:B------:R-:W-:Y:S01]  /*17380*/  HADD2.F32 R40, -RZ, R40.H1_H1 ;  /* 0x30000028ff287230 */ /* 0x000fe20000004100 */
[----:B------:R-:W-:Y:S01]  /*17390*/  F2FP.F16.E4M3.UNPACK_B R32, R32 ;  /* 0x00000020ff20723e */ /* 0x000fe200020006ff */
[----:B------:R-:W-:Y:S01]  /*173a0*/  HADD2.F32 R31, -RZ, R31.H1_H1 ;  /* 0x3000001fff1f7230 */ /* 0x000fe20000004100 */
[----:B------:R-:W-:Y:S01]  /*173b0*/  F2FP.SATFINITE.E4M3.F32.PACK_AB_MERGE_C R39, R39, R42, RZ ;  /* 0x0000002a2727723e */ /* 0x000fe200048070ff */
[----:B------:R-:W-:Y:S01]  /*173c0*/  HADD2.F32 R33, -RZ, R24.H0_H0 ;  /* 0x20000018ff217230 */ /* 0x000fe20000004100 */
[----:B------:R-:W-:Y:S01]  /*173d0*/  F2FP.SATFINITE.E4M3.F32.PACK_AB_MERGE_C R5, R6, R5, R38 ;  /* 0x000000050605723e */ /* 0x000fe20004807026 */
        /* <DEDUP_REMOVED lines=16> */
[C---:B------:R-:W-:Y:S01]  /*174e0*/  FMUL.FTZ R10, R26.reuse, R24 ;  /* 0x000000181a0a7220 */ /* 0x040fe20000410000 */
[----:B------:R-:W-:Y:S01]  /*174f0*/  FMUL.FTZ R27, R26, R15 ;  /* 0x0000000f1a1b7220 */ /* 0x000fe20000410000 */
[----:B------:R-:W-:Y:S01]  /*17500*/  HADD2.F32 R25, -RZ, R37.H0_H0 ;  /* 0x20000025ff197230 */ /* 0x000fe20000004100 */
[----:B------:R-:W-:Y:S01]  /*17510*/  F2FP.SATFINITE.E4M3.F32.PACK_AB_MERGE_C R9, R8, R9, R39 ;  /* 0x000000090809723e */ /* 0x000fe20004807027 */
[----:B------:R-:W-:-:S02]  /*17520*/  HADD2.F32 R14, -RZ, R11.H0_H0 ;  /* 0x2000000bff0e7230 */ /* 0x000fc40000004100 */
[C---:B------:R-:W-:Y:S01]  /*17530*/  FFMA.FTZ R35, R13.reuse, R15, -R10 ;  /* 0x0000000f0d237223 */ /* 0x040fe2000001080a */
[----:B------:R-:W-:Y:S01]  /*17540*/  FFMA.FTZ R34, R13, R24, R27 ;  /* 0x000000180d227223 */ /* 0x000fe2000001001b */
[----:B------:R-:W-:Y:S02]  /*17550*/  HADD2.F32 R13, -RZ, R32.H0_H0 ;  /* 0x20000020ff0d7230 */ /* 0x000fe40000004100 */
        /* <DEDUP_REMOVED lines=28> */
[----:B------:R-:W-:Y:S01]  /*17720*/  FMUL.FTZ R36, R29, R24 ;  /* 0x000000181d247220 */ /* 0x000fe20000410000 */
[----:B------:R-:W-:Y:S01]  /*17730*/  FFMA.FTZ R25, R7, R25, R10 ;  /* 0x0000001907197223 */ /* 0x000fe2000001000a */
[-C--:B------:R-:W-:Y:S01]  /*17740*/  FMUL.FTZ R11, R29, R14.reuse ;  /* 0x0000000e1d0b7220 */ /* 0x080fe20000410000 */
[----:B------:R-:W-:Y:S02]  /*17750*/  HADD2.F32 R13, -RZ, R12.H0_H0 ;  /* 0x2000000cff0d7230 */ /* 0x000fe40000004100 */
[C---:B------:R-:W-:Y:S01]  /*17760*/  FFMA.FTZ R29, R21.reuse, R14, -R36 ;  /* 0x0000000e151d7223 */ /* 0x040fe20000010824 */
[----:B------:R-:W-:Y:S02]  /*17770*/  HADD2.F32 R7, -RZ, R4.H0_H0 ;  /* 0x20000004ff077230 */ /* 0x000fe40000004100 */
[----:B------:R-:W-:Y:S01]  /*17780*/  FFMA.FTZ R36, R21, R24, R11 ;  /* 0x0000001815247223 */ /* 0x000fe2000001000b */
[----:B------:R-:W-:Y:S01]  /*17790*/  HADD2.F32 R11, -RZ, R20.H0_H0 ;  /* 0x20000014ff0b7230 */ /* 0x000fe20000004100 */
[----:B------:R-:W-:Y:S01]  /*177a0*/  F2FP.SATFINITE.E4M3.F32.PACK_AB_MERGE_C R33, R34, R33, RZ ;  /* 0x000000212221723e */ /* 0x000fe200048070ff */
[----:B------:R-:W-:-:S02]  /*177b0*/  HADD2.F32 R12, -RZ, R12.H1_H1 ;  /* 0x3000000cff0c7230 */ /* 0x000fc40000004100 */
[C---:B------:R-:W-:Y:S01]  /*177c0*/  FMUL.FTZ R15, R7.reuse, R13 ;  /* 0x0000000d070f7220 */ /* 0x040fe20000410000 */
[----:B------:R-:W-:Y:S02]  /*177d0*/  HADD2.F32 R10, -RZ, R4.H1_H1 ;  /* 0x30000004ff0a7230 */ /* 0x000fe40000004100 */
[----:B------:R-:W-:Y:S01]  /*177e0*/  FMUL.FTZ R14, R7, R11 ;  /* 0x0000000b070e7220 */ /* 0x000fe20000410000 */
[----:B------:R-:W-:Y:S01]  /*177f0*/  HADD2.F32 R20, -RZ, R20.H1_H1 ;  /* 0x30000014ff147230 */ /* 0x000fe20000004100 */
[----:B------:R-:W-:Y:S01]  /*17800*/  F2FP.SATFINITE.E4M3.F32.PACK_AB_MERGE_C R29, R29, R32, RZ ;  /* 0x000000201d1d723e */ /* 0x000fe200048070ff */
[--C-:B------:R-:W-:Y:S02]  /*17810*/  HADD2.F32 R4, -RZ, R3.reuse.H0_H0 ;  /* 0x20000003ff047230 */ /* 0x100fe40000004100 */
[C---:B------:R-:W-:Y:S01]  /*17820*/  FMUL.FTZ R24, R10.reuse, R12 ;  /* 0x0000000c0a187220 */ /* 0x040fe20000410000 */
[----:B------:R-:W-:Y:S02]  /*17830*/  HADD2.F32 R3, -RZ, R3.H1_H1 ;  /* 0x30000003ff037230 */ /* 0x000fe40000004100 */
[-C--:B------:R-:W-:Y:S01]  /*17840*/  FMUL.FTZ R7, R10, R20.reuse ;  /* 0x000000140a077220 */ /* 0x080fe20000410000 */
[----:B------:R-:W-:Y:S01]  /*17850*/  F2FP.SATFINITE.E4M3.F32.PACK_AB_MERGE_C R25, R36, R25, RZ ;  /* 0x000000192419723e */ /* 0x000fe200048070ff */
[C---:B------:R-:W-:Y:S01]  /*17860*/  FFMA.FTZ R15, R4.reuse, R11, -R15 ;  /* 0x0000000b040f7223 */ /* 0x040fe2000001080f */
[----:B------:R-:W-:Y:S01]  /*17870*/  FFMA.FTZ R10, R4, R13, R14 ;  /* 0x0000000d040a7223 */ /* 0x000fe2000001000e */
[C---:B------:R-:W-:Y:S01]  /*17880*/  FFMA.FTZ R24, R3.reuse, R20, -R24 ;  /* 0x0000001403187223 */ /* 0x040fe20000010818 */
[----:B------:R-:W-:Y:S01]  /*17890*/  FFMA.FTZ R3, R3, R12, R7 ;  /* 0x0000000c03037223 */ /* 0x000fe20000010007 */
[----:B------:R-:W-:-:S02]  /*178a0*/  F2FP.SATFINITE.E4M3.F32.PACK_AB_MERGE_C R7, R50, R49, RZ ;  /* 0x000000313207723e */ /* 0x000fc400048070ff */
[----:B------:R-:W-:Y:S02]  /*178b0*/  F2FP.SATFINITE.E4M3.F32.PACK_AB_MERGE_C R4, R35, R30, RZ ;  /* 0x0000001e2304723e */ /* 0x000fe400048070ff */
[----:B------:R-:W-:Y:S02]  /*178c0*/  F2FP.SATFINITE.E4M3.F32.PACK_AB_MERGE_C R11, R40, R47, RZ ;  /* 0x0000002f280b723e */ /* 0x000fe400048070ff */
[----:B------:R-:W-:Y:S02]  /*178d0*/  F2FP.SATFINITE.E4M3.F32.PACK_AB_MERGE_C R7, R46, R43, R7 ;  /* 0x0000002b2e07723e */ /* 0x000fe40004807007 */
[----:B------:R-:W-:Y:S02]  /*178e0*/  F2FP.SATFINITE.E4M3.F32.PACK_AB_MERGE_C R4, R31, R26, R4 ;  /* 0x0000001a1f04723e */ /* 0x000fe40004807004 */
[----:B------:R-:W-:Y:S02]  /*178f0*/  F2FP.SATFINITE.E4M3.F32.PACK_AB_MERGE_C R6, R24, R15, R29 ;  /* 0x0000000f1806723e */ /* 0x000fe4000480701d */
[----:B------:R-:W-:-:S02]  /*17900*/  F2FP.SATFINITE.E4M3.F32.PACK_AB_MERGE_C R11, R48, R41, R11 ;  /* 0x00000029300b723e */ /* 0x000fc4000480700b */
[----:B------:R-:W-:Y:S01]  /*17910*/  F2FP.SATFINITE.E4M3.F32.PACK_AB_MERGE_C R8, R28, R27, R33 ;  /* 0x0000001b1c08723e */ /* 0x000fe20004807021 */
[----:B------:R0:W-:Y:S01]  /*17920*/  STS.128 [R51+0x14400], R4 ;  /* 0x0144000433007388 */ /* 0x0001e20000000c00 */
[----:B------:R-:W-:-:S05]  /*17930*/  F2FP.SATFINITE.E4M3.F32.PACK_AB_MERGE_C R10, R3, R10, R25 ;  /* 0x0000000a030a723e */ /* 0x000fca0004807019 */
[----:B------:R0:W-:Y:S02]  /*17940*/  STS.128 [R0+0x14400], R8 ;  /* 0x0144000800007388 */ /* 0x0001e40000000c00 */
.L_x_2760:
[----:B------:R-:W-:Y:S05]  /*17950*/  BSYNC B0 ;  /* 0x0000000000007941 */ /* 0x000fea0003800000 */
.L_x_2753:
        /* <DEDUP_REMOVED lines=8> */
.L_x_2751:
[----:B0-2---:R-:W-:-:S05]  /*179e0*/  IMAD.U32 R0, RZ, RZ, UR48 ;  /* 0x00000030ff007e24 */ /* 0x005fca000f8e00ff */
[----:B------:R-:W-:-:S13]  /*179f0*/  ISETP.NE.AND P1, PT, R0, 0x3, PT ;  /* 0x000000030000780c */ /* 0x000fda0003f25270 */
[----:B------:R-:W-:Y:S05]  /*17a00*/  @!P1 BRA `(.L_x_2780) ;  /* 0x0000000000049947 */ /* 0x000fea0003800000 */
[----:B------:R-:W-:Y:S01]  /*17a10*/  BPT.TRAP 0x1 ;  /* 0x000000040000795c */ /* 0x000fe20000300000 */
.L_x_2780:
[----:B------:R-:W-:Y:S01]  /*17a20*/  IMAD R0, R188, 0x8, R18 ;  /* 0x00000008bc007824 */ /* 0x000fe200078e0212 */
[----:B-1----:R-:W-:-:S04]  /*17a30*/  SHF.L.U32 R3, R194, 0x1f, RZ ;  /* 0x0000001fc2037819 */ /* 0x002fc800000006ff */
[----:B------:R0:W1:Y:S01]  /*17a40*/  SYNCS.PHASECHK.TRANS64.TRYWAIT P0, [R0+URZ+0x29830], R3 ;  /* 0x02983003000075a7 */ /* 0x000062000800017f */
[----:B------:R-:W-:Y:S05]  /*17a50*/  @!P1 BRA `(.L_x_2781) ;  /* 0x0000000000049947 */ /* 0x000fea0003800000 */
[----:B------:R-:W-:Y:S01]  /*17a60*/  BPT.TRAP 0x1 ;  /* 0x000000040000795c */ /* 0x000fe20000300000 */
.L_x_2781:
[----:B-1----:R-:W-:Y:S05]  /*17a70*/  @P0 BRA `(.L_x_2782) ;  /* 0x0000000000080947 */ /* 0x002fea0003800000 */
[----:B------:R-:W1:Y:S02]  /*17a80*/  SYNCS.PHASECHK.TRANS64.TRYWAIT P0, [R0+URZ+0x29830], R3 ;  /* 0x02983003000075a7 */ /* 0x000e64000800017f */
[----:B-1----:R-:W-:Y:S05]  /*17a90*/  @!P0 BRA `(.L_x_2783) ;  /* 0x0000016400a48947 */ /* 0x002fea0003800000 */
.L_x_2782:
        /* <DEDUP_REMOVED lines=8> */
[----:B------:R-:W-:Y:S01]  /*17b20*/  IMAD.MOV.U32 R7, RZ, RZ, -0x7fffffe0 ;  /* 0x80000020ff077424 */ /* 0x000fe200078e00ff */
[----:B------:R-:W-:Y:S01]  /*17b30*/  LOP3.LUT R3, R3, 0x3fff, RZ, 0xc0, !PT ;  /* 0x00003fff03037812 */ /* 0x000fe200078ec0ff */
[----:B------:R-:W-:Y:S01]  /*17b40*/  UMOV UR5, UR25 ;  /* 0x0000001900057c82 */ /* 0x000fe20008000000 */
[----:B------:R-:W-:Y:S01]  /*17b50*/  IMAD.MOV.U32 R9, RZ, RZ, -0x7fffffe0 ;  /* 0x80000020ff097424 */ /* 0x000fe200078e00ff */
[----:B------:R-:W-:Y:S01]  /*17b60*/  UMOV UR9, UR25 ;  /* 0x0000001900097c82 */ /* 0x000fe20008000000 */
[----:B------:R-:W-:Y:S01]  /*17b70*/  LOP3.LUT R11, R3, 0x10000, RZ, 0xfc, !PT ;  /* 0x00010000030b7812 */ /* 0x000fe200078efcff */
[----:B------:R-:W-:Y:S01]  /*17b80*/  UMOV UR13, UR25 ;  /* 0x00000019000d7c82 */ /* 0x000fe20008000000 */
[----:B------:R-:W-:Y:S01]  /*17b90*/  R2UR UR7, R7 ;  /* 0x00000000070772ca */ /* 0x000fe200000e0000 */
[----:B------:R-:W-:Y:S01]  /*17ba0*/  ULOP3.LUT UR24, UR24, 0x10000, URZ, 0xfc, !UPT ;  /* 0x0001000018187892 */ /* 0x000fe2000f8efc3f */
[----:B------:R-:W-:Y:S01]  /*17bb0*/  R2UR UR11, R9 ;  /* 0x00000000090b72ca */ /* 0x000fe200000e0000 */
[----:B---3--:R-:W-:Y:S01]  /*17bc0*/  IMAD R4, R188, 0x780, R11 ;  /* 0x00000780bc047824 */ /* 0x008fe200078e020b */
        /* <DEDUP_REMOVED lines=9> */
[----:B------:R-:W-:Y:S01]  /*17c60*/  UMOV UR12, UR24 ;  /* 0x00000018000c7c82 */ /* 0x000fe20008000000 */
[----:B------:R-:W-:Y:S01]  /*17c70*/  IADD3 R6, R4, 0x180, RZ ;  /* 0x0000018004067810 */ /* 0x000fe20007ffe0ff */
[----:B------:R-:W-:Y:S01]  /*17c80*/  UMOV UR16, UR24 ;  /* 0x0000001800107c82 */ /* 0x000fe20008000000 */
[----:B------:R-:W-:Y:S01]  /*17c90*/  R2UR UR10, R8 ;  /* 0x00000000080a72ca */ /* 0x000fe200000e0000 */
[----:B------:R-:W-:Y:S01]  /*17ca0*/  VIADD R8, R4, 0x200 ;  /* 0x0000020004087836 */ /* 0x000fe20000000000 */
[----:B------:R-:W-:Y:S01]  /*17cb0*/  R2UR UR14, R6 ;  /* 0x00000000060e72ca */ /* 0x000fe200000e0000 */
[C---:B------:R-:W-:Y:S01]  /*17cc0*/  VIADD R6, R4.reuse, 0x2 ;  /* 0x0000000204067836 */ /* 0x040fe20000000000 */
[----:B------:R-:W-:Y:S01]  /*17cd0*/  IADD3 R12, R4, 0x102, RZ ;  /* 0x00000102040c7810 */ /* 0x000fe20007ffe0ff */
[----:B------:R-:W-:Y:S01]  /*17ce0*/  QGMMA.64x32x32.F32.E4M3.E4M3 R88, gdesc[UR24], RZ, !UPT, gsb0 ;  /* 0x00600000185879f3 */ /* 0x000fe2000c0008ff */
[----:B------:R-:W-:Y:S01]  /*17cf0*/  R2UR UR18, R8 ;  /* 0x00000000081272ca */ /* 0x000fe200000e0000 */
[----:B------:R-:W-:-:S02]  /*17d00*/  IMAD.MOV.U32 R7, RZ, RZ, -0x7fffffe0 ;  /* 0x80000020ff077424 */ /* 0x000fc400078e00ff */
[----:B------:R-:W-:Y:S02]  /*17d10*/  VIADD R8, R4, 0x82 ;  /* 0x0000008204087836 */ /* 0x000fe40000000000 */
[----:B------:R-:W-:Y:S02]  /*17d20*/  IMAD.MOV.U32 R9, RZ, RZ, -0x7fffffe0 ;  /* 0x80000020ff097424 */ /* 0x000fe400078e00ff */
[----:B------:R-:W-:Y:S02]  /*17d30*/  IMAD.MOV.U32 R13, RZ, RZ, -0x7fffffe0 ;  /* 0x80000020ff0d7424 */ /* 0x000fe400078e00ff */
[----:B------:R-:W-:-:S05]  /*17d40*/  IMAD.MOV.U32 R5, RZ, RZ, -0x7fffffe0 ;  /* 0x80000020ff057424 */ /* 0x000fca00078e00ff */
[----:B------:R-:W-:Y:S01]  /*17d50*/  R2UR UR47, R5 ;  /* 0x00000000052f72ca */ /* 0x000fe200000e0000 */
[----:B------:R-:W-:Y:S02]  /*17d60*/  WARPGROUP.DEPBAR.LE gsb0, 0x0 ;  /* 0x00008000000079c5 */ /* 0x000fe40000010000 */
[----:B------:R-:W-:-:S06]  /*17d70*/  WARPGROUP.ARRIVE ;  /* 0x00000000000079c5 */ /* 0x000fcc0000000000 */
[----:B------:R-:W-:Y:S01]  /*17d80*/  QGMMA.64x32x32.F32.E4M3.E4M3 R72, gdesc[UR4], RZ, !UPT, gsb0 ;  /* 0x00600000044879f3 */ /* 0x000fe2000c0008ff */
        /* <DEDUP_REMOVED lines=10> */
[----:B------:R-:W-:Y:S01]  /*17e30*/  QGMMA.64x32x32.F32.E4M3.E4M3 R56, gdesc[UR8], RZ, !UPT, gsb0 ;  /* 0x00600000083879f3 */ /* 0x000fe2000c0008ff */
        /* <DEDUP_REMOVED lines=11> */
[----:B----4-:R-:W-:-:S06]  /*17ef0*/  WARPGROUP.ARRIVE ;  /* 0x00000000000079c5 */ /* 0x010fcc0000000000 */
        /* <DEDUP_REMOVED lines=162> */
[----:B------:R-:W-:Y:S01]  /*18920*/  IADD3 R4, R4, 0x702, RZ ;  /* 0x0000070204047810 */ /* 0x000fe20007ffe0ff */
[----:B------:R-:W-:Y:S01]  /*18930*/  IMAD.MOV.U32 R7, RZ, RZ, -0x7fffffe0 ;  /* 0x80000020ff077424 */ /* 0x000fe200078e00ff */
[----:B------:R-:W-:Y:S01]  /*18940*/  UMOV UR45, UR21 ;  /* 0x00000015002d7c82 */ /* 0x000fe20008000000 */
[----:B------:R-:W-:Y:S01]  /*18950*/  UMOV UR44, UR20 ;  /* 0x00000014002c7c82 */ /* 0x000fe20008000000 */
[----:B------:R-:W-:Y:S01]  /*18960*/  R2UR UR46, R4 ;  /* 0x00000000042e72ca */ /* 0x000fe200000e0000 */
[----:B------:R-:W-:-:S02]  /*18970*/  WARPGROUP.DEPBAR.LE gsb0, 0x0 ;  /* 0x00008000000079c5 */ /* 0x000fc40000010000 */
        /* <DEDUP_REMOVED lines=38> */
.L_x_2784:
[----:B------:R-:W0:Y:S01]  /*18be0*/  LDC R3, c[0x0][0x448] ;  /* 0x00011200ff037b82 */ /* 0x000e220000000800 */
[----:B------:R-:W-:Y:S02]  /*18bf0*/  IMAD.IADD R14, R218, 0x1, R212 ;  /* 0x00000001da0e7824 */ /* 0x000fe400078e02d4 */
[----:B------:R-:W-:Y:S02]  /*18c00*/  IMAD.MOV.U32 R7, RZ, RZ, -0xa0 ;  /* 0xffffff60ff077424 */ /* 0x000fe400078e00ff */
[----:B------:R-:W-:Y:S01]  /*18c10*/  VIADD R0, R0, 0x29840 ;  /* 0x0002984000007836 */ /* 0x000fe20000000000 */
[----:B0-----:R-:W-:-:S13]  /*18c20*/  ISETP.NE.AND P0, PT, R3, 0x1, PT ;  /* 0x000000010300780c */ /* 0x001fda0003f05270 */
[----:B------:R-:W0:Y:S08]  /*18c30*/  @P0 LDC R3, c[0x0][0x44c] ;  /* 0x00011300ff030b82 */ /* 0x000e300000000800 */
[----:B------:R-:W1:Y:S01]  /*18c40*/  @P0 LDC R4, c[0x0][0x450] ;  /* 0x00011400ff040b82 */ /* 0x000e620000000800 */
[----:B0-----:R-:W-:-:S05]  /*18c50*/  @P0 IMAD.HI.U32 R3, R14, R3, RZ ;  /* 0x000000030e030227 */ /* 0x001fca00078e00ff */
[----:B-1----:R-:W-:Y:S01]  /*18c60*/  @P0 SHF.R.U32.HI R14, RZ, R4, R3 ;  /* 0x00000004ff0e0219 */ /* 0x002fe20000011603 */
[C---:B------:R-:W-:Y:S02]  /*18c70*/  IMAD R3, R152.reuse, -0xa0, R214 ;  /* 0xffffff6098037824 */ /* 0x040fe400078e02d6 */
[----:B------:R-:W-:Y:S02]  /*18c80*/  IMAD R4, R152, R7, 0xa1 ;  /* 0x000000a198047424 */ /* 0x000fe400078e0207 */
[----:B------:R-:W0:Y:S01]  /*18c90*/  SHFL.IDX PT, R5, R14, 0x1, 0x1c1f ;  /* 0x003c1f000e057f89 */ /* 0x000e2200000e0000 */
[----:B------:R-:W-:Y:S01]  /*18ca0*/  IADD3 R12, R3, 0xa0, RZ ;  /* 0x000000a0030c7810 */ /* 0x000fe20007ffe0ff */
[----:B------:R-:W-:-:S04]  /*18cb0*/  IMAD R4, R217, -0x2, R4 ;  /* 0xfffffffed9047824 */ /* 0x000fc800078e0204 */
[----:B------:R-:W-:Y:S01]  /*18cc0*/  IMAD R12, R217, -0x2, R12 ;  /* 0xfffffffed90c7824 */ /* 0x000fe200078e020c */
[----:B------:R-:W-:-:S04]  /*18cd0*/  IADD3 R107, -R213, R4, R214 ;  /* 0x00000004d56b7210 */ /* 0x000fc80007ffe1d6 */
[----:B0-----:R-:W-:-:S04]  /*18ce0*/  VIADDMNMX R4, R5, R107, R12, PT ;  /* 0x0000006b05047246 */ /* 0x001fc8000380010c */
        /* <DEDUP_REMOVED lines=26> */
[C---:B------:R-:W-:Y:S02]  /*18e90*/  ISETP.GT.AND P3, PT, R4.reuse, 0x28, PT ;  /* 0x000000280400780c */ /* 0x040fe40003f64270 */
        /* <DEDUP_REMOVED lines=46> */
[----:B------:R-:W-:Y:S01]  /*19180*/  FMNMX.FTZ R6, R71, R6, !PT ;  /* 0x0000000647067209 */ /* 0x000fe20007810000 */
[----:B------:R-:W0:Y:S01]  /*19190*/  SHFL.IDX PT, R42, R14, RZ, 0x1c1f ;  /* 0x001c1fff0e2a7589 */ /* 0x000e2200000e0000 */
        /* <DEDUP_REMOVED lines=42> */
[----:B------:R-:W-:Y:S02]  /*19440*/  FSEL R6, R39, -INF , P2 ;  /* 0xff80000027067808 */ /* 0x000fe40001000000 */
[----:B------:R-:W-:Y:S02]  /*19450*/  FMNMX.FTZ R39, R75, R4, !PT ;  /* 0x000000044b277209 */ /* 0x000fe40007810000 */
[----:B0-----:R-:W-:Y:S02]  /*19460*/  VIADDMNMX R42, R42, R107, R12, PT ;  /* 0x0000006b2a2a7246 */ /* 0x001fe4000380010c */
[----:B------:R-:W-:-:S02]  /*19470*/  FMNMX.FTZ R26, R6, R39, !PT ;  /* 0x00000027061a7209 */ /* 0x000fc40007810000 */
[C---:B------:R-:W-:Y:S02]  /*19480*/  ISETP.GT.AND P3, PT, R42.reuse, 0x1, PT ;  /* 0x000000012a00780c */ /* 0x040fe40003f64270 */
[----:B------:R-:W-:Y:S01]  /*19490*/  ISETP.GT.AND P4, PT, R42, 0x8, PT ;  /* 0x000000082a00780c */ /* 0x000fe20003f84270 */
[----:B------:R-:W0:Y:S01]  /*194a0*/  SHFL.BFLY PT, R39, R26, 0x2, 0x1f ;  /* 0x0c401f001a277f89 */ /* 0x000e2200000e0000 */
[----:B------:R-:W-:Y:S02]  /*194b0*/  FSEL R14, R89, -INF , P3 ;  /* 0xff800000590e7808 */ /* 0x000fe40001800000 */
[----:B------:R-:W-:Y:S02]  /*194c0*/  FSEL R91, R92, -INF , P4 ;  /* 0xff8000005c5b7808 */ /* 0x000fe40002000000 */
[----:B------:R-:W-:Y:S02]  /*194d0*/  ISETP.GT.AND P3, PT, R42, 0x10, PT ;  /* 0x000000102a00780c */ /* 0x000fe40003f64270 */
[----:B0-----:R-:W-:-:S05]  /*194e0*/  FMNMX.FTZ R30, R26, R39, !PT ;  /* 0x000000271a1e7209 */ /* 0x001fca0007810000 */
[----:B------:R-:W0:Y:S02]  /*194f0*/  SHFL.BFLY PT, R39, R30, 0x1, 0x1f ;  /* 0x0c201f001e277f89 */ /* 0x000e2400000e0000 */
[----:B0-----:R-:W-:-:S04]  /*19500*/  FMNMX.FTZ R4, R30, R39, !PT ;  /* 0x000000271e047209 */ /* 0x001fc80007810000 */
[----:B------:R-:W-:Y:S01]  /*19510*/  FSETP.NEU.FTZ.AND P2, PT, R4, -INF , PT ;  /* 0xff8000000400780b */ /* 0x000fe20003f5d000 */
[----:B------:R-:W-:-:S05]  /*19520*/  FFMA.FTZ R39, R2, R4, -8 ;  /* 0xc100000002277423 */ /* 0x000fca0000010004 */
[----:B------:R-:W-:Y:S02]  /*19530*/  FSEL R39, R39, RZ, P2 ;  /* 0x000000ff27277208 */ /* 0x000fe40001000000 */
[----:B------:R-:W-:-:S03]  /*19540*/  ISETP.GT.AND P2, PT, R42, RZ, PT ;  /* 0x000000ff2a00720c */ /* 0x000fc60003f44270 */
[--C-:B------:R-:W-:Y:S01]  /*19550*/  FFMA.FTZ R30, R2, R99, -R39.reuse ;  /* 0x00000063021e7223 */ /* 0x100fe20000010827 */
[----:B------:R-:W-:Y:S01]  /*19560*/  FSEL R87, R88, -INF , P2 ;  /* 0xff80000058577808 */ /* 0x000fe20001000000 */
[--C-:B------:R-:W-:Y:S01]  /*19570*/  FFMA.FTZ R95, R2, R103, -R39.reuse ;  /* 0x00000067025f7223 */ /* 0x100fe20000010827 */
[----:B------:R-:W-:Y:S01]  /*19580*/  ISETP.GT.AND P2, PT, R42, 0x9, PT ;  /* 0x000000092a00780c */ /* 0x000fe20003f44270 */
[----:B------:R0:W-:Y:S01]  /*19590*/  MUFU.EX2 R89, R30 ;  /* 0x0000001e00597308 */ /* 0x0001e20000000800 */
[----:B------:R-:W-:Y:S01]  /*195a0*/  FMNMX.FTZ R26, R87, R14, !PT ;  /* 0x0000000e571a7209 */ /* 0x000fe20007810000 */
[C-C-:B------:R-:W-:Y:S01]  /*195b0*/  FFMA.FTZ R34, R2.reuse, R105, -R39.reuse ;  /* 0x0000006902227223 */ /* 0x140fe20000010827 */
[----:B------:R-:W-:Y:S01]  /*195c0*/  FSEL R93, R93, -INF , P2 ;  /* 0xff8000005d5d7808 */ /* 0x000fe20001000000 */
[C-C-:B------:R-:W-:Y:S01]  /*195d0*/  FFMA.FTZ R8, R2.reuse, R109, -R39.reuse ;  /* 0x0000006d02087223 */ /* 0x140fe20000010827 */
[----:B------:R-:W-:Y:S01]  /*195e0*/  FMNMX.FTZ R26, R91, R26, !PT ;  /* 0x0000001a5b1a7209 */ /* 0x000fe20007810000 */
[--C-:B------:R-:W-:Y:S01]  /*195f0*/  FFMA.FTZ R79, R2, R110, -R39.reuse ;  /* 0x0000006e024f7223 */ /* 0x100fe20000010827 */
[----:B------:R-:W-:Y:S01]  /*19600*/  ISETP.GT.AND P2, PT, R42, 0x11, PT ;  /* 0x000000112a00780c */ /* 0x000fe20003f44270 */
[--C-:B------:R-:W-:Y:S01]  /*19610*/  FFMA.FTZ R10, R2, R10, -R39.reuse ;  /* 0x0000000a020a7223 */ /* 0x100fe20000010827 */
[----:B------:R-:W-:Y:S01]  /*19620*/  FSEL R99, R96, -INF , P3 ;  /* 0xff80000060637808 */ /* 0x000fe20001800000 */
[----:B------:R-:W-:Y:S01]  /*19630*/  MUFU.EX2 R8, R8 ;  /* 0x0000000800087308 */ /* 0x000fe20000000800 */
[----:B------:R-:W-:Y:S01]  /*19640*/  FMNMX.FTZ R26, R93, R26, !PT ;  /* 0x0000001a5d1a7209 */ /* 0x000fe20007810000 */
[--C-:B------:R-:W-:Y:S01]  /*19650*/  FFMA.FTZ R83, R2, R106, -R39.reuse ;  /* 0x0000006a02537223 */ /* 0x100fe20000010827 */
[----:B------:R-:W-:Y:S01]  /*19660*/  ISETP.GT.AND P3, PT, R42, 0x18, PT ;  /* 0x000000182a00780c */ /* 0x000fe20003f64270 */
[C-C-:B------:R-:W-:Y:S01]  /*19670*/  FFMA.FTZ R12, R2.reuse, R108, -R39.reuse ;  /* 0x0000006c020c7223 */ /* 0x140fe20000010827 */
[----:B------:R-:W-:Y:S01]  /*19680*/  FSEL R97, R97, -INF , P2 ;  /* 0xff80000061617808 */ /* 0x000fe20001000000 */
[--C-:B------:R-:W-:Y:S01]  /*19690*/  FFMA.FTZ R78, R2, R78, -R39.reuse ;  /* 0x0000004e024e7223 */ /* 0x100fe20000010827 */
[----:B------:R-:W-:Y:S01]  /*196a0*/  FMNMX.FTZ R26, R99, R26, !PT ;  /* 0x0000001a631a7209 */ /* 0x000fe20007810000 */
[----:B------:R-:W-:Y:S01]  /*196b0*/  MUFU.EX2 R79, R79 ;  /* 0x0000004f004f7308 */ /* 0x000fe20000000800 */
[----:B------:R-:W-:Y:S01]  /*196c0*/  ISETP.GT.AND P2, PT, R42, 0x19, PT ;  /* 0x000000192a00780c */ /* 0x000fe20003f44270 */
[--C-:B------:R-:W-:Y:S01]  /*196d0*/  FFMA.FTZ R20, R2, R20, -R39.reuse ;  /* 0x0000001402147223 */ /* 0x100fe20000010827 */
[----:B------:R-:W-:Y:S01]  /*196e0*/  FSEL R103, R100, -INF , P3 ;  /* 0xff80000064677808 */ /* 0x000fe20001800000 */
[C-C-:B------:R-:W-:Y:S01]  /*196f0*/  FFMA.FTZ R102, R2.reuse, R102, -R39.reuse ;  /* 0x0000006602667223 */ /* 0x140fe20000010827 */
[----:B------:R-:W-:Y:S01]  /*19700*/  FMNMX.FTZ R26, R97, R26, !PT ;  /* 0x0000001a611a7209 */ /* 0x000fe20007810000 */
[--C-:B------:R-:W-:Y:S01]  /*19710*/  FFMA.FTZ R94, R2, R94, -R39.reuse ;  /* 0x0000005e025e7223 */ /* 0x100fe20000010827 */
[----:B------:R-:W-:Y:S01]  /*19720*/  FSEL R101, R101, -INF , P2 ;  /* 0xff80000065657808 */ /* 0x000fe20001000000 */
[----:B------:R-:W-:Y:S01]  /*19730*/  MUFU.EX2 R10, R10 ;  /* 0x0000000a000a7308 */ /* 0x000fe20000000800 */
[----:B------:R-:W-:Y:S01]  /*19740*/  ISETP.GT.AND P2, PT, R42, 0x20, PT ;  /* 0x000000202a00780c */ /* 0x000fe20003f44270 */
[C-C-:B------:R-:W-:Y:S01]  /*19750*/  FFMA.FTZ R86, R2.reuse, R86, -R39.reuse ;  /* 0x0000005602567223 */ /* 0x140fe20000010827 */
[----:B0-----:R-:W-:Y:S01]  /*19760*/  FMNMX.FTZ R30, R103, R26, !PT ;  /* 0x0000001a671e7209 */ /* 0x001fe20007810000 */
[--C-:B------:R-:W-:Y:S01]  /*19770*/  FFMA.FTZ R50, R2, R63, -R39.reuse ;  /* 0x0000003f02327223 */ /* 0x100fe20000010827 */
[----:B------:R-:W-:Y:S01]  /*19780*/  ISETP.GT.AND P3, PT, R42, 0x21, PT ;  /* 0x000000212a00780c */ /* 0x000fe20003f64270 */
[--C-:B------:R-:W-:Y:S01]  /*19790*/  FFMA.FTZ R3, R2, R3, -R39.reuse ;  /* 0x0000000302037223 */ /* 0x100fe20000010827 */
[----:B------:R-:W-:Y:S01]  /*197a0*/  FSEL R105, R72, -INF , P2 ;  /* 0xff80000048697808 */ /* 0x000fe20001000000 */
[----:B------:R0:W-:Y:S01]  /*197b0*/  MUFU.EX2 R26, R34 ;  /* 0x00000022001a7308 */ /* 0x0001e20000000800 */
[----:B------:R-:W-:Y:S01]  /*197c0*/  FMNMX.FTZ R30, R101, R30, !PT ;  /* 0x0000001e651e7209 */ /* 0x000fe20007810000 */
[--C-:B------:R-:W-:Y:S01]  /*197d0*/  FFMA.FTZ R7, R2, R7, -R39.reuse ;  /* 0x0000000702077223 */ /* 0x100fe20000010827 */
[----:B------:R-:W-:Y:S01]  /*197e0*/  ISETP.GT.AND P2, PT, R42, 0x28, PT ;  /* 0x000000282a00780c */ /* 0x000fe20003f44270 */
[C-C-:B------:R-:W-:Y:S01]  /*197f0*/  FFMA.FTZ R9, R2.reuse, R9, -R39.reuse ;  /* 0x0000000902097223 */ /* 0x140fe20000010827 */
[----:B------:R-:W-:Y:S01]  /*19800*/  FSEL R107, R73, -INF , P3 ;  /* 0xff800000496b7808 */ /* 0x000fe20001800000 */
[--C-:B------:R-:W-:Y:S01]  /*19810*/  FFMA.FTZ R73, R2, R104, -R39.reuse ;  /* 0x0000006802497223 */ /* 0x100fe20000010827 */
[----:B------:R-:W-:Y:S01]  /*19820*/  FMNMX.FTZ R30, R105, R30, !PT ;  /* 0x0000001e691e7209 */ /* 0x000fe20007810000 */
[----:B------:R-:W1:Y:S01]  /*19830*/  MUFU.EX2 R83, R83 ;  /* 0x0000005300537308 */ /* 0x000e620000000800 */
[----:B------:R-:W-:Y:S01]  /*19840*/  ISETP.GT.AND P3, PT, R42, 0x29, PT ;  /* 0x000000292a00780c */ /* 0x000fe20003f64270 */
[--C-:B------:R-:W-:Y:S01]  /*19850*/  FFMA.FTZ R13, R2, R13, -R39.reuse ;  /* 0x0000000d020d7223 */ /* 0x100fe20000010827 */
[----:B------:R-:W-:Y:S01]  /*19860*/  FSEL R109, R76, -INF , P2 ;  /* 0xff8000004c6d7808 */ /* 0x000fe20001000000 */
[C-C-:B------:R-:W-:Y:S01]  /*19870*/  FFMA.FTZ R15, R2.reuse, R15, -R39.reuse ;  /* 0x0000000f020f7223 */ /* 0x140fe20000010827 */
[----:B------:R-:W-:Y:S01]  /*19880*/  FMNMX.FTZ R30, R107, R30, !PT ;  /* 0x0000001e6b1e7209 */ /* 0x000fe20007810000 */
[--C-:B------:R-:W-:Y:S01]  /*19890*/  FFMA.FTZ R21, R2, R21, -R39.reuse ;  /* 0x0000001502157223 */ /* 0x100fe20000010827 */
[----:B------:R-:W-:Y:S01]  /*198a0*/  ISETP.GT.AND P2, PT, R42, 0x30, PT ;  /* 0x000000302a00780c */ /* 0x000fe20003f44270 */
[----:B------:R-:W-:Y:S01]  /*198b0*/  MUFU.EX2 R12, R12 ;  /* 0x0000000c000c7308 */ /* 0x000fe20000000800 */
[----:B------:R-:W-:Y:S01]  /*198c0*/  FSEL R111, R77, -INF , P3 ;  /* 0xff8000004d6f7808 */ /* 0x000fe20001800000 */
[C-C-:B------:R-:W-:Y:S01]  /*198d0*/  FFMA.FTZ R77, R2.reuse, R98, -R39.reuse ;  /* 0x00000062024d7223 */ /* 0x140fe20000010827 */
[----:B0-----:R-:W-:Y:S01]  /*198e0*/  FMNMX.FTZ R34, R109, R30, !PT ;  /* 0x0000001e6d227209 */ /* 0x001fe20007810000 */
[--C-:B------:R-:W-:Y:S01]  /*198f0*/  FFMA.FTZ R31, R2, R31, -R39.reuse ;  /* 0x0000001f021f7223 */ /* 0x100fe20000010827 */
[----:B------:R-:W-:Y:S01]  /*19900*/  ISETP.GT.AND P3, PT, R42, 0x31, PT ;  /* 0x000000312a00780c */ /* 0x000fe20003f64270 */
[----:B------:R-:W-:Y:S01]  /*19910*/  FFMA.FTZ R6, R2, R6, -R39 ;  /* 0x0000000602067223 */ /* 0x000fe20000010827 */
[----:B------:R-:W-:Y:S01]  /*19920*/  FSEL R113, R80, -INF , P2 ;  /* 0xff80000050717808 */ /* 0x000fe20001000000 */
[----:B------:R-:W-:Y:S01]  /*19930*/  MUFU.EX2 R20, R20 ;  /* 0x0000001400147308 */ /* 0x000fe20000000800 */
[----:B------:R-:W-:-:S02]  /*19940*/  FMNMX.FTZ R34, R111, R34, !PT ;  /* 0x000000226f227209 */ /* 0x000fc40007810000 */
[C---:B------:R-:W-:Y:S02]  /*19950*/  ISETP.GT.AND P2, PT, R42.reuse, 0x38, PT ;  /* 0x000000382a00780c */ /* 0x040fe40003f44270 */
[----:B------:R-:W-:Y:S02]  /*19960*/  FSEL R81, R81, -INF , P3 ;  /* 0xff80000051517808 */ /* 0x000fe40001800000 */
[----:B------:R-:W-:Y:S01]  /*19970*/  FMNMX.FTZ R34, R113, R34, !PT ;  /* 0x0000002271227209 */ /* 0x000fe20007810000 */
[----:B------:R-:W0:Y:S01]  /*19980*/  MUFU.EX2 R95, R95 ;  /* 0x0000005f005f7308 */ /* 0x000e220000000800 */
[----:B------:R-:W-:Y:S02]  /*19990*/  ISETP.GT.AND P3, PT, R42, 0x39, PT ;  /* 0x000000392a00780c */ /* 0x000fe40003f64270 */
[----:B------:R-:W-:Y:S02]  /*199a0*/  FSEL R115, R84, -INF , P2 ;  /* 0xff80000054737808 */ /* 0x000fe40001000000 */
[----:B------:R-:W-:-:S02]  /*199b0*/  FMNMX.FTZ R34, R81, R34, !PT ;  /* 0x0000002251227209 */ /* 0x000fc40007810000 */
        /* <DEDUP_REMOVED lines=10> */
[----:B------:R-:W-:Y:S01]  /*19a60*/  FFMA.FTZ R57, R2, R90, -R39 ;  /* 0x0000005a02397223 */ /* 0x000fe20000010827 */
[----:B------:R-:W-:Y:S01]  /*19a70*/  FMNMX.FTZ R38, R117, R38, !PT ;  /* 0x0000002675267209 */ /* 0x000fe20007810000 */
[----:B------:R-:W-:Y:S01]  /*19a80*/  MUFU.EX2 R77, R77 ;  /* 0x0000004d004d7308 */ /* 0x000fe20000000800 */
[----:B------:R-:W-:Y:S02]  /*19a90*/  ISETP.GT.AND P3, PT, R42, 0x49, PT ;  /* 0x000000492a00780c */ /* 0x000fe40003f64270 */
[----:B------:R-:W-:Y:S02]  /*19aa0*/  FSEL R121, R60, -INF , P2 ;  /* 0xff8000003c797808 */ /* 0x000fe40001000000 */
[----:B------:R-:W-:-:S02]  /*19ab0*/  FMNMX.FTZ R38, R119, R38, !PT ;  /* 0x0000002677267209 */ /* 0x000fc40007810000 */
[----:B------:R-:W-:Y:S01]  /*19ac0*/  ISETP.GT.AND P2, PT, R42, 0x50, PT ;  /* 0x000000502a00780c */ /* 0x000fe20003f44270 */
[----:B------:R-:W-:Y:S01]  /*19ad0*/  MUFU.EX2 R34, R94 ;  /* 0x0000005e00227308 */ /* 0x000fe20000000800 */
[----:B------:R-:W-:Y:S01]  /*19ae0*/  FSEL R123, R61, -INF , P3 ;  /* 0xff8000003d7b7808 */ /* 0x000fe20001800000 */
[----:B------:R-:W-:Y:S01]  /*19af0*/  FFMA.FTZ R61, R2, R82, -R39 ;  /* 0x00000052023d7223 */ /* 0x000fe20000010827 */
[----:B------:R-:W-:Y:S02]  /*19b00*/  FMNMX.FTZ R46, R121, R38, !PT ;  /* 0x00000026792e7209 */ /* 0x000fe40007810000 */
[----:B------:R-:W-:Y:S02]  /*19b10*/  ISETP.GT.AND P3, PT, R42, 0x51, PT ;  /* 0x000000512a00780c */ /* 0x000fe40003f64270 */
[----:B------:R-:W-:Y:S01]  /*19b20*/  FSEL R125, R64, -INF , P2 ;  /* 0xff800000407d7808 */ /* 0x000fe20001000000 */
[----:B------:R-:W-:Y:S01]  /*19b30*/  MUFU.EX2 R38, R86 ;  /* 0x0000005600267308 */ /* 0x000fe20000000800 */
[----:B------:R-:W-:-:S02]  /*19b40*/  FMNMX.FTZ R46, R123, R46, !PT ;  /* 0x0000002e7b2e7209 */ /* 0x000fc40007810000 */
[C---:B------:R-:W-:Y:S02]  /*19b50*/  ISETP.GT.AND P2, PT, R42.reuse, 0x58, PT ;  /* 0x000000582a00780c */ /* 0x040fe40003f44270 */
[----:B------:R-:W-:Y:S02]  /*19b60*/  FSEL R65, R65, -INF , P3 ;  /* 0xff80000041417808 */ /* 0x000fe40001800000 */
[----:B------:R-:W-:Y:S01]  /*19b70*/  FMNMX.FTZ R46, R125, R46, !PT ;  /* 0x0000002e7d2e7209 */ /* 0x000fe20007810000 */
[----:B------:R-:W-:Y:S01]  /*19b80*/  MUFU.EX2 R57, R57 ;  /* 0x0000003900397308 */ /* 0x000fe20000000800 */
[----:B------:R-:W-:Y:S02]  /*19b90*/  ISETP.GT.AND P3, PT, R42, 0x59, PT ;  /* 0x000000592a00780c */ /* 0x000fe40003f64270 */
[----:B------:R-:W-:Y:S02]  /*19ba0*/  FSEL R127, R68, -INF , P2 ;  /* 0xff800000447f7808 */ /* 0x000fe40001000000 */
[----:B------:R-:W-:-:S02]  /*19bb0*/  FMNMX.FTZ R46, R65, R46, !PT ;  /* 0x0000002e412e7209 */ /* 0x000fc40007810000 */
[----:B------:R-:W-:Y:S01]  /*19bc0*/  FSEL R69, R69, -INF , P3 ;  /* 0xff80000045457808 */ /* 0x000fe20001800000 */
[----:B------:R-:W2:Y:S01]  /*19bd0*/  MUFU.EX2 R61, R61 ;  /* 0x0000003d003d7308 */ /* 0x000ea20000000800 */
        /* <DEDUP_REMOVED lines=8> */
[--C-:B------:R-:W-:Y:S01]  /*19c60*/  FFMA.FTZ R41, R2, R74, -R39.reuse ;  /* 0x0000004a02297223 */ /* 0x100fe20000010827 */
[----:B------:R-:W-:Y:S01]  /*19c70*/  FMNMX.FTZ R46, R131, R46, !PT ;  /* 0x0000002e832e7209 */ /* 0x000fe20007810000 */
[----:B------:R-:W-:Y:S01]  /*19c80*/  MUFU.EX2 R40, R78 ;  /* 0x0000004e00287308 */ /* 0x000fe20000000800 */
[----:B------:R-:W-:Y:S02]  /*19c90*/  ISETP.GT.AND P3, PT, R42, 0x69, PT ;  /* 0x000000692a00780c */ /* 0x000fe40003f64270 */
[----:B------:R-:W-:Y:S01]  /*19ca0*/  FSEL R133, R44, -INF , P2 ;  /* 0xff8000002c857808 */ /* 0x000fe20001000000 */
[----:B------:R-:W-:-:S01]  /*19cb0*/  FFMA.FTZ R44, R2, R62, -R39 ;  /* 0x0000003e022c7223 */ /* 0x000fc20000010827 */
[----:B------:R-:W-:-:S02]  /*19cc0*/  FMNMX.FTZ R46, R129, R46, !PT ;  /* 0x0000002e812e7209 */ /* 0x000fc40007810000 */
[----:B------:R-:W-:Y:S01]  /*19cd0*/  ISETP.GT.AND P2, PT, R42, 0x70, PT ;  /* 0x000000702a00780c */ /* 0x000fe20003f44270 */
[----:B------:R-:W-:Y:S01]  /*19ce0*/  MUFU.EX2 R41, R41 ;  /* 0x0000002900297308 */ /* 0x000fe20000000800 */
[----:B------:R-:W-:Y:S01]  /*19cf0*/  FSEL R135, R45, -INF , P3 ;  /* 0xff8000002d877808 */ /* 0x000fe20001800000 */
[--C-:B------:R-:W-:Y:S01]  /*19d00*/  FFMA.FTZ R45, R2, R58, -R39.reuse ;  /* 0x0000003a022d7223 */ /* 0x100fe20000010827 */
[----:B------:R-:W-:Y:S02]  /*19d10*/  FMNMX.FTZ R46, R133, R46, !PT ;  /* 0x0000002e852e7209 */ /* 0x000fe40007810000 */
[----:B------:R-:W-:Y:S02]  /*19d20*/  ISETP.GT.AND P3, PT, R42, 0x71, PT ;  /* 0x000000712a00780c */ /* 0x000fe40003f64270 */
[----:B------:R-:W-:Y:S01]  /*19d30*/  FSEL R137, R48, -INF , P2 ;  /* 0xff80000030897808 */ /* 0x000fe20001000000 */
[C-C-:B------:R-:W-:Y:S01]  /*19d40*/  FFMA.FTZ R48, R2.reuse, R27, -R39.reuse ;  /* 0x0000001b02307223 */ /* 0x140fe20000010827 */
[----:B------:R-:W-:Y:S01]  /*19d50*/  FMNMX.FTZ R46, R135, R46, !PT ;  /* 0x0000002e872e7209 */ /* 0x000fe20007810000 */
[----:B------:R-:W-:Y:S01]  /*19d60*/  FFMA.FTZ R27, R2, R59, -R39 ;  /* 0x0000003b021b7223 */ /* 0x000fe20000010827 */
[----:B------:R-:W-:Y:S01]  /*19d70*/  ISETP.GT.AND P2, PT, R42, 0x78, PT ;  /* 0x000000782a00780c */ /* 0x000fe20003f44270 */
[----:B------:R-:W-:Y:S01]  /*19d80*/  MUFU.EX2 R44, R44 ;  /* 0x0000002c002c7308 */ /* 0x000fe20000000800 */
[----:B------:R-:W-:-:S02]  /*19d90*/  FSEL R49, R49, -INF , P3 ;  /* 0xff80000031317808 */ /* 0x000fc40001800000 */
[----:B------:R-:W-:Y:S02]  /*19da0*/  FMNMX.FTZ R46, R137, R46, !PT ;  /* 0x0000002e892e7209 */ /* 0x000fe40007810000 */
[----:B------:R-:W-:Y:S02]  /*19db0*/  ISETP.GT.AND P3, PT, R42, 0x79, PT ;  /* 0x000000792a00780c */ /* 0x000fe40003f64270 */
[----:B------:R-:W-:Y:S01]  /*19dc0*/  FSEL R139, R52, -INF , P2 ;  /* 0xff800000348b7808 */ /* 0x000fe20001000000 */
[----:B------:R-:W3:Y:S01]  /*19dd0*/  MUFU.EX2 R45, R45 ;  /* 0x0000002d002d7308 */ /* 0x000ee20000000800 */
[----:B------:R-:W-:Y:S02]  /*19de0*/  FMNMX.FTZ R46, R49, R46, !PT ;  /* 0x0000002e312e7209 */ /* 0x000fe40007810000 */
[----:B------:R-:W-:Y:S02]  /*19df0*/  FSEL R53, R53, -INF , P3 ;  /* 0xff80000035357808 */ /* 0x000fe40001800000 */
[----:B------:R-:W-:-:S02]  /*19e00*/  ISETP.GT.AND P2, PT, R42, 0x80, PT ;  /* 0x000000802a00780c */ /* 0x000fc40003f44270 */
[----:B------:R-:W-:Y:S01]  /*19e10*/  FMNMX.FTZ R46, R139, R46, !PT ;  /* 0x0000002e8b2e7209 */ /* 0x000fe20007810000 */
[----:B------:R-:W-:Y:S01]  /*19e20*/  MUFU.EX2 R7, R7 ;  /* 0x0000000700077308 */ /* 0x000fe20000000800 */
[----:B------:R-:W-:Y:S02]  /*19e30*/  ISETP.GT.AND P3, PT, R42, 0x81, PT ;  /* 0x000000812a00780c */ /* 0x000fe40003f64270 */
[----:B------:R-:W-:Y:S01]  /*19e40*/  FSEL R141, R24, -INF , P2 ;  /* 0xff800000188d7808 */ /* 0x000fe20001000000 */
[----:B------:R-:W-:-:S01]  /*19e50*/  FFMA.FTZ R24, R2, R67, -R39 ;  /* 0x0000004302187223 */ /* 0x000fc20000010827 */
[----:B------:R-:W-:Y:S02]  /*19e60*/  FMNMX.FTZ R46, R53, R46, !PT ;  /* 0x0000002e352e7209 */ /* 0x000fe40007810000 */
[----:B------:R-:W-:Y:S01]  /*19e70*/  ISETP.GT.AND P2, PT, R42, 0x88, PT ;  /* 0x000000882a00780c */ /* 0x000fe20003f44270 */
[----:B------:R-:W-:Y:S01]  /*19e80*/  MUFU.EX2 R9, R9 ;  /* 0x0000000900097308 */ /* 0x000fe20000000800 */
[----:B------:R-:W-:Y:S01]  /*19e90*/  FSEL R143, R25, -INF , P3 ;  /* 0xff800000198f7808 */ /* 0x000fe20001800000 */
[----:B------:R-:W-:Y:S01]  /*19ea0*/  FFMA.FTZ R25, R2, R5, -R39 ;  /* 0x0000000502197223 */ /* 0x000fe20000010827 */
        /* <DEDUP_REMOVED lines=16> */
[----:B------:R-:W4:Y:S01]  /*19fb0*/  MUFU.EX2 R28, R28 ;  /* 0x0000001c001c7308 */ /* 0x000f220000000800 */
[----:B------:R-:W-:-:S02]  /*19fc0*/  FMNMX.FTZ R46, R145, R46, !PT ;  /* 0x0000002e912e7209 */ /* 0x000fc40007810000 */
[----:B------:R-:W-:Y:S01]  /*19fd0*/  ISETP.GT.AND P3, PT, R42, 0x99, PT ;  /* 0x000000992a00780c */ /* 0x000fe20003f64270 */
[----:B------:R-:W-:-:S01]  /*19fe0*/  FFMA.FTZ R42, R2, R51, -R39 ;  /* 0x00000033022a7223 */ /* 0x000fc20000010827 */
[----:B------:R-:W-:Y:S01]  /*19ff0*/  FSEL R71, R36, -INF , P2 ;  /* 0xff80000024477808 */ /* 0x000fe20001000000 */
[----:B------:R-:W-:-:S01]  /*1a000*/  FFMA.FTZ R36, R2, R47, -R39 ;  /* 0x0000002f02247223 */ /* 0x000fc20000010827 */
[----:B------:R-:W-:Y:S01]  /*1a010*/  FMNMX.FTZ R46, R33, R46, !PT ;  /* 0x0000002e212e7209 */ /* 0x000fe20007810000 */
[----:B------:R-:W-:Y:S01]  /*1a020*/  MUFU.EX2 R32, R32 ;  /* 0x0000002000207308 */ /* 0x000fe20000000800 */
[----:B------:R-:W-:Y:S02]  /*1a030*/  FSEL R37, R37, -INF , P3 ;  /* 0xff80000025257808 */ /* 0x000fe40001800000 */
[----:B------:R-:W-:Y:S02]  /*1a040*/  FMNMX.FTZ R46, R71, R46, !PT ;  /* 0x0000002e472e7209 */ /* 0x000fe40007810000 */
[----:B-1----:R-:W-:-:S02]  /*1a050*/  F2FP.SATFINITE.E4M3.F32.PACK_AB_MERGE_C R185, R83, R10, RZ ;  /* 0x0000000a53b9723e */ /* 0x002fc400048070ff */
[----:B------:R-:W-:Y:S01]  /*1a060*/  FMNMX.FTZ R46, R37, R46, !PT ;  /* 0x0000002e252e7209 */ /* 0x000fe20007810000 */
[----:B------:R-:W1:Y:S01]  /*1a070*/  MUFU.EX2 R36, R36 ;  /* 0x0000002400247308 */ /* 0x000e620000000800 */
[----:B0-----:R-:W-:Y:S02]  /*1a080*/  F2FP.SATFINITE.E4M3.F32.PACK_AB_MERGE_C R187, R95, R20, RZ ;  /* 0x000000145fbb723e */ /* 0x001fe400048070ff */
[----:B------:R-:W-:Y:S01]  /*1a090*/  F2FP.SATFINITE.E4M3.F32.PACK_AB_MERGE_C R185, R79, R8, R185 ;  /* 0x000000084fb9723e */ /* 0x000fe200048070b9 */
[----:B------:R-:W0:Y:S01]  /*1a0a0*/  SHFL.BFLY PT, R5, R46, 0x2, 0x1f ;  /* 0x0c401f002e057f89 */ /* 0x000e2200000e0000 */
[----:B--2---:R-:W-:Y:S02]  /*1a0b0*/  F2FP.SATFINITE.E4M3.F32.PACK_AB_MERGE_C R183, R61, R38, RZ ;  /* 0x000000263db7723e */ /* 0x004fe400048070ff */
[----:B------:R-:W-:Y:S01]  /*1a0c0*/  F2FP.SATFINITE.E4M3.F32.PACK_AB_MERGE_C R187, R89, R12, R187 ;  /* 0x0000000c59bb723e */ /* 0x000fe200048070bb */
[----:B------:R-:W-:Y:S01]  /*1a0d0*/  MUFU.EX2 R13, R13 ;  /* 0x0000000d000d7308 */ /* 0x000fe20000000800 */
[----:B---3--:R-:W-:-:S02]  /*1a0e0*/  F2FP.SATFINITE.E4M3.F32.PACK_AB_MERGE_C R177, R45, R44, RZ ;  /* 0x0000002c2db1723e */ /* 0x008fc400048070ff */
[----:B----4-:R-:W-:Y:S02]  /*1a0f0*/  F2FP.SATFINITE.E4M3.F32.PACK_AB_MERGE_C R179, R28, R25, RZ ;  /* 0x000000191cb3723e */ /* 0x010fe400048070ff */
[----:B------:R-:W-:Y:S02]  /*1a100*/  F2FP.SATFINITE.E4M3.F32.PACK_AB_MERGE_C R177, R41, R40, R177 ;  /* 0x0000002829b1723e */ /* 0x000fe400048070b1 */
[----:B------:R-:W-:Y:S01]  /*1a110*/  F2FP.SATFINITE.E4M3.F32.PACK_AB_MERGE_C R179, R24, R3, R179 ;  /* 0x0000000318b3723e */ /* 0x000fe200048070b3 */
[----:B------:R-:W-:Y:S01]  /*1a120*/  MUFU.EX2 R42, R42 ;  /* 0x0000002a002a7308 */ /* 0x000fe20000000800 */
[----:B-1----:R-:W-:Y:S02]  /*1a130*/  F2FP.SATFINITE.E4M3.F32.PACK_AB_MERGE_C R173, R36, R9, RZ ;  /* 0x0000000924ad723e */ /* 0x002fe400048070ff */
[----:B------:R-:W-:Y:S02]  /*1a140*/  F2FP.SATFINITE.E4M3.F32.PACK_AB_MERGE_C R181, R77, R30, RZ ;  /* 0x0000001e4db5723e */ /* 0x000fe400048070ff */
[----:B------:R-:W-:-:S02]  /*1a150*/  F2FP.SATFINITE.E4M3.F32.PACK_AB_MERGE_C R173, R32, R7, R173 ;  /* 0x0000000720ad723e */ /* 0x000fc400048070ad */
[----:B------:R-:W-:Y:S01]  /*1a160*/  F2FP.SATFINITE.E4M3.F32.PACK_AB_MERGE_C R181, R73, R26, R181 ;  /* 0x0000001a49b5723e */ /* 0x000fe200048070b5 */
[----:B------:R-:W-:Y:S01]  /*1a170*/  MUFU.EX2 R15, R15 ;  /* 0x0000000f000f7308 */ /* 0x000fe20000000800 */
[----:B------:R-:W-:Y:S02]  /*1a180*/  F2FP.SATFINITE.E4M3.F32.PACK_AB_MERGE_C R183, R57, R34, R183 ;  /* 0x0000002239b7723e */ /* 0x000fe400048070b7 */
[----:B0-----:R-:W-:Y:S01]  /*1a190*/  FMNMX.FTZ R43, R46, R5, !PT ;  /* 0x000000052e2b7209 */ /* 0x001fe20007810000 */
[----:B------:R-:W-:-:S04]  /*1a1a0*/  FFMA.FTZ R46, R2, R55, -R39 ;  /* 0x00000037022e7223 */ /* 0x000fc80000010827 */
[----:B------:R-:W-:Y:S01]  /*1a1b0*/  MUFU.EX2 R21, R21 ;  /* 0x0000001500157308 */ /* 0x000fe20000000800 */
[----:B------:R-:W0:Y:S07]  /*1a1c0*/  SHFL.BFLY PT, R52, R43, 0x1, 0x1f ;  /* 0x0c201f002b347f89 */ /* 0x000e2e00000e0000 */
[----:B------:R-:W-:Y:S08]  /*1a1d0*/  MUFU.EX2 R46, R46 ;  /* 0x0000002e002e7308 */ /* 0x000ff00000000800 */
[----:B------:R-:W-:Y:S08]  /*1a1e0*/  MUFU.EX2 R48, R48 ;  /* 0x0000003000307308 */ /* 0x000ff00000000800 */
[----:B------:R-:W-:Y:S01]  /*1a1f0*/  MUFU.EX2 R27, R27 ;  /* 0x0000001b001b7308 */ /* 0x000fe20000000800 */
[----:B0-----:R-:W-:Y:S01]  /*1a200*/  FMNMX.FTZ R5, R43, R52, !PT ;  /* 0x000000342b057209 */ /* 0x001fe20007810000 */
[C-C-:B------:R-:W-:Y:S01]  /*1a210*/  FFMA.FTZ R52, R2.reuse, R35, -R39.reuse ;  /* 0x0000002302347223 */ /* 0x140fe20000010827 */
[----:B------:R-:W-:-:S02]  /*1a220*/  FFMA.FTZ R35, R2, R75, -R39 ;  /* 0x0000004b02237223 */ /* 0x000fc40000010827 */
        /* <DEDUP_REMOVED lines=8> */
[C-C-:B------:R-:W-:Y:S01]  /*1a2b0*/  FFMA.FTZ R47, R2.reuse, R99, -R54.reuse ;  /* 0x00000063022f7223 */ /* 0x140fe20000010836 */
[----:B------:R-:W-:Y:S01]  /*1a2c0*/  IMAD.U32 R91, RZ, RZ, UR38 ;  /* 0x00000026ff5b7e24 */ /* 0x000fe2000f8e00ff */
[----:B------:R-:W-:Y:S01]  /*1a2d0*/  MUFU.EX2 R43, R43 ;  /* 0x0000002b002b7308 */ /* 0x000fe20000000800 */
[----:B------:R-:W-:-:S01]  /*1a2e0*/  FFMA.FTZ R56, R2, R97, -R54 ;  /* 0x0000006102387223 */ /* 0x000fc20000010836 */
[C-C-:B------:R-:W-:Y:S01]  /*1a2f0*/  FFMA.FTZ R59, R2.reuse, R103, -R54.reuse ;  /* 0x00000067023b7223 */ /* 0x140fe20000010836 */
[----:B------:R-:W-:-:S01]  /*1a300*/  FFMA.FTZ R64, R2, R101, -R54 ;  /* 0x0000006502407223 */ /* 0x000fc20000010836 */
[----:B------:R-:W-:Y:S01]  /*1a310*/  PRMT R78, R91, 0x654, R0 ;  /* 0x000006545b4e7816 */ /* 0x000fe20000000000 */
[----:B------:R-:W-:-:S01]  /*1a320*/  FADD.FTZ R91, R8, R79 ;  /* 0x0000004f085b7221 */ /* 0x000fc20000010000 */
        /* <DEDUP_REMOVED lines=19> */
[----:B0-----:R-:W-:-:S01]  /*1a460*/  FADD.FTZ R80, R43, R14 ;  /* 0x0000000e2b507221 */ /* 0x001fc20000010000 */
        /* <DEDUP_REMOVED lines=10> */
[----:B------:R-:W-:Y:S01]  /*1a510*/  FFMA.FTZ R39, R2, R129, -R54 ;  /* 0x0000008102277223 */ /* 0x000fe20000010836 */
[----:B------:R1:W-:Y:S01]  /*1a520*/  SYNCS.ARRIVE.TRANS64.RED.A1T0 RZ, [R78+URZ], RZ ;  /* 0x000000ff4eff79a7 */ /* 0x0003e2000810043f */
[----:B------:R-:W-:-:S01]  /*1a530*/  FADD.FTZ R93, R73, R86 ;  /* 0x00000056495d7221 */ /* 0x000fc20000010000 */
[----:B------:R-:W-:Y:S01]  /*1a540*/  FFMA.FTZ R133, R2, R133, -R54 ;  /* 0x0000008502857223 */ /* 0x000fe20000010836 */
[----:B------:R-:W3:Y:S01]  /*1a550*/  MUFU.EX2 R56, R56 ;  /* 0x0000003800387308 */ /* 0x000ee20000000800 */
[----:B--2---:R-:W-:-:S01]  /*1a560*/  FADD.FTZ R82, R58, R91 ;  /* 0x0000005b3a527221 */ /* 0x004fc20000010000 */
[----:B------:R-:W-:Y:S01]  /*1a570*/  F2FP.SATFINITE.E4M3.F32.PACK_AB_MERGE_C R184, R58, R51, RZ ;  /* 0x000000333ab8723e */ /* 0x000fe200048070ff */
[----:B------:R-:W-:-:S01]  /*1a580*/  FFMA.FTZ R80, R2, R49, -R54 ;  /* 0x0000003102507223 */ /* 0x000fc20000010836 */
[C-C-:B------:R-:W-:Y:S01]  /*1a590*/  FFMA.FTZ R137, R2.reuse, R137, -R54.reuse ;  /* 0x0000008902897223 */ /* 0x140fe20000010836 */
[----:B-1----:R-:W-:-:S01]  /*1a5a0*/  FFMA.FTZ R78, R2, R135, -R54 ;  /* 0x00000087024e7223 */ /* 0x002fc20000010836 */
[----:B------:R-:W-:Y:S01]  /*1a5b0*/  F2FP.SATFINITE.E4M3.F32.PACK_AB_MERGE_C R184, R14, R43, R184 ;  /* 0x0000002b0eb8723e */ /* 0x000fe200048070b8 */
[----:B------:R-:W-:-:S01]  /*1a5c0*/  FFMA.FTZ R139, R2, R139, -R54 ;  /* 0x0000008b028b7223 */ /* 0x000fc20000010836 */
[----:B------:R-:W1:Y:S01]  /*1a5d0*/  MUFU.EX2 R59, R59 ;  /* 0x0000003b003b7308 */ /* 0x000e620000000800 */
        /* <DEDUP_REMOVED lines=8> */
[----:B---3--:R-:W-:-:S01]  /*1a660*/  FADD.FTZ R82, R56, R91 ;  /* 0x0000005b38527221 */ /* 0x008fc20000010000 */
[C-C-:B------:R-:W-:Y:S01]  /*1a670*/  FFMA.FTZ R71, R2.reuse, R71, -R54.reuse ;  /* 0x0000004702477223 */ /* 0x140fe20000010836 */
[----:B------:R-:W-:-:S05]  /*1a680*/  FFMA.FTZ R37, R2, R37, -R54 ;  /* 0x0000002502257223 */ /* 0x000fca0000010836 */
[----:B------:R-:W2:Y:S01]  /*1a690*/  MUFU.EX2 R55, R55 ;  /* 0x0000003700377308 */ /* 0x000ea20000000800 */
[----:B-1----:R-:W-:-:S01]  /*1a6a0*/  FADD.FTZ R91, R59, R82 ;  /* 0x000000523b5b7221 */ /* 0x002fc20000010000 */
[----:B------:R-:W-:-:S06]  /*1a6b0*/  FFMA.FTZ R82, R2, R29, -R54 ;  /* 0x0000001d02527223 */ /* 0x000fcc0000010836 */
[----:B------:R-:W1:Y:S01]  /*1a6c0*/  MUFU.EX2 R60, R60 ;  /* 0x0000003c003c7308 */ /* 0x000e620000000800 */
[----:B0-----:R-:W-:-:S01]  /*1a6d0*/  FADD.FTZ R84, R64, R91 ;  /* 0x0000005b40547221 */ /* 0x001fc20000010000 */
[----:B------:R-:W-:-:S04]  /*1a6e0*/  F2FP.SATFINITE.E4M3.F32.PACK_AB_MERGE_C R186, R64, R59, RZ ;  /* 0x0000003b40ba723e */ /* 0x000fc800048070ff */
[----:B------:R-:W-:Y:S02]  /*1a6f0*/  F2FP.SATFINITE.E4M3.F32.PACK_AB_MERGE_C R186, R56, R47, R186 ;  /* 0x0000002f38ba723e */ /* 0x000fe400048070ba */
[----:B------:R-:W0:Y:S01]  /*1a700*/  MUFU.EX2 R68, R68 ;  /* 0x0000004400447308 */ /* 0x000e220000000800 */
[----:B--2---:R-:W-:-:S01]  /*1a710*/  FADD.FTZ R91, R55, R84 ;  /* 0x00000054375b7221 */ /* 0x004fc20000010000 */
[----:B------:R-:W-:-:S04]  /*1a720*/  FADD.FTZ R84, R30, R93 ;  /* 0x0000005d1e547221 */ /* 0x000fc80000010000 */
[----:B------:R-:W-:Y:S02]  /*1a730*/  FADD.FTZ R83, R77, R84 ;  /* 0x000000544d537221 */ /* 0x000fe40000010000 */
[----:B------:R-:W2:Y:S01]  /*1a740*/  MUFU.EX2 R87, R87 ;  /* 0x0000005700577308 */ /* 0x000ea20000000800 */
[----:B-1----:R-:W-:-:S01]  /*1a750*/  FADD.FTZ R91, R60, R91 ;  /* 0x0000005b3c5b7221 */ /* 0x002fc20000010000 */
[----:B------:R-:W-:-:S04]  /*1a760*/  FADD.FTZ R20, R34, R83 ;  /* 0x0000005322147221 */ /* 0x000fc80000010000 */
[----:B------:R-:W-:Y:S01]  /*1a770*/  FADD.FTZ R59, R57, R20 ;  /* 0x00000014393b7221 */ /* 0x000fe20000010000 */
[----:B------:R-:W-:Y:S01]  /*1a780*/  CS2R R56, SRZ ;  /* 0x0000000000387805 */ /* 0x000fe2000001ff00 */
[----:B------:R-:W1:Y:S01]  /*1a790*/  MUFU.EX2 R62, R62 ;  /* 0x0000003e003e7308 */ /* 0x000e620000000800 */
[----:B0-----:R-:W-:-:S01]  /*1a7a0*/  FADD.FTZ R10, R68, R91 ;  /* 0x0000005b440a7221 */ /* 0x001fc20000010000 */
[----:B------:R-:W-:Y:S01]  /*1a7b0*/  FADD.FTZ R20, R38, R59 ;  /* 0x0000003b26147221 */ /* 0x000fe20000010000 */
[----:B------:R-:W-:-:S03]  /*1a7c0*/  CS2R R58, SRZ ;  /* 0x00000000003a7805 */ /* 0x000fc6000001ff00 */
[----:B------:R-:W-:Y:S02]  /*1a7d0*/  FADD.FTZ R61, R61, R20 ;  /* 0x000000143d3d7221 */ /* 0x000fe40000010000 */
[----:B------:R-:W0:Y:S01]  /*1a7e0*/  MUFU.EX2 R63, R63 ;  /* 0x0000003f003f7308 */ /* 0x000e220000000800 */
[----:B--2---:R-:W-:-:S01]  /*1a7f0*/  FADD.FTZ R51, R87, R10 ;  /* 0x0000000a57337221 */ /* 0x004fc20000010000 */
[----:B------:R-:W-:Y:S01]  /*1a800*/  FADD.FTZ R20, R40, R61 ;  /* 0x0000003d28147221 */ /* 0x000fe20000010000 */
[----:B------:R-:W-:Y:S02]  /*1a810*/  F2FP.SATFINITE.E4M3.F32.PACK_AB_MERGE_C R180, R87, R68, RZ ;  /* 0x0000004457b4723e */ /* 0x000fe400048070ff */
[----:B------:R-:W-:Y:S02]  /*1a820*/  CS2R R86, SRZ ;  /* 0x0000000000567805 */ /* 0x000fe4000001ff00 */
[----:B------:R-:W-:Y:S01]  /*1a830*/  F2FP.SATFINITE.E4M3.F32.PACK_AB_MERGE_C R180, R60, R55, R180 ;  /* 0x000000373cb4723e */ /* 0x000fe200048070b4 */
[----:B------:R-:W2:Y:S01]  /*1a840*/  MUFU.EX2 R72, R72 ;  /* 0x0000004800487308 */ /* 0x000ea20000000800 */
[----:B-1----:R-:W-:-:S01]  /*1a850*/  FADD.FTZ R10, R62, R51 ;  /* 0x000000333e0a7221 */ /* 0x002fc20000010000 */
[----:B------:R-:W-:-:S06]  /*1a860*/  CS2R R60, SRZ ;  /* 0x00000000003c7805 */ /* 0x000fcc000001ff00 */
[----:B------:R-:W1:Y:S01]  /*1a870*/  MUFU.EX2 R81, R81 ;  /* 0x0000005100517308 */ /* 0x000e620000000800 */
[----:B0-----:R-:W-:-:S07]  /*1a880*/  FADD.FTZ R51, R63, R10 ;  /* 0x0000000a3f337221 */ /* 0x001fce0000010000 */
[----:B------:R-:W0:Y:S01]  /*1a890*/  MUFU.EX2 R66, R66 ;  /* 0x0000004200427308 */ /* 0x000e220000000800 */
[----:B--2---:R-:W-:-:S01]  /*1a8a0*/  FADD.FTZ R8, R72, R51 ;  /* 0x0000003348087221 */ /* 0x004fc20000010000 */
[----:B------:R-:W-:Y:S02]  /*1a8b0*/  FADD.FTZ R51, R41, R20 ;  /* 0x0000001429337221 */ /* 0x000fe40000010000 */
[----:B------:R-:W2:Y:S02]  /*1a8c0*/  @P0 LDC R41, c[0x0][0x44c] ;  /* 0x00011300ff290b82 */ /* 0x000ea40000000800 */
[----:B------:R-:W-:-:S02]  /*1a8d0*/  FADD.FTZ R14, R44, R51 ;  /* 0x000000332c0e7221 */ /* 0x000fc40000010000 */
[----:B------:R-:W3:Y:S01]  /*1a8e0*/  MUFU.EX2 R75, R75 ;  /* 0x0000004b004b7308 */ /* 0x000ee20000000800 */
[C---:B-1----:R-:W-:Y:S01]  /*1a8f0*/  F2FP.SATFINITE.E4M3.F32.PACK_AB_MERGE_C R182, R81.reuse, R72, RZ ;  /* 0x0000004851b6723e */ /* 0x042fe200048070ff */
[----:B------:R-:W-:Y:S01]  /*1a900*/  FADD.FTZ R81, R81, R8 ;  /* 0x0000000851517221 */ /* 0x000fe20000010000 */
[----:B------:R-:W-:-:S01]  /*1a910*/  FADD.FTZ R14, R45, R14 ;  /* 0x0000000e2d0e7221 */ /* 0x000fc20000010000 */
[----:B------:R-:W-:-:S02]  /*1a920*/  CS2R R72, SRZ ;  /* 0x0000000000487805 */ /* 0x000fc4000001ff00 */
[----:B------:R-:W-:Y:S02]  /*1a930*/  F2FP.SATFINITE.E4M3.F32.PACK_AB_MERGE_C R182, R63, R62, R182 ;  /* 0x0000003e3fb6723e */ /* 0x000fe400048070b6 */
[----:B------:R-:W-:Y:S01]  /*1a940*/  CS2R R62, SRZ ;  /* 0x00000000003e7805 */ /* 0x000fe2000001ff00 */
[----:B------:R-:W1:Y:S01]  /*1a950*/  MUFU.EX2 R74, R74 ;  /* 0x0000004a004a7308 */ /* 0x000e620000000800 */
[----:B0-----:R-:W-:-:S07]  /*1a960*/  FADD.FTZ R8, R66, R81 ;  /* 0x0000005142087221 */ /* 0x001fce0000010000 */
[----:B------:R-:W0:Y:S01]  /*1a970*/  MUFU.EX2 R85, R85 ;  /* 0x0000005500557308 */ /* 0x000e220000000800 */
[----:B---3--:R-:W-:-:S07]  /*1a980*/  FADD.FTZ R43, R75, R8 ;  /* 0x000000084b2b7221 */ /* 0x008fce0000010000 */
[----:B------:R-:W3:Y:S01]  /*1a990*/  MUFU.EX2 R70, R70 ;  /* 0x0000004600467308 */ /* 0x000ee20000000800 */
[----:B-1----:R-:W-:-:S01]  /*1a9a0*/  FADD.FTZ R12, R74, R43 ;  /* 0x0000002b4a0c7221 */ /* 0x002fc20000010000 */
[----:B------:R-:W-:-:S04]  /*1a9b0*/  FADD.FTZ R43, R3, R14 ;  /* 0x0000000e032b7221 */ /* 0x000fc80000010000 */
[----:B------:R-:W-:Y:S02]  /*1a9c0*/  FADD.FTZ R14, R24, R43 ;  /* 0x0000002b180e7221 */ /* 0x000fe40000010000 */
[----:B------:R-:W1:Y:S01]  /*1a9d0*/  MUFU.EX2 R65, R65 ;  /* 0x0000004100417308 */ /* 0x000e620000000800 */
[C---:B0-----:R-:W-:Y:S01]  /*1a9e0*/  F2FP.SATFINITE.E4M3.F32.PACK_AB_MERGE_C R176, R85.reuse, R74, RZ ;  /* 0x0000004a55b0723e */ /* 0x041fe200048070ff */
[----:B------:R-:W-:Y:S01]  /*1a9f0*/  FADD.FTZ R85, R85, R12 ;  /* 0x0000000c55557221 */ /* 0x000fe20000010000 */
[----:B------:R-:W-:-:S02]  /*1aa00*/  FADD.FTZ R45, R25, R14 ;  /* 0x0000000e192d7221 */ /* 0x000fc40000010000 */
[----:B------:R-:W-:Y:S02]  /*1aa10*/  F2FP.SATFINITE.E4M3.F32.PACK_AB_MERGE_C R176, R75, R66, R176 ;  /* 0x000000424bb0723e */ /* 0x000fe400048070b0 */
[----:B------:R-:W-:Y:S01]  /*1aa20*/  CS2R R74, SRZ ;  /* 0x00000000004a7805 */ /* 0x000fe2000001ff00 */
[----:B------:R-:W-:Y:S01]  /*1aa30*/  FADD.FTZ R28, R28, R45 ;  /* 0x0000002d1c1c7221 */ /* 0x000fe20000010000 */
[----:B------:R-:W0:Y:S01]  /*1aa40*/  MUFU.EX2 R76, R76 ;  /* 0x0000004c004c7308 */ /* 0x000e220000000800 */
[----:B---3--:R-:W-:-:S01]  /*1aa50*/  FADD.FTZ R12, R70, R85 ;  /* 0x00000055460c7221 */ /* 0x008fc20000010000 */
[----:B------:R-:W-:Y:S01]  /*1aa60*/  CS2R R84, SRZ ;  /* 0x0000000000547805 */ /* 0x000fe2000001ff00 */
[----:B------:R-:W-:-:S01]  /*1aa70*/  FADD.FTZ R25, R7, R28 ;  /* 0x0000001c07197221 */ /* 0x000fc20000010000 */
[----:B------:R-:W-:-:S03]  /*1aa80*/  CS2R R44, SRZ ;  /* 0x00000000002c7805 */ /* 0x000fc6000001ff00 */
[----:B------:R-:W-:Y:S01]  /*1aa90*/  FADD.FTZ R20, R32, R25 ;  /* 0x0000001920147221 */ /* 0x000fe20000010000 */
[----:B------:R-:W3:Y:S01]  /*1aaa0*/  MUFU.EX2 R69, R69 ;  /* 0x0000004500457308 */ /* 0x000ee20000000800 */
[----:B-1----:R-:W-:-:S02]  /*1aab0*/  FADD.FTZ R43, R65, R12 ;  /* 0x0000000c412b7221 */ /* 0x002fc40000010000 */
[----:B------:R-:W-:Y:S02]  /*1aac0*/  FADD.FTZ R25, R9, R20 ;  /* 0x0000001409197221 */ /* 0x000fe40000010000 */
[----:B------:R-:W1:Y:S02]  /*1aad0*/  @P0 LDC R20, c[0x0][0x450] ;  /* 0x00011400ff140b82 */ /* 0x000e640000000800 */
[----:B------:R-:W-:-:S01]  /*1aae0*/  FADD.FTZ R36, R36, R25 ;  /* 0x0000001924247221 */ /* 0x000fc20000010000 */
[----:B------:R-:W4:Y:S01]  /*1aaf0*/  MUFU.EX2 R0, R131 ;  /* 0x0000008300007308 */ /* 0x000f220000000800 */
[----:B0-----:R-:W-:-:S01]  /*1ab00*/  FADD.FTZ R12, R76, R43 ;  /* 0x0000002b4c0c7221 */ /* 0x001fc20000010000 */
[----:B------:R-:W-:Y:S01]  /*1ab10*/  CS2R R24, SRZ ;  /* 0x0000000000187805 */ /* 0x000fe2000001ff00 */
[----:B------:R-:W-:-:S05]  /*1ab20*/  FADD.FTZ R7, R13, R36 ;  /* 0x000000240d077221 */ /* 0x000fca0000010000 */
[----:B------:R-:W0:Y:S01]  /*1ab30*/  MUFU.EX2 R39, R39 ;  /* 0x0000002700277308 */ /* 0x000e220000000800 */
[C---:B---3--:R-:W-:Y:S01]  /*1ab40*/  F2FP.SATFINITE.E4M3.F32.PACK_AB_MERGE_C R178, R69.reuse, R76, RZ ;  /* 0x0000004c45b2723e */ /* 0x048fe200048070ff */
[----:B------:R-:W-:Y:S01]  /*1ab50*/  FADD.FTZ R69, R69, R12 ;  /* 0x0000000c45457221 */ /* 0x000fe20000010000 */
[----:B------:R-:W-:Y:S02]  /*1ab60*/  CS2R R76, SRZ ;  /* 0x00000000004c7805 */ /* 0x000fe4000001ff00 */
[----:B------:R-:W-:Y:S02]  /*1ab70*/  F2FP.SATFINITE.E4M3.F32.PACK_AB_MERGE_C R178, R65, R70, R178 ;  /* 0x0000004641b2723e */ /* 0x000fe400048070b2 */
[----:B------:R-:W-:Y:S01]  /*1ab80*/  CS2R R64, SRZ ;  /* 0x0000000000407805 */ /* 0x000fe2000001ff00 */
[----:B------:R-:W3:Y:S01]  /*1ab90*/  MUFU.EX2 R49, R133 ;  /* 0x0000008500317308 */ /* 0x000ee20000000800 */
[----:B----4-:R-:W-:-:S01]  /*1aba0*/  FADD.FTZ R12, R0, R69 ;  /* 0x00000045000c7221 */ /* 0x010fc20000010000 */
[----:B------:R-:W-:-:S06]  /*1abb0*/  CS2R R68, SRZ ;  /* 0x0000000000447805 */ /* 0x000fcc000001ff00 */
[----:B------:R-:W4:Y:S01]  /*1abc0*/  MUFU.EX2 R78, R78 ;  /* 0x0000004e004e7308 */ /* 0x000f220000000800 */
[----:B0-----:R-:W-:-:S07]  /*1abd0*/  FADD.FTZ R14, R39, R12 ;  /* 0x0000000c270e7221 */ /* 0x001fce0000010000 */
[----:B------:R-:W0:Y:S01]  /*1abe0*/  MUFU.EX2 R29, R137 ;  /* 0x00000089001d7308 */ /* 0x000e220000000800 */
[----:B---3--:R-:W-:-:S01]  /*1abf0*/  FADD.FTZ R3, R49, R14 ;  /* 0x0000000e31037221 */ /* 0x008fc20000010000 */
[----:B------:R-:W-:Y:S01]  /*1ac00*/  FADD.FTZ R14, R42, R7 ;  /* 0x000000072a0e7221 */ /* 0x000fe20000010000 */
[----:B------:R-:W-:-:S03]  /*1ac10*/  F2FP.SATFINITE.E4M3.F32.PACK_AB_MERGE_C R7, R46, R15, RZ ;  /* 0x0000000f2e07723e */ /* 0x000fc600048070ff */
[----:B------:R-:W-:Y:S01]  /*1ac20*/  FADD.FTZ R15, R15, R14 ;  /* 0x0000000e0f0f7221 */ /* 0x000fe20000010000 */
[----:B------:R-:W-:Y:S01]  /*1ac30*/  F2FP.SATFINITE.E4M3.F32.PACK_AB_MERGE_C R175, R42, R13, R7 ;  /* 0x0000000d2aaf723e */ /* 0x000fe20004807007 */
[----:B------:R3:W5:Y:S01]  /*1ac40*/  MUFU.EX2 R54, R80 ;  /* 0x0000005000367308 */ /* 0x0007620000000800 */
[C---:B----4-:R-:W-:Y:S01]  /*1ac50*/  F2FP.SATFINITE.E4M3.F32.PACK_AB_MERGE_C R172, R78.reuse, R49, RZ ;  /* 0x000000314eac723e */ /* 0x050fe200048070ff */
[----:B------:R-:W-:Y:S01]  /*1ac60*/  FADD.FTZ R78, R78, R3 ;  /* 0x000000034e4e7221 */ /* 0x000fe20000010000 */
[----:B------:R-:W-:-:S01]  /*1ac70*/  FADD.FTZ R46, R46, R15 ;  /* 0x0000000f2e2e7221 */ /* 0x000fc20000010000 */
[----:B--2---:R-:W-:Y:S01]  /*1ac80*/  @P0 IMAD.HI.U32 R15, R212, R41, RZ ;  /* 0x00000029d40f0227 */ /* 0x004fe200078e00ff */
[----:B------:R-:W-:Y:S02]  /*1ac90*/  F2FP.SATFINITE.E4M3.F32.PACK_AB_MERGE_C R172, R39, R0, R172 ;  /* 0x0000000027ac723e */ /* 0x000fe400048070ac */
[----:B------:R-:W-:Y:S01]  /*1aca0*/  CS2R R42, SRZ ;  /* 0x00000000002a7805 */ /* 0x000fe2000001ff00 */
[----:B------:R-:W-:-:S01]  /*1acb0*/  FADD.FTZ R7, R21, R46 ;  /* 0x0000002e15077221 */ /* 0x000fc20000010000 */
[----:B------:R-:W-:Y:S01]  /*1acc0*/  MUFU.EX2 R139, R139 ;  /* 0x0000008b008b7308 */ /* 0x000fe20000000800 */
[----:B0-----:R-:W-:-:S01]  /*1acd0*/  FADD.FTZ R3, R29, R78 ;  /* 0x0000004e1d037221 */ /* 0x001fc20000010000 */
[----:B------:R-:W-:-:S02]  /*1ace0*/  IMAD.MOV.U32 R13, RZ, RZ, R212 ;  /* 0x000000ffff0d7224 */ /* 0x000fc400078e00d4 */
[----:B------:R-:W-:-:S01]  /*1acf0*/  FADD.FTZ R14, R48, R7 ;  /* 0x00000007300e7221 */ /* 0x000fc20000010000 */
[----:B-1----:R-:W-:Y:S02]  /*1ad00*/  @P0 SHF.R.U32.HI R13, RZ, R20, R15 ;  /* 0x00000014ff0d0219 */ /* 0x002fe4000001160f */
[----:B---3--:R-:W-:Y:S02]  /*1ad10*/  CS2R R80, SRZ ;  /* 0x0000000000507805 */ /* 0x008fe4000001ff00 */
[----:B------:R-:W-:Y:S02]  /*1ad20*/  CS2R R78, SRZ ;  /* 0x00000000004e7805 */ /* 0x000fe4000001ff00 */
[----:B------:R-:W-:Y:S01]  /*1ad30*/  CS2R R46, SRZ ;  /* 0x00000000002e7805 */ /* 0x000fe2000001ff00 */
[----:B------:R-:W0:Y:S01]  /*1ad40*/  MUFU.EX2 R10, R53 ;  /* 0x00000035000a7308 */ /* 0x000e220000000800 */
[----:B-----5:R-:W-:-:S01]  /*1ad50*/  FADD.FTZ R0, R54, R3 ;  /* 0x0000000336007221 */ /* 0x020fc20000010000 */
[----:B------:R-:W-:-:S02]  /*1ad60*/  CS2R R40, SRZ ;  /* 0x0000000000287805 */ /* 0x000fc4000001ff00 */
[----:B------:R-:W-:-:S04]  /*1ad70*/  CS2R R38, SRZ ;  /* 0x0000000000267805 */ /* 0x000fc8000001ff00 */
[----:B------:R-:W1:Y:S08]  /*1ad80*/  MUFU.EX2 R141, R141 ;  /* 0x0000008d008d7308 */ /* 0x000e700000000800 */
[----:B------:R-:W2:Y:S01]  /*1ad90*/  MUFU.EX2 R8, R143 ;  /* 0x0000008f00087308 */ /* 0x000ea20000000800 */
[----:B0-----:R-:W-:Y:S01]  /*1ada0*/  F2FP.SATFINITE.E4M3.F32.PACK_AB_MERGE_C R3, R10, R139, RZ ;  /* 0x0000008b0a03723e */ /* 0x001fe200048070ff */
[----:B------:R-:W-:-:S03]  /*1adb0*/  FADD.FTZ R139, R139, R0 ;  /* 0x000000008b8b7221 */ /* 0x000fc60000010000 */
[----:B------:R-:W-:Y:S01]  /*1adc0*/  F2FP.SATFINITE.E4M3.F32.PACK_AB_MERGE_C R174, R54, R29, R3 ;  /* 0x0000001d36ae723e */ /* 0x000fe20004807003 */
[----:B------:R-:W-:-:S01]  /*1add0*/  FADD.FTZ R0, R10, R139 ;  /* 0x0000008b0a007221 */ /* 0x000fc20000010000 */
[----:B------:R-:W-:Y:S01]  /*1ade0*/  CS2R R54, SRZ ;  /* 0x0000000000367805 */ /* 0x000fe2000001ff00 */
[----:B------:R-:W-:Y:S01]  /*1adf0*/  MUFU.EX2 R67, R67 ;  /* 0x0000004300437308 */ /* 0x000fe20000000800 */
[----:B------:R-:W-:Y:S01]  /*1ae00*/  CS2R R28, SRZ ;  /* 0x00000000001c7805 */ /* 0x000fe2000001ff00 */
[----:B-1----:R-:W-:-:S06]  /*1ae10*/  FADD.FTZ R3, R141, R0 ;  /* 0x000000008d037221 */ /* 0x002fcc0000010000 */
[----:B------:R-:W0:Y:S01]  /*1ae20*/  MUFU.EX2 R82, R82 ;  /* 0x0000005200527308 */ /* 0x000e220000000800 */
[----:B--2---:R-:W-:-:S01]  /*1ae30*/  FADD.FTZ R0, R8, R3 ;  /* 0x0000000308007221 */ /* 0x004fc20000010000 */
[----:B------:R-:W-:Y:S01]  /*1ae40*/  FADD.FTZ R3, R27, R14 ;  /* 0x0000000e1b037221 */ /* 0x000fe20000010000 */
[----:B------:R-:W-:-:S03]  /*1ae50*/  F2FP.SATFINITE.E4M3.F32.PACK_AB_MERGE_C R27, R50, R27, RZ ;  /* 0x0000001b321b723e */ /* 0x000fc600048070ff */
[----:B------:R-:W-:Y:S01]  /*1ae60*/  FADD.FTZ R50, R50, R3 ;  /* 0x0000000332327221 */ /* 0x000fe20000010000 */
[----:B------:R-:W-:Y:S01]  /*1ae70*/  F2FP.SATFINITE.E4M3.F32.PACK_AB_MERGE_C R169, R48, R21, R27 ;  /* 0x0000001530a9723e */ /* 0x000fe2000480701b */
[----:B------:R-:W1:Y:S01]  /*1ae80*/  MUFU.EX2 R31, R31 ;  /* 0x0000001f001f7308 */ /* 0x000e620000000800 */
[----:B------:R-:W-:Y:S02]  /*1ae90*/  CS2R R48, SRZ ;  /* 0x0000000000307805 */ /* 0x000fe4000001ff00 */
[----:B------:R-:W-:-:S05]  /*1aea0*/  CS2R R26, SRZ ;  /* 0x00000000001a7805 */ /* 0x000fca000001ff00 */
[----:B------:R-:W2:Y:S01]  /*1aeb0*/  MUFU.EX2 R52, R52 ;  /* 0x0000003400347308 */ /* 0x000ea20000000800 */
[----:B0-----:R-:W-:Y:S01]  /*1aec0*/  F2FP.SATFINITE.E4M3.F32.PACK_AB_MERGE_C R9, R82, R67, RZ ;  /* 0x000000435209723e */ /* 0x001fe200048070ff */
[----:B------:R-:W-:Y:S01]  /*1aed0*/  FADD.FTZ R67, R67, R0 ;  /* 0x0000000043437221 */ /* 0x000fe20000010000 */
[----:B------:R-:W-:Y:S02]  /*1aee0*/  IADD3 R0, R13, R214, -R213 ;  /* 0x000000d60d007210 */ /* 0x000fe40007ffe8d5 */
[----:B------:R-:W-:Y:S01]  /*1aef0*/  F2FP.SATFINITE.E4M3.F32.PACK_AB_MERGE_C R168, R8, R141, R9 ;  /* 0x0000008d08a8723e */ /* 0x000fe20004807009 */
[----:B------:R-:W-:-:S01]  /*1af00*/  FADD.FTZ R82, R82, R67 ;  /* 0x0000004352527221 */ /* 0x000fc20000010000 */
[----:B------:R-:W-:Y:S01]  /*1af10*/  CS2R R66, SRZ ;  /* 0x0000000000427805 */ /* 0x000fe2000001ff00 */
[----:B------:R-:W-:Y:S01]  /*1af20*/  MUFU.EX2 R35, R35 ;  /* 0x0000002300237308 */ /* 0x000fe20000000800 */
[----:B-1----:R-:W-:-:S01]  /*1af30*/  FADD.FTZ R7, R31, R50 ;  /* 0x000000321f077221 */ /* 0x002fc20000010000 */
[----:B------:R-:W-:Y:S01]  /*1af40*/  IMAD.HI R13, R0, 0x66666667, RZ ;  /* 0x66666667000d7827 */ /* 0x000fe200078e02ff */
[----:B------:R-:W-:-:S05]  /*1af50*/  CS2R R50, SRZ ;  /* 0x0000000000327805 */ /* 0x000fca000001ff00 */
[----:B------:R-:W0:Y:S01]  /*1af60*/  MUFU.EX2 R6, R6 ;  /* 0x0000000600067308 */ /* 0x000e220000000800 */
[----:B--2---:R-:W-:-:S07]  /*1af70*/  FADD.FTZ R8, R52, R7 ;  /* 0x0000000734087221 */ /* 0x004fce0000010000 */
[----:B------:R-:W1:Y:S08]  /*1af80*/  MUFU.EX2 R145, R145 ;  /* 0x0000009100917308 */ /* 0x000e700000000800 */
[----:B------:R2:W3:Y:S01]  /*1af90*/  MUFU.EX2 R12, R33 ;  /* 0x00000021000c7308 */ /* 0x0004e20000000800 */
[----:B0-----:R-:W-:Y:S01]  /*1afa0*/  F2FP.SATFINITE.E4M3.F32.PACK_AB_MERGE_C R7, R6, R35, RZ ;  /* 0x000000230607723e */ /* 0x001fe200048070ff */
[----:B------:R-:W-:Y:S01]  /*1afb0*/  FADD.FTZ R35, R35, R8 ;  /* 0x0000000823237221 */ /* 0x000fe20000010000 */
[----:B------:R-:W-:-:S02]  /*1afc0*/  SHF.R.U32.HI R8, RZ, 0x1f, R13 ;  /* 0x0000001fff087819 */ /* 0x000fc4000001160d */
[----:B------:R-:W-:Y:S02]  /*1afd0*/  F2FP.SATFINITE.E4M3.F32.PACK_AB_MERGE_C R171, R52, R31, R7 ;  /* 0x0000001f34ab723e */ /* 0x000fe40004807007 */
[----:B------:R-:W-:Y:S02]  /*1afe0*/  CS2R R52, SRZ ;  /* 0x0000000000347805 */ /* 0x000fe4000001ff00 */
[----:B------:R-:W-:Y:S01]  /*1aff0*/  LEA.HI.SX32 R14, R13, R8, 0x1a ;  /* 0x000000080d0e7211 */ /* 0x000fe200078fd2ff */
[----:B------:R-:W0:Y:S01]  /*1b000*/  MUFU.EX2 R71, R71 ;  /* 0x0000004700477308 */ /* 0x000e220000000800 */
[----:B------:R-:W-:Y:S02]  /*1b010*/  VIADD R8, R152, 0xfffffffe ;  /* 0xfffffffe98087836 */ /* 0x000fe40000000000 */
[----:B-1----:R-:W-:Y:S01]  /*1b020*/  FADD.FTZ R3, R145, R82 ;  /* 0x0000005291037221 */ /* 0x002fe20000010000 */
[----:B------:R-:W-:Y:S02]  /*1b030*/  VIMNMX R14, RZ, R14, !PT ;  /* 0x0000000eff0e7248 */ /* 0x000fe40007fe0100 */
[----:B------:R-:W-:-:S02]  /*1b040*/  CS2R R82, SRZ ;  /* 0x0000000000527805 */ /* 0x000fc4000001ff00 */
[----:B--2---:R-:W-:Y:S02]  /*1b050*/  CS2R R32, SRZ ;  /* 0x0000000000207805 */ /* 0x004fe4000001ff00 */
[----:B------:R-:W-:Y:S02]  /*1b060*/  CS2R R30, SRZ ;  /* 0x00000000001e7805 */ /* 0x000fe4000001ff00 */
[----:B------:R-:W-:Y:S01]  /*1b070*/  ISETP.GE.AND P2, PT, R8, R14, PT ;  /* 0x0000000e0800720c */ /* 0x000fe20003f46270 */
[----:B------:R1:W2:Y:S01]  /*1b080*/  MUFU.EX2 R10, R37 ;  /* 0x00000025000a7308 */ /* 0x0002a20000000800 */
[----:B---3--:R-:W-:-:S04]  /*1b090*/  FADD.FTZ R0, R12, R3 ;  /* 0x000000030c007221 */ /* 0x008fc80000010000 */
[----:B0-----:R-:W-:Y:S01]  /*1b0a0*/  FADD.FTZ R3, R71, R0 ;  /* 0x0000000047037221 */ /* 0x001fe20000010000 */
[----:B------:R-:W-:-:S01]  /*1b0b0*/  FADD.FTZ R0, R6, R35 ;  /* 0x0000002306007221 */ /* 0x000fc20000010000 */
[----:B-1----:R-:W-:Y:S02]  /*1b0c0*/  CS2R R36, SRZ ;  /* 0x0000000000247805 */ /* 0x002fe4000001ff00 */
[----:B------:R-:W-:Y:S02]  /*1b0d0*/  CS2R R34, SRZ ;  /* 0x0000000000227805 */ /* 0x000fe4000001ff00 */
[C---:B--2---:R-:W-:Y:S01]  /*1b0e0*/  F2FP.SATFINITE.E4M3.F32.PACK_AB_MERGE_C R9, R10.reuse, R71, RZ ;  /* 0x000000470a09723e */ /* 0x044fe200048070ff */
[----:B------:R-:W-:-:S01]  /*1b0f0*/  FADD.FTZ R3, R10, R3 ;  /* 0x000000030a037221 */ /* 0x000fc20000010000 */
[----:B------:R-:W-:Y:S02]  /*1b100*/  CS2R R70, SRZ ;  /* 0x0000000000467805 */ /* 0x000fe4000001ff00 */
[----:B------:R-:W-:Y:S01]  /*1b110*/  F2FP.SATFINITE.E4M3.F32.PACK_AB_MERGE_C R170, R12, R145, R9 ;  /* 0x000000910caa723e */ /* 0x000fe20004807009 */
[----:B------:R-:W-:Y:S06]  /*1b120*/  @!P2 BRA `(.L_x_2785) ;  /* 0x0000003c0068a947 */ /* 0x000fec0003800000 */
[----:B------:R-:W-:Y:S01]  /*1b130*/  MOV R6, R4 ;  /* 0x0000000400067202 */ /* 0x000fe20000000f00 */
[----:B------:R-:W-:Y:S02]  /*1b140*/  IMAD.MOV.U32 R7, RZ, RZ, R5 ;  /* 0x000000ffff077224 */ /* 0x000fe400078e0005 */
[----:B------:R-:W-:Y:S02]  /*1b150*/  IMAD.MOV.U32 R9, RZ, RZ, R194 ;  /* 0x000000ffff097224 */ /* 0x000fe400078e00c2 */
[----:B------:R-:W-:Y:S02]  /*1b160*/  IMAD.MOV.U32 R10, RZ, RZ, R188 ;  /* 0x000000ffff0a7224 */ /* 0x000fe400078e00bc */
[----:B------:R-:W-:-:S07]  /*1b170*/  IMAD.MOV.U32 R87, RZ, RZ, RZ ;  /* 0x000000ffff577224 */ /* 0x000fce00078e00ff */
.L_x_2797:
        /* <DEDUP_REMOVED lines=8> */
.L_x_2787:
[----:B------:R-:W-:-:S04]  /*1b200*/  IADD3 R4, R10, 0x1, RZ ;  /* 0x000000010a047810 */ /* 0x000fc80007ffe0ff */
[----:B------:R-:W-:-:S04]  /*1b210*/  ISETP.NE.AND P3, PT, R4, 0x2, PT ;  /* 0x000000020400780c */ /* 0x000fc80003f65270 */
[----:B------:R-:W-:Y:S02]  /*1b220*/  SEL R5, R4, RZ, P3 ;  /* 0x000000ff04057207 */ /* 0x000fe40001800000 */
[----:B------:R-:W-:-:S03]  /*1b230*/  SHF.L.U32 R4, R194, 0x1f, RZ ;  /* 0x0000001fc2047819 */ /* 0x000fc600000006ff */
[----:B------:R-:W-:-:S04]  /*1b240*/  IMAD R5, R5, 0x8, R18 ;  /* 0x0000000805057824 */ /* 0x000fc800078e0212 */
[----:B------:R0:W1:Y:S01]  /*1b250*/  SYNCS.PHASECHK.TRANS64.TRYWAIT P3, [R5+URZ+0x29830], R4 ;  /* 0x02983004050075a7 */ /* 0x000062000806017f */
[----:B------:R-:W-:Y:S05]  /*1b260*/  @!P1 BRA `(.L_x_2788) ;  /* 0x0000000000049947 */ /* 0x000fea0003800000 */
[----:B------:R-:W-:Y:S01]  /*1b270*/  BPT.TRAP 0x1 ;  /* 0x000000040000795c */ /* 0x000fe20000300000 */
.L_x_2788:
[----:B------:R-:W-:Y:S04]  /*1b280*/  BSSY B0, `(.L_x_2786) ;  /* 0x0000004000007945 */ /* 0x000fe80003800000 */
[----:B-1----:R-:W-:Y:S05]  /*1b290*/  @P3 BRA `(.L_x_2789) ;  /* 0x0000000000083947 */ /* 0x002fea0003800000 */
[----:B------:R-:W1:Y:S02]  /*1b2a0*/  SYNCS.PHASECHK.TRANS64.TRYWAIT P3, [R5+URZ+0x29830], R4 ;  /* 0x02983004050075a7 */ /* 0x000e64000806017f */
[----:B-1----:R-:W-:Y:S05]  /*1b2b0*/  @!P3 BRA `(.L_x_2790) ;  /* 0x0000012c00b0b947 */ /* 0x002fea0003800000 */
.L_x_2789:
[----:B------:R-:W-:Y:S05]  /*1b2c0*/  BSYNC B0 ;  /* 0x0000000000007941 */ /* 0x000fea0003800000 */
.L_x_2786:
[----:B01----:R-:W0:Y:S01]  /*1b2d0*/  S2R R4, SR_TID.X ;  /* 0x0000000000047919 */ /* 0x003e220000002100 */
[----:B------:R-:W-:Y:S01]  /*1b2e0*/  VIADD R188, R10, 0x1 ;  /* 0x000000010abc7836 */ /* 0x000fe20000000000 */
[----:B------:R-:W-:Y:S05]  /*1b2f0*/  WARPSYNC.ALL ;  /* 0x0000000000007948 */ /* 0x000fea0003800000 */
[C---:B------:R-:W-:Y:S01]  /*1b300*/  ISETP.NE.AND P3, PT, R188.reuse, 0x2, PT ;  /* 0x00000002bc00780c */ /* 0x040fe20003f65270 */
[----:B------:R-:W-:Y:S01]  /*1b310*/  UMOV UR44, UR24 ;  /* 0x00000018002c7c82 */ /* 0x000fe20008000000 */
[----:B------:R-:W-:Y:S01]  /*1b320*/  MOV R5, 0x80000020 ;  /* 0x8000002000057802 */ /* 0x000fe20000000f00 */
[----:B------:R-:W-:Y:S01]  /*1b330*/  UMOV UR45, UR25 ;  /* 0x00000019002d7c82 */ /* 0x000fe20008000000 */
[----:B------:R-:W-:Y:S01]  /*1b340*/  SEL R188, R188, RZ, P3 ;  /* 0x000000ffbcbc7207 */ /* 0x000fe20001800000 */
[----:B------:R-:W-:Y:S01]  /*1b350*/  IMAD.MOV.U32 R13, RZ, RZ, -0x7fffffe0 ;  /* 0x80000020ff0d7424 */ /* 0x000fe200078e00ff */
[----:B------:R-:W-:Y:S01]  /*1b360*/  R2UR UR47, R5 ;  /* 0x00000000052f72ca */ /* 0x000fe200000e0000 */
[----:B------:R-:W-:Y:S01]  /*1b370*/  UMOV UR40, UR24 ;  /* 0x0000001800287c82 */ /* 0x000fe20008000000 */
[----:B------:R-:W-:Y:S01]  /*1b380*/  UMOV UR41, UR25 ;  /* 0x0000001900297c82 */ /* 0x000fe20008000000 */
[----:B------:R-:W-:Y:S01]  /*1b390*/  MOV R89, 0x80000020 ;  /* 0x8000002000597802 */ /* 0x000fe20000000f00 */
        /* <DEDUP_REMOVED lines=11> */
[----:B------:R-:W-:-:S02]  /*1b450*/  MOV R21, 0x80000020 ;  /* 0x8000002000157802 */ /* 0x000fc40000000f00 */
[----:B------:R-:W-:Y:S02]  /*1b460*/  MOV R5, 0x80000020 ;  /* 0x8000002000057802 */ /* 0x000fe40000000f00 */
[----:B0-----:R-:W-:-:S05]  /*1b470*/  SHF.R.U32.HI R4, RZ, 0x7, R4 ;  /* 0x00000007ff047819 */ /* 0x001fca0000011604 */
[----:B------:R-:W-:Y:S02]  /*1b480*/  VIADD R15, R4, 0x8 ;  /* 0x00000008040f7836 */ /* 0x000fe40000000000 */
[----:B------:R-:W-:-:S03]  /*1b490*/  IMAD R4, R188, 0x780, R11 ;  /* 0x00000780bc047824 */ /* 0x000fc600078e020b */
[----:B------:R0:W-:Y:S01]  /*1b4a0*/  BAR.SYNC.DEFER_BLOCKING R15, 0x100 ;  /* 0x0004000f0000751d */ /* 0x0001e20000010000 */
[C---:B------:R-:W-:Y:S01]  /*1b4b0*/  VIADD R12, R4.reuse, 0x80 ;  /* 0x00000080040c7836 */ /* 0x040fe20000000000 */
[C---:B------:R-:W-:Y:S01]  /*1b4c0*/  R2UR UR46, R4.reuse ;  /* 0x00000000042e72ca */ /* 0x040fe200000e0000 */
[C---:B------:R-:W-:Y:S02]  /*1b4d0*/  VIADD R88, R4.reuse, 0x100 ;  /* 0x0000010004587836 */ /* 0x040fe40000000000 */
[----:B------:R-:W-:Y:S01]  /*1b4e0*/  VIADD R20, R4, 0x180 ;  /* 0x0000018004147836 */ /* 0x000fe20000000000 */
[----:B------:R-:W-:Y:S01]  /*1b4f0*/  R2UR UR42, R12 ;  /* 0x000000000c2a72ca */ /* 0x000fe200000e0000 */
        /* <DEDUP_REMOVED lines=33> */
[----:B------:R-:W-:Y:S01]  /*1b710*/  VIADD R12, R4, 0x202 ;  /* 0x00000202040c7836 */ /* 0x000fe20000000000 */
        /* <DEDUP_REMOVED lines=20> */
[----:B------:R-:W-:Y:S01]  /*1b860*/  UMOV UR40, UR8 ;  /* 0x0000000800287c82 */ /* 0x000fe20008000000 */
[----:B------:R-:W-:Y:S01]  /*1b870*/  UMOV UR41, UR9 ;  /* 0x0000000900297c82 */ /* 0x000fe20008000000 */
        /* <DEDUP_REMOVED lines=26> */
[----:B------:R-:W-:Y:S02]  /*1ba20*/  MOV R13, 0x80000020 ;  /* 0x80000020000d7802 */ /* 0x000fe40000000f00 */
[----:B------:R-:W-:Y:S01]  /*1ba30*/  R2UR UR46, R12 ;  /* 0x000000000c2e72ca */ /* 0x000fe200000e0000 */
[----:B------:R-:W-:Y:S01]  /*1ba40*/  VIADD R12, R4, 0x282 ;  /* 0x00000282040c7836 */ /* 0x000fe20000000000 */
[----:B------:R-:W-:Y:S01]  /*1ba50*/  R2UR UR47, R13 ;  /* 0x000000000d2f72ca */ /* 0x000fe200000e0000 */
        /* <DEDUP_REMOVED lines=110> */
[C---:B------:R-:W-:Y:S02]  /*1c140*/  VIADD R12, R4.reuse, 0x682 ;  /* 0x00000682040c7836 */ /* 0x040fe40000000000 */
[----:B------:R-:W-:Y:S02]  /*1c150*/  IMAD.MOV.U32 R13, RZ, RZ, -0x7fffffe0 ;  /* 0x80000020ff0d7424 */ /* 0x000fe400078e00ff */
[----:B------:R-:W-:Y:S01]  /*1c160*/  VIADD R4, R4, 0x702 ;  /* 0x0000070204047836 */ /* 0x000fe20000000000 */
        /* <DEDUP_REMOVED lines=30> */
[----:B0-----:R-:W-:Y:S05]  /*1c350*/  @P2 BRA `(.L_x_2791) ;  /* 0x0000000000282947 */ /* 0x001fea0003800000 */
[----:B------:R-:W-:Y:S05]  /*1c360*/  @!P1 BRA `(.L_x_2792) ;  /* 0x0000000000049947 */ /* 0x000fea0003800000 */
[----:B------:R-:W-:Y:S01]  /*1c370*/  BPT.TRAP 0x1 ;  /* 0x000000040000795c */ /* 0x000fe20000300000 */
.L_x_2792:
[----:B------:R-:W-:Y:S01]  /*1c380*/  SHF.L.U32 R4, R9, 0x1f, RZ ;  /* 0x0000001f09047819 */ /* 0x000fe200000006ff */
[----:B------:R-:W-:-:S04]  /*1c390*/  IMAD R5, R10, 0x8, R18 ;  /* 0x000000080a057824 */ /* 0x000fc800078e0212 */
[----:B------:R0:W1:Y:S01]  /*1c3a0*/  SYNCS.PHASECHK.TRANS64.TRYWAIT P2, [R5+URZ+0x29850], R4 ;  /* 0x02985004050075a7 */ /* 0x000062000804017f */
[----:B------:R-:W-:Y:S05]  /*1c3b0*/  @!P1 BRA `(.L_x_2793) ;  /* 0x0000000000049947 */ /* 0x000fea0003800000 */
[----:B------:R-:W-:Y:S01]  /*1c3c0*/  BPT.TRAP 0x1 ;  /* 0x000000040000795c */ /* 0x000fe20000300000 */
.L_x_2793:
[----:B-1----:R-:W-:Y:S05]  /*1c3d0*/  @P2 BRA `(.L_x_2791) ;  /* 0x0000000000082947 */ /* 0x002fea0003800000 */
[----:B------:R-:W1:Y:S02]  /*1c3e0*/  SYNCS.PHASECHK.TRANS64.TRYWAIT P2, [R5+URZ+0x29850], R4 ;  /* 0x02985004050075a7 */ /* 0x000e64000804017f */
[----:B-1----:R-:W-:Y:S05]  /*1c3f0*/  @!P2 BRA `(.L_x_2794) ;  /* 0x0000011c0074a947 */ /* 0x002fea0003800000 */
.L_x_2791:
[----:B01----:R-:W-:Y:S01]  /*1c400*/  VIADD R4, R18, 0x400 ;  /* 0x0000040012047836 */ /* 0x003fe20000000000 */
[----:B------:R-:W-:Y:S05]  /*1c410*/  WARPSYNC.ALL ;  /* 0x0000000000007948 */ /* 0x000fea0003800000 */
[----:B------:R-:W-:Y:S01]  /*1c420*/  SHF.R.U32.HI R4, RZ, 0x4, R4 ;  /* 0x00000004ff047819 */ /* 0x000fe20000011604 */
[----:B------:R-:W-:Y:S01]  /*1c430*/  IMAD.MOV.U32 R5, RZ, RZ, -0x3ffffff0 ;  /* 0xc0000010ff057424 */ /* 0x000fe200078e00ff */
[----:B------:R-:W-:Y:S01]  /*1c440*/  WARPGROUP.ARRIVE ;  /* 0x00000000000079c5 */ /* 0x000fe20000000000 */
[----:B------:R-:W-:-:S05]  /*1c450*/  MOV R13, 0xc0000010 ;  /* 0xc0000010000d7802 */ /* 0x000fca0000000f00 */
[----:B------:R-:W0:Y:S01]  /*1c460*/  S2R R9, SR_TID.X ;  /* 0x0000000000097919 */ /* 0x000e220000002100 */
[----:B------:R-:W-:Y:S02]  /*1c470*/  LOP3.LUT R4, R4, 0x3fff, RZ, 0xc0, !PT ;  /* 0x00003fff04047812 */ /* 0x000fe400078ec0ff */
[----:B------:R-:W-:Y:S01]  /*1c480*/  R2UR UR7, R5 ;  /* 0x00000000050772ca */ /* 0x000fe200000e0000 */
[----:B------:R-:W-:Y:S01]  /*1c490*/  IMAD.MOV.U32 R5, RZ, RZ, -0x3ffffff0 ;  /* 0xc0000010ff057424 */ /* 0x000fe200078e00ff */
[----:B------:R-:W-:-:S05]  /*1c4a0*/  LOP3.LUT R4, R4, 0x10000, RZ, 0xfc, !PT ;  /* 0x0001000004047812 */ /* 0x000fca00078efcff */
[----:B------:R-:W-:-:S04]  /*1c4b0*/  IMAD R4, R10, 0x500, R4 ;  /* 0x000005000a047824 */ /* 0x000fc800078e0204 */
[C---:B------:R-:W-:Y:S01]  /*1c4c0*/  VIADD R12, R4.reuse, 0x100 ;  /* 0x00000100040c7836 */ /* 0x040fe20000000000 */
[----:B------:R-:W-:-:S13]  /*1c4d0*/  R2UR UR6, R4 ;  /* 0x00000000040672ca */ /* 0x000fda00000e0000 */
[----:B------:R-:W-:Y:S01]  /*1c4e0*/  QGMMA.64x128x32.F32.E4M3.E4M3 R24, R184, gdesc[UR4], R24, gsb0 ;  /* 0x01e00004b8187df3 */ /* 0x000fe20008000818 */
[----:B------:R-:W-:Y:S01]  /*1c4f0*/  R2UR UR6, R12 ;  /* 0x000000000c0672ca */ /* 0x000fe200000e0000 */
[----:B------:R-:W-:Y:S01]  /*1c500*/  VIADD R12, R4, 0x200 ;  /* 0x00000200040c7836 */ /* 0x000fe20000000000 */
[----:B------:R-:W-:Y:S01]  /*1c510*/  R2UR UR7, R13 ;  /* 0x000000000d0772ca */ /* 0x000fe200000e0000 */
[----:B------:R-:W-:Y:S01]  /*1c520*/  IMAD.MOV.U32 R13, RZ, RZ, -0x3ffffff0 ;  /* 0xc0000010ff0d7424 */ /* 0x000fe200078e00ff */
[----:B0-----:R-:W-:Y:S01]  /*1c530*/  SHF.R.U32.HI R9, RZ, 0x7, R9 ;  /* 0x00000007ff097819 */ /* 0x001fe20000011609 */
[----:B------:R-:W-:Y:S02]  /*1c540*/  WARPGROUP.DEPBAR.LE gsb0, 0x0 ;  /* 0x00008000000079c5 */ /* 0x000fe40000010000 */
[----:B------:R-:W-:-:S08]  /*1c550*/  WARPGROUP.ARRIVE ;  /* 0x00000000000079c5 */ /* 0x000fd00000000000 */
[----:B------:R-:W-:Y:S01]  /*1c560*/  QGMMA.64x128x32.F32.E4M3.E4M3 R24, R180, gdesc[UR4], R24, gsb0 ;  /* 0x01e00004b4187df3 */ /* 0x000fe20008000818 */
[----:B------:R-:W-:Y:S01]  /*1c570*/  R2UR UR6, R12 ;  /* 0x000000000c0672ca */ /* 0x000fe200000e0000 */
[C---:B------:R-:W-:Y:S01]  /*1c580*/  VIADD R12, R4.reuse, 0x300 ;  /* 0x00000300040c7836 */ /* 0x040fe20000000000 */
[----:B------:R-:W-:Y:S01]  /*1c590*/  R2UR UR7, R13 ;  /* 0x000000000d0772ca */ /* 0x000fe200000e0000 */
[----:B------:R-:W-:Y:S01]  /*1c5a0*/  IMAD.MOV.U32 R13, RZ, RZ, -0x3ffffff0 ;  /* 0xc0000010ff0d7424 */ /* 0x000fe200078e00ff */
[----:B------:R-:W-:Y:S01]  /*1c5b0*/  IADD3 R4, R4, 0x400, RZ ;  /* 0x0000040004047810 */ /* 0x000fe20007ffe0ff */
[----:B------:R-:W-:Y:S02]  /*1c5c0*/  WARPGROUP.DEPBAR.LE gsb0, 0x0 ;  /* 0x00008000000079c5 */ /* 0x000fe40000010000 */
[----:B------:R-:W-:-:S08]  /*1c5d0*/  WARPGROUP.ARRIVE ;  /* 0x00000000000079c5 */ /* 0x000fd00000000000 */
        /* <DEDUP_REMOVED lines=16> */
.L_x_2795:
[----:B0-----:R-:W0:Y:S01]  /*1c6e0*/  @P0 LDC R4, c[0x0][0x44c] ;  /* 0x00011300ff040b82 */ /* 0x001e220000000800 */
[----:B------:R-:W-:-:S07]  /*1c6f0*/  IMAD.IADD R9, R218, 0x1, R212 ;  /* 0x00000001da097824 */ /* 0x000fce00078e02d4 */
[----:B------:R-:W1:Y:S01]  /*1c700*/  @P0 LDC R5, c[0x0][0x450] ;  /* 0x00011400ff050b82 */ /* 0x000e620000000800 */
[----:B0-----:R-:W-:-:S05]  /*1c710*/  @P0 IMAD.HI.U32 R4, R9, R4, RZ ;  /* 0x0000000409040227 */ /* 0x001fca00078e00ff */
[----:B-1----:R-:W-:Y:S01]  /*1c720*/  @P0 SHF.R.U32.HI R9, RZ, R5, R4 ;  /* 0x00000005ff090219 */ /* 0x002fe20000011604 */
[----:B------:R-:W-:-:S04]  /*1c730*/  IMAD.MOV.U32 R5, RZ, RZ, -0xa0 ;  /* 0xffffff60ff057424 */ /* 0x000fc800078e00ff */
[----:B------:R-:W0:Y:S01]  /*1c740*/  SHFL.IDX PT, R12, R9, RZ, 0x1c1f ;  /* 0x001c1fff090c7589 */ /* 0x000e2200000e0000 */
[----:B------:R-:W-:-:S04]  /*1c750*/  IMAD R4, R8, R5, 0x1 ;  /* 0x0000000108047424 */ /* 0x000fc800078e0205 */
[----:B------:R-:W-:-:S05]  /*1c760*/  IMAD R4, R217, -0x2, R4 ;  /* 0xfffffffed9047824 */ /* 0x000fca00078e0204 */
[----:B------:R-:W-:-:S05]  /*1c770*/  IADD3 R5, -R213, R4, R214 ;  /* 0x00000004d5057210 */ /* 0x000fca0007ffe1d6 */
[----:B0-----:R-:W-:-:S05]  /*1c780*/  IMAD.IADD R4, R5, 0x1, R12 ;  /* 0x0000000105047824 */ /* 0x001fca00078e020c */
[C---:B------:R-:W-:Y:S02]  /*1c790*/  ISETP.GT.AND P2, PT, R4.reuse, RZ, PT ;  /* 0x000000ff0400720c */ /* 0x040fe40003f44270 */
[----:B------:R-:W-:Y:S02]  /*1c7a0*/  ISETP.GT.AND P3, PT, R4, 0x1, PT ;  /* 0x000000010400780c */ /* 0x000fe40003f64270 */
[----:B------:R-:W-:Y:S02]  /*1c7b0*/  FSEL R152, R152, -INF , P2 ;  /* 0xff80000098987808 */ /* 0x000fe40001000000 */
[----:B------:R-:W-:Y:S02]  /*1c7c0*/  ISETP.GT.AND P2, PT, R4, 0x8, PT ;  /* 0x000000080400780c */ /* 0x000fe40003f44270 */
[----:B------:R-:W-:Y:S02]  /*1c7d0*/  FSEL R153, R153, -INF , P3 ;  /* 0xff80000099997808 */ /* 0x000fe40001800000 */
[----:B------:R-:W-:-:S02]  /*1c7e0*/  FMNMX.FTZ R12, R152, R7, !PT ;  /* 0x00000007980c7209 */ /* 0x000fc40007810000 */
[----:B------:R-:W-:Y:S02]  /*1c7f0*/  ISETP.GT.AND P3, PT, R4, 0x9, PT ;  /* 0x000000090400780c */ /* 0x000fe40003f64270 */
[----:B------:R-:W-:Y:S01]  /*1c800*/  FSEL R13, R156, -INF , P2 ;  /* 0xff8000009c0d7808 */ /* 0x000fe20001000000 */
[----:B------:R-:W-:Y:S01]  /*1c810*/  IMAD R156, R188, 0x8, R18 ;  /* 0x00000008bc9c7824 */ /* 0x000fe200078e0212 */
[----:B------:R-:W-:Y:S02]  /*1c820*/  FMNMX.FTZ R12, R153, R12, !PT ;  /* 0x0000000c990c7209 */ /* 0x000fe40007810000 */
[----:B------:R-:W-:Y:S01]  /*1c830*/  ISETP.GT.AND P2, PT, R4, 0x10, PT ;  /* 0x000000100400780c */ /* 0x000fe20003f44270 */
[----:B------:R-:W-:Y:S01]  /*1c840*/  VIADD R156, R156, 0x29840 ;  /* 0x000298409c9c7836 */ /* 0x000fe20000000000 */
        /* <DEDUP_REMOVED lines=101> */
[C---:B------:R-:W-:Y:S02]  /*1cea0*/  ISETP.GT.AND P5, PT, R4.reuse, 0x98, PT ;  /* 0x000000980400780c */ /* 0x040fe40003fa4270 */
[----:B------:R-:W-:Y:S02]  /*1ceb0*/  ISETP.GT.AND P4, PT, R4, 0x99, PT ;  /* 0x000000990400780c */ /* 0x000fe40003f84270 */
[----:B------:R-:W-:-:S02]  /*1cec0*/  FSEL R4, R97, -INF , P3 ;  /* 0xff80000061047808 */ /* 0x000fc40001800000 */
[----:B------:R-:W-:Y:S02]  /*1ced0*/  FMNMX.FTZ R12, R96, R12, !PT ;  /* 0x0000000c600c7209 */ /* 0x000fe40007810000 */
[----:B------:R-:W-:Y:S02]  /*1cee0*/  FSEL R97, R100, -INF , P5 ;  /* 0xff80000064617808 */ /* 0x000fe40002800000 */
[----:B------:R-:W-:Y:S02]  /*1cef0*/  FMNMX.FTZ R12, R4, R12, !PT ;  /* 0x0000000c040c7209 */ /* 0x000fe40007810000 */
[----:B------:R-:W-:Y:S02]  /*1cf00*/  FSEL R101, R101, -INF , P4 ;  /* 0xff80000065657808 */ /* 0x000fe40002000000 */
[----:B------:R-:W-:-:S04]  /*1cf10*/  FMNMX.FTZ R12, R97, R12, !PT ;  /* 0x0000000c610c7209 */ /* 0x000fc80007810000 */
[----:B------:R-:W-:-:S05]  /*1cf20*/  FMNMX.FTZ R20, R101, R12, !PT ;  /* 0x0000000c65147209 */ /* 0x000fca0007810000 */
[----:B------:R-:W0:Y:S02]  /*1cf30*/  SHFL.BFLY PT, R12, R20, 0x2, 0x1f ;  /* 0x0c401f00140c7f89 */ /* 0x000e2400000e0000 */
[----:B0-----:R-:W-:Y:S02]  /*1cf40*/  FMNMX.FTZ R100, R20, R12, !PT ;  /* 0x0000000c14647209 */ /* 0x001fe40007810000 */
[----:B------:R-:W0:Y:S04]  /*1cf50*/  SHFL.IDX PT, R12, R9, 0x1, 0x1c1f ;  /* 0x003c1f00090c7f89 */ /* 0x000e2800000e0000 */
[----:B------:R-:W1:Y:S01]  /*1cf60*/  SHFL.BFLY PT, R104, R100, 0x1, 0x1f ;  /* 0x0c201f0064687f89 */ /* 0x000e6200000e0000 */
[----:B0-----:R-:W-:-:S04]  /*1cf70*/  IADD3 R12, R5, R12, RZ ;  /* 0x0000000c050c7210 */ /* 0x001fc80007ffe0ff */
[C---:B------:R-:W-:Y:S02]  /*1cf80*/  ISETP.GT.AND P4, PT, R12.reuse, RZ, PT ;  /* 0x000000ff0c00720c */ /* 0x040fe40003f84270 */
[----:B------:R-:W-:Y:S02]  /*1cf90*/  ISETP.GT.AND P2, PT, R12, 0x8, PT ;  /* 0x000000080c00780c */ /* 0x000fe40003f44270 */
[----:B------:R-:W-:Y:S02]  /*1cfa0*/  FSEL R154, R154, -INF , P4 ;  /* 0xff8000009a9a7808 */ /* 0x000fe40002000000 */
[C---:B------:R-:W-:Y:S02]  /*1cfb0*/  ISETP.GT.AND P3, PT, R12.reuse, 0x9, PT ;  /* 0x000000090c00780c */ /* 0x040fe40003f64270 */
[----:B------:R-:W-:Y:S02]  /*1cfc0*/  ISETP.GT.AND P4, PT, R12, 0x10, PT ;  /* 0x000000100c00780c */ /* 0x000fe40003f84270 */
[----:B------:R-:W-:-:S02]  /*1cfd0*/  FSEL R9, R158, -INF , P2 ;  /* 0xff8000009e097808 */ /* 0x000fc40001000000 */
[----:B------:R-:W-:Y:S02]  /*1cfe0*/  ISETP.GT.AND P2, PT, R12, 0x18, PT ;  /* 0x000000180c00780c */ /* 0x000fe40003f44270 */
[----:B------:R-:W-:Y:S02]  /*1cff0*/  FSEL R159, R159, -INF , P3 ;  /* 0xff8000009f9f7808 */ /* 0x000fe40001800000 */
[----:B------:R-:W-:Y:S02]  /*1d000*/  FSEL R162, R162, -INF , P4 ;  /* 0xff800000a2a27808 */ /* 0x000fe40002000000 */
[C---:B------:R-:W-:Y:S02]  /*1d010*/  ISETP.GT.AND P3, PT, R12.reuse, 0x19, PT ;  /* 0x000000190c00780c */ /* 0x040fe40003f64270 */
[----:B------:R-:W-:Y:S02]  /*1d020*/  ISETP.GT.AND P4, PT, R12, 0x21, PT ;  /* 0x000000210c00780c */ /* 0x000fe40003f84270 */
[----:B-1----:R-:W-:-:S02]  /*1d030*/  FMNMX.FTZ R5, R100, R104, !PT ;  /* 0x0000006864057209 */ /* 0x002fc40007810000 */
[----:B------:R-:W-:Y:S02]  /*1d040*/  FSEL R166, R166, -INF , P2 ;  /* 0xff800000a6a67808 */ /* 0x000fe40001000000 */
[----:B------:R-:W-:Y:S01]  /*1d050*/  FSEL R167, R167, -INF , P3 ;  /* 0xff800000a7a77808 */ /* 0x000fe20001800000 */
[----:B------:R-:W-:-:S01]  /*1d060*/  FFMA.FTZ R20, R2, R5, -8 ;  /* 0xc100000002147423 */ /* 0x000fc20000010005 */
[C---:B------:R-:W-:Y:S02]  /*1d070*/  ISETP.GT.AND P2, PT, R12.reuse, 0x20, PT ;  /* 0x000000200c00780c */ /* 0x040fe40003f44270 */
[----:B------:R-:W-:Y:S02]  /*1d080*/  FSEL R139, R139, -INF , P4 ;  /* 0xff8000008b8b7808 */ /* 0x000fe40002000000 */
[C---:B------:R-:W-:Y:S02]  /*1d090*/  ISETP.GT.AND P3, PT, R12.reuse, 0x29, PT ;  /* 0x000000290c00780c */ /* 0x040fe40003f64270 */
[----:B------:R-:W-:-:S02]  /*1d0a0*/  ISETP.GT.AND P4, PT, R12, 0x30, PT ;  /* 0x000000300c00780c */ /* 0x000fc40003f84270 */
[----:B------:R-:W-:Y:S02]  /*1d0b0*/  FSEL R138, R138, -INF , P2 ;  /* 0xff8000008a8a7808 */ /* 0x000fe40001000000 */
[----:B------:R-:W-:Y:S02]  /*1d0c0*/  FSETP.NEU.FTZ.AND P2, PT, R5, -INF , PT ;  /* 0xff8000000500780b */ /* 0x000fe40003f5d000 */
[----:B------:R-:W-:Y:S02]  /*1d0d0*/  FSEL R143, R143, -INF , P3 ;  /* 0xff8000008f8f7808 */ /* 0x000fe40001800000 */
[----:B------:R-:W-:Y:S02]  /*1d0e0*/  FSEL R146, R146, -INF , P4 ;  /* 0xff80000092927808 */ /* 0x000fe40002000000 */
[C---:B------:R-:W-:Y:S02]  /*1d0f0*/  ISETP.GT.AND P5, PT, R12.reuse, 0x1, PT ;  /* 0x000000010c00780c */ /* 0x040fe40003fa4270 */
[----:B------:R-:W-:-:S02]  /*1d100*/  ISETP.GT.AND P3, PT, R12, 0x38, PT ;  /* 0x000000380c00780c */ /* 0x000fc40003f64270 */
[----:B------:R-:W-:Y:S02]  /*1d110*/  ISETP.GT.AND P4, PT, R12, 0x39, PT ;  /* 0x000000390c00780c */ /* 0x000fe40003f84270 */
[----:B------:R-:W-:Y:S02]  /*1d120*/  FSEL R20, R20, RZ, P2 ;  /* 0x000000ff14147208 */ /* 0x000fe40001000000 */
[----:B------:R-:W-:Y:S02]  /*1d130*/  FSEL R155, R155, -INF , P5 ;  /* 0xff8000009b9b7808 */ /* 0x000fe40002800000 */
[----:B------:R-:W-:Y:S01]  /*1d140*/  FSEL R150, R150, -INF , P3 ;  /* 0xff80000096967808 */ /* 0x000fe20001800000 */
[C-C-:B------:R-:W-:Y:S01]  /*1d150*/  FFMA.FTZ R108, R2.reuse, R153, -R20.reuse ;  /* 0x00000099026c7223 */ /* 0x140fe20000010814 */
[----:B------:R-:W-:Y:S01]  /*1d160*/  FSEL R151, R151, -INF , P4 ;  /* 0xff80000097977808 */ /* 0x000fe20002000000 */
[--C-:B------:R-:W-:Y:S01]  /*1d170*/  FFMA.FTZ R120, R2, R165, -R20.reuse ;  /* 0x000000a502787223 */ /* 0x100fe20000010814 */
[----:B------:R-:W-:Y:S01]  /*1d180*/  ISETP.GT.AND P5, PT, R12, 0x11, PT ;  /* 0x000000110c00780c */ /* 0x000fe20003fa4270 */
[--C-:B------:R-:W-:Y:S01]  /*1d190*/  FFMA.FTZ R100, R2, R152, -R20.reuse ;  /* 0x0000009802647223 */ /* 0x100fe20000010814 */
[----:B------:R-:W-:Y:S01]  /*1d1a0*/  ISETP.GT.AND P4, PT, R12, 0x40, PT ;  /* 0x000000400c00780c */ /* 0x000fe20003f84270 */
[--C-:B------:R-:W-:Y:S01]  /*1d1b0*/  FFMA.FTZ R13, R2, R13, -R20.reuse ;  /* 0x0000000d020d7223 */ /* 0x100fe20000010814 */
[----:B------:R-:W-:Y:S01]  /*1d1c0*/  ISETP.GT.AND P3, PT, R12, 0x41, PT ;  /* 0x000000410c00780c */ /* 0x000fe20003f64270 */
[C-C-:B------:R-:W-:Y:S01]  /*1d1d0*/  FFMA.FTZ R15, R2.reuse, R15, -R20.reuse ;  /* 0x0000000f020f7223 */ /* 0x140fe20000010814 */
[----:B------:R-:W-:Y:S01]  /*1d1e0*/  FSEL R163, R163, -INF , P5 ;  /* 0xff800000a3a37808 */ /* 0x000fe20002800000 */
[--C-:B------:R-:W-:Y:S01]  /*1d1f0*/  FFMA.FTZ R21, R2, R21, -R20.reuse ;  /* 0x0000001502157223 */ /* 0x100fe20000010814 */
[----:B------:R-:W-:Y:S01]  /*1d200*/  FSEL R153, R122, -INF , P4 ;  /* 0xff8000007a997808 */ /* 0x000fe20002000000 */
[C-C-:B------:R-:W-:Y:S01]  /*1d210*/  FFMA.FTZ R137, R2.reuse, R137, -R20.reuse ;  /* 0x0000008902897223 */ /* 0x140fe20000010814 */
[----:B------:R-:W-:Y:S01]  /*1d220*/  FSEL R104, R123, -INF , P3 ;  /* 0xff8000007b687808 */ /* 0x000fe20001800000 */
[--C-:B------:R-:W-:Y:S01]  /*1d230*/  FFMA.FTZ R141, R2, R141, -R20.reuse ;  /* 0x0000008d028d7223 */ /* 0x100fe20000010814 */
[C---:B------:R-:W-:Y:S01]  /*1d240*/  ISETP.GT.AND P5, PT, R12.reuse, 0x28, PT ;  /* 0x000000280c00780c */ /* 0x040fe20003fa4270 */
[----:B------:R0:W-:Y:S01]  /*1d250*/  MUFU.EX2 R123, R108 ;  /* 0x0000006c007b7308 */ /* 0x0001e20000000800 */
[----:B------:R-:W-:Y:S01]  /*1d260*/  ISETP.GT.AND P4, PT, R12, 0x49, PT ;  /* 0x000000490c00780c */ /* 0x000fe20003f84270 */
[--C-:B------:R-:W-:Y:S01]  /*1d270*/  FFMA.FTZ R145, R2, R145, -R20.reuse ;  /* 0x0000009102917223 */ /* 0x100fe20000010814 */
[----:B------:R-:W-:Y:S01]  /*1d280*/  ISETP.GT.AND P3, PT, R12, 0x50, PT ;  /* 0x000000500c00780c */ /* 0x000fe20003f64270 */
[--C-:B------:R-:W-:Y:S01]  /*1d290*/  FFMA.FTZ R149, R2, R149, -R20.reuse ;  /* 0x0000009502957223 */ /* 0x100fe20000010814 */
[----:B------:R-:W-:Y:S01]  /*1d2a0*/  FSEL R142, R142, -INF , P5 ;  /* 0xff8000008e8e7808 */ /* 0x000fe20002800000 */
[C-C-:B------:R-:W-:Y:S01]  /*1d2b0*/  FFMA.FTZ R177, R2.reuse, R177, -R20.reuse ;  /* 0x000000b102b17223 */ /* 0x140fe20000010814 */
[----:B------:R-:W-:Y:S01]  /*1d2c0*/  FSEL R127, R127, -INF , P4 ;  /* 0xff8000007f7f7808 */ /* 0x000fe20002000000 */
[--C-:B------:R-:W-:Y:S01]  /*1d2d0*/  FFMA.FTZ R121, R2, R121, -R20.reuse ;  /* 0x0000007902797223 */ /* 0x100fe20000010814 */
[----:B------:R-:W-:Y:S01]  /*1d2e0*/  FSEL R130, R130, -INF , P3 ;  /* 0xff80000082827808 */ /* 0x000fe20001800000 */
[--C-:B0-----:R-:W-:Y:S01]  /*1d2f0*/  FFMA.FTZ R108, R2, R157, -R20.reuse ;  /* 0x0000009d026c7223 */ /* 0x101fe20000010814 */
        /* <DEDUP_REMOVED lines=17> */
[--C-:B------:R-:W-:Y:S01]  /*1d410*/  FFMA.FTZ R112, R2, R112, -R20.reuse ;  /* 0x0000007002707223 */ /* 0x100fe20000010814 */
        /* <DEDUP_REMOVED lines=13> */
[C-C-:B------:R-:W-:Y:S01]  /*1d4f0*/  FFMA.FTZ R92, R2.reuse, R92, -R20.reuse ;  /* 0x0000005c025c7223 */ /* 0x140fe20000010814 */
[----:B------:R-:W-:Y:S01]  /*1d500*/  FSEL R111, R111, -INF , P4 ;  /* 0xff8000006f6f7808 */ /* 0x000fe20002000000 */
[--C-:B------:R-:W-:Y:S01]  /*1d510*/  FFMA.FTZ R93, R2, R93, -R20.reuse ;  /* 0x0000005d025d7223 */ /* 0x100fe20000010814 */
[----:B------:R-:W-:Y:S01]  /*1d520*/  FSEL R161, R114, -INF , P3 ;  /* 0xff80000072a17808 */ /* 0x000fe20001800000 */
[--C-:B------:R-:W-:Y:S01]  /*1d530*/  FFMA.FTZ R96, R2, R96, -R20.reuse ;  /* 0x0000006002607223 */ /* 0x100fe20000010814 */
[----:B------:R-:W-:Y:S01]  /*1d540*/  ISETP.GT.AND P5, PT, R12, 0x68, PT ;  /* 0x000000680c00780c */ /* 0x000fe20003fa4270 */
[----:B------:R-:W-:Y:S01]  /*1d550*/  FFMA.FTZ R97, R2, R97, -R20 ;  /* 0x0000006102617223 */ /* 0x000fe20000010814 */
[C---:B------:R-:W-:Y:S01]  /*1d560*/  ISETP.GT.AND P4, PT, R12.reuse, 0x78, PT ;  /* 0x000000780c00780c */ /* 0x040fe20003f84270 */
[----:B------:R-:W-:Y:S01]  /*1d570*/  MUFU.EX2 R100, R100 ;  /* 0x0000006400647308 */ /* 0x000fe20000000800 */
[----:B------:R-:W-:-:S02]  /*1d580*/  ISETP.GT.AND P3, PT, R12, 0x79, PT ;  /* 0x000000790c00780c */ /* 0x000fc40003f64270 */
[----:B------:R-:W-:Y:S02]  /*1d590*/  FSEL R110, R110, -INF , P5 ;  /* 0xff8000006e6e7808 */ /* 0x000fe40002800000 */
[----:B------:R-:W-:Y:S02]  /*1d5a0*/  FSEL R118, R118, -INF , P4 ;  /* 0xff80000076767808 */ /* 0x000fe40002000000 */
[----:B------:R-:W-:Y:S01]  /*1d5b0*/  FSEL R119, R119, -INF , P3 ;  /* 0xff80000077777808 */ /* 0x000fe20001800000 */
[----:B------:R-:W-:Y:S01]  /*1d5c0*/  MUFU.EX2 R13, R13 ;  /* 0x0000000d000d7308 */ /* 0x000fe20000000800 */
[C---:B------:R-:W-:Y:S02]  /*1d5d0*/  ISETP.GT.AND P5, PT, R12.reuse, 0x71, PT ;  /* 0x000000710c00780c */ /* 0x040fe40003fa4270 */
[C---:B------:R-:W-:Y:S02]  /*1d5e0*/  ISETP.GT.AND P4, PT, R12.reuse, 0x80, PT ;  /* 0x000000800c00780c */ /* 0x040fe40003f84270 */
[----:B------:R-:W-:-:S02]  /*1d5f0*/  ISETP.GT.AND P3, PT, R12, 0x81, PT ;  /* 0x000000810c00780c */ /* 0x000fc40003f64270 */
[----:B------:R-:W-:Y:S01]  /*1d600*/  FMNMX.FTZ R114, R154, R6, !PT ;  /* 0x000000069a727209 */ /* 0x000fe20007810000 */
[----:B------:R-:W-:Y:S01]  /*1d610*/  MUFU.EX2 R108, R108 ;  /* 0x0000006c006c7308 */ /* 0x000fe20000000800 */
[----:B------:R-:W-:Y:S02]  /*1d620*/  FSEL R115, R115, -INF , P5 ;  /* 0xff80000073737808 */ /* 0x000fe40002800000 */
[----:B------:R-:W-:Y:S02]  /*1d630*/  FSEL R90, R90, -INF , P4 ;  /* 0xff8000005a5a7808 */ /* 0x000fe40002000000 */
[----:B------:R-:W-:Y:S02]  /*1d640*/  FSEL R91, R91, -INF , P3 ;  /* 0xff8000005b5b7808 */ /* 0x000fe40001800000 */
[----:B------:R-:W-:Y:S01]  /*1d650*/  FMNMX.FTZ R114, R155, R114, !PT ;  /* 0x000000729b727209 */ /* 0x000fe20007810000 */
[----:B------:R-:W-:Y:S01]  /*1d660*/  MUFU.EX2 R15, R15 ;  /* 0x0000000f000f7308 */ /* 0x000fe20000000800 */
[----:B------:R-:W-:-:S02]  /*1d670*/  ISETP.GT.AND P5, PT, R12, 0x88, PT ;  /* 0x000000880c00780c */ /* 0x000fc40003fa4270 */
[C---:B------:R-:W-:Y:S02]  /*1d680*/  ISETP.GT.AND P4, PT, R12.reuse, 0x89, PT ;  /* 0x000000890c00780c */ /* 0x040fe40003f84270 */
[----:B------:R-:W-:Y:S02]  /*1d690*/  ISETP.GT.AND P3, PT, R12, 0x90, PT ;  /* 0x000000900c00780c */ /* 0x000fe40003f64270 */
[----:B------:R-:W-:Y:S01]  /*1d6a0*/  FMNMX.FTZ R114, R9, R114, !PT ;  /* 0x0000007209727209 */ /* 0x000fe20007810000 */
[----:B------:R-:W-:Y:S01]  /*1d6b0*/  MUFU.EX2 R106, R106 ;  /* 0x0000006a006a7308 */ /* 0x000fe20000000800 */
[----:B------:R-:W-:Y:S02]  /*1d6c0*/  FSEL R165, R94, -INF , P5 ;  /* 0xff8000005ea57808 */ /* 0x000fe40002800000 */
[----:B------:R-:W-:Y:S02]  /*1d6d0*/  FSEL R95, R95, -INF , P4 ;  /* 0xff8000005f5f7808 */ /* 0x000fe40002000000 */
[----:B------:R-:W-:-:S02]  /*1d6e0*/  FSEL R98, R98, -INF , P3 ;  /* 0xff80000062627808 */ /* 0x000fc40001800000 */
[C---:B------:R-:W-:Y:S01]  /*1d6f0*/  ISETP.GT.AND P5, PT, R12.reuse, 0x91, PT ;  /* 0x000000910c00780c */ /* 0x040fe20003fa4270 */
[----:B------:R0:W-:Y:S01]  /*1d700*/  MUFU.EX2 R94, R120 ;  /* 0x00000078005e7308 */ /* 0x0001e20000000800 */
[C---:B------:R-:W-:Y:S02]  /*1d710*/  ISETP.GT.AND P4, PT, R12.reuse, 0x98, PT ;  /* 0x000000980c00780c */ /* 0x040fe40003f84270 */
[----:B------:R-:W-:Y:S01]  /*1d720*/  ISETP.GT.AND P3, PT, R12, 0x99, PT ;  /* 0x000000990c00780c */ /* 0x000fe20003f64270 */
[----:B------:R-:W-:-:S01]  /*1d730*/  FFMA.FTZ R12, R2, R169, -R20 ;  /* 0x000000a9020c7223 */ /* 0x000fc20000010814 */
[----:B------:R-:W-:Y:S01]  /*1d740*/  FMNMX.FTZ R169, R159, R114, !PT ;  /* 0x000000729fa97209 */ /* 0x000fe20007810000 */
[----:B------:R-:W-:-:S01]  /*1d750*/  FFMA.FTZ R114, R2, R171, -R20 ;  /* 0x000000ab02727223 */ /* 0x000fc20000010814 */
[----:B------:R-:W-:Y:S01]  /*1d760*/  FSEL R99, R99, -INF , P5 ;  /* 0xff80000063637808 */ /* 0x000fe20002800000 */
[----:B------:R-:W-:Y:S01]  /*1d770*/  MUFU.EX2 R21, R21 ;  /* 0x0000001500157308 */ /* 0x000fe20000000800 */
[----:B0-----:R-:W-:-:S02]  /*1d780*/  FMNMX.FTZ R120, R162, R169, !PT ;  /* 0x000000a9a2787209 */ /* 0x001fc40007810000 */
[----:B------:R-:W-:Y:S02]  /*1d790*/  FSEL R103, R103, -INF , P3 ;  /* 0xff80000067677808 */ /* 0x000fe40001800000 */
[----:B------:R-:W-:Y:S02]  /*1d7a0*/  FMNMX.FTZ R169, R163, R120, !PT ;  /* 0x00000078a3a97209 */ /* 0x000fe40007810000 */
[----:B------:R-:W-:Y:S01]  /*1d7b0*/  FSEL R158, R5, RZ, P2 ;  /* 0x000000ff059e7208 */ /* 0x000fe20001000000 */
[----:B------:R-:W-:Y:S01]  /*1d7c0*/  MUFU.EX2 R12, R12 ;  /* 0x0000000c000c7308 */ /* 0x000fe20000000800 */
[----:B------:R-:W-:-:S04]  /*1d7d0*/  FMNMX.FTZ R120, R166, R169, !PT ;  /* 0x000000a9a6787209 */ /* 0x000fc80007810000 */
[----:B------:R-:W-:Y:S01]  /*1d7e0*/  FMNMX.FTZ R169, R167, R120, !PT ;  /* 0x00000078a7a97209 */ /* 0x000fe20007810000 */
[----:B------:R-:W-:-:S01]  /*1d7f0*/  FFMA.FTZ R120, R2, R173, -R20 ;  /* 0x000000ad02787223 */ /* 0x000fc20000010814 */
[----:B------:R-:W-:Y:S01]  /*1d800*/  FFMA.FTZ R173, R2, R4, -R20 ;  /* 0x0000000402ad7223 */ /* 0x000fe20000010814 */
[----:B------:R-:W-:Y:S01]  /*1d810*/  MUFU.EX2 R137, R137 ;  /* 0x0000008900897308 */ /* 0x000fe20000000800 */
[----:B------:R-:W-:-:S04]  /*1d820*/  FMNMX.FTZ R122, R138, R169, !PT ;  /* 0x000000a98a7a7209 */ /* 0x000fc80007810000 */
[----:B------:R-:W-:-:S03]  /*1d830*/  FMNMX.FTZ R169, R139, R122, !PT ;  /* 0x0000007a8ba97209 */ /* 0x000fc60007810000 */
[----:B------:R-:W-:Y:S01]  /*1d840*/  MUFU.EX2 R114, R114 ;  /* 0x0000007200727308 */ /* 0x000fe20000000800 */
[----:B------:R-:W-:-:S04]  /*1d850*/  FMNMX.FTZ R122, R142, R169, !PT ;  /* 0x000000a98e7a7209 */ /* 0x000fc80007810000 */
[----:B------:R-:W-:Y:S01]  /*1d860*/  FMNMX.FTZ R169, R143, R122, !PT ;  /* 0x0000007a8fa97209 */ /* 0x000fe20007810000 */
[----:B------:R-:W-:-:S02]  /*1d870*/  FFMA.FTZ R122, R2, R175, -R20 ;  /* 0x000000af027a7223 */ /* 0x000fc40000010814 */
[----:B------:R-:W-:Y:S01]  /*1d880*/  MUFU.EX2 R141, R141 ;  /* 0x0000008d008d7308 */ /* 0x000fe20000000800 */
[----:B------:R-:W-:-:S04]  /*1d890*/  FMNMX.FTZ R124, R146, R169, !PT ;  /* 0x000000a9927c7209 */ /* 0x000fc80007810000 */
[----:B------:R-:W-:-:S03]  /*1d8a0*/  FMNMX.FTZ R169, R147, R124, !PT ;  /* 0x0000007c93a97209 */ /* 0x000fc60007810000 */
        /* <DEDUP_REMOVED lines=35> */
[----:B------:R-:W-:-:S03]  /*1dae0*/  FMNMX.FTZ R169, R95, R144, !PT ;  /* 0x000000905fa97209 */ /* 0x000fc60007810000 */
[----:B------:R-:W-:Y:S01]  /*1daf0*/  MUFU.EX2 R133, R133 ;  /* 0x0000008500857308 */ /* 0x000fe20000000800 */
[----:B------:R-:W-:Y:S02]  /*1db00*/  FMNMX.FTZ R144, R98, R169, !PT ;  /* 0x000000a962907209 */ /* 0x000fe40007810000 */
[----:B------:R-:W-:Y:S02]  /*1db10*/  FSEL R169, R102, -INF , P4 ;  /* 0xff80000066a97808 */ /* 0x000fe40002000000 */
[----:B------:R-:W-:-:S03]  /*1db20*/  FMNMX.FTZ R144, R99, R144, !PT ;  /* 0x0000009063907209 */ /* 0x000fc60007810000 */
[----:B------:R-:W-:Y:S01]  /*1db30*/  MUFU.EX2 R140, R140 ;  /* 0x0000008c008c7308 */ /* 0x000fe20000000800 */
[----:B------:R-:W-:-:S04]  /*1db40*/  FMNMX.FTZ R144, R169, R144, !PT ;  /* 0x00000090a9907209 */ /* 0x000fc80007810000 */
[----:B------:R-:W-:-:S03]  /*1db50*/  FMNMX.FTZ R144, R103, R144, !PT ;  /* 0x0000009067907209 */ /* 0x000fc60007810000 */
[----:B------:R-:W-:Y:S02]  /*1db60*/  MUFU.EX2 R105, R105 ;  /* 0x0000006900697308 */ /* 0x000fe40000000800 */
[----:B------:R-:W0:Y:S06]  /*1db70*/  SHFL.BFLY PT, R171, R144, 0x2, 0x1f ;  /* 0x0c401f0090ab7f89 */ /* 0x000e2c00000e0000 */
[----:B------:R-:W-:Y:S08]  /*1db80*/  MUFU.EX2 R102, R187 ;  /* 0x000000bb00667308 */ /* 0x000ff00000000800 */
[----:B------:R-:W-:Y:S08]  /*1db90*/  MUFU.EX2 R109, R109 ;  /* 0x0000006d006d7308 */ /* 0x000ff00000000800 */
[----:B------:R-:W-:Y:S01]  /*1dba0*/  MUFU.EX2 R112, R112 ;  /* 0x0000007000707308 */ /* 0x000fe20000000800 */
[----:B0-----:R-:W-:-:S05]  /*1dbb0*/  FMNMX.FTZ R171, R144, R171, !PT ;  /* 0x000000ab90ab7209 */ /* 0x001fca0007810000 */
[----:B------:R-:W0:Y:S02]  /*1dbc0*/  SHFL.BFLY PT, R144, R171, 0x1, 0x1f ;  /* 0x0c201f00ab907f89 */ /* 0x000e2400000e0000 */
[----:B------:R-:W-:Y:S08]  /*1dbd0*/  MUFU.EX2 R113, R113 ;  /* 0x0000007100717308 */ /* 0x000ff00000000800 */
[----:B------:R-:W-:Y:S08]  /*1dbe0*/  MUFU.EX2 R116, R116 ;  /* 0x0000007400747308 */ /* 0x000ff00000000800 */
[----:B------:R-:W-:Y:S01]  /*1dbf0*/  MUFU.EX2 R117, R117 ;  /* 0x0000007500757308 */ /* 0x000fe20000000800 */
[----:B0-----:R-:W-:-:S07]  /*1dc00*/  FMNMX.FTZ R4, R171, R144, !PT ;  /* 0x00000090ab047209 */ /* 0x001fce0007810000 */
[----:B------:R-:W-:Y:S01]  /*1dc10*/  MUFU.EX2 R88, R88 ;  /* 0x0000005800587308 */ /* 0x000fe20000000800 */
[----:B------:R-:W-:Y:S01]  /*1dc20*/  FSETP.NEU.FTZ.AND P3, PT, R4, -INF , PT ;  /* 0xff8000000400780b */ /* 0x000fe20003f7d000 */
[----:B------:R-:W-:-:S06]  /*1dc30*/  FFMA.FTZ R101, R2, R4, -8 ;  /* 0xc100000002657423 */ /* 0x000fcc0000010004 */
[----:B------:R-:W-:Y:S01]  /*1dc40*/  MUFU.EX2 R89, R89 ;  /* 0x0000005900597308 */ /* 0x000fe20000000800 */
[----:B------:R-:W-:-:S05]  /*1dc50*/  FSEL R101, R101, RZ, P3 ;  /* 0x000000ff65657208 */ /* 0x000fca0001800000 */
[C-C-:B------:R-:W-:Y:S01]  /*1dc60*/  FFMA.FTZ R144, R2.reuse, R155, -R101.reuse ;  /* 0x0000009b02907223 */ /* 0x140fe20000010865 */
[----:B------:R-:W-:-:S01]  /*1dc70*/  FFMA.FTZ R155, R2, R163, -R101 ;  /* 0x000000a3029b7223 */ /* 0x000fc20000010865 */
[----:B------:R-:W-:Y:S02]  /*1dc80*/  IMAD.U32 R163, RZ, RZ, UR38 ;  /* 0x00000026ffa37e24 */ /* 0x000fe4000f8e00ff */
[----:B------:R-:W-:-:S01]  /*1dc90*/  FFMA.FTZ R160, R2, R127, -R101 ;  /* 0x0000007f02a07223 */ /* 0x000fc20000010865 */
[----:B------:R-:W-:Y:S01]  /*1dca0*/  FADD.FTZ R127, -R158, R7 ;  /* 0x000000079e7f7221 */ /* 0x000fe20000010100 */
[----:B------:R-:W-:-:S01]  /*1dcb0*/  FFMA.FTZ R171, R2, R154, -R101 ;  /* 0x0000009a02ab7223 */ /* 0x000fc20000010865 */
[C-C-:B------:R-:W-:Y:S01]  /*1dcc0*/  FFMA.FTZ R9, R2.reuse, R9, -R101.reuse ;  /* 0x0000000902097223 */ /* 0x140fe20000010865 */
[----:B------:R-:W-:Y:S01]  /*1dcd0*/  PRMT R156, R163, 0x654, R156 ;  /* 0x00000654a39c7816 */ /* 0x000fe2000000009c */
[----:B------:R-:W-:Y:S01]  /*1dce0*/  FMUL.FTZ R127, R2, R127 ;  /* 0x0000007f027f7220 */ /* 0x000fe20000410000 */
[----:B------:R-:W-:Y:S01]  /*1dcf0*/  FSEL R163, R4, RZ, P3 ;  /* 0x000000ff04a37208 */ /* 0x000fe20001800000 */
[----:B------:R-:W-:Y:S01]  /*1dd00*/  MUFU.EX2 R144, R144 ;  /* 0x0000009000907308 */ /* 0x000fe20000000800 */
[----:B------:R-:W-:-:S01]  /*1dd10*/  FFMA.FTZ R148, R2, R159, -R101 ;  /* 0x0000009f02947223 */ /* 0x000fc20000010865 */
[----:B------:R-:W-:Y:S01]  /*1dd20*/  FFMA.FTZ R152, R2, R162, -R101 ;  /* 0x000000a202987223 */ /* 0x000fe20000010865 */
[----:B------:R0:W-:Y:S01]  /*1dd30*/  SYNCS.ARRIVE.TRANS64.RED.A1T0 RZ, [R156+URZ], RZ ;  /* 0x000000ff9cff79a7 */ /* 0x0001e2000810043f */
[----:B------:R-:W-:-:S01]  /*1dd40*/  FADD.FTZ R163, -R163, R6 ;  /* 0x00000006a3a37221 */ /* 0x000fc20000010100 */
[C-C-:B------:R-:W-:Y:S01]  /*1dd50*/  FFMA.FTZ R154, R2.reuse, R166, -R101.reuse ;  /* 0x000000a6029a7223 */ /* 0x140fe20000010865 */
[----:B------:R-:W-:-:S01]  /*1dd60*/  FFMA.FTZ R159, R2, R167, -R101 ;  /* 0x000000a7029f7223 */ /* 0x000fc20000010865 */
[C-C-:B------:R-:W-:Y:S01]  /*1dd70*/  FFMA.FTZ R138, R2.reuse, R138, -R101.reuse ;  /* 0x0000008a028a7223 */ /* 0x140fe20000010865 */
[C---:B------:R-:W-:Y:S01]  /*1dd80*/  FMUL.FTZ R6, R2.reuse, R163 ;  /* 0x000000a302067220 */ /* 0x040fe20000410000 */
        /* <DEDUP_REMOVED lines=17> */
[----:B0-----:R-:W-:-:S01]  /*1dea0*/  FFMA.FTZ R156, R127, R3, R100 ;  /* 0x000000037f9c7223 */ /* 0x001fc20000010064 */
[C-C-:B------:R-:W-:Y:S01]  /*1deb0*/  FFMA.FTZ R157, R2.reuse, R157, -R101.reuse ;  /* 0x0000009d029d7223 */ /* 0x140fe20000010865 */
[----:B------:R-:W-:-:S01]  /*1dec0*/  FFMA.FTZ R107, R2, R107, -R101 ;  /* 0x0000006b026b7223 */ /* 0x000fc20000010865 */
[----:B------:R-:W-:Y:S01]  /*1ded0*/  FFMA.FTZ R110, R2, R110, -R101 ;  /* 0x0000006e026e7223 */ /* 0x000fe20000010865 */
[----:B------:R-:W-:-:S01]  /*1dee0*/  FADD.FTZ R156, R123, R156 ;  /* 0x0000009c7b9c7221 */ /* 0x000fc20000010000 */
        /* <DEDUP_REMOVED lines=11> */
[----:B-1----:R-:W-:-:S01]  /*1dfa0*/  FFMA.FTZ R3, R6, R0, R171 ;  /* 0x0000000006037223 */ /* 0x002fc200000100ab */
[C-C-:B------:R-:W-:Y:S01]  /*1dfb0*/  FFMA.FTZ R98, R2.reuse, R98, -R101.reuse ;  /* 0x0000006202627223 */ /* 0x140fe20000010865 */
[----:B------:R-:W-:-:S01]  /*1dfc0*/  FFMA.FTZ R99, R2, R99, -R101 ;  /* 0x0000006302637223 */ /* 0x000fc20000010865 */
[----:B------:R-:W-:Y:S01]  /*1dfd0*/  FFMA.FTZ R169, R2, R169, -R101 ;  /* 0x000000a902a97223 */ /* 0x000fe20000010865 */
[----:B------:R-:W-:-:S01]  /*1dfe0*/  FADD.FTZ R0, R144, R3 ;  /* 0x0000000390007221 */ /* 0x000fc20000010000 */
[----:B------:R-:W-:Y:S01]  /*1dff0*/  FFMA.FTZ R101, R2, R103, -R101 ;  /* 0x0000006702657223 */ /* 0x000fe20000010865 */
[----:B------:R-:W-:-:S01]  /*1e000*/  FADD.FTZ R3, R13, R156 ;  /* 0x0000009c0d037221 */ /* 0x000fc20000010000 */
[----:B------:R-:W1:Y:S01]  /*1e010*/  MUFU.EX2 R152, R152 ;  /* 0x0000009800987308 */ /* 0x000e620000000800 */
[----:B0-----:R-:W-:-:S02]  /*1e020*/  FADD.FTZ R103, R9, R0 ;  /* 0x0000000009677221 */ /* 0x001fc40000010000 */
[----:B------:R-:W-:-:S04]  /*1e030*/  FADD.FTZ R0, R108, R3 ;  /* 0x000000036c007221 */ /* 0x000fc80000010000 */
[----:B------:R-:W-:Y:S01]  /*1e040*/  FADD.FTZ R3, R15, R0 ;  /* 0x000000000f037221 */ /* 0x000fe20000010000 */
[----:B------:R-:W0:Y:S01]  /*1e050*/  MUFU.EX2 R155, R155 ;  /* 0x0000009b009b7308 */ /* 0x000e220000000800 */
[----:B--2---:R-:W-:-:S02]  /*1e060*/  FADD.FTZ R103, R148, R103 ;  /* 0x0000006794677221 */ /* 0x004fc40000010000 */
[----:B------:R-:W-:-:S05]  /*1e070*/  FADD.FTZ R156, R106, R3 ;  /* 0x000000036a9c7221 */ /* 0x000fca0000010000 */
[----:B------:R-:W2:Y:S01]  /*1e080*/  MUFU.EX2 R154, R154 ;  /* 0x0000009a009a7308 */ /* 0x000ea20000000800 */
[----:B-1----:R-:W-:-:S01]  /*1e090*/  FADD.FTZ R0, R152, R103 ;  /* 0x0000006798007221 */ /* 0x002fc20000010000 */
[----:B------:R-:W-:-:S04]  /*1e0a0*/  FADD.FTZ R103, R21, R156 ;  /* 0x0000009c15677221 */ /* 0x000fc80000010000 */
[----:B------:R-:W-:Y:S02]  /*1e0b0*/  FADD.FTZ R103, R94, R103 ;  /* 0x000000675e677221 */ /* 0x000fe40000010000 */
        /* <DEDUP_REMOVED lines=27> */
[----:B------:R-:W1:Y:S08]  /*1e270*/  MUFU.EX2 R153, R153 ;  /* 0x0000009900997308 */ /* 0x000e700000000800 */
[----:B------:R-:W3:Y:S08]  /*1e280*/  MUFU.EX2 R104, R104 ;  /* 0x0000006800687308 */ /* 0x000ef00000000800 */
[----:B------:R-:W4:Y:S08]  /*1e290*/  MUFU.EX2 R126, R126 ;  /* 0x0000007e007e7308 */ /* 0x000f300000000800 */
[----:B------:R0:W5:Y:S08]  /*1e2a0*/  MUFU.EX2 R7, R160 ;  /* 0x000000a000077308 */ /* 0x0001700000000800 */
[----:B------:R-:W5:Y:S01]  /*1e2b0*/  MUFU.EX2 R130, R130 ;  /* 0x0000008200827308 */ /* 0x000f620000000800 */
[----:B0-----:R-:W-:-:S01]  /*1e2c0*/  FADD.FTZ R160, R150, R103 ;  /* 0x0000006796a07221 */ /* 0x001fc20000010000 */
[----:B------:R-:W-:-:S03]  /*1e2d0*/  FADD.FTZ R103, R121, R0 ;  /* 0x0000000079677221 */ /* 0x000fc60000010000 */
[----:B--2---:R-:W-:Y:S01]  /*1e2e0*/  FADD.FTZ R160, R151, R160 ;  /* 0x000000a097a07221 */ /* 0x004fe20000010000 */
[----:B------:R-:W-:-:S02]  /*1e2f0*/  FADD.FTZ R0, R128, R103 ;  /* 0x0000006780007221 */ /* 0x000fc40000010000 */
[----:B------:R-:W0:Y:S01]  /*1e300*/  MUFU.EX2 R131, R131 ;  /* 0x0000008300837308 */ /* 0x000e220000000800 */
[----:B-1----:R-:W-:-:S04]  /*1e310*/  FADD.FTZ R3, R153, R160 ;  /* 0x000000a099037221 */ /* 0x002fc80000010000 */
[----:B---3--:R-:W-:-:S03]  /*1e320*/  FADD.FTZ R3, R104, R3 ;  /* 0x0000000368037221 */ /* 0x008fc60000010000 */
[----:B------:R-:W1:Y:S01]  /*1e330*/  MUFU.EX2 R134, R134 ;  /* 0x0000008600867308 */ /* 0x000e620000000800 */
[----:B----4-:R-:W-:-:S01]  /*1e340*/  FADD.FTZ R160, R126, R3 ;  /* 0x000000037ea07221 */ /* 0x010fc20000010000 */
[----:B------:R-:W-:-:S03]  /*1e350*/  FADD.FTZ R3, R125, R0 ;  /* 0x000000007d037221 */ /* 0x000fc60000010000 */
[----:B-----5:R-:W-:Y:S01]  /*1e360*/  FADD.FTZ R103, R7, R160 ;  /* 0x000000a007677221 */ /* 0x020fe20000010000 */
[----:B------:R-:W-:-:S02]  /*1e370*/  FADD.FTZ R0, R132, R3 ;  /* 0x0000000384007221 */ /* 0x000fc40000010000 */
[----:B------:R-:W2:Y:S01]  /*1e380*/  MUFU.EX2 R135, R135 ;  /* 0x0000008700877308 */ /* 0x000ea20000000800 */
[----:B------:R-:W-:-:S01]  /*1e390*/  FADD.FTZ R160, R130, R103 ;  /* 0x0000006782a07221 */ /* 0x000fc20000010000 */
[----:B------:R-:W-:-:S03]  /*1e3a0*/  FADD.FTZ R3, R129, R0 ;  /* 0x0000000081037221 */ /* 0x000fc60000010000 */
[----:B0-----:R-:W-:Y:S01]  /*1e3b0*/  FADD.FTZ R103, R131, R160 ;  /* 0x000000a083677221 */ /* 0x001fe20000010000 */
[----:B------:R-:W-:-:S02]  /*1e3c0*/  FADD.FTZ R0, R136, R3 ;  /* 0x0000000388007221 */ /* 0x000fc40000010000 */
        /* <DEDUP_REMOVED lines=9> */
[----:B0-----:R-:W-:-:S07]  /*1e460*/  FADD.FTZ R3, R157, R160 ;  /* 0x000000a09d037221 */ /* 0x001fce0000010000 */
[----:B------:R-:W0:Y:S01]  /*1e470*/  MUFU.EX2 R111, R111 ;  /* 0x0000006f006f7308 */ /* 0x000e220000000800 */
[----:B-1----:R-:W-:-:S07]  /*1e480*/  FADD.FTZ R3, R156, R3 ;  /* 0x000000039c037221 */ /* 0x002fce0000010000 */
        /* <DEDUP_REMOVED lines=10> */
[----:B------:R-:W-:Y:S01]  /*1e530*/  MUFU.EX2 R119, R119 ;  /* 0x0000007700777308 */ /* 0x000fe20000000800 */
[----:B--2---:R-:W-:-:S07]  /*1e540*/  FADD.FTZ R3, R158, R3 ;  /* 0x000000039e037221 */ /* 0x004fce0000010000 */
[----:B------:R-:W-:Y:S01]  /*1e550*/  MUFU.EX2 R90, R90 ;  /* 0x0000005a005a7308 */ /* 0x000fe20000000800 */
[----:B0-----:R-:W-:-:S01]  /*1e560*/  FADD.FTZ R162, R118, R3 ;  /* 0x0000000376a27221 */ /* 0x001fc20000010000 */
[----:B------:R-:W-:-:S04]  /*1e570*/  FADD.FTZ R3, R117, R0 ;  /* 0x0000000075037221 */ /* 0x000fc80000010000 */
[----:B------:R-:W-:Y:S02]  /*1e580*/  FADD.FTZ R0, R88, R3 ;  /* 0x0000000358007221 */ /* 0x000fe40000010000 */
[----:B------:R-:W-:Y:S02]  /*1e590*/  MUFU.EX2 R91, R91 ;  /* 0x0000005b005b7308 */ /* 0x000fe40000000800 */
[----:B------:R-:W-:-:S06]  /*1e5a0*/  FADD.FTZ R3, R89, R0 ;  /* 0x0000000059037221 */ /* 0x000fcc0000010000 */
[----:B------:R-:W0:Y:S08]  /*1e5b0*/  MUFU.EX2 R92, R92 ;  /* 0x0000005c005c7308 */ /* 0x000e300000000800 */
[----:B------:R-:W-:Y:S08]  /*1e5c0*/  MUFU.EX2 R165, R165 ;  /* 0x000000a500a57308 */ /* 0x000ff00000000800 */
[----:B------:R-:W1:Y:S01]  /*1e5d0*/  MUFU.EX2 R93, R93 ;  /* 0x0000005d005d7308 */ /* 0x000e620000000800 */
[----:B0-----:R-:W-:-:S07]  /*1e5e0*/  FADD.FTZ R0, R92, R3 ;  /* 0x000000035c007221 */ /* 0x001fce0000010000 */
[----:B------:R0:W2:Y:S08]  /*1e5f0*/  MUFU.EX2 R160, R95 ;  /* 0x0000005f00a07308 */ /* 0x0000b00000000800 */
[----:B------:R-:W3:Y:S01]  /*1e600*/  MUFU.EX2 R96, R96 ;  /* 0x0000006000607308 */ /* 0x000ee20000000800 */
[----:B0-----:R-:W-:-:S04]  /*1e610*/  FADD.FTZ R95, R119, R162 ;  /* 0x000000a2775f7221 */ /* 0x001fc80000010000 */
[----:B------:R-:W-:Y:S01]  /*1e620*/  FADD.FTZ R162, R90, R95 ;  /* 0x0000005f5aa27221 */ /* 0x000fe20000010000 */
[----:B-1----:R-:W-:-:S02]  /*1e630*/  FADD.FTZ R95, R93, R0 ;  /* 0x000000005d5f7221 */ /* 0x002fc40000010000 */
[----:B------:R-:W0:Y:S01]  /*1e640*/  MUFU.EX2 R98, R98 ;  /* 0x0000006200627308 */ /* 0x000e220000000800 */
[----:B------:R-:W-:-:S04]  /*1e650*/  FADD.FTZ R162, R91, R162 ;  /* 0x000000a25ba27221 */ /* 0x000fc80000010000 */
[----:B------:R-:W-:-:S03]  /*1e660*/  FADD.FTZ R3, R165, R162 ;  /* 0x000000a2a5037221 */ /* 0x000fc60000010000 */
[----:B------:R-:W1:Y:S01]  /*1e670*/  MUFU.EX2 R173, R173 ;  /* 0x000000ad00ad7308 */ /* 0x000e620000000800 */
[----:B--2---:R-:W-:-:S01]  /*1e680*/  FADD.FTZ R3, R160, R3 ;  /* 0x00000003a0037221 */ /* 0x004fc20000010000 */
[----:B---3--:R-:W-:-:S06]  /*1e690*/  FADD.FTZ R0, R96, R95 ;  /* 0x0000005f60007221 */ /* 0x008fcc0000010000 */
        /* <DEDUP_REMOVED lines=14> */
.L_x_2796:
[----:B------:R-:W-:Y:S01]  /*1e780*/  F2FP.SATFINITE.E4M3.F32.PACK_AB_MERGE_C R7, R7, R126, RZ ;  /* 0x0000007e0707723e */ /* 0x000fe200048070ff */
[----:B------:R-:W-:Y:S01]  /*1e790*/  FMUL.FTZ R26, R26, R6 ;  /* 0x000000061a1a7220 */ /* 0x000fe20000410000 */
[----:B------:R-:W-:Y:S01]  /*1e7a0*/  ISETP.GT.AND P2, PT, R8, R14, PT ;  /* 0x0000000e0800720c */ /* 0x000fe20003f44270 */
[-C--:B------:R-:W-:Y:S01]  /*1e7b0*/  FMUL.FTZ R27, R27, R6.reuse ;  /* 0x000000061b1b7220 */ /* 0x080fe20000410000 */
[----:B------:R-:W-:Y:S01]  /*1e7c0*/  F2FP.SATFINITE.E4M3.F32.PACK_AB_MERGE_C R177, R104, R153, R7 ;  /* 0x0000009968b1723e */ /* 0x000fe20004807007 */
[----:B------:R-:W-:Y:S01]  /*1e7d0*/  IMAD R7, R10, 0x8, R18 ;  /* 0x000000080a077824 */ /* 0x000fe200078e0212 */
[----:B------:R-:W-:Y:S01]  /*1e7e0*/  MOV R10, UR38 ;  /* 0x00000026000a7c02 */ /* 0x000fe20008000f00 */
        /* <DEDUP_REMOVED lines=9> */
[----:B------:R-:W-:Y:S01]  /*1e880*/  F2FP.SATFINITE.E4M3.F32.PACK_AB_MERGE_C R110, R156, R157, R110 ;  /* 0x0000009d9c6e723e */ /* 0x000fe2000480706e */
[-C--:B------:R-:W-:Y:S01]  /*1e890*/  FMUL.FTZ R38, R38, R6.reuse ;  /* 0x0000000626267220 */ /* 0x080fe20000410000 */
[----:B------:R-:W-:Y:S01]  /*1e8a0*/  F2FP.SATFINITE.E4M3.F32.PACK_AB_MERGE_C R13, R108, R13, RZ ;  /* 0x0000000d6c0d723e */ /* 0x000fe200048070ff */
[----:B------:R0:W-:Y:S01]  /*1e8b0*/  SYNCS.ARRIVE.TRANS64.RED.A1T0 RZ, [R7+URZ], RZ ;  /* 0x000000ff07ff79a7 */ /* 0x0001e2000810043f */
        /* <DEDUP_REMOVED lines=90> */
[----:B------:R-:W-:Y:S01]  /*1ee60*/  VIADD R8, R8, 0xffffffff ;  /* 0xffffffff08087836 */ /* 0x000fe20000000000 */
[----:B------:R-:W-:Y:S01]  /*1ee70*/  MOV R9, R194 ;  /* 0x000000c200097202 */ /* 0x000fe20000000f00 */
[----:B------:R-:W-:-:S02]  /*1ee80*/  IMAD.MOV.U32 R6, RZ, RZ, R4 ;  /* 0x000000ffff067224 */ /* 0x000fc400078e0004 */
[----:B0-----:R-:W-:Y:S02]  /*1ee90*/  IMAD.MOV.U32 R7, RZ, RZ, R5 ;  /* 0x000000ffff077224 */ /* 0x001fe400078e0005 */
[----:B------:R-:W-:Y:S02]  /*1eea0*/  IMAD.MOV.U32 R10, RZ, RZ, R188 ;  /* 0x000000ffff0a7224 */ /* 0x000fe400078e00bc */
[----:B------:R-:W-:Y:S01]  /*1eeb0*/  IMAD.MOV.U32 R173, RZ, RZ, R110 ;  /* 0x000000ffffad7224 */ /* 0x000fe200078e006e */
[----:B------:R-:W-:Y:S06]  /*1eec0*/  @P2 BRA `(.L_x_2797) ;  /* 0xffffffc000ac2947 */ /* 0x000fec000383ffff */
.L_x_2785:
[----:B------:R-:W-:-:S13]  /*1eed0*/  ISETP.GE.AND P0, PT, R8, RZ, PT ;  /* 0x000000ff0800720c */ /* 0x000fda0003f06270 */
[----:B------:R-:W-:Y:S05]  /*1eee0*/  @!P0 BRA `(.L_x_2798) ;  /* 0x0000003000848947 */ /* 0x000fea0003800000 */
[----:B------:R-:W-:Y:S01]  /*1eef0*/  IMAD.MOV.U32 R6, RZ, RZ, R4 ;  /* 0x000000ffff067224 */ /* 0x000fe200078e0004 */
[----:B------:R-:W-:Y:S01]  /*1ef00*/  MOV R9, R194 ;  /* 0x000000c200097202 */ /* 0x000fe20000000f00 */
[----:B------:R-:W-:Y:S02]  /*1ef10*/  IMAD.MOV.U32 R7, RZ, RZ, R5 ;  /* 0x000000ffff077224 */ /* 0x000fe400078e0005 */
[----:B------:R-:W-:-:S07]  /*1ef20*/  IMAD.MOV.U32 R10, RZ, RZ, R188 ;  /* 0x000000ffff0a7224 */ /* 0x000fce00078e00bc */
.L_x_2810:
        /* <DEDUP_REMOVED lines=10> */
.L_x_2800:
[----:B------:R-:W-:Y:S01]  /*1efd0*/  IMAD R4, R188, 0x8, R18 ;  /* 0x00000008bc047824 */ /* 0x000fe200078e0212 */
[----:B------:R-:W-:-:S04]  /*1efe0*/  SHF.L.U32 R5, R194, 0x1f, RZ ;  /* 0x0000001fc2057819 */ /* 0x000fc800000006ff */
[----:B------:R0:W1:Y:S01]  /*1eff0*/  SYNCS.PHASECHK.TRANS64.TRYWAIT P0, [R4+URZ+0x29830], R5 ;  /* 0x02983005040075a7 */ /* 0x000062000800017f */
[----:B------:R-:W-:Y:S05]  /*1f000*/  @!P1 BRA `(.L_x_2801) ;  /* 0x0000000000049947 */ /* 0x000fea0003800000 */
[----:B------:R-:W-:Y:S01]  /*1f010*/  BPT.TRAP 0x1 ;  /* 0x000000040000795c */ /* 0x000fe20000300000 */
.L_x_2801:
[----:B------:R-:W-:Y:S04]  /*1f020*/  BSSY B0, `(.L_x_2799) ;  /* 0x0000004000007945 */ /* 0x000fe80003800000 */
[----:B-1----:R-:W-:Y:S05]  /*1f030*/  @P0 BRA `(.L_x_2802) ;  /* 0x0000000000080947 */ /* 0x002fea0003800000 */
[----:B------:R-:W1:Y:S02]  /*1f040*/  SYNCS.PHASECHK.TRANS64.TRYWAIT P0, [R4+URZ+0x29830], R5 ;  /* 0x02983005040075a7 */ /* 0x000e64000800017f */
[----:B-1----:R-:W-:Y:S05]  /*1f050*/  @!P0 BRA `(.L_x_2803) ;  /* 0x000000f000708947 */ /* 0x002fea0003800000 */
.L_x_2802:
[----:B------:R-:W-:Y:S05]  /*1f060*/  BSYNC B0 ;  /* 0x0000000000007941 */ /* 0x000fea0003800000 */
.L_x_2799:
[----:B01----:R-:W0:Y:S01]  /*1f070*/  S2R R4, SR_TID.X ;  /* 0x0000000000047919 */ /* 0x003e220000002100 */
[----:B------:R-:W-:Y:S05]  /*1f080*/  WARPSYNC.ALL ;  /* 0x0000000000007948 */ /* 0x000fea0003800000 */
[----:B------:R-:W-:Y:S01]  /*1f090*/  IMAD.MOV.U32 R5, RZ, RZ, -0x7fffffe0 ;  /* 0x80000020ff057424 */ /* 0x000fe200078e00ff */
[----:B------:R-:W-:Y:S01]  /*1f0a0*/  UMOV UR44, UR24 ;  /* 0x00000018002c7c82 */ /* 0x000fe20008000000 */
[----:B------:R-:W-:Y:S01]  /*1f0b0*/  UMOV UR45, UR25 ;  /* 0x00000019002d7c82 */ /* 0x000fe20008000000 */
[----:B------:R-:W-:Y:S01]  /*1f0c0*/  IMAD.MOV.U32 R13, RZ, RZ, -0x7fffffe0 ;  /* 0x80000020ff0d7424 */ /* 0x000fe200078e00ff */
[----:B------:R-:W-:Y:S01]  /*1f0d0*/  UMOV UR40, UR24 ;  /* 0x0000001800287c82 */ /* 0x000fe20008000000 */
[----:B------:R-:W-:Y:S01]  /*1f0e0*/  R2UR UR47, R5 ;  /* 0x00000000052f72ca */ /* 0x000fe200000e0000 */
[----:B------:R-:W-:Y:S01]  /*1f0f0*/  UMOV UR41, UR25 ;  /* 0x0000001900297c82 */ /* 0x000fe20008000000 */
[----:B------:R-:W-:Y:S01]  /*1f100*/  IMAD.MOV.U32 R21, RZ, RZ, -0x7fffffe0 ;  /* 0x80000020ff157424 */ /* 0x000fe200078e00ff */
[----:B------:R-:W-:Y:S01]  /*1f110*/  R2UR UR43, R13 ;  /* 0x000000000d2b72ca */ /* 0x000fe200000e0000 */
[----:B------:R-:W-:Y:S01]  /*1f120*/  IMAD.MOV.U32 R15, RZ, RZ, -0x7fffffe0 ;  /* 0x80000020ff0f7424 */ /* 0x000fe200078e00ff */
[----:B------:R-:W-:Y:S01]  /*1f130*/  UMOV UR28, UR24 ;  /* 0x00000018001c7c82 */ /* 0x000fe20008000000 */
        /* <DEDUP_REMOVED lines=8> */
[----:B------:R-:W-:-:S02]  /*1f1c0*/  IMAD.MOV.U32 R13, RZ, RZ, -0x7fffffe0 ;  /* 0x80000020ff0d7424 */ /* 0x000fc400078e00ff */
[----:B------:R-:W-:Y:S01]  /*1f1d0*/  IMAD.MOV.U32 R5, RZ, RZ, -0x7fffffe0 ;  /* 0x80000020ff057424 */ /* 0x000fe200078e00ff */
[----:B0-----:R-:W-:-:S05]  /*1f1e0*/  SHF.R.U32.HI R4, RZ, 0x7, R4 ;  /* 0x00000007ff047819 */ /* 0x001fca0000011604 */
[----:B------:R-:W-:Y:S02]  /*1f1f0*/  VIADD R88, R4, 0x8 ;  /* 0x0000000804587836 */ /* 0x000fe40000000000 */
[----:B------:R-:W-:-:S03]  /*1f200*/  IMAD R4, R188, 0x780, R11 ;  /* 0x00000780bc047824 */ /* 0x000fc600078e020b */
[----:B------:R0:W-:Y:S01]  /*1f210*/  BAR.SYNC.DEFER_BLOCKING R88, 0x100 ;  /* 0x000400580000751d */ /* 0x0001e20000010000 */
[C---:B------:R-:W-:Y:S01]  /*1f220*/  VIADD R20, R4.reuse, 0x100 ;  /* 0x0000010004147836 */ /* 0x040fe20000000000 */
[C---:B------:R-:W-:Y:S01]  /*1f230*/  R2UR UR46, R4.reuse ;  /* 0x00000000042e72ca */ /* 0x040fe200000e0000 */
[C---:B------:R-:W-:Y:S01]  /*1f240*/  VIADD R14, R4.reuse, 0x180 ;  /* 0x00000180040e7836 */ /* 0x040fe20000000000 */
[----:B------:R-:W-:Y:S02]  /*1f250*/  IADD3 R12, R4, 0x80, RZ ;  /* 0x00000080040c7810 */ /* 0x000fe40007ffe0ff */
[----:B------:R-:W-:Y:S01]  /*1f260*/  R2UR UR26, R20 ;  /* 0x00000000141a72ca */ /* 0x000fe200000e0000 */
[----:B------:R-:W-:Y:S01]  /*1f270*/  VIADD R20, R4, 0x2 ;  /* 0x0000000204147836 */ /* 0x000fe20000000000 */
[----:B------:R-:W-:Y:S02]  /*1f280*/  R2UR UR42, R12 ;  /* 0x000000000c2a72ca */ /* 0x000fe400000e0000 */
[----:B------:R-:W-:Y:S01]  /*1f290*/  R2UR UR30, R14 ;  /* 0x000000000e1e72ca */ /* 0x000fe200000e0000 */
[C---:B------:R-:W-:Y:S01]  /*1f2a0*/  VIADD R14, R4.reuse, 0x82 ;  /* 0x00000082040e7836 */ /* 0x040fe20000000000 */
[----:B------:R-:W-:-:S02]  /*1f2b0*/  IADD3 R12, R4, 0x200, RZ ;  /* 0x00000200040c7810 */ /* 0x000fc40007ffe0ff */
[----:B------:R-:W-:Y:S02]  /*1f2c0*/  R2UR UR6, R20 ;  /* 0x00000000140672ca */ /* 0x000fe400000e0000 */
[----:B------:R-:W-:Y:S02]  /*1f2d0*/  R2UR UR34, R12 ;  /* 0x000000000c2272ca */ /* 0x000fe400000e0000 */
[----:B------:R-:W-:Y:S01]  /*1f2e0*/  IADD3 R12, R4, 0x102, RZ ;  /* 0x00000102040c7810 */ /* 0x000fe20007ffe0ff */
        /* <DEDUP_REMOVED lines=74> */
[----:B------:R-:W-:-:S04]  /*1f790*/  IADD3 R12, R4, 0x480, RZ ;  /* 0x00000480040c7810 */ /* 0x000fc80007ffe0ff */
[----:B------:R-:W-:Y:S01]  /*1f7a0*/  R2UR UR46, R12 ;  /* 0x000000000c2e72ca */ /* 0x000fe200000e0000 */
[----:B------:R-:W-:Y:S01]  /*1f7b0*/  VIADD R12, R4, 0x282 ;  /* 0x00000282040c7836 */ /* 0x000fe20000000000 */
[----:B------:R-:W-:Y:S01]  /*1f7c0*/  R2UR UR47, R13 ;  /* 0x000000000d2f72ca */ /* 0x000fe200000e0000 */
        /* <DEDUP_REMOVED lines=146> */
.L_x_2805:
[----:B------:R-:W-:Y:S01]  /*200f0*/  SHF.L.U32 R4, R9, 0x1f, RZ ;  /* 0x0000001f09047819 */ /* 0x000fe200000006ff */
[----:B------:R-:W-:-:S04]  /*20100*/  IMAD R5, R10, 0x8, R18 ;  /* 0x000000080a057824 */ /* 0x000fc800078e0212 */
[----:B------:R0:W1:Y:S01]  /*20110*/  SYNCS.PHASECHK.TRANS64.TRYWAIT P0, [R5+URZ+0x29850], R4 ;  /* 0x02985004050075a7 */ /* 0x000062000800017f */
[----:B------:R-:W-:Y:S05]  /*20120*/  @!P1 BRA `(.L_x_2806) ;  /* 0x0000000000049947 */ /* 0x000fea0003800000 */
[----:B------:R-:W-:Y:S01]  /*20130*/  BPT.TRAP 0x1 ;  /* 0x000000040000795c */ /* 0x000fe20000300000 */
.L_x_2806:
[----:B-1----:R-:W-:Y:S05]  /*20140*/  @P0 BRA `(.L_x_2804) ;  /* 0x0000000000080947 */ /* 0x002fea0003800000 */
[----:B------:R-:W1:Y:S02]  /*20150*/  SYNCS.PHASECHK.TRANS64.TRYWAIT P0, [R5+URZ+0x29850], R4 ;  /* 0x02985004050075a7 */ /* 0x000e64000800017f */
[----:B-1----:R-:W-:Y:S05]  /*20160*/  @!P0 BRA `(.L_x_2807) ;  /* 0x000000e000408947 */ /* 0x002fea0003800000 */
.L_x_2804:
[----:B01----:R-:W-:Y:S01]  /*20170*/  VIADD R4, R18, 0x400 ;  /* 0x0000040012047836 */ /* 0x003fe20000000000 */
[----:B------:R-:W-:Y:S05]  /*20180*/  WARPSYNC.ALL ;  /* 0x0000000000007948 */ /* 0x000fea0003800000 */
[----:B------:R-:W-:Y:S01]  /*20190*/  SHF.R.U32.HI R4, RZ, 0x4, R4 ;  /* 0x00000004ff047819 */ /* 0x000fe20000011604 */
[----:B------:R-:W-:Y:S01]  /*201a0*/  IMAD.MOV.U32 R5, RZ, RZ, -0x3ffffff0 ;  /* 0xc0000010ff057424 */ /* 0x000fe200078e00ff */
[----:B------:R-:W-:Y:S01]  /*201b0*/  WARPGROUP.ARRIVE ;  /* 0x00000000000079c5 */ /* 0x000fe20000000000 */
[----:B------:R-:W-:Y:S01]  /*201c0*/  IMAD.MOV.U32 R13, RZ, RZ, -0x3ffffff0 ;  /* 0xc0000010ff0d7424 */ /* 0x000fe200078e00ff */
[----:B------:R-:W-:-:S04]  /*201d0*/  LOP3.LUT R4, R4, 0x3fff, RZ, 0xc0, !PT ;  /* 0x00003fff04047812 */ /* 0x000fc800078ec0ff */
[----:B------:R-:W0:Y:S01]  /*201e0*/  S2R R9, SR_TID.X ;  /* 0x0000000000097919 */ /* 0x000e220000002100 */
[----:B------:R-:W-:Y:S01]  /*201f0*/  R2UR UR7, R5 ;  /* 0x00000000050772ca */ /* 0x000fe200000e0000 */
[----:B------:R-:W-:Y:S01]  /*20200*/  IMAD.MOV.U32 R5, RZ, RZ, -0x3ffffff0 ;  /* 0xc0000010ff057424 */ /* 0x000fe200078e00ff */
[----:B------:R-:W-:-:S05]  /*20210*/  LOP3.LUT R4, R4, 0x10000, RZ, 0xfc, !PT ;  /* 0x0001000004047812 */ /* 0x000fca00078efcff */
[----:B------:R-:W-:-:S05]  /*20220*/  IMAD R4, R10, 0x500, R4 ;  /* 0x000005000a047824 */ /* 0x000fca00078e0204 */
[C---:B------:R-:W-:Y:S02]  /*20230*/  R2UR UR6, R4.reuse ;  /* 0x00000000040672ca */ /* 0x040fe400000e0000 */
[----:B------:R-:W-:-:S11]  /*20240*/  IADD3 R12, R4, 0x100, RZ ;  /* 0x00000100040c7810 */ /* 0x000fd60007ffe0ff */
        /* <DEDUP_REMOVED lines=12> */
[----:B------:R-:W-:Y:S01]  /*20310*/  VIADD R4, R4, 0x400 ;  /* 0x0000040004047836 */ /* 0x000fe20000000000 */
[----:B------:R-:W-:Y:S01]  /*20320*/  MOV R13, 0xc0000010 ;  /* 0xc0000010000d7802 */ /* 0x000fe20000000f00 */
        /* <DEDUP_REMOVED lines=18> */
.L_x_2808:
[----:B0-----:R-:W-:-:S04]  /*20450*/  FMNMX.FTZ R4, R152, R7, !PT ;  /* 0x0000000798047209 */ /* 0x001fc80007810000 */
[----:B------:R-:W-:Y:S02]  /*20460*/  FMNMX.FTZ R5, R153, R4, !PT ;  /* 0x0000000499057209 */ /* 0x000fe40007810000 */
        /* <DEDUP_REMOVED lines=127> */
[C---:B------:R-:W-:Y:S01]  /*20c60*/  FMUL.FTZ R15, R2.reuse, R7 ;  /* 0x00000007020f7220 */ /* 0x040fe20000410000 */
[----:B------:R-:W-:Y:S01]  /*20c70*/  FFMA.FTZ R9, R2, R101, -R9 ;  /* 0x0000006502097223 */ /* 0x000fe20000010809 */
[----:B------:R-:W-:-:S01]  /*20c80*/  FADD.FTZ R7, -R4, R6 ;  /* 0x0000000604077221 */ /* 0x000fc20000010100 */
[C---:B------:R-:W-:Y:S01]  /*20c90*/  FFMA.FTZ R101, R2.reuse, R4, -8 ;  /* 0xc100000002657423 */ /* 0x040fe20000010004 */
[----:B------:R-:W-:Y:S02]  /*20ca0*/  MUFU.EX2 R6, R15 ;  /* 0x0000000f00067308 */ /* 0x000fe40000000800 */
[C---:B------:R-:W-:Y:S01]  /*20cb0*/  FMUL.FTZ R7, R2.reuse, R7 ;  /* 0x0000000702077220 */ /* 0x040fe20000410000 */
[C-C-:B------:R-:W-:Y:S01]  /*20cc0*/  FFMA.FTZ R154, R2.reuse, R154, -R101.reuse ;  /* 0x0000009a029a7223 */ /* 0x140fe20000010865 */
[----:B------:R-:W-:-:S01]  /*20cd0*/  FFMA.FTZ R155, R2, R155, -R101 ;  /* 0x0000009b029b7223 */ /* 0x000fc20000010865 */
[C-C-:B------:R-:W-:Y:S01]  /*20ce0*/  FFMA.FTZ R156, R2.reuse, R158, -R101.reuse ;  /* 0x0000009e029c7223 */ /* 0x140fe20000010865 */
[----:B------:R-:W-:-:S01]  /*20cf0*/  FFMA.FTZ R158, R2, R162, -R101 ;  /* 0x000000a2029e7223 */ /* 0x000fc20000010865 */
[----:B------:R-:W-:Y:S01]  /*20d00*/  IMAD R162, R188, 0x8, R18 ;  /* 0x00000008bca27824 */ /* 0x000fe200078e0212 */
[----:B------:R-:W0:Y:S01]  /*20d10*/  MUFU.EX2 R13, R13 ;  /* 0x0000000d000d7308 */ /* 0x000e220000000800 */
[----:B------:R-:W-:-:S01]  /*20d20*/  FFMA.FTZ R160, R2, R166, -R101 ;  /* 0x000000a602a07223 */ /* 0x000fc20000010865 */
[----:B------:R-:W-:Y:S01]  /*20d30*/  FFMA.FTZ R161, R2, R167, -R101 ;  /* 0x000000a702a17223 */ /* 0x000fe20000010865 */
[----:B------:R-:W-:-:S02]  /*20d40*/  VIADD R162, R162, 0x29840 ;  /* 0x00029840a2a27836 */ /* 0x000fc40000000000 */
        /* <DEDUP_REMOVED lines=38> */
[----:B0-----:R-:W-:-:S06]  /*20fb0*/  FADD.FTZ R3, R12, R3 ;  /* 0x000000030c037221 */ /* 0x001fcc0000010000 */
[----:B------:R-:W0:Y:S01]  /*20fc0*/  MUFU.EX2 R14, R14 ;  /* 0x0000000e000e7308 */ /* 0x000e220000000800 */
[----:B-1----:R-:W-:-:S01]  /*20fd0*/  FFMA.FTZ R157, R2, R159, -R101 ;  /* 0x0000009f029d7223 */ /* 0x002fc20000010865 */
[C-C-:B------:R-:W-:Y:S01]  /*20fe0*/  FFMA.FTZ R159, R2.reuse, R163, -R101.reuse ;  /* 0x000000a3029f7223 */ /* 0x140fe20000010865 */
[----:B------:R-:W-:Y:S01]  /*20ff0*/  MOV R163, UR38 ;  /* 0x0000002600a37c02 */ /* 0x000fe20008000f00 */
[----:B------:R-:W-:Y:S01]  /*21000*/  FFMA.FTZ R101, R2, R103, -R101 ;  /* 0x0000006702657223 */ /* 0x000fe20000010865 */
[----:B--2---:R-:W-:-:S02]  /*21010*/  FADD.FTZ R103, R155, R0 ;  /* 0x000000009b677221 */ /* 0x004fc40000010000 */
[----:B------:R-:W-:Y:S01]  /*21020*/  PRMT R162, R163, 0x654, R162 ;  /* 0x00000654a3a27816 */ /* 0x000fe200000000a2 */
[----:B------:R-:W1:Y:S03]  /*21030*/  MUFU.EX2 R156, R156 ;  /* 0x0000009c009c7308 */ /* 0x000e660000000800 */
[----:B------:R1:W-:Y:S05]  /*21040*/  SYNCS.ARRIVE.TRANS64.RED.A1T0 RZ, [R162+URZ], RZ ;  /* 0x000000ffa2ff79a7 */ /* 0x0003ea000810043f */
        /* <DEDUP_REMOVED lines=151> */
.L_x_2809:
[----:B------:R-:W-:Y:S01]  /*219c0*/  F2FP.SATFINITE.E4M3.F32.PACK_AB_MERGE_C R100, R9, R100, RZ ;  /* 0x000000640964723e */ /* 0x000fe200048070ff */
[----:B------:R-:W-:Y:S01]  /*219d0*/  IMAD R9, R10, 0x8, R18 ;  /* 0x000000080a097824 */ /* 0x000fe200078e0212 */
[----:B------:R-:W-:Y:S01]  /*219e0*/  ISETP.GT.AND P0, PT, R8, RZ, PT ;  /* 0x000000ff0800720c */ /* 0x000fe20003f04270 */
[----:B------:R-:W-:Y:S01]  /*219f0*/  IMAD.U32 R10, RZ, RZ, UR38 ;  /* 0x00000026ff0a7e24 */ /* 0x000fe2000f8e00ff */
[----:B------:R-:W-:Y:S01]  /*21a00*/  F2FP.SATFINITE.E4M3.F32.PACK_AB_MERGE_C R14, R15, R14, RZ ;  /* 0x0000000e0f0e723e */ /* 0x000fe200048070ff */
[----:B------:R-:W-:Y:S01]  /*21a10*/  VIADD R9, R9, 0x29860 ;  /* 0x0002986009097836 */ /* 0x000fe20000000000 */
[----:B------:R-:W-:Y:S01]  /*21a20*/  F2FP.SATFINITE.E4M3.F32.PACK_AB_MERGE_C R156, R157, R156, RZ ;  /* 0x0000009c9d9c723e */ /* 0x000fe200048070ff */
[----:B------:R-:W-:Y:S01]  /*21a30*/  FMUL.FTZ R24, R24, R6 ;  /* 0x0000000618187220 */ /* 0x000fe20000410000 */
        /* <DEDUP_REMOVED lines=108> */
.L_x_2798:
[----:B------:R-:W-:Y:S05]  /*22100*/  WARPSYNC.ALL ;  /* 0x0000000000007948 */ /* 0x000fea0003800000 */
[----:B------:R-:W-:Y:S06]  /*22110*/  BAR.ARV 0x8, 0x180 ;  /* 0x0206000000007b1d */ /* 0x000fec0000002000 */
[----:B------:R-:W-:Y:S05]  /*22120*/  @!P1 BRA `(.L_x_2811) ;  /* 0x0000000000049947 */ /* 0x000fea0003800000 */
[----:B------:R-:W-:Y:S01]  /*22130*/  BPT.TRAP 0x1 ;  /* 0x000000040000795c */ /* 0x000fe20000300000 */
.L_x_2811:
[----:B------:R-:W-:Y:S01]  /*22140*/  IMAD R15, R188, 0x8, R18 ;  /* 0x00000008bc0f7824 */ /* 0x000fe200078e0212 */
[----:B------:R-:W-:-:S04]  /*22150*/  SHF.L.U32 R6, R194, 0x1f, RZ ;  /* 0x0000001fc2067819 */ /* 0x000fc800000006ff */
[----:B------:R0:W1:Y:S01]  /*22160*/  SYNCS.PHASECHK.TRANS64.TRYWAIT P0, [R15+URZ+0x29850], R6 ;  /* 0x029850060f0075a7 */ /* 0x000062000800017f */
[----:B------:R-:W-:Y:S05]  /*22170*/  @!P1 BRA `(.L_x_2812) ;  /* 0x0000000000049947 */ /* 0x000fea0003800000 */
[----:B------:R-:W-:Y:S01]  /*22180*/  BPT.TRAP 0x1 ;  /* 0x000000040000795c */ /* 0x000fe20000300000 */
.L_x_2812:
[----:B------:R-:W-:-:S04]  /*22190*/  IADD3 R18, R18, 0x400, RZ ;  /* 0x0000040012127810 */ /* 0x000fc80007ffe0ff */
[----:B------:R-:W-:-:S04]  /*221a0*/  SHF.R.U32.HI R18, RZ, 0x4, R18 ;  /* 0x00000004ff127819 */ /* 0x000fc80000011612 */
[----:B------:R-:W-:-:S04]  /*221b0*/  LOP3.LUT R18, R18, 0x3fff, RZ, 0xc0, !PT ;  /* 0x00003fff12127812 */ /* 0x000fc800078ec0ff */
[----:B------:R-:W-:Y:S01]  /*221c0*/  LOP3.LUT R7, R18, 0x10000, RZ, 0xfc, !PT ;  /* 0x0001000012077812 */ /* 0x000fe200078efcff */
[----:B-1----:R-:W-:Y:S06]  /*221d0*/  @P0 BRA `(.L_x_2813) ;  /* 0x0000000000080947 */ /* 0x002fec0003800000 */
[----:B------:R-:W1:Y:S02]  /*221e0*/  SYNCS.PHASECHK.TRANS64.TRYWAIT P0, [R15+URZ+0x29850], R6 ;  /* 0x029850060f0075a7 */ /* 0x000e64000800017f */
[----:B-1----:R-:W-:Y:S05]  /*221f0*/  @!P0 BRA `(.L_x_2814) ;  /* 0x000000c000308947 */ /* 0x002fea0003800000 */
.L_x_2813:
[----:B01----:R-:W-:Y:S01]  /*22200*/  IMAD R6, R188, 0x500, R7 ;  /* 0x00000500bc067824 */ /* 0x003fe200078e0207 */
[----:B------:R-:W-:Y:S05]  /*22210*/  WARPSYNC.ALL ;  /* 0x0000000000007948 */ /* 0x000fea0003800000 */
[----:B------:R-:W-:Y:S01]  /*22220*/  IMAD.MOV.U32 R7, RZ, RZ, -0x3ffffff0 ;  /* 0xc0000010ff077424 */ /* 0x000fe200078e00ff */
[C---:B------:R-:W-:Y:S01]  /*22230*/  R2UR UR6, R6.reuse ;  /* 0x00000000060672ca */ /* 0x040fe200000e0000 */
[----:B------:R-:W-:Y:S01]  /*22240*/  WARPGROUP.ARRIVE ;  /* 0x00000000000079c5 */ /* 0x000fe20000000000 */
[C---:B------:R-:W-:Y:S01]  /*22250*/  VIADD R8, R6.reuse, 0x100 ;  /* 0x0000010006087836 */ /* 0x040fe20000000000 */
[----:B------:R-:W-:Y:S01]  /*22260*/  ULDC.64 UR4, c[0x0][0x9a0] ;  /* 0x0002680000047ab9 */ /* 0x000fe20000000a00 */
[----:B------:R-:W-:Y:S01]  /*22270*/  R2UR UR7, R7 ;  /* 0x00000000070772ca */ /* 0x000fe200000e0000 */
[----:B------:R-:W-:Y:S01]  /*22280*/  IMAD.MOV.U32 R9, RZ, RZ, -0x3ffffff0 ;  /* 0xc0000010ff097424 */ /* 0x000fe200078e00ff */
[----:B------:R-:W-:Y:S01]  /*22290*/  ISETP.NE.U32.AND P0, PT, RZ, UR4, PT ;  /* 0x00000004ff007c0c */ /* 0x000fe2000bf05070 */
[----:B------:R-:W-:-:S02]  /*222a0*/  VIADD R20, R6, 0x200 ;  /* 0x0000020006147836 */ /* 0x000fc40000000000 */
[----:B------:R-:W-:Y:S01]  /*222b0*/  IMAD.MOV.U32 R21, RZ, RZ, -0x3ffffff0 ;  /* 0xc0000010ff157424 */ /* 0x000fe200078e00ff */
[----:B------:R-:W-:-:S07]  /*222c0*/  ISETP.NE.AND.EX P0, PT, RZ, UR5, PT, P0 ;  /* 0x00000005ff007c0c */ /* 0x000fce000bf05300 */
[----:B------:R-:W-:Y:S01]  /*222d0*/  QGMMA.64x128x32.F32.E4M3.E4M3 R24, R184, gdesc[UR4], R24, gsb0 ;  /* 0x01e00004b8187df3 */ /* 0x000fe20008000818 */
[----:B------:R-:W-:Y:S02]  /*222e0*/  R2UR UR6, R8 ;  /* 0x00000000080672ca */ /* 0x000fe400000e0000 */
[----:B------:R-:W-:-:S03]  /*222f0*/  R2UR UR7, R9 ;  /* 0x00000000090772ca */ /* 0x000fc600000e0000 */
[----:B------:R-:W0:Y:S08]  /*22300*/  @P0 LDC.64 R12, c[0x0][0x9c8] ;  /* 0x00027200ff0c0b82 */ /* 0x000e300000000a00 */
[----:B------:R-:W1:Y:S01]  /*22310*/  @P0 LDC.64 R8, c[0x0][0x9d0] ;  /* 0x00027400ff080b82 */ /* 0x000e620000000a00 */
        /* <DEDUP_REMOVED lines=8> */
[----:B------:R-:W-:Y:S01]  /*223a0*/  IMAD.MOV.U32 R12, RZ, RZ, 0x3f800000 ;  /* 0x3f800000ff0c7424 */ /* 0x000fe200078e00ff */
[----:B------:R-:W-:Y:S02]  /*223b0*/  @P0 IADD3 R7, R9, R7, RZ ;  /* 0x0000000709070210 */ /* 0x000fe40007ffe0ff */
        /* <DEDUP_REMOVED lines=15> */
[----:B------:R-:W-:Y:S02]  /*224b0*/  VIADD R6, R6, 0x400 ;  /* 0x0000040006067836 */ /* 0x000fe40000000000 */
[----:B------:R-:W-:Y:S01]  /*224c0*/  IMAD.MOV.U32 R7, RZ, RZ, -0x3ffffff0 ;  /* 0xc0000010ff077424 */ /* 0x000fe200078e00ff */
        /* <DEDUP_REMOVED lines=9> */
[----:B------:R-:W1:Y:S04]  /*22560*/  SHFL.BFLY PT, R7, R8, 0x1, 0x1f ;  /* 0x0c201f0008077f89 */ /* 0x000e6800000e0000 */
[----:B------:R-:W0:Y:S01]  /*22570*/  SHFL.BFLY PT, R6, R9, 0x1, 0x1f ;  /* 0x0c201f0009067f89 */ /* 0x000e2200000e0000 */
[----:B------:R-:W-:Y:S02]  /*22580*/  IMAD.MOV.U32 R3, RZ, RZ, RZ ;  /* 0x000000ffff037224 */ /* 0x000fe400078e00ff */
[----:B-1----:R-:W-:Y:S01]  /*22590*/  FADD.FTZ R7, R8, R7 ;  /* 0x0000000708077221 */ /* 0x002fe20000010000 */
[----:B0-----:R-:W-:-:S04]  /*225a0*/  FADD.FTZ R10, R9, R6 ;  /* 0x00000006090a7221 */ /* 0x001fc80000010000 */
        /* <DEDUP_REMOVED lines=17> */
[----:B------:R-:W-:Y:S01]  /*226c0*/  IMAD.MOV.U32 R89, RZ, RZ, -0x800000 ;  /* 0xff800000ff597424 */ /* 0x000fe200078e00ff */
[----:B------:R-:W-:Y:S01]  /*226d0*/  MOV R88, 0xff800000 ;  /* 0xff80000000587802 */ /* 0x000fe20000000f00 */
[----:B-1----:R-:W-:Y:S01]  /*226e0*/  @P2 FMUL.FTZ R7, R6, 0.69314718246459960938 ;  /* 0x3f31721806072820 */ /* 0x002fe20000410000 */
[----:B------:R-:W-:-:S01]  /*226f0*/  @P3 FFMA.FTZ R89, R2, R4, R11 ;  /* 0x0000000402593223 */ /* 0x000fc2000001000b */
[----:B--2---:R-:W-:-:S02]  /*22700*/  FMUL.FTZ R3, R3, R12 ;  /* 0x0000000c03037220 */ /* 0x004fc40000410000 */
[----:B------:R-:W-:-:S01]  /*22710*/  @P2 FFMA.FTZ R88, R0, R5, R7 ;  /* 0x0000000500582223 */ /* 0x000fc20000010007 */
[----:B---3--:R-:W-:Y:S01]  /*22720*/  FMUL.FTZ R2, R9, R12 ;  /* 0x0000000c09027220 */ /* 0x008fe20000410000 */
[----:B------:R-:W-:Y:S02]  /*22730*/  WARPGROUP.DEPBAR.LE gsb0, 0x0 ;  /* 0x00008000000079c5 */ /* 0x000fe40000010000 */
[----:B------:R-:W-:Y:S05]  /*22740*/  @!P1 BRA `(.L_x_2815) ;  /* 0x0000000000049947 */ /* 0x000fea0003800000 */
[----:B------:R-:W-:Y:S01]  /*22750*/  BPT.TRAP 0x1 ;  /* 0x000000040000795c */ /* 0x000fe20000300000 */
.L_x_2815:
        /* <DEDUP_REMOVED lines=38> */
[----:B------:R-:W-:Y:S01]  /*229c0*/  SEL R3, RZ, 0x1, P1 ;  /* 0x00000001ff037807 */ /* 0x000fe20000800000 */
        /* <DEDUP_REMOVED lines=35> */
[----:B0-----:R-:W-:-:S11]  /*22c00*/  SEL R188, R188, RZ, P1 ;  /* 0x000000ffbcbc7207 */ /* 0x001fd60000800000 */
.L_x_2744:
[----:B------:R-:W-:Y:S05]  /*22c10*/  WARPSYNC.ALL ;  /* 0x0000000000007948 */ /* 0x000fea0003800000 */
[----:B------:R-:W0:Y:S08]  /*22c20*/  S2UR UR38, SR_CgaCtaId ;  /* 0x00000000002679c3 */ /* 0x000e300000008800 */
[----:B------:R-:W-:Y:S06]  /*22c30*/  BAR.SYNC.DEFER_BLOCKING 0x5, 0x180 ;  /* 0x0146000000007b1d */ /* 0x000fec0000010000 */
[----:B------:R-:W-:Y:S01]  /*22c40*/  UMOV UR4, 0x400 ;  /* 0x0000040000047882 */ /* 0x000fe20000000000 */
[----:B------:R-:W-:Y:S01]  /*22c50*/  BSSY B0, `(.L_x_2816) ;  /* 0x0000279000007945 */ /* 0x000fe20003800000 */
[----:B0-----:R-:W-:-:S06]  /*22c60*/  ULEA UR4, UR38, UR4, 0x18 ;  /* 0x0000000426047291 */ /* 0x001fcc000f8ec03f */
[----:B------:R-:W-:-:S05]  /*22c70*/  MOV R18, UR4 ;  /* 0x0000000400127c02 */ /* 0x000fca0008000f00 */
[----:B------:R0:W1:Y:S01]  /*22c80*/  LDS.128 R20, [R18+0x298d0] ;  /* 0x0298d00012147984 */ /* 0x0000620000000c00 */
[----:B------:R-:W-:Y:S06]  /*22c90*/  BAR.ARV 0x4, 0x180 ;  /* 0x0106000000007b1d */ /* 0x000fec0000002000 */
[----:B------:R-:W-:Y:S05]  /*22ca0*/  @P0 BRA `(.L_x_2817) ;  /* 0x0000001800d80947 */ /* 0x000fea0003800000 */
[----:B------:R-:W2:Y:S01]  /*22cb0*/  S2R R43, SR_TID.X ;  /* 0x00000000002b7919 */ /* 0x000ea20000002100 */
[----:B------:R-:W-:Y:S01]  /*22cc0*/  ULDC.64 UR4, c[0x4][0x40] ;  /* 0x0100100000047ab9 */ /* 0x000fe20000000a00 */
[----:B----4-:R-:W3:Y:S01]  /*22cd0*/  LDL R42, [R1+0x38] ;  /* 0x00003800012a7983 */ /* 0x010ee20000100800 */
        /* <DEDUP_REMOVED lines=24> */
[----:B-1----:R-:W-:-:S02]  /*22e60*/  F2FP.BF16.F32.PACK_AB R20, R40, R57 ;  /* 0x000000392814723e */ /* 0x002fc400000010ff */
[----:B------:R-:W-:Y:S02]  /*22e70*/  MOV R44, R18 ;  /* 0x00000012002c7202 */ /* 0x000fe40000000f00 */
[----:B0-----:R-:W-:Y:S02]  /*22e80*/  MOV R45, R39 ;  /* 0x00000027002d7202 */ /* 0x001fe40000000f00 */
[----:B------:R-:W-:Y:S02]  /*22e90*/  F2FP.BF16.F32.PACK_AB R34, R77, R10 ;  /* 0x0000000a4d22723e */ /* 0x000fe400000010ff */
[----:B------:R-:W-:Y:S02]  /*22ea0*/  F2FP.BF16.F32.PACK_AB R40, R85, R8 ;  /* 0x000000085528723e */ /* 0x000fe400000010ff */
[----:B------:R-:W-:Y:S02]  /*22eb0*/  F2FP.BF16.F32.PACK_AB R67, R63, R24 ;  /* 0x000000183f43723e */ /* 0x000fe400000010ff */
[----:B--2---:R-:W-:-:S02]  /*22ec0*/  LOP3.LUT P0, R2, R43, 0x3, RZ, 0xc0, !PT ;  /* 0x000000032b027812 */ /* 0x004fc4000780c0ff */
[----:B------:R-:W-:Y:S02]  /*22ed0*/  F2FP.BF16.F32.PACK_AB R96, R96, R97 ;  /* 0x000000616060723e */ /* 0x000fe400000010ff */
[----:B------:R-:W-:Y:S02]  /*22ee0*/  F2FP.BF16.F32.PACK_AB R95, R94, R95 ;  /* 0x0000005f5e5f723e */ /* 0x000fe400000010ff */
[----:B------:R-:W-:Y:S02]  /*22ef0*/  ISETP.EQ.OR P0, PT, R2, 0x3, !P0 ;  /* 0x000000030200780c */ /* 0x000fe40004702670 */
        /* <DEDUP_REMOVED lines=9> */
[----:B------:R-:W-:Y:S01]  /*22f90*/  SEL R3, R95, R96, P0 ;  /* 0x000000605f037207 */ /* 0x000fe20000000000 */
[----:B---3--:R-:W-:Y:S01]  /*22fa0*/  IMAD.WIDE R4, R42, 0x2, R44 ;  /* 0x000000022a047825 */ /* 0x008fe200078e022c */
[----:B------:R-:W-:Y:S02]  /*22fb0*/  F2FP.BF16.F32.PACK_AB R42, R87, R6 ;  /* 0x00000006572a723e */ /* 0x000fe400000010ff */
[C---:B------:R-:W-:Y:S02]  /*22fc0*/  IADD3 R29, P5, R4.reuse, 0x4060, RZ ;  /* 0x00004060041d7810 */ /* 0x040fe40007fbe0ff */
[----:B------:R-:W-:Y:S02]  /*22fd0*/  IADD3 R27, P1, R4, 0x4040, RZ ;  /* 0x00004040041b7810 */ /* 0x000fe40007f3e0ff */
[----:B------:R-:W-:Y:S02]  /*22fe0*/  LOP3.LUT R28, R29, 0x380, RZ, 0xc0, !PT ;  /* 0x000003801d1c7812 */ /* 0x000fe400078ec0ff */
[----:B------:R-:W-:-:S02]  /*22ff0*/  LOP3.LUT R26, R27, 0x380, RZ, 0xc0, !PT ;  /* 0x000003801b1a7812 */ /* 0x000fc400078ec0ff */
[----:B------:R-:W-:Y:S02]  /*23000*/  IADD3 R7, P3, R4, 0x4000, RZ ;  /* 0x0000400004077810 */ /* 0x000fe40007f7e0ff */
[----:B------:R-:W-:Y:S02]  /*23010*/  SHF.R.U64 R28, R28, 0x3, RZ ;  /* 0x000000031c1c7819 */ /* 0x000fe400000012ff */
[----:B------:R-:W-:Y:S02]  /*23020*/  SHF.R.U64 R26, R26, 0x3, RZ ;  /* 0x000000031a1a7819 */ /* 0x000fe400000012ff */
[----:B------:R-:W-:Y:S02]  /*23030*/  LOP3.LUT R14, R7, 0x380, RZ, 0xc0, !PT ;  /* 0x00000380070e7812 */ /* 0x000fe400078ec0ff */
[----:B------:R-:W-:Y:S01]  /*23040*/  LOP3.LUT R28, R28, R29, RZ, 0x3c, !PT ;  /* 0x0000001d1c1c7212 */ /* 0x000fe200078e3cff */
[--C-:B------:R-:W-:Y:S01]  /*23050*/  IMAD.X R29, RZ, RZ, R5.reuse, P5 ;  /* 0x000000ffff1d7224 */ /* 0x100fe200028e0605 */
[----:B------:R-:W-:Y:S01]  /*23060*/  LOP3.LUT R26, R26, R27, RZ, 0x3c, !PT ;  /* 0x0000001b1a1a7212 */ /* 0x000fe200078e3cff */
[----:B------:R-:W-:Y:S01]  /*23070*/  IMAD.X R27, RZ, RZ, R5, P1 ;  /* 0x000000ffff1b7224 */ /* 0x000fe200008e0605 */
[----:B------:R-:W-:-:S02]  /*23080*/  SHF.R.U64 R14, R14, 0x3, RZ ;  /* 0x000000030e0e7819 */ /* 0x000fc400000012ff */
[C---:B------:R-:W-:Y:S02]  /*23090*/  IADD3 R15, P4, R4.reuse, 0x60, RZ ;  /* 0x00000060040f7810 */ /* 0x040fe40007f9e0ff */
[C---:B------:R-:W-:Y:S02]  /*230a0*/  IADD3 R11, P5, R4.reuse, 0x40, RZ ;  /* 0x00000040040b7810 */ /* 0x040fe40007fbe0ff */
        /* <DEDUP_REMOVED lines=73> */
[----:B------:R-:W3:Y:S01]  /*23540*/  SHFL.IDX PT, R30, R31, R0, 0x1c1f ;  /* 0x001c1f001f1e7589 */ /* 0x000ee200000e0000 */
[----:B------:R-:W-:Y:S02]  /*23550*/  SEL R75, R38, R75, P0 ;  /* 0x0000004b264b7207 */ /* 0x000fe40000000000 */
[----:B------:R-:W-:Y:S01]  /*23560*/  SEL R77, R79, R42, P0 ;  /* 0x0000002a4f4d7207 */ /* 0x000fe20000000000 */
[----:B------:R-:W4:Y:S01]  /*23570*/  SHFL.IDX PT, R20, R25, R2, 0x1c1f ;  /* 0x001c1f0219147589 */ /* 0x000f2200000e0000 */
[----:B------:R-:W-:-:S02]  /*23580*/  SEL R79, R42, R79, P0 ;  /* 0x0000004f2a4f7207 */ /* 0x000fc40000000000 */
[----:B0-----:R-:W-:Y:S01]  /*23590*/  SEL R24, R26, R29, P0 ;  /* 0x0000001d1a187207 */ /* 0x001fe20000000000 */
[----:B------:R-:W0:Y:S01]  /*235a0*/  SHFL.IDX PT, R38, R39, R0, 0x1c1f ;  /* 0x001c1f0027267589 */ /* 0x000e2200000e0000 */
[----:B-1----:R-:W-:Y:S02]  /*235b0*/  SEL R8, R10, R7, P0 ;  /* 0x000000070a087207 */ /* 0x002fe40000000000 */
[----:B------:R-:W-:Y:S01]  /*235c0*/  SEL R26, R29, R26, P0 ;  /* 0x0000001a1d1a7207 */ /* 0x000fe20000000000 */
[----:B------:R-:W1:Y:S01]  /*235d0*/  SHFL.IDX PT, R42, R43, R0, 0x1c1f ;  /* 0x001c1f002b2a7589 */ /* 0x000e6200000e0000 */
[----:B--2---:R-:W-:Y:S02]  /*235e0*/  SEL R32, R34, R37, P0 ;  /* 0x0000002522207207 */ /* 0x004fe40000000000 */
[----:B------:R-:W-:Y:S01]  /*235f0*/  SEL R4, R6, R3, P0 ;  /* 0x0000000306047207 */ /* 0x000fe20000000000 */
[----:B------:R-:W-:Y:S01]  /*23600*/  SHFL.IDX PT, R31, R65, R0, 0x1c1f ;  /* 0x001c1f00411f7589 */ /* 0x000fe200000e0000 */
[----:B------:R-:W-:-:S02]  /*23610*/  SEL R10, R7, R10, P0 ;  /* 0x0000000a070a7207 */ /* 0x000fc40000000000 */
[----:B------:R-:W-:Y:S01]  /*23620*/  SEL R34, R37, R34, P0 ;  /* 0x0000002225227207 */ /* 0x000fe20000000000 */
[----:B------:R-:W-:Y:S01]  /*23630*/  SHFL.IDX PT, R35, R69, R0, 0x1c1f ;  /* 0x001c1f0045237589 */ /* 0x000fe200000e0000 */
[----:B------:R-:W-:-:S03]  /*23640*/  SEL R6, R3, R6, P0 ;  /* 0x0000000603067207 */ /* 0x000fc60000000000 */
[----:B------:R-:W2:Y:S01]  /*23650*/  SHFL.IDX PT, R52, R63, R2, 0x1c1f ;  /* 0x001c1f023f347589 */ /* 0x000ea200000e0000 */
[----:B---3--:R-:W-:Y:S02]  /*23660*/  SEL R28, R30, R33, P0 ;  /* 0x000000211e1c7207 */ /* 0x008fe40000000000 */
[----:B------:R-:W-:Y:S01]  /*23670*/  SEL R30, R33, R30, P0 ;  /* 0x0000001e211e7207 */ /* 0x000fe20000000000 */
[----:B------:R-:W3:Y:S01]  /*23680*/  SHFL.IDX PT, R54, R67, R2, 0x1c1f ;  /* 0x001c1f0243367589 */ /* 0x000ee200000e0000 */
[----:B----4-:R-:W-:Y:S02]  /*23690*/  SEL R12, R9, R20, P0 ;  /* 0x00000014090c7207 */ /* 0x010fe40000000000 */
[----:B------:R-:W-:Y:S01]  /*236a0*/  SEL R14, R20, R9, P0 ;  /* 0x00000009140e7207 */ /* 0x000fe20000000000 */
[----:B------:R-:W4:Y:S01]  /*236b0*/  SHFL.IDX PT, R56, R71, R2, 0x1c1f ;  /* 0x001c1f0247387589 */ /* 0x000f2200000e0000 */
[----:B0-----:R-:W-:Y:S02]  /*236c0*/  SEL R36, R38, R41, P0 ;  /* 0x0000002926247207 */ /* 0x001fe40000000000 */
[----:B------:R-:W-:Y:S01]  /*236d0*/  SEL R38, R41, R38, P0 ;  /* 0x0000002629267207 */ /* 0x000fe20000000000 */
[----:B------:R-:W-:Y:S01]  /*236e0*/  SHFL.IDX PT, R49, R49, R0, 0x1c1f ;  /* 0x001c1f0031317589 */ /* 0x000fe200000e0000 */
[----:B-1----:R-:W-:-:S02]  /*236f0*/  SEL R40, R42, R47, P0 ;  /* 0x0000002f2a287207 */ /* 0x002fc40000000000 */
[----:B------:R-:W-:Y:S01]  /*23700*/  SEL R42, R47, R42, P0 ;  /* 0x0000002a2f2a7207 */ /* 0x000fe20000000000 */
[----:B------:R-:W-:Y:S04]  /*23710*/  SHFL.IDX PT, R53, R53, R0, 0x1c1f ;  /* 0x001c1f0035357589 */ /* 0x000fe800000e0000 */
[----:B------:R-:W-:Y:S04]  /*23720*/  SHFL.IDX PT, R57, R57, R0, 0x1c1f ;  /* 0x001c1f0039397589 */ /* 0x000fe800000e0000 */
[----:B------:R-:W-:Y:S01]  /*23730*/  SHFL.IDX PT, R73, R73, R0, 0x1c1f ;  /* 0x001c1f0049497589 */ /* 0x000fe200000e0000 */
[----:B--2---:R-:W-:-:S02]  /*23740*/  SEL R25, R27, R52, P0 ;  /* 0x000000341b197207 */ /* 0x004fc40000000000 */
[----:B------:R-:W-:Y:S01]  /*23750*/  SEL R27, R52, R27, P0 ;  /* 0x0000001b341b7207 */ /* 0x000fe20000000000 */
[----:B------:R-:W0:Y:S01]  /*23760*/  SHFL.IDX PT, R46, R51, R2, 0x1c1f ;  /* 0x001c1f02332e7589 */ /* 0x000e2200000e0000 */
[----:B---3--:R-:W-:Y:S02]  /*23770*/  SEL R29, R31, R54, P0 ;  /* 0x000000361f1d7207 */ /* 0x008fe40000000000 */
[----:B------:R-:W-:Y:S01]  /*23780*/  SEL R31, R54, R31, P0 ;  /* 0x0000001f361f7207 */ /* 0x000fe20000000000 */
[----:B------:R-:W1:Y:S01]  /*23790*/  SHFL.IDX PT, R48, R55, R2, 0x1c1f ;  /* 0x001c1f0237307589 */ /* 0x000e6200000e0000 */
[----:B----4-:R-:W-:Y:S02]  /*237a0*/  SEL R33, R35, R56, P0 ;  /* 0x0000003823217207 */ /* 0x010fe40000000000 */
[----:B------:R-:W-:Y:S01]  /*237b0*/  SEL R35, R56, R35, P0 ;  /* 0x0000002338237207 */ /* 0x000fe20000000000 */
[----:B------:R-:W2:Y:S04]  /*237c0*/  SHFL.IDX PT, R50, R59, R2, 0x1c1f ;  /* 0x001c1f023b327589 */ /* 0x000ea800000e0000 */
[----:B------:R-:W3:Y:S04]  /*237d0*/  SHFL.IDX PT, R58, R75, R2, 0x1c1f ;  /* 0x001c1f024b3a7589 */ /* 0x000ee800000e0000 */
[----:B------:R-:W4:Y:S04]  /*237e0*/  SHFL.IDX PT, R77, R77, R0, 0x1c1f ;  /* 0x001c1f004d4d7589 */ /* 0x000f2800000e0000 */
[----:B------:R3:W4:Y:S01]  /*237f0*/  SHFL.IDX PT, R60, R79, R2, 0x1c1f ;  /* 0x001c1f024f3c7589 */ /* 0x00072200000e0000 */
[----:B0-----:R-:W-:-:S02]  /*23800*/  SEL R5, R49, R46, P0 ;  /* 0x0000002e31057207 */ /* 0x001fc40000000000 */
[----:B------:R-:W-:Y:S02]  /*23810*/  SEL R7, R46, R49, P0 ;  /* 0x000000312e077207 */ /* 0x000fe40000000000 */
[----:B-1----:R-:W-:Y:S02]  /*23820*/  SEL R9, R53, R48, P0 ;  /* 0x0000003035097207 */ /* 0x002fe40000000000 */
[----:B------:R-:W-:Y:S02]  /*23830*/  SEL R11, R48, R53, P0 ;  /* 0x00000035300b7207 */ /* 0x000fe40000000000 */
[----:B--2---:R-:W-:Y:S02]  /*23840*/  SEL R13, R57, R50, P0 ;  /* 0x00000032390d7207 */ /* 0x004fe40000000000 */
[----:B------:R-:W-:Y:S02]  /*23850*/  SEL R15, R50, R57, P0 ;  /* 0x00000039320f7207 */ /* 0x000fe40000000000 */
[----:B---3--:R-:W-:-:S02]  /*23860*/  SEL R37, R73, R58, P0 ;  /* 0x0000003a49257207 */ /* 0x008fc40000000000 */
[----:B------:R-:W-:Y:S02]  /*23870*/  SEL R39, R58, R73, P0 ;  /* 0x000000493a277207 */ /* 0x000fe40000000000 */
[----:B------:R-:W-:-:S07]  /*23880*/  MOV R2, RZ ;  /* 0x000000ff00027202 */ /* 0x000fce0000000f00 */
.L_x_3058:
[----:B------:R-:W-:Y:S05]  /*23890*/  WARPSYNC.ALL ;  /* 0x0000000000007948 */ /* 0x000fea0003800000 */
[----:B------:R-:W-:Y:S01]  /*238a0*/  BAR.SYNC.DEFER_BLOCKING 0x1, 0x100 ;  /* 0x0044000000007b1d */ /* 0x000fe20000010000 */
[----:B----4-:R-:W-:Y:S02]  /*238b0*/  SEL R41, R77, R60, P0 ;  /* 0x0000003c4d297207 */ /* 0x010fe40000000000 */
[----:B------:R-:W-:-:S03]  /*238c0*/  SEL R43, R60, R77, P0 ;  /* 0x0000004d3c2b7207 */ /* 0x000fc60000000000 */
[----:B------:R-:W-:Y:S02]  /*238d0*/  ULDC.64 UR4, c[0x0][0xc00] ;  /* 0x0003000000047ab9 */ /* 0x000fe40000000a00 */
[----:B------:R-:W0:Y:S01]  /*238e0*/  LDC R51, c[0x0][0xbe8] ;  /* 0x0002fa00ff337b82 */ /* 0x000e220000000800 */
[----:B------:R-:W-:Y:S02]  /*238f0*/  ISETP.NE.U32.AND P1, PT, RZ, UR4, PT ;  /* 0x00000004ff007c0c */ /* 0x000fe4000bf25070 */
[----:B------:R-:W-:Y:S02]  /*23900*/  IADD3 R46, P2, R225, UR4, RZ ;  /* 0x00000004e12e7c10 */ /* 0x000fe4000ff5e0ff */
[----:B------:R-:W-:Y:S02]  /*23910*/  ISETP.NE.AND.EX P1, PT, RZ, UR5, PT, P1 ;  /* 0x00000005ff007c0c */ /* 0x000fe4000bf25310 */
[----:B------:R-:W-:Y:S01]  /*23920*/  IADD3.X R47, R226, UR5, RZ, P2, !PT ;  /* 0x00000005e22f7c10 */ /* 0x000fe200097fe4ff */
[----:B------:R-:W-:-:S02]  /*23930*/  ULDC.64 UR4, c[0x0][0xc08] ;  /* 0x0003020000047ab9 */ /* 0x000fc40000000a00 */
[----:B------:R-:W-:Y:S01]  /*23940*/  ISETP.NE.U32.AND P0, PT, RZ, UR4, PT ;  /* 0x00000004ff007c0c */ /* 0x000fe2000bf05070 */
[----:B------:R1:W-:Y:S04]  /*23950*/  STSM.16.M88.4 [R81], R4 ;  /* 0x0000000451007844 */ /* 0x0003e80000000200 */
[----:B------:R2:W-:Y:S04]  /*23960*/  STSM.16.M88.4 [R80], R8 ;  /* 0x0000000850007844 */ /* 0x0005e80000000200 */
        /* <DEDUP_REMOVED lines=8> */
[----:B-1----:R-:W-:Y:S01]  /*239f0*/  @P0 IADD3 R4, P3, R225, UR4, RZ ;  /* 0x00000004e1040c10 */ /* 0x002fe2000ff7e0ff */
[----:B------:R-:W-:-:S02]  /*23a00*/  ULDC UR4, c[0x0][0xa88] ;  /* 0x0002a20000047ab9 */ /* 0x000fc40000000800 */
[----:B------:R-:W-:Y:S01]  /*23a10*/  IMAD.U32 R0, RZ, RZ, UR4 ;  /* 0x00000004ff007e24 */ /* 0x000fe2000f8e00ff */
[----:B------:R-:W-:Y:S01]  /*23a20*/  @P0 IADD3.X R5, R226, UR5, RZ, P3, !PT ;  /* 0x00000005e2050c10 */ /* 0x000fe20009ffe4ff */
[----:B------:R3:W5:Y:S01]  /*23a30*/  @P1 LDG.E R2, desc[UR50][R46.64] ;  /* 0x000000322e021981 */ /* 0x000762000c1e1900 */
[----:B0-----:R-:W-:Y:S01]  /*23a40*/  ISETP.NE.AND P2, PT, R51, 0x1, PT ;  /* 0x000000013300780c */ /* 0x001fe20003f45270 */
[----:B--2---:R-:W-:Y:S02]  /*23a50*/  IMAD.IADD R8, R218, 0x1, R212 ;  /* 0x00000001da087824 */ /* 0x004fe400078e02d4 */
[----:B------:R3:W5:Y:S10]  /*23a60*/  @P0 LDG.E R0, desc[UR50][R4.64] ;  /* 0x0000003204000981 */ /* 0x000774000c1e1900 */
[----:B------:R-:W0:Y:S08]  /*23a70*/  @P2 LDC R3, c[0x0][0xbec] ;  /* 0x0002fb00ff032b82 */ /* 0x000e300000000800 */
[----:B------:R-:W1:Y:S01]  /*23a80*/  @P2 LDC R11, c[0x0][0xbf0] ;  /* 0x0002fc00ff0b2b82 */ /* 0x000e620000000800 */
[----:B---3--:R-:W-:Y:S05]  /*23a90*/  @P0 BRA `(.L_x_2819) ;  /* 0x0000000000100947 */ /* 0x008fea0003800000 */
[----:B------:R-:W-:Y:S05]  /*23aa0*/  @!P1 BRA `(.L_x_2819) ;  /* 0x00000000000c9947 */ /* 0x000fea0003800000 */
[----:B------:R-:W2:Y:S04]  /*23ab0*/  LDG.E R5, desc[UR50][R46.64] ;  /* 0x000000322e057981 */ /* 0x000ea8000c1e1900 */
[----:B-----5:R-:W2:Y:S02]  /*23ac0*/  LDG.E R0, desc[UR50][R46.64+0x4] ;  /* 0x000004322e007981 */ /* 0x020ea4000c1e1900 */
[----:B--2---:R-:W-:-:S07]  /*23ad0*/  IMAD.IADD R0, R0, 0x1, -R5 ;  /* 0x0000000100007824 */ /* 0x004fce00078e0a05 */
.L_x_2819:
[----:B------:R-:W2:Y:S01]  /*23ae0*/  LDL R10, [R1+0x30] ;  /* 0x00003000010a7983 */ /* 0x000ea20000100800 */
[----:B------:R-:W-:Y:S01]  /*23af0*/  SHF.R.S32.HI R50, RZ, 0x1f, R224 ;  /* 0x0000001fff327819 */ /* 0x000fe200000114e0 */
[----:B0-----:R-:W-:Y:S01]  /*23b00*/  @P2 IMAD.HI.U32 R4, R8, R3, RZ ;  /* 0x0000000308042227 */ /* 0x001fe200078e00ff */
[----:B------:R-:W-:Y:S01]  /*23b10*/  ULDC.64 UR4, c[0x0][0xb90] ;  /* 0x0002e40000047ab9 */ /* 0x000fe20000000a00 */
[----:B------:R-:W0:Y:S01]  /*23b20*/  S2R R14, SR_TID.X ;  /* 0x00000000000e7919 */ /* 0x000e220000002100 */
[----:B-----5:R-:W-:Y:S01]  /*23b30*/  SHF.R.S32.HI R3, RZ, 0x1f, R2 ;  /* 0x0000001fff037819 */ /* 0x020fe20000011402 */
[----:B------:R-:W-:Y:S01]  /*23b40*/  IMAD R9, R50, UR4, RZ ;  /* 0x0000000432097c24 */ /* 0x000fe2000f8e02ff */
[----:B------:R-:W-:Y:S01]  /*23b50*/  SEL R20, R227, RZ, !P1 ;  /* 0x000000ffe3147207 */ /* 0x000fe20004800000 */
[----:B------:R-:W-:Y:S01]  /*23b60*/  IMAD.MOV.U32 R7, RZ, RZ, R8 ;  /* 0x000000ffff077224 */ /* 0x000fe200078e0008 */
[----:B-1----:R-:W-:Y:S01]  /*23b70*/  @P2 SHF.R.U32.HI R7, RZ, R11, R4 ;  /* 0x0000000bff072219 */ /* 0x002fe20000011604 */
[C---:B------:R-:W-:Y:S01]  /*23b80*/  IMAD.WIDE.U32 R4, R224.reuse, UR4, R2 ;  /* 0x00000004e0047c25 */ /* 0x040fe2000f8e0002 */
[----:B------:R-:W-:Y:S01]  /*23b90*/  SEL R221, R221, RZ, !P1 ;  /* 0x000000ffdddd7207 */ /* 0x000fe20004800000 */
[----:B------:R-:W1:Y:S01]  /*23ba0*/  @P2 LDC R55, c[0x0][0xbec] ;  /* 0x0002fb00ff372b82 */ /* 0x000e620000000800 */
[----:B------:R-:W-:Y:S01]  /*23bb0*/  LEA R11, R229, R215, 0x6 ;  /* 0x000000d7e50b7211 */ /* 0x000fe200078e30ff */
[----:B------:R-:W-:Y:S01]  /*23bc0*/  IMAD R9, R224, UR5, R9 ;  /* 0x00000005e0097c24 */ /* 0x000fe2000f8e0209 */
[----:B------:R-:W-:Y:S01]  /*23bd0*/  ULDC.64 UR4, c[0x0][0xb98] ;  /* 0x0002e60000047ab9 */ /* 0x000fe20000000a00 */
[----:B------:R-:W-:-:S02]  /*23be0*/  IMAD.MOV R6, RZ, RZ, -R7 ;  /* 0x000000ffff067224 */ /* 0x000fc400078e0a07 */
        /* <DEDUP_REMOVED lines=11> */
[----:B0-----:R-:W-:Y:S01]  /*23ca0*/  VIADD R15, R14, 0xffffff80 ;  /* 0xffffff800e0f7836 */ /* 0x001fe20000000000 */
[----:B------:R-:W-:Y:S01]  /*23cb0*/  IADD3.X R5, R11, R5, R8, P1, !PT ;  /* 0x000000050b057210 */ /* 0x000fe20000ffe408 */
[----:B------:R-:W-:Y:S01]  /*23cc0*/  IMAD R6, R6, UR4, RZ ;  /* 0x0000000406067c24 */ /* 0x000fe2000f8e02ff */
[----:B------:R-:W-:Y:S01]  /*23cd0*/  IADD3 R13, P4, R44, 0x2000, RZ ;  /* 0x000020002c0d7810 */ /* 0x000fe20007f9e0ff */
[----:B------:R-:W-:Y:S01]  /*23ce0*/  IMAD R53, R0, R51, RZ ;  /* 0x0000003300357224 */ /* 0x000fe200078e02ff */
[----:B------:R-:W-:Y:S01]  /*23cf0*/  SHF.R.S32.HI R14, RZ, 0x1f, R15 ;  /* 0x0000001fff0e7819 */ /* 0x000fe2000001140f */
[C---:B------:R-:W-:Y:S01]  /*23d00*/  IMAD R11, R9.reuse, UR5, R6 ;  /* 0x00000005090b7c24 */ /* 0x040fe2000f8e0206 */
[----:B------:R-:W-:Y:S01]  /*23d10*/  IADD3 R29, P3, R44, 0x4000, RZ ;  /* 0x000040002c1d7810 */ /* 0x000fe20007f7e0ff */
[----:B------:R-:W-:Y:S01]  /*23d20*/  IMAD.WIDE.U32 R4, R9, UR4, R4 ;  /* 0x0000000409047c25 */ /* 0x000fe2000f8e0004 */
[----:B------:R-:W-:Y:S01]  /*23d30*/  ULDC.64 UR4, c[0x0][0xb50] ;  /* 0x0002d40000047ab9 */ /* 0x000fe20000000a00 */
[----:B------:R-:W-:-:S02]  /*23d40*/  LEA.HI R14, R14, R15, RZ, 0x7 ;  /* 0x0000000f0e0e7211 */ /* 0x000fc400078f38ff */
[----:B------:R-:W-:Y:S01]  /*23d50*/  IMAD.IADD R5, R5, 0x1, R11 ;  /* 0x0000000105057824 */ /* 0x000fe200078e020b */
[----:B------:R-:W-:Y:S01]  /*23d60*/  LEA R6, P1, R4, UR4, 0x2 ;  /* 0x0000000404067c11 */ /* 0x000fe2000f8210ff */
[----:B------:R-:W-:Y:S01]  /*23d70*/  IMAD.X R9, RZ, RZ, R45, P0 ;  /* 0x000000ffff097224 */ /* 0x000fe200000e062d */
[----:B------:R-:W-:Y:S02]  /*23d80*/  LOP3.LUT R14, R14, 0xffffff80, RZ, 0xc0, !PT ;  /* 0xffffff800e0e7812 */ /* 0x000fe400078ec0ff */
[----:B------:R-:W-:Y:S01]  /*23d90*/  LEA.HI.X R4, R4, UR5, R5, 0x2, P1 ;  /* 0x0000000504047c11 */ /* 0x000fe200088f1405 */
[----:B------:R-:W-:Y:S01]  /*23da0*/  SHFL.IDX PT, R46, R6, RZ, 0x1c1f ;  /* 0x001c1fff062e7589 */ /* 0x000fe200000e0000 */
[----:B------:R-:W-:Y:S01]  /*23db0*/  IADD3 R25, P1, R44, 0x3000, RZ ;  /* 0x000030002c197810 */ /* 0x000fe20007f3e0ff */
[----:B------:R-:W-:Y:S01]  /*23dc0*/  ULDC.64 UR4, c[0x0][0xaa0] ;  /* 0x0002a80000047ab9 */ /* 0x000fe20000000a00 */
[----:B------:R-:W-:Y:S01]  /*23dd0*/  IADD3 R14, R15, -R14, RZ ;  /* 0x8000000e0f0e7210 */ /* 0x000fe20007ffe0ff */
[----:B------:R-:W0:Y:S01]  /*23de0*/  SHFL.IDX PT, R47, R4, RZ, 0x1c1f ;  /* 0x001c1fff042f7589 */ /* 0x000e2200000e0000 */
[----:B------:R-:W-:-:S02]  /*23df0*/  LOP3.LUT R24, R25, 0x380, RZ, 0xc0, !PT ;  /* 0x0000038019187812 */ /* 0x000fc400078ec0ff */
[----:B------:R-:W-:Y:S01]  /*23e00*/  LOP3.LUT R12, R13, 0x380, RZ, 0xc0, !PT ;  /* 0x000003800d0c7812 */ /* 0x000fe200078ec0ff */
[----:B------:R-:W-:Y:S01]  /*23e10*/  SHFL.IDX PT, R48, R6, 0x1, 0x1c1f ;  /* 0x003c1f0006307f89 */ /* 0x000fe200000e0000 */
[----:B------:R-:W-:Y:S02]  /*23e20*/  SHF.R.U64 R24, R24, 0x3, RZ ;  /* 0x0000000318187819 */ /* 0x000fe400000012ff */
[----:B------:R-:W-:Y:S01]  /*23e30*/  LOP3.LUT R28, R29, 0x380, RZ, 0xc0, !PT ;  /* 0x000003801d1c7812 */ /* 0x000fe200078ec0ff */
[----:B------:R-:W3:Y:S01]  /*23e40*/  SHFL.IDX PT, R49, R4, 0x1, 0x1c1f ;  /* 0x003c1f0004317f89 */ /* 0x000ee200000e0000 */
[----:B------:R-:W-:Y:S02]  /*23e50*/  LOP3.LUT R8, R7, 0x380, RZ, 0xc0, !PT ;  /* 0x0000038007087812 */ /* 0x000fe400078ec0ff */
[----:B------:R-:W-:Y:S02]  /*23e60*/  LOP3.LUT P0, RZ, R14, 0x3, RZ, 0xc0, !PT ;  /* 0x000000030eff7812 */ /* 0x000fe4000780c0ff */
[----:B------:R-:W-:Y:S01]  /*23e70*/  LOP3.LUT R24, R24, R25, RZ, 0x3c, !PT ;  /* 0x0000001918187212 */ /* 0x000fe200078e3cff */
[----:B------:R-:W-:Y:S01]  /*23e80*/  IMAD.X R25, RZ, RZ, R45, P1 ;  /* 0x000000ffff197224 */ /* 0x000fe200008e062d */
[----:B------:R-:W-:-:S02]  /*23e90*/  SHF.R.U64 R12, R12, 0x3, RZ ;  /* 0x000000030c0c7819 */ /* 0x000fc400000012ff */
[----:B------:R-:W-:Y:S02]  /*23ea0*/  SHF.R.U64 R28, R28, 0x3, RZ ;  /* 0x000000031c1c7819 */ /* 0x000fe400000012ff */
[----:B------:R-:W-:Y:S02]  /*23eb0*/  SHF.R.U64 R8, R8, 0x3, RZ ;  /* 0x0000000308087819 */ /* 0x000fe400000012ff */
[----:B------:R-:W-:Y:S01]  /*23ec0*/  LOP3.LUT R12, R12, R13, RZ, 0x3c, !PT ;  /* 0x0000000d0c0c7212 */ /* 0x000fe200078e3cff */
[--C-:B------:R-:W-:Y:S01]  /*23ed0*/  IMAD.X R13, RZ, RZ, R45.reuse, P4 ;  /* 0x000000ffff0d7224 */ /* 0x100fe200020e062d */
[----:B------:R-:W-:Y:S01]  /*23ee0*/  LOP3.LUT R28, R28, R29, RZ, 0x3c, !PT ;  /* 0x0000001d1c1c7212 */ /* 0x000fe200078e3cff */
[----:B------:R-:W-:Y:S01]  /*23ef0*/  IMAD.X R29, RZ, RZ, R45, P3 ;  /* 0x000000ffff1d7224 */ /* 0x000fe200018e062d */
[----:B------:R-:W-:Y:S02]  /*23f00*/  LOP3.LUT R8, R8, R7, RZ, 0x3c, !PT ;  /* 0x0000000708087212 */ /* 0x000fe400078e3cff */
[----:B------:R-:W-:-:S02]  /*23f10*/  IADD3 R33, P5, R44, 0x5000, RZ ;  /* 0x000050002c217810 */ /* 0x000fc40007fbe0ff */
[C---:B------:R-:W-:Y:S02]  /*23f20*/  IADD3 R37, P4, R44.reuse, 0x6000, RZ ;  /* 0x000060002c257810 */ /* 0x040fe40007f9e0ff */
[C---:B------:R-:W-:Y:S02]  /*23f30*/  LOP3.LUT R7, R44.reuse, 0x380, RZ, 0xc0, !PT ;  /* 0x000003802c077812 */ /* 0x040fe400078ec0ff */
[----:B------:R-:W-:Y:S02]  /*23f40*/  IADD3 R5, P3, R44, 0x7000, RZ ;  /* 0x000070002c057810 */ /* 0x000fe40007f7e0ff */
[----:B------:R-:W-:Y:S02]  /*23f50*/  LOP3.LUT R32, R33, 0x380, RZ, 0xc0, !PT ;  /* 0x0000038021207812 */ /* 0x000fe400078ec0ff */
[----:B------:R-:W-:Y:S01]  /*23f60*/  LOP3.LUT R36, R37, 0x380, RZ, 0xc0, !PT ;  /* 0x0000038025247812 */ /* 0x000fe200078ec0ff */
[----:B------:R-:W-:Y:S01]  /*23f70*/  IMAD R3, R3, UR4, RZ ;  /* 0x0000000403037c24 */ /* 0x000fe2000f8e02ff */
[----:B------:R-:W-:Y:S01]  /*23f80*/  SHF.R.U64 R7, R7, 0x3, RZ ;  /* 0x0000000307077819 */ /* 0x000fe200000012ff */
[----:B------:R-:W-:Y:S01]  /*23f90*/  IMAD.X R41, RZ, RZ, R45, P3 ;  /* 0x000000ffff297224 */ /* 0x000fe200018e062d */
[----:B------:R-:W-:-:S02]  /*23fa0*/  SHF.R.U64 R32, R32, 0x3, RZ ;  /* 0x0000000320207819 */ /* 0x000fc400000012ff */
[----:B------:R-:W-:Y:S02]  /*23fb0*/  SHF.R.U64 R36, R36, 0x3, RZ ;  /* 0x0000000324247819 */ /* 0x000fe400000012ff */
[----:B------:R-:W-:Y:S02]  /*23fc0*/  LOP3.LUT R44, R7, R44, RZ, 0x3c, !PT ;  /* 0x0000002c072c7212 */ /* 0x000fe400078e3cff */
[----:B------:R-:W-:Y:S01]  /*23fd0*/  LOP3.LUT R32, R32, R33, RZ, 0x3c, !PT ;  /* 0x0000002120207212 */ /* 0x000fe200078e3cff */
[--C-:B------:R-:W-:Y:S01]  /*23fe0*/  IMAD.X R33, RZ, RZ, R45.reuse, P5 ;  /* 0x000000ffff217224 */ /* 0x100fe200028e062d */
[----:B------:R-:W-:Y:S01]  /*23ff0*/  LOP3.LUT R36, R36, R37, RZ, 0x3c, !PT ;  /* 0x0000002524247212 */ /* 0x000fe200078e3cff */
[----:B------:R-:W-:Y:S01]  /*24000*/  IMAD.X R37, RZ, RZ, R45, P4 ;  /* 0x000000ffff257224 */ /* 0x000fe200020e062d */
[----:B------:R-:W-:Y:S01]  /*24010*/  BSSY B1, `(.L_x_2820) ;  /* 0x0000053000017945 */ /* 0x000fe20003800000 */
[----:B------:R-:W-:Y:S02]  /*24020*/  SHF.R.S32.HI R52, RZ, 0x1f, R222 ;  /* 0x0000001fff347819 */ /* 0x000fe400000114de */
[----:B------:R-:W-:Y:S01]  /*24030*/  SHF.R.S32.HI R54, RZ, 0x1f, R215 ;  /* 0x0000001fff367819 */ /* 0x000fe200000114d7 */
[----:B--2---:R-:W-:-:S05]  /*24040*/  IMAD.IADD R10, R10, 0x1, R212 ;  /* 0x000000010a0a7824 */ /* 0x004fca00078e02d4 */
[C---:B------:R-:W-:Y:S02]  /*24050*/  IADD3 R0, R10.reuse, 0x8, RZ ;  /* 0x000000080a007810 */ /* 0x040fe40007ffe0ff */
[-C--:B------:R-:W-:Y:S02]  /*24060*/  ISETP.GE.OR P1, PT, R10, R53.reuse, P0 ;  /* 0x000000350a00720c */ /* 0x080fe40000726670 */
[----:B------:R-:W-:Y:S02]  /*24070*/  ISETP.GE.OR P0, PT, R0, R53, P0 ;  /* 0x000000350000720c */ /* 0x000fe40000706670 */
[----:B------:R-:W-:-:S04]  /*24080*/  LOP3.LUT R0, R5, 0x380, RZ, 0xc0, !PT ;  /* 0x0000038005007812 */ /* 0x000fc800078ec0ff */
[----:B------:R-:W-:-:S04]  /*24090*/  SHF.R.U64 R0, R0, 0x3, RZ ;  /* 0x0000000300007819 */ /* 0x000fc800000012ff */
[----:B------:R-:W-:Y:S01]  /*240a0*/  LOP3.LUT R40, R0, R5, RZ, 0x3c, !PT ;  /* 0x0000000500287212 */ /* 0x000fe200078e3cff */
[----:B0-----:R-:W-:Y:S04]  /*240b0*/  @!P1 ST.E desc[UR50][R46.64], R88 ;  /* 0x000000582e009985 */ /* 0x001fe8000c101932 */
[----:B---3--:R0:W-:Y:S04]  /*240c0*/  @!P0 ST.E desc[UR50][R48.64], R89 ;  /* 0x0000005930008985 */ /* 0x0081e8000c101932 */
[----:B------:R2:W5:Y:S04]  /*240d0*/  LD.E.128 R4, desc[UR50][R44.64] ;  /* 0x000000322c047980 */ /* 0x000568000c101d00 */
[----:B------:R-:W5:Y:S01]  /*240e0*/  LD.E.128 R8, desc[UR50][R8.64] ;  /* 0x0000003208087980 */ /* 0x000f62000c101d00 */
[----:B0-----:R-:W0:Y:S03]  /*240f0*/  @P2 LDC R49, c[0x0][0xbf0] ;  /* 0x0002fc00ff312b82 */ /* 0x001e260000000800 */
[----:B------:R-:W5:Y:S01]  /*24100*/  LD.E.128 R12, desc[UR50][R12.64] ;  /* 0x000000320c0c7980 */ /* 0x000f62000c101d00 */
[----:B--2---:R-:W-:-:S02]  /*24110*/  IMAD R45, R2, UR5, R3 ;  /* 0x00000005022d7c24 */ /* 0x004fc4000f8e0203 */
[----:B------:R-:W-:Y:S01]  /*24120*/  IMAD.WIDE.U32 R2, R2, UR4, RZ ;  /* 0x0000000402027c25 */ /* 0x000fe2000f8e00ff */
[----:B------:R-:W-:Y:S01]  /*24130*/  ULDC.64 UR4, c[0x0][0xae8] ;  /* 0x0002ba0000047ab9 */ /* 0x000fe20000000a00 */
[----:B------:R-:W5:Y:S03]  /*24140*/  LD.E.128 R24, desc[UR50][R24.64] ;  /* 0x0000003218187980 */ /* 0x000f66000c101d00 */
[----:B------:R-:W-:Y:S01]  /*24150*/  IADD3 R3, R3, R45, RZ ;  /* 0x0000002d03037210 */ /* 0x000fe20007ffe0ff */
[----:B------:R-:W-:Y:S01]  /*24160*/  IMAD R45, R223, 0x20, R229 ;  /* 0x00000020df2d7824 */ /* 0x000fe200078e02e5 */
[----:B------:R-:W5:Y:S01]  /*24170*/  LD.E.128 R28, desc[UR50][R28.64] ;  /* 0x000000321c1c7980 */ /* 0x000f62000c101d00 */
[----:B------:R-:W-:Y:S02]  /*24180*/  IMAD R47, R50, UR4, RZ ;  /* 0x00000004322f7c24 */ /* 0x000fe4000f8e02ff */
[----:B------:R-:W-:Y:S01]  /*24190*/  IMAD.IADD R44, R212, 0x1, R45 ;  /* 0x00000001d42c7824 */ /* 0x000fe200078e022d */
[----:B------:R-:W5:Y:S01]  /*241a0*/  LD.E.128 R32, desc[UR50][R32.64] ;  /* 0x0000003220207980 */ /* 0x000f62000c101d00 */
[----:B------:R-:W-:-:S02]  /*241b0*/  IMAD R47, R224, UR5, R47 ;  /* 0x00000005e02f7c24 */ /* 0x000fc4000f8e022f */
[----:B-1----:R-:W-:Y:S01]  /*241c0*/  @P2 IMAD.HI.U32 R0, R44, R55, RZ ;  /* 0x000000372c002227 */ /* 0x002fe200078e00ff */
[----:B------:R-:W5:Y:S03]  /*241d0*/  LD.E.128 R36, desc[UR50][R36.64] ;  /* 0x0000003224247980 */ /* 0x000f66000c101d00 */
[----:B------:R-:W-:Y:S01]  /*241e0*/  IMAD.WIDE.U32 R2, R224, UR4, R2 ;  /* 0x00000004e0027c25 */ /* 0x000fe2000f8e0002 */
[----:B------:R-:W-:Y:S01]  /*241f0*/  ULDC.64 UR4, c[0x0][0xaf0] ;  /* 0x0002bc0000047ab9 */ /* 0x000fe20000000a00 */
[----:B------:R-:W5:Y:S02]  /*24200*/  LD.E.128 R40, desc[UR50][R40.64] ;  /* 0x0000003228287980 */ /* 0x000f64000c101d00 */
[----:B------:R-:W-:Y:S01]  /*24210*/  IMAD.MOV.U32 R45, RZ, RZ, R44 ;  /* 0x000000ffff2d7224 */ /* 0x000fe200078e002c */
[----:B0-----:R-:W-:Y:S01]  /*24220*/  @P2 SHF.R.U32.HI R45, RZ, R49, R0 ;  /* 0x00000031ff2d2219 */ /* 0x001fe20000011600 */
[----:B------:R-:W-:Y:S01]  /*24230*/  IMAD R20, R20, UR4, RZ ;  /* 0x0000000414147c24 */ /* 0x000fe2000f8e02ff */
[----:B------:R-:W-:Y:S01]  /*24240*/  @!PT LDS RZ, [RZ] ;  /* 0x00000000fffff984 */ /* 0x000fe20000000800 */
[----:B------:R-:W-:Y:S01]  /*24250*/  @!PT LDS RZ, [RZ] ;  /* 0x00000000fffff984 */ /* 0x000fe20000000800 */
[----:B------:R-:W-:Y:S01]  /*24260*/  @!PT LDS RZ, [RZ] ;  /* 0x00000000fffff984 */ /* 0x000fe20000000800 */
[----:B------:R-:W-:Y:S01]  /*24270*/  @!PT LDS RZ, [RZ] ;  /* 0x00000000fffff984 */ /* 0x000fe20000000800 */
[----:B------:R0:W-:Y:S06]  /*24280*/  MEMBAR.ALL.CTA ;  /* 0x0000000000007992 */ /* 0x0001ec0000008000 */
[----:B0-----:R-:W0:Y:S01]  /*24290*/  FENCE.VIEW.ASYNC.S ;  /* 0x00000000000073c6 */ /* 0x001e220000000000 */
[----:B------:R-:W-:Y:S01]  /*242a0*/  IMAD.IADD R3, R3, 0x1, R47 ;  /* 0x0000000103037824 */ /* 0x000fe200078e022f */
[----:B------:R-:W-:Y:S01]  /*242b0*/  SHF.R.S32.HI R0, RZ, 0x1f, R45 ;  /* 0x0000001fff007819 */ /* 0x000fe2000001142d */
[----:B------:R-:W-:Y:S01]  /*242c0*/  IMAD R47, R221, UR5, R20 ;  /* 0x00000005dd2f7c24 */ /* 0x000fe2000f8e0214 */
[----:B------:R-:W-:Y:S01]  /*242d0*/  IADD3 R20, -R45, RZ, RZ ;  /* 0x000000ff2d147210 */ /* 0x000fe20007ffe1ff */
[----:B------:R-:W-:Y:S01]  /*242e0*/  IMAD.WIDE.U32 R2, R221, UR4, R2 ;  /* 0x00000004dd027c25 */ /* 0x000fe2000f8e0002 */
[----:B------:R-:W-:-:S03]  /*242f0*/  ULDC.64 UR4, c[0x0][0xae0] ;  /* 0x0002b80000047ab9 */ /* 0x000fc60000000a00 */
        /* <DEDUP_REMOVED lines=15> */
[----:B------:R-:W-:Y:S01]  /*243f0*/  ULDC.64 UR4, c[0x0][0xa80] ;  /* 0x0002a00000047ab9 */ /* 0x000fe20000000a00 */
[----:B------:R-:W-:Y:S01]  /*24400*/  IADD3 R0, R18, 0x29820, RZ ;  /* 0x0002982012007810 */ /* 0x000fe20007ffe0ff */
[----:B------:R-:W-:Y:S01]  /*24410*/  VIADD R20, R212, 0x40 ;  /* 0x00000040d4147836 */ /* 0x000fe20000000000 */
[----:B------:R-:W-:Y:S01]  /*24420*/  LEA R46, P3, R2, UR4, 0x1 ;  /* 0x00000004022e7c11 */ /* 0x000fe2000f8608ff */
[----:B------:R-:W-:Y:S01]  /*24430*/  IMAD.IADD R3, R3, 0x1, R45 ;  /* 0x0000000103037824 */ /* 0x000fe200078e022d */
[----:B------:R-:W-:-:S02]  /*24440*/  PRMT R0, RZ, 0x654, R0 ;  /* 0x00000654ff007816 */ /* 0x000fc40000000000 */
[----:B------:R-:W-:Y:S01]  /*24450*/  ISETP.GE.AND P1, PT, R20, R53, PT ;  /* 0x000000351400720c */ /* 0x000fe20003f26270 */
[----:B0-----:R0:W1:Y:S01]  /*24460*/  SHFL.IDX PT, R44, R46, RZ, 0x181f ;  /* 0x00181fff2e2c7589 */ /* 0x00106200000e0000 */
        /* <DEDUP_REMOVED lines=13> */
.L_x_2821:
[----:B------:R-:W-:Y:S05]  /*24540*/  BSYNC B1 ;  /* 0x0000000000017941 */ /* 0x000fea0003800000 */
.L_x_2820:
        /* <DEDUP_REMOVED lines=13> */
.L_x_2823:
[----:B------:R-:W-:Y:S05]  /*24620*/  BSYNC B1 ;  /* 0x0000000000017941 */ /* 0x000fea0003800000 */
.L_x_2822:
        /* <DEDUP_REMOVED lines=13> */
.L_x_2825:
[----:B------:R-:W-:Y:S05]  /*24700*/  BSYNC B1 ;  /* 0x0000000000017941 */ /* 0x000fea0003800000 */
.L_x_2824:
        /* <DEDUP_REMOVED lines=16> */
.L_x_2817:
        /* <DEDUP_REMOVED lines=27> */
.L_x_2827:
        /* <DEDUP_REMOVED lines=8> */
[----:B-----5:R-:W-:Y:S01]  /*24a40*/  IMAD R2, R6, R9, RZ ;  /* 0x0000000906027224 */ /* 0x020fe200078e02ff */
[----:B---3--:R-:W-:-:S04]  /*24a50*/  IADD3 R8, R212, -0x80, R3 ;  /* 0xffffff80d4087810 */ /* 0x008fc80007ffe003 */
[----:B------:R-:W-:-:S13]  /*24a60*/  ISETP.GE.AND P0, PT, R8, R2, PT ;  /* 0x000000020800720c */ /* 0x000fda0003f06270 */
[----:B------:R-:W-:Y:S05]  /*24a70*/  @P0 BRA `(.L_x_2829) ;  /* 0x0000000000840947 */ /* 0x000fea0003800000 */
[----:B------:R-:W-:Y:S01]  /*24a80*/  ISETP.NE.AND P0, PT, R9, 0x1, PT ;  /* 0x000000010900780c */ /* 0x000fe20003f05270 */
[----:B------:R-:W-:Y:S01]  /*24a90*/  ULDC.64 UR4, c[0x0][0xb90] ;  /* 0x0002e40000047ab9 */ /* 0x000fe20000000a00 */
[----:B------:R-:W-:Y:S01]  /*24aa0*/  MOV R3, R11 ;  /* 0x0000000b00037202 */ /* 0x000fe20000000f00 */
[----:B------:R-:W-:Y:S02]  /*24ab0*/  IMAD R7, R10, UR4, RZ ;  /* 0x000000040a077c24 */ /* 0x000fe4000f8e02ff */
[----:B------:R-:W-:Y:S02]  /*24ac0*/  IMAD.MOV.U32 R2, RZ, RZ, R0 ;  /* 0x000000ffff027224 */ /* 0x000fe400078e0000 */
[----:B------:R-:W-:Y:S02]  /*24ad0*/  IMAD.MOV.U32 R5, RZ, RZ, R8 ;  /* 0x000000ffff057224 */ /* 0x000fe400078e0008 */
[----:B------:R-:W-:-:S04]  /*24ae0*/  IMAD.WIDE.U32 R2, R224, UR4, R2 ;  /* 0x00000004e0027c25 */ /* 0x000fc8000f8e0002 */
[----:B------:R-:W3:Y:S01]  /*24af0*/  @P0 LDC R13, c[0x0][0xbec] ;  /* 0x0002fb00ff0d0b82 */ /* 0x000ee20000000800 */
[----:B------:R-:W-:Y:S01]  /*24b00*/  IMAD R7, R224, UR5, R7 ;  /* 0x00000005e0077c24 */ /* 0x000fe2000f8e0207 */
[----:B------:R-:W-:-:S03]  /*24b10*/  ULDC.64 UR4, c[0x0][0xb98] ;  /* 0x0002e60000047ab9 */ /* 0x000fc60000000a00 */
[----:B------:R-:W-:-:S03]  /*24b20*/  IMAD.IADD R3, R3, 0x1, R7 ;  /* 0x0000000103037824 */ /* 0x000fc600078e0207 */
[----:B------:R-:W5:Y:S01]  /*24b30*/  @P0 LDC R15, c[0x0][0xbf0] ;  /* 0x0002fc00ff0f0b82 */ /* 0x000f620000000800 */
[----:B------:R-:W-:-:S04]  /*24b40*/  IMAD.WIDE.U32 R2, R221, UR4, R2 ;  /* 0x00000004dd027c25 */ /* 0x000fc8000f8e0002 */
[----:B---3--:R-:W-:-:S05]  /*24b50*/  @P0 IMAD.HI.U32 R4, R8, R13, RZ ;  /* 0x0000000d08040227 */ /* 0x008fca00078e00ff */
        /* <DEDUP_REMOVED lines=19> */
.L_x_2829:
[----:B------:R-:W-:Y:S05]  /*24c90*/  BSYNC B1 ;  /* 0x0000000000017941 */ /* 0x000fea0003800000 */
.L_x_2828:
[----:B------:R-:W-:Y:S01]  /*24ca0*/  ULDC.64 UR4, c[0x0][0xaa0] ;  /* 0x0002a80000047ab9 */ /* 0x000fe20000000a00 */
[----:B------:R-:W-:Y:S01]  /*24cb0*/  LEA R7, R223, R229, 0x5 ;  /* 0x000000e5df077211 */ /* 0x000fe200078e28ff */
[----:B---3--:R-:W-:-:S04]  /*24cc0*/  IMAD R3, R11, UR4, RZ ;  /* 0x000000040b037c24 */ /* 0x008fc8000f8e02ff */
[C---:B------:R-:W-:Y:S02]  /*24cd0*/  IMAD R5, R0.reuse, UR5, R3 ;  /* 0x0000000500057c24 */ /* 0x040fe4000f8e0203 */
[----:B------:R-:W-:Y:S01]  /*24ce0*/  IMAD.WIDE.U32 R2, R0, UR4, RZ ;  /* 0x0000000400027c25 */ /* 0x000fe2000f8e00ff */
[----:B------:R-:W-:-:S03]  /*24cf0*/  ULDC.64 UR4, c[0x0][0xae8] ;  /* 0x0002ba0000047ab9 */ /* 0x000fc60000000a00 */
[----:B------:R-:W-:Y:S02]  /*24d00*/  IMAD.IADD R9, R212, 0x1, R7 ;  /* 0x00000001d4097824 */ /* 0x000fe400078e0207 */
[----:B------:R-:W-:Y:S02]  /*24d10*/  IMAD.IADD R3, R3, 0x1, R5 ;  /* 0x0000000103037824 */ /* 0x000fe400078e0205 */
[----:B------:R-:W-:Y:S02]  /*24d20*/  IMAD R7, R10, UR4, RZ ;  /* 0x000000040a077c24 */ /* 0x000fe4000f8e02ff */
[----:B--2---:R-:W-:-:S04]  /*24d30*/  @P2 IMAD.HI.U32 R0, R9, R12, RZ ;  /* 0x0000000c09002227 */ /* 0x004fc800078e00ff */
[C---:B------:R-:W-:Y:S02]  /*24d40*/  IMAD R7, R224.reuse, UR5, R7 ;  /* 0x00000005e0077c24 */ /* 0x040fe4000f8e0207 */
[----:B------:R-:W-:Y:S01]  /*24d50*/  IMAD.WIDE.U32 R2, R224, UR4, R2 ;  /* 0x00000004e0027c25 */ /* 0x000fe2000f8e0002 */
[----:B------:R-:W-:-:S03]  /*24d60*/  ULDC.64 UR4, c[0x0][0xaf0] ;  /* 0x0002bc0000047ab9 */ /* 0x000fc60000000a00 */
[----:B------:R-:W-:Y:S01]  /*24d70*/  IMAD.MOV.U32 R5, RZ, RZ, R9 ;  /* 0x000000ffff057224 */ /* 0x000fe200078e0009 */
[----:B----4-:R-:W-:Y:S01]  /*24d80*/  @P2 SHF.R.U32.HI R5, RZ, R27, R0 ;  /* 0x0000001bff052219 */ /* 0x010fe20000011600 */
[----:B------:R-:W-:Y:S02]  /*24d90*/  IMAD R4, R227, UR4, RZ ;  /* 0x00000004e3047c24 */ /* 0x000fe4000f8e02ff */
        /* <DEDUP_REMOVED lines=25> */
.L_x_3061:
[----:B------:R-:W-:Y:S01]  /*24f30*/  IMAD R25, R6, R25, RZ ;  /* 0x0000001906197224 */ /* 0x000fe200078e02ff */
[----:B------:R-:W-:Y:S01]  /*24f40*/  BSSY B1, `(.L_x_2831) ;  /* 0x000000f000017945 */ /* 0x000fe20003800000 */
[----:B------:R-:W-:-:S05]  /*24f50*/  IMAD.IADD R212, R229, 0x1, R212 ;  /* 0x00000001e5d47824 */ /* 0x000fca00078e02d4 */
        /* <DEDUP_REMOVED lines=13> */
.L_x_2832:
[----:B------:R-:W-:Y:S05]  /*25030*/  BSYNC B1 ;  /* 0x0000000000017941 */ /* 0x000fea0003800000 */
.L_x_2831:
[----:B------:R-:W-:-:S03]  /*25040*/  UMOV UR4, 0xffffffff ;  /* 0xffffffff00047882 */ /* 0x000fc60000000000 */
[----:B------:R-:W-:Y:S05]  /*25050*/  BRA.DIV UR4, `(.L_x_2833) ;  /* 0x000000a204dc7947 */ /* 0x000fea000b800000 */
[----:B---3--:R3:W0:Y:S04]  /*25060*/  SHFL.IDX PT, R0, R3, 0x1, 0x181f ;  /* 0x00381f0003007f89 */ /* 0x00862800000e0000 */
[----:B----4-:R3:W4:Y:S02]  /*25070*/  SHFL.IDX PT, R14, R2, 0x1, 0x181f ;  /* 0x00381f00020e7f89 */ /* 0x01072400000e0000 */
.L_x_3065:
[----:B------:R-:W-:Y:S01]  /*25080*/  IADD3 R4, R212, 0x20, RZ ;  /* 0x00000020d4047810 */ /* 0x000fe20007ffe0ff */
[----:B------:R-:W-:Y:S03]  /*25090*/  BSSY B1, `(.L_x_2834) ;  /* 0x000000e000017945 */ /* 0x000fe60003800000 */
        /* <DEDUP_REMOVED lines=13> */
.L_x_2835:
[----:B------:R-:W-:Y:S05]  /*25170*/  BSYNC B1 ;  /* 0x0000000000017941 */ /* 0x000fea0003800000 */
.L_x_2834:
[----:B------:R-:W-:-:S03]  /*25180*/  UMOV UR4, 0xffffffff ;  /* 0xffffffff00047882 */ /* 0x000fc60000000000 */
[----:B------:R-:W-:Y:S05]  /*25190*/  BRA.DIV UR4, `(.L_x_2836) ;  /* 0x000000a204d47947 */ /* 0x000fea000b800000 */
[----:B0-----:R0:W0:Y:S04]  /*251a0*/  SHFL.IDX PT, R0, R3, 0x2, 0x181f ;  /* 0x00581f0003007f89 */ /* 0x00102800000e0000 */
[----:B----4-:R4:W0:Y:S02]  /*251b0*/  SHFL.IDX PT, R14, R2, 0x2, 0x181f ;  /* 0x00581f00020e7f89 */ /* 0x01082400000e0000 */
.L_x_3069:
        /* <DEDUP_REMOVED lines=15> */
.L_x_2838:
[----:B------:R-:W-:Y:S05]  /*252b0*/  BSYNC B1 ;  /* 0x0000000000017941 */ /* 0x000fea0003800000 */
.L_x_2837:
[----:B------:R-:W-:-:S03]  /*252c0*/  UMOV UR4, 0xffffffff ;  /* 0xffffffff00047882 */ /* 0x000fc60000000000 */
[----:B------:R-:W-:Y:S05]  /*252d0*/  BRA.DIV UR4, `(.L_x_2839) ;  /* 0x000000a204cc7947 */ /* 0x000fea000b800000 */
[----:B0-----:R0:W0:Y:S04]  /*252e0*/  SHFL.IDX PT, R0, R3, 0x3, 0x181f ;  /* 0x00781f0003007f89 */ /* 0x00102800000e0000 */
[----:B------:R0:W0:Y:S02]  /*252f0*/  SHFL.IDX PT, R14, R2, 0x3, 0x181f ;  /* 0x00781f00020e7f89 */ /* 0x00002400000e0000 */
.L_x_3073:
[----:B0-234-:R-:W-:-:S05]  /*25300*/  VIADD R2, R212, 0x60 ;  /* 0x00000060d4027836 */ /* 0x01dfca0000000000 */
        /* <DEDUP_REMOVED lines=13> */
.L_x_2826:
[----:B------:R-:W-:Y:S05]  /*253e0*/  BSYNC B0 ;  /* 0x0000000000007941 */ /* 0x000fea0003800000 */
.L_x_2816:
[----:B------:R-:W-:Y:S02]  /*253f0*/  ULDC UR4, c[0x0][0xc3c] ;  /* 0x00030f0000047ab9 */ /* 0x000fe40000000800 */
[----:B-1----:R-:W-:-:S13]  /*25400*/  ISETP.GE.AND P0, PT, R23, UR4, PT ;  /* 0x0000000417007c0c */ /* 0x002fda000bf06270 */
[----:B------:R-:W-:Y:S05]  /*25410*/  @!P0 BRA `(.L_x_2840) ;  /* 0xfffffdc000388947 */ /* 0x000fea000383ffff */
[----:B------:R-:W-:Y:S05]  /*25420*/  BRA `(.L_x_2628) ;  /* 0x0000007c00dc7947 */ /* 0x000fea0003800000 */
.L_x_2626:
        /* <DEDUP_REMOVED lines=58> */
.L_x_2846:
        /* <DEDUP_REMOVED lines=12> */
.L_x_2845:
[----:B------:R-:W-:Y:S05]  /*25890*/  BSYNC B0 ;  /* 0x0000000000007941 */ /* 0x000fea0003800000 */
.L_x_2844:
[----:B0----5:R-:W0:Y:S02]  /*258a0*/  SHFL.UP PT, R2, R0, 0x1, RZ ;  /* 0x0420000000027989 */ /* 0x021e2400000e00ff */
        /* <DEDUP_REMOVED lines=16> */
[----:B------:R-:W-:-:S04]  /*259b0*/  IADD3 R4, R3, R4, RZ ;  /* 0x0000000403047210 */ /* 0x000fc80007ffe0ff */
[----:B------:R-:W-:-:S13]  /*259c0*/  ISETP.GT.AND P6, PT, R4, UR6, PT ;  /* 0x0000000604007c0c */ /* 0x000fda000bfc4270 */
[----:B------:R-:W-:Y:S05]  /*259d0*/  @!P6 BRA `(.L_x_2846) ;  /* 0xfffffffc007ce947 */ /* 0x000fea000383ffff */
.L_x_2842:
        /* <DEDUP_REMOVED lines=20> */
.L_x_2847:
[----:B-1----:R-:W-:Y:S01]  /*25b20*/  IADD3 R2, RZ, -R3, RZ ;  /* 0x80000003ff027210 */ /* 0x002fe20007ffe0ff */
[----:B---3--:R-:W-:-:S04]  /*25b30*/  IMAD R16, R16, UR5, R11 ;  /* 0x0000000510107c24 */ /* 0x008fc8000f8e020b */
        /* <DEDUP_REMOVED lines=8> */
[----:B------:R-:W-:Y:S01]  /*25bc0*/  IMAD.MOV.U32 R3, RZ, RZ, R6 ;  /* 0x000000ffff037224 */ /* 0x000fe200078e0006 */
[----:B------:R-:W-:-:S03]  /*25bd0*/  MOV R6, R8 ;  /* 0x0000000800067202 */ /* 0x000fc60000000f00 */
        /* <DEDUP_REMOVED lines=13> */
[----:B------:R-:W-:-:S03]  /*25cb0*/  IMAD.MOV R2, RZ, RZ, -R2 ;  /* 0x000000ffff027224 */ /* 0x000fc600078e0a02 */
[----:B------:R-:W-:Y:S01]  /*25cc0*/  IADD3 R6, -R11, RZ, RZ ;  /* 0x000000ff0b067210 */ /* 0x000fe20007ffe1ff */
[----:B------:R-:W-:Y:S02]  /*25cd0*/  IMAD R4, R4, R2, R9 ;  /* 0x0000000204047224 */ /* 0x000fe400078e0209 */
[----:B------:R-:W-:Y:S01]  /*25ce0*/  IMAD.MOV.U32 R2, RZ, RZ, RZ ;  /* 0x000000ffff027224 */ /* 0x000fe200078e00ff */
[----:B------:R-:W-:Y:S02]  /*25cf0*/  VIADDMNMX R13, R6, UR5, R7, PT ;  /* 0x00000005060d7c46 */ /* 0x000fe4000b800107 */
[----:B------:R-:W-:Y:S02]  /*25d00*/  IABS R9, R4 ;  /* 0x0000000400097213 */ /* 0x000fe40000000000 */
[-C--:B------:R-:W-:Y:S01]  /*25d10*/  IABS R8, R13.reuse ;  /* 0x0000000d00087213 */ /* 0x080fe20000000000 */
[----:B------:R-:W-:Y:S01]  /*25d20*/  IMAD.MOV R18, RZ, RZ, -R13 ;  /* 0x000000ffff127224 */ /* 0x000fe200078e0a0d */
[----:B0-----:R-:W-:-:S02]  /*25d30*/  IABS R10, R13 ;  /* 0x0000000d000a7213 */ /* 0x001fc40000000000 */
[----:B------:R-:W0:Y:S08]  /*25d40*/  I2F.RP R6, R8 ;  /* 0x0000000800067306 */ /* 0x000e300000209400 */
[----:B0-----:R-:W0:Y:S02]  /*25d50*/  MUFU.RCP R6, R6 ;  /* 0x0000000600067308 */ /* 0x001e240000001000 */
[----:B0-----:R-:W-:-:S06]  /*25d60*/  VIADD R3, R6, 0xffffffe ;  /* 0x0ffffffe06037836 */ /* 0x001fcc0000000000 */
[----:B------:R-:W0:Y:S02]  /*25d70*/  F2I.FTZ.U32.TRUNC.NTZ R3, R3 ;  /* 0x0000000300037305 */ /* 0x000e24000021f000 */
[----:B0-----:R-:W-:-:S04]  /*25d80*/  IMAD.MOV R7, RZ, RZ, -R3 ;  /* 0x000000ffff077224 */ /* 0x001fc800078e0a03 */
[----:B------:R-:W-:-:S04]  /*25d90*/  IMAD R7, R7, R8, RZ ;  /* 0x0000000807077224 */ /* 0x000fc800078e02ff */
[----:B------:R-:W-:Y:S01]  /*25da0*/  IMAD.HI.U32 R2, R3, R7, R2 ;  /* 0x0000000703027227 */ /* 0x000fe200078e0002 */
[----:B------:R-:W-:-:S05]  /*25db0*/  IADD3 R3, RZ, -R10, RZ ;  /* 0x8000000aff037210 */ /* 0x000fca0007ffe0ff */
        /* <DEDUP_REMOVED lines=8> */
[----:B------:R-:W-:Y:S02]  /*25e40*/  ISETP.GE.AND P2, PT, R3, RZ, PT ;  /* 0x000000ff0300720c */ /* 0x000fe40003f46270 */
[----:B------:R-:W-:-:S05]  /*25e50*/  IADD3 R3, R4, R11, RZ ;  /* 0x0000000b04037210 */ /* 0x000fca0007ffe0ff */
[----:B------:R-:W-:-:S06]  /*25e60*/  @P0 VIADD R2, R2, 0x1 ;  /* 0x0000000102020836 */ /* 0x000fcc0000000000 */
[----:B------:R-:W-:Y:S01]  /*25e70*/  @!P2 IMAD.MOV R2, RZ, RZ, -R2 ;  /* 0x000000ffff02a224 */ /* 0x000fe200078e0a02 */
[----:B------:R-:W-:-:S04]  /*25e80*/  @!P1 LOP3.LUT R2, RZ, R13, RZ, 0x33, !PT ;  /* 0x0000000dff029212 */ /* 0x000fc800078e33ff */
[----:B------:R-:W-:Y:S01]  /*25e90*/  LOP3.LUT R17, RZ, R2, RZ, 0x33, !PT ;  /* 0x00000002ff117212 */ /* 0x000fe200078e33ff */
[----:B------:R-:W-:-:S04]  /*25ea0*/  IMAD R18, R2, R18, R3 ;  /* 0x0000001202127224 */ /* 0x000fc800078e0203 */
[----:B------:R-:W-:Y:S01]  /*25eb0*/  IMAD.IADD R17, R0, 0x1, R17 ;  /* 0x0000000100117824 */ /* 0x000fe200078e0211 */
[----:B------:R-:W-:Y:S06]  /*25ec0*/  BRA `(.L_x_2848) ;  /* 0x00000000000c7947 */ /* 0x000fec0003800000 */
.L_x_2843:
[----:B------:R-:W-:Y:S01]  /*25ed0*/  IMAD.MOV.U32 R17, RZ, RZ, RZ ;  /* 0x000000ffff117224 */ /* 0x000fe200078e00ff */
[----:B------:R-:W-:Y:S01]  /*25ee0*/  MOV R18, RZ ;  /* 0x000000ff00127202 */ /* 0x000fe20000000f00 */
[----:B------:R-:W-:-:S07]  /*25ef0*/  IMAD.U32 R16, RZ, RZ, UR6 ;  /* 0x00000006ff107e24 */ /* 0x000fce000f8e00ff */
.L_x_2848:
[----:B------:R-:W-:-:S13]  /*25f00*/  ISETP.NE.AND P0, PT, R5, RZ, PT ;  /* 0x000000ff0500720c */ /* 0x000fda0003f05270 */
[----:B------:R-:W0:Y:S01]  /*25f10*/  @!P0 S2R R3, SR_CgaCtaId ;  /* 0x0000000000038919 */ /* 0x000e220000008800 */
[----:B------:R-:W-:-:S04]  /*25f20*/  @!P0 MOV R0, 0x400 ;  /* 0x0000040000008802 */ /* 0x000fc80000000f00 */
[----:B0-----:R-:W-:-:S05]  /*25f30*/  @!P0 LEA R0, R3, R0, 0x18 ;  /* 0x0000000003008211 */ /* 0x001fca00078ec0ff */
[----:B------:R2:W-:Y:S01]  /*25f40*/  @!P0 STS.128 [R0+0x298d0], R16 ;  /* 0x0298d01000008388 */ /* 0x0005e20000000c00 */
[----:B------:R-:W-:Y:S06]  /*25f50*/  BAR.ARV 0x5, 0x180 ;  /* 0x0146000000007b1d */ /* 0x000fec0000002000 */
.L_x_2841:
        /* <DEDUP_REMOVED lines=19> */
[C---:B0-----:R-:W-:Y:S01]  /*26090*/  IMAD.SHL.U32 R2, R12.reuse, 0x10, RZ ;  /* 0x000000100c027824 */ /* 0x041fe200078e00ff */
[C---:B------:R-:W-:Y:S01]  /*260a0*/  SHF.L.U32 R11, R12.reuse, 0x1, RZ ;  /* 0x000000010c0b7819 */ /* 0x040fe200000006ff */
[C---:B------:R-:W-:Y:S01]  /*260b0*/  IMAD.SHL.U32 R3, R12.reuse, 0x80, RZ ;  /* 0x000000800c037824 */ /* 0x040fe200078e00ff */
[----:B------:R-:W-:Y:S01]  /*260c0*/  SHF.R.U32.HI R7, RZ, 0x5, R10 ;  /* 0x00000005ff077819 */ /* 0x000fe2000001160a */
[----:B------:R-:W-:Y:S01]  /*260d0*/  IMAD.SHL.U32 R37, R12, 0x4, RZ ;  /* 0x000000040c257824 */ /* 0x000fe200078e00ff */
[----:B--2---:R-:W-:-:S02]  /*260e0*/  LOP3.LUT R0, R2, 0x1b0, RZ, 0xc0, !PT ;  /* 0x000001b002007812 */ /* 0x004fc400078ec0ff */
[----:B------:R-:W-:Y:S01]  /*260f0*/  SHF.R.U32.HI R5, RZ, 0x1, R12 ;  /* 0x00000001ff057819 */ /* 0x000fe2000001160c */
[----:B------:R-:W-:Y:S01]  /*26100*/  IMAD.SHL.U32 R9, R7, 0x200, RZ ;  /* 0x0000020007097824 */ /* 0x000fe200078e00ff */
[----:B------:R-:W-:Y:S01]  /*26110*/  LOP3.LUT R11, R0, 0x30, R11, 0x78, !PT ;  /* 0x00000030000b7812 */ /* 0x000fe200078e780b */
[----:B------:R-:W-:Y:S01]  /*26120*/  IMAD.SHL.U32 R0, R12, 0x20, RZ ;  /* 0x000000200c007824 */ /* 0x000fe200078e00ff */
[----:B------:R-:W-:Y:S02]  /*26130*/  LOP3.LUT R4, R3, 0x380, RZ, 0xc0, !PT ;  /* 0x0000038003047812 */ /* 0x000fe400078ec0ff */
[----:B------:R-:W-:Y:S02]  /*26140*/  LOP3.LUT R6, R9, 0x40, R2, 0xf8, !PT ;  /* 0x0000004009067812 */ /* 0x000fe400078ef802 */
[----:B------:R-:W-:Y:S02]  /*26150*/  LOP3.LUT R5, R4, 0x30, R5, 0xf8, !PT ;  /* 0x0000003004057812 */ /* 0x000fe400078ef805 */
[----:B------:R-:W-:-:S02]  /*26160*/  LOP3.LUT R4, R0, 0x80, RZ, 0xc0, !PT ;  /* 0x0000008000047812 */ /* 0x000fc400078ec0ff */
[----:B------:R-:W-:Y:S02]  /*26170*/  LOP3.LUT R8, R6, R11, RZ, 0xfc, !PT ;  /* 0x0000000b06087212 */ /* 0x000fe400078efcff */
[----:B------:R-:W-:Y:S02]  /*26180*/  LOP3.LUT R6, R4, 0x10, R12, 0xf8, !PT ;  /* 0x0000001004067812 */ /* 0x000fe400078ef80c */
[----:B------:R-:W-:Y:S01]  /*26190*/  LOP3.LUT R9, R9, 0x60, R0, 0xf8, !PT ;  /* 0x0000006009097812 */ /* 0x000fe200078ef800 */
[----:B------:R-:W-:Y:S01]  /*261a0*/  STL [R1+0x14], R8 ;  /* 0x0000140801007387 */ /* 0x000fe20000100800 */
[----:B------:R-:W-:Y:S02]  /*261b0*/  LOP3.LUT R4, R5, 0x70, R2, 0x78, !PT ;  /* 0x0000007005047812 */ /* 0x000fe400078e7802 */
[----:B------:R-:W-:Y:S02]  /*261c0*/  LOP3.LUT R6, R6, 0x10, R37, 0x78, !PT ;  /* 0x0000001006067812 */ /* 0x000fe400078e7825 */
[----:B------:R-:W-:-:S02]  /*261d0*/  LOP3.LUT R9, R9, 0x100, R0, 0xf8, !PT ;  /* 0x0000010009097812 */ /* 0x000fc400078ef800 */
[----:B------:R-:W-:Y:S02]  /*261e0*/  LOP3.LUT R4, R4, 0xc00, R3, 0xf8, !PT ;  /* 0x00000c0004047812 */ /* 0x000fe400078ef803 */
[----:B------:R-:W-:Y:S02]  /*261f0*/  LOP3.LUT R3, R9, R6, RZ, 0xfc, !PT ;  /* 0x0000000609037212 */ /* 0x000fe400078efcff */
[----:B------:R-:W-:Y:S01]  /*26200*/  R2P PR, R12, 0x14 ;  /* 0x000000140c007804 */ /* 0x000fe20000000000 */
[----:B------:R3:W-:Y:S01]  /*26210*/  STL [R1+0x20], R4 ;  /* 0x0000200401007387 */ /* 0x0007e20000100800 */
[----:B------:R-:W-:Y:S02]  /*26220*/  LOP3.LUT R11, R0, 0x380, RZ, 0xc0, !PT ;  /* 0x00000380000b7812 */ /* 0x000fe400078ec0ff */
[----:B------:R-:W-:Y:S01]  /*26230*/  SHF.L.U32 R6, R7, 0xa, RZ ;  /* 0x0000000a07067819 */ /* 0x000fe200000006ff */
[----:B------:R0:W-:Y:S01]  /*26240*/  STL [R1+0x1c], R3 ;  /* 0x00001c0301007387 */ /* 0x0001e20000100800 */
[----:B------:R-:W-:-:S02]  /*26250*/  SHF.R.U32.HI R5, RZ, 0x2, R10 ;  /* 0x00000002ff057819 */ /* 0x000fc4000001160a */
[----:B------:R-:W-:Y:S02]  /*26260*/  LOP3.LUT R11, R11, 0x30, R2, 0xf8, !PT ;  /* 0x000000300b0b7812 */ /* 0x000fe400078ef802 */
[----:B------:R-:W-:Y:S01]  /*26270*/  LOP3.LUT R2, R2, 0x30, RZ, 0xc0, !PT ;  /* 0x0000003002027812 */ /* 0x000fe200078ec0ff */
[----:B---3--:R-:W-:Y:S01]  /*26280*/  IMAD.U32 R4, RZ, RZ, UR4 ;  /* 0x00000004ff047e24 */ /* 0x008fe2000f8e00ff */
[----:B------:R-:W-:Y:S02]  /*26290*/  LOP3.LUT R0, R5, 0x60, R0, 0xf8, !PT ;  /* 0x0000006005007812 */ /* 0x000fe400078ef800 */
        /* <DEDUP_REMOVED lines=14> */
.L_x_2965:
[----:B------:R-:W0:Y:S02]  /*26380*/  LDC.64 R24, c[0x0][0xc88] ;  /* 0x00032200ff187b82 */ /* 0x000e240000000a00 */
[----:B0-----:R-:W-:-:S06]  /*26390*/  IMAD.WIDE R24, R19, 0x4, R24 ;  /* 0x0000000413187825 */ /* 0x001fcc00078e0218 */
[----:B--2---:R-:W2:Y:S01]  /*263a0*/  LDG.E R24, desc[UR50][R24.64] ;  /* 0x0000003218187981 */ /* 0x004ea2000c1e1900 */
[----:B------:R-:W-:Y:S05]  /*263b0*/  YIELD ;  /* 0x0000000000007946 */ /* 0x000fea0003800000 */
[----:B------:R-:W-:Y:S01]  /*263c0*/  ULDC.64 UR4, c[0x0][0xa28] ;  /* 0x00028a0000047ab9 */ /* 0x000fe20000000a00 */
[----:B------:R-:W-:Y:S01]  /*263d0*/  IMAD.MOV.U32 R8, RZ, RZ, RZ ;  /* 0x000000ffff087224 */ /* 0x000fe200078e00ff */
[----:B------:R-:W-:Y:S01]  /*263e0*/  ISETP.NE.U32.AND P0, PT, RZ, UR4, PT ;  /* 0x00000004ff007c0c */ /* 0x000fe2000bf05070 */
[----:B------:R-:W-:Y:S01]  /*263f0*/  ULDC.64 UR6, c[0x0][0xa10] ;  /* 0x0002840000067ab9 */ /* 0x000fe20000000a00 */
[----:B------:R-:W-:Y:S01]  /*26400*/  IMAD.MOV.U32 R29, RZ, RZ, RZ ;  /* 0x000000ffff1d7224 */ /* 0x000fe200078e00ff */
[----:B------:R-:W-:Y:S01]  /*26410*/  ULDC.64 UR8, c[0x0][0xa18] ;  /* 0x0002860000087ab9 */ /* 0x000fe20000000a00 */
[----:B------:R-:W-:-:S02]  /*26420*/  ISETP.NE.AND.EX P0, PT, RZ, UR5, PT, P0 ;  /* 0x00000005ff007c0c */ /* 0x000fc4000bf05300 */
[----:B-12---:R-:W-:-:S11]  /*26430*/  SHF.R.S32.HI R0, RZ, 0x1f, R24 ;  /* 0x0000001fff007819 */ /* 0x006fd60000011418 */
[C---:B------:R-:W-:Y:S01]  /*26440*/  @P0 LEA R2, P1, R24.reuse, UR4, 0x2 ;  /* 0x0000000418020c11 */ /* 0x040fe2000f8210ff */
[C---:B------:R-:W-:Y:S01]  /*26450*/  IMAD.SHL.U32 R25, R24.reuse, 0x4, RZ ;  /* 0x0000000418197824 */ /* 0x040fe200078e00ff */
[C-C-:B------:R-:W-:Y:S01]  /*26460*/  SHF.L.U64.HI R26, R24.reuse, 0x2, R0.reuse ;  /* 0x00000002181a7819 */ /* 0x140fe20000010200 */
[----:B------:R0:W-:Y:S01]  /*26470*/  STL [R1+0x38], R0 ;  /* 0x0000380001007387 */ /* 0x0001e20000100800 */
[----:B------:R-:W-:Y:S01]  /*26480*/  @P0 LEA.HI.X R3, R24, UR5, R0, 0x2, P1 ;  /* 0x0000000518030c11 */ /* 0x000fe200088f1400 */
[----:B------:R-:W-:-:S04]  /*26490*/  ULDC.64 UR4, c[0x0][0xa00] ;  /* 0x0002800000047ab9 */ /* 0x000fc80000000a00 */
[----:B------:R1:W2:Y:S01]  /*264a0*/  @P0 LDG.E R8, desc[UR50][R2.64] ;  /* 0x0000003202080981 */ /* 0x0002a2000c1e1900 */
[----:B------:R-:W-:Y:S02]  /*264b0*/  ISETP.NE.U32.AND P0, PT, RZ, UR4, PT ;  /* 0x00000004ff007c0c */ /* 0x000fe4000bf05070 */
[----:B------:R-:W-:Y:S02]  /*264c0*/  ISETP.NE.U32.AND P1, PT, RZ, UR6, PT ;  /* 0x00000006ff007c0c */ /* 0x000fe4000bf25070 */
[----:B------:R-:W-:Y:S02]  /*264d0*/  ISETP.NE.AND.EX P0, PT, RZ, UR5, PT, P0 ;  /* 0x00000005ff007c0c */ /* 0x000fe4000bf05300 */
[----:B------:R-:W-:Y:S02]  /*264e0*/  ISETP.NE.AND.EX P1, PT, RZ, UR7, PT, P1 ;  /* 0x00000007ff007c0c */ /* 0x000fe4000bf25310 */
[C---:B------:R-:W-:Y:S02]  /*264f0*/  IADD3 R4, P4, R25.reuse, UR6, RZ ;  /* 0x0000000619047c10 */ /* 0x040fe4000ff9e0ff */
[----:B-1----:R-:W-:-:S02]  /*26500*/  IADD3 R2, P3, R25, UR4, RZ ;  /* 0x0000000419027c10 */ /* 0x002fc4000ff7e0ff */
[----:B0-----:R-:W-:Y:S02]  /*26510*/  MOV R0, RZ ;  /* 0x000000ff00007202 */ /* 0x001fe40000000f00 */
[C---:B------:R-:W-:Y:S02]  /*26520*/  IADD3.X R3, R26.reuse, UR5, RZ, P3, !PT ;  /* 0x000000051a037c10 */ /* 0x040fe40009ffe4ff */
[----:B------:R-:W-:Y:S02]  /*26530*/  IADD3.X R5, R26, UR7, RZ, P4, !PT ;  /* 0x000000071a057c10 */ /* 0x000fe4000a7fe4ff */
[----:B------:R-:W-:Y:S01]  /*26540*/  ISETP.NE.U32.AND P2, PT, RZ, UR8, PT ;  /* 0x00000008ff007c0c */ /* 0x000fe2000bf45070 */
[----:B------:R-:W5:Y:S01]  /*26550*/  @P0 LDG.E R29, desc[UR50][R2.64] ;  /* 0x00000032021d0981 */ /* 0x000f62000c1e1900 */
[----:B------:R-:W-:Y:S02]  /*26560*/  ULDC UR4, c[0x0][0x288] ;  /* 0x0000a20000047ab9 */ /* 0x000fe40000000800 */
[----:B------:R-:W-:Y:S01]  /*26570*/  ISETP.NE.AND.EX P2, PT, RZ, UR9, PT, P2 ;  /* 0x00000009ff007c0c */ /* 0x000fe2000bf45320 */
[----:B------:R-:W5:Y:S01]  /*26580*/  @P1 LDG.E R0, desc[UR50][R4.64] ;  /* 0x0000003204001981 */ /* 0x000f62000c1e1900 */
[----:B------:R-:W-:Y:S01]  /*26590*/  IMAD.U32 R30, RZ, RZ, UR4 ;  /* 0x00000004ff1e7e24 */ /* 0x000fe2000f8e00ff */
[----:B------:R-:W-:-:S02]  /*265a0*/  ULDC.64 UR4, c[0x0][0x418] ;  /* 0x0001060000047ab9 */ /* 0x000fc40000000a00 */
[----:B------:R-:W-:-:S03]  /*265b0*/  UISETP.NE.U32.AND UP0, UPT, UR4, URZ, UPT ;  /* 0x0000003f0400728c */ /* 0x000fc6000bf05070 */
[----:B------:R-:W-:Y:S01]  /*265c0*/  ULDC UR4, c[0x0][0x424] ;  /* 0x0001090000047ab9 */ /* 0x000fe20000000800 */
[----:B------:R-:W-:-:S03]  /*265d0*/  UISETP.NE.AND.EX UP0, UPT, UR5, URZ, UPT, UP0 ;  /* 0x0000003f0500728c */ /* 0x000fc6000bf05300 */
[----:B------:R-:W-:Y:S01]  /*265e0*/  ULDC UR5, c[0x0][0x2f0] ;  /* 0x0000bc0000057ab9 */ /* 0x000fe20000000800 */
[----:B------:R-:W-:Y:S01]  /*265f0*/  @P2 IADD3 R6, P3, R25, UR8, RZ ;  /* 0x0000000819062c10 */ /* 0x000fe2000ff7e0ff */
[----:B------:R-:W-:-:S03]  /*26600*/  USEL UR4, UR4, 0x1, UP0 ;  /* 0x0000000104047887 */ /* 0x000fc60008000000 */
[----:B------:R-:W-:Y:S01]  /*26610*/  @P2 IADD3.X R7, R26, UR9, RZ, P3, !PT ;  /* 0x000000091a072c10 */ /* 0x000fe20009ffe4ff */
[----:B------:R-:W-:-:S03]  /*26620*/  UIMAD UR4, UR4, UR5, URZ ;  /* 0x00000005040472a4 */ /* 0x000fc6000f8e023f */
[----:B------:R-:W-:Y:S01]  /*26630*/  ULDC UR5, c[0x0][0x348] ;  /* 0x0000d20000057ab9 */ /* 0x000fe20000000800 */
[----:B------:R0:W5:Y:S02]  /*26640*/  @P2 LDG.E R30, desc[UR50][R6.64] ;  /* 0x00000032061e2981 */ /* 0x000164000c1e1900 */
        /* <DEDUP_REMOVED lines=8> */
.L_x_2850:
        /* <DEDUP_REMOVED lines=9> */
.L_x_2851:
        /* <DEDUP_REMOVED lines=9> */
.L_x_2852:
[----:B-1----:R-:W2:Y:S01]  /*267f0*/  @P1 LDG.E R2, desc[UR50][R4.64] ;  /* 0x0000003204021981 */ /* 0x002ea2000c1e1900 */
[----:B------:R-:W1:Y:S03]  /*26800*/  LDC R3, c[0x0][0x448] ;  /* 0x00011200ff037b82 */ /* 0x000e660000000800 */
[----:B------:R3:W2:Y:S01]  /*26810*/  @P1 LDG.E R4, desc[UR50][R4.64+0x4] ;  /* 0x0000043204041981 */ /* 0x0006a2000c1e1900 */
[----:B-----5:R-:W-:Y:S01]  /*26820*/  IADD3 R7, -R8, R7, RZ ;  /* 0x0000000708077210 */ /* 0x020fe20007ffe1ff */
[----:B------:R-:W-:Y:S01]  /*26830*/  BSSY B0, `(.L_x_2853) ;  /* 0x0000125000007945 */ /* 0x000fe20003800000 */
[----:B-1----:R-:W-:-:S13]  /*26840*/  ISETP.NE.AND P0, PT, R3, 0x1, PT ;  /* 0x000000010300780c */ /* 0x002fda0003f05270 */
[----:B------:R-:W1:Y:S08]  /*26850*/  @P0 LDC R3, c[0x0][0x44c] ;  /* 0x00011300ff030b82 */ /* 0x000e700000000800 */
[----:B---3--:R-:W3:Y:S01]  /*26860*/  @P0 LDC R5, c[0x0][0x450] ;  /* 0x00011400ff050b82 */ /* 0x008ee20000000800 */
[----:B--2---:R-:W-:Y:S02]  /*26870*/  @P1 IMAD.IADD R6, R4, 0x1, -R2 ;  /* 0x0000000104061824 */ /* 0x004fe400078e0a02 */
[----:B------:R-:W-:-:S02]  /*26880*/  IMAD.SHL.U32 R2, R17, 0x80, RZ ;  /* 0x0000008011027824 */ /* 0x000fc400078e00ff */
[----:B------:R-:W-:Y:S02]  /*26890*/  IMAD.IADD R27, R7, 0x1, R6 ;  /* 0x00000001071b7824 */ /* 0x000fe400078e0206 */
[----:B------:R-:W-:Y:S02]  /*268a0*/  VIADD R2, R2, 0x7f ;  /* 0x0000007f02027836 */ /* 0x000fe40000000000 */
[C---:B------:R-:W-:Y:S01]  /*268b0*/  VIADD R32, R27.reuse, 0x9f ;  /* 0x0000009f1b207836 */ /* 0x040fe20000000000 */
[----:B------:R-:W-:Y:S01]  /*268c0*/  IADD3 R20, R27, 0xa0, -R30 ;  /* 0x000000a01b147810 */ /* 0x000fe20007ffe81e */
[----:B-1----:R-:W-:-:S04]  /*268d0*/  @P0 IMAD.HI.U32 R3, R2, R3, RZ ;  /* 0x0000000302030227 */ /* 0x002fc800078e00ff */
[----:B------:R-:W-:Y:S01]  /*268e0*/  IMAD.HI R32, R32, 0x66666667, RZ ;  /* 0x6666666720207827 */ /* 0x000fe200078e02ff */
[----:B---3--:R-:W-:-:S04]  /*268f0*/  @P0 SHF.R.U32.HI R2, RZ, R5, R3 ;  /* 0x00000005ff020219 */ /* 0x008fc80000011603 */
[----:B------:R-:W-:Y:S01]  /*26900*/  SHF.R.U32.HI R3, RZ, 0x1f, R32 ;  /* 0x0000001fff037819 */ /* 0x000fe20000011620 */
[----:B------:R-:W-:-:S03]  /*26910*/  IMAD.IADD R2, R20, 0x1, R2 ;  /* 0x0000000114027824 */ /* 0x000fc600078e0202 */
[----:B------:R-:W-:Y:S01]  /*26920*/  LEA.HI.SX32 R32, R32, R3, 0x1a ;  /* 0x0000000320207211 */ /* 0x000fe200078fd2ff */
[----:B------:R-:W-:-:S05]  /*26930*/  IMAD.HI R2, R2, 0x66666667, RZ ;  /* 0x6666666702027827 */ /* 0x000fca00078e02ff */
[----:B------:R-:W-:-:S04]  /*26940*/  SHF.R.U32.HI R3, RZ, 0x1f, R2 ;  /* 0x0000001fff037819 */ /* 0x000fc80000011602 */
[----:B------:R-:W-:-:S04]  /*26950*/  LEA.HI.SX32 R3, R2, R3, 0x1a ;  /* 0x0000000302037211 */ /* 0x000fc800078fd2ff */
[----:B------:R-:W-:-:S05]  /*26960*/  VIMNMX R2, R32, R3, PT ;  /* 0x0000000320027248 */ /* 0x000fca0003fe0100 */
[--C-:B------:R-:W-:Y:S02]  /*26970*/  IMAD R2, R2, 0xa0, -R7.reuse ;  /* 0x000000a002027824 */ /* 0x100fe400078e0a07 */
[----:B------:R-:W-:-:S03]  /*26980*/  IMAD.MOV R7, RZ, RZ, -R7 ;  /* 0x000000ffff077224 */ /* 0x000fc600078e0a07 */
[----:B------:R-:W-:Y:S02]  /*26990*/  VIMNMX R2, R2, R6, PT ;  /* 0x0000000602027248 */ /* 0x000fe40003fe0100 */
[----:B------:R-:W-:-:S04]  /*269a0*/  VIMNMX R7, RZ, R7, !PT ;  /* 0x00000007ff077248 */ /* 0x000fc80007fe0100 */
[----:B------:R-:W-:Y:S01]  /*269b0*/  ISETP.GT.AND P0, PT, R2, R7, PT ;  /* 0x000000070200720c */ /* 0x000fe20003f04270 */
[----:B------:R-:W-:-:S05]  /*269c0*/  IMAD.WIDE.U32 R4, R7, -0x33333333, RZ ;  /* 0xcccccccd07047825 */ /* 0x000fca00078e00ff */
[----:B------:R-:W-:-:S05]  /*269d0*/  SHF.R.U32.HI R4, RZ, 0x7, R5 ;  /* 0x00000007ff047819 */ /* 0x000fca0000011605 */
[----:B------:R-:W-:Y:S02]  /*269e0*/  IMAD.MOV.U32 R3, RZ, RZ, R4 ;  /* 0x000000ffff037224 */ /* 0x000fe400078e0004 */
[----:B------:R-:W-:-:S05]  /*269f0*/  @P0 IADD3 R2, R2, 0x9f, RZ ;  /* 0x0000009f02020810 */ /* 0x000fca0007ffe0ff */
        /* <DEDUP_REMOVED lines=13> */
.L_x_3076:
[----:B--2---:R-:W-:Y:S02]  /*26ad0*/  ISETP.NE.AND P0, PT, R14, RZ, PT ;  /* 0x000000ff0e00720c */ /* 0x004fe40003f05270 */
[----:B------:R-:W-:-:S11]  /*26ae0*/  PLOP3.LUT P6, PT, PT, PT, PT, 0x8, 0x0 ;  /* 0x000000000000781c */ /* 0x000fd60003fce170 */
[----:B------:R-:W-:Y:S05]  /*26af0*/  @P0 BRA `(.L_x_2856) ;  /* 0x00000000000c0947 */ /* 0x000fea0003800000 */
[----:B------:R-:W-:-:S03]  /*26b00*/  UMOV UR4, 0xffffffff ;  /* 0xffffffff00047882 */ /* 0x000fc60000000000 */
[----:B------:R-:W-:Y:S05]  /*26b10*/  BRA.DIV UR4, `(.L_x_2857) ;  /* 0x0000008e04387947 */ /* 0x000fea000b800000 */
[----:B------:R-:W-:-:S13]  /*26b20*/  ELECT P6, URZ, PT ;  /* 0x00000000003f782f */ /* 0x000fda00038c0000 */
.L_x_2856:
[----:B-1----:R-:W2:Y:S01]  /*26b30*/  LDL R5, [R1+0x3c] ;  /* 0x00003c0001057983 */ /* 0x002ea20000100800 */
[----:B------:R-:W-:Y:S01]  /*26b40*/  BSSY B1, `(.L_x_2858) ;  /* 0x0000008000017945 */ /* 0x000fe20003800000 */
[----:B--2---:R-:W-:-:S05]  /*26b50*/  VIADD R5, R5, 0x1 ;  /* 0x0000000105057836 */ /* 0x004fca0000000000 */
[----:B------:R-:W-:-:S04]  /*26b60*/  LEA.HI R6, R5, R5, RZ, 0x1 ;  /* 0x0000000505067211 */ /* 0x000fc800078f08ff */
[----:B------:R-:W-:-:S05]  /*26b70*/  LOP3.LUT R6, R6, 0xfffffffe, RZ, 0xc0, !PT ;  /* 0xfffffffe06067812 */ /* 0x000fca00078ec0ff */
[----:B------:R-:W-:-:S05]  /*26b80*/  IMAD.IADD R5, R5, 0x1, -R6 ;  /* 0x0000000105057824 */ /* 0x000fca00078e0a06 */
[----:B------:R-:W-:-:S04]  /*26b90*/  SHF.L.U32 R5, R5, 0x1f, RZ ;  /* 0x0000001f05057819 */ /* 0x000fc800000006ff */
[----:B------:R-:W1:Y:S02]  /*26ba0*/  SYNCS.PHASECHK.TRANS64.TRYWAIT P0, [R22+URZ+0x29820], R5 ;  /* 0x02982005160075a7 */ /* 0x000e64000800017f */
[----:B-1----:R-:W-:Y:S05]  /*26bb0*/  @!P0 BRA `(.L_x_2859) ;  /* 0x0000008c00308947 */ /* 0x002fea0003800000 */
.L_x_3079:
[----:B------:R-:W-:Y:S05]  /*26bc0*/  BSYNC B1 ;  /* 0x0000000000017941 */ /* 0x000fea0003800000 */
.L_x_2858:
[----:B------:R-:W-:Y:S04]  /*26bd0*/  BSSY B1, `(.L_x_2860) ;  /* 0x000006c000017945 */ /* 0x000fe80003800000 */
[----:B------:R-:W-:Y:S05]  /*26be0*/  @!P6 BRA `(.L_x_2861) ;  /* 0x0000000400a8e947 */ /* 0x000fea0003800000 */
[----:B------:R-:W-:Y:S01]  /*26bf0*/  IMAD R9, R28, 0x8, R22 ;  /* 0x000000081c097824 */ /* 0x000fe200078e0216 */
[----:B0-----:R-:W-:Y:S01]  /*26c00*/  SHF.L.U32 R8, R35, 0x1f, RZ ;  /* 0x0000001f23087819 */ /* 0x001fe200000006ff */
[----:B------:R-:W0:Y:S01]  /*26c10*/  S2R R6, SR_TID.X ;  /* 0x0000000000067919 */ /* 0x000e220000002100 */
[----:B------:R-:W-:Y:S02]  /*26c20*/  BSSY B2, `(.L_x_2862) ;  /* 0x0000005000027945 */ /* 0x000fe40003800000 */
[----:B------:R-:W2:Y:S01]  /*26c30*/  SYNCS.PHASECHK.TRANS64.TRYWAIT P0, [R9+URZ+0x298a0], R8 ;  /* 0x0298a008090075a7 */ /* 0x000ea2000800017f */
[----:B0-----:R-:W-:-:S04]  /*26c40*/  LOP3.LUT R6, R6, 0x7f, RZ, 0xc0, !PT ;  /* 0x0000007f06067812 */ /* 0x001fc800078ec0ff */
[----:B------:R-:W-:Y:S01]  /*26c50*/  ISETP.NE.AND P1, PT, R6, RZ, PT ;  /* 0x000000ff0600720c */ /* 0x000fe20003f25270 */
[----:B--2---:R-:W-:-:S12]  /*26c60*/  @!P0 BRA `(.L_x_2863) ;  /* 0x0000008c00188947 */ /* 0x004fd80003800000 */
.L_x_3080:
[----:B------:R-:W-:Y:S05]  /*26c70*/  BSYNC B2 ;  /* 0x0000000000027941 */ /* 0x000fea0003800000 */
.L_x_2862:
[----:B------:R-:W-:Y:S04]  /*26c80*/  BSSY B2, `(.L_x_2864) ;  /* 0x0000009000027945 */ /* 0x000fe80003800000 */
[----:B------:R-:W-:Y:S05]  /*26c90*/  @P1 BRA `(.L_x_2865) ;  /* 0x00000000001c1947 */ /* 0x000fea0003800000 */
[----:B-1----:R-:W1:Y:S02]  /*26ca0*/  S2R R5, SR_TID.X ;  /* 0x0000000000057919 */ /* 0x002e640000002100 */
[----:B-1----:R-:W-:Y:S02]  /*26cb0*/  LOP3.LUT R6, R5, 0x1f, RZ, 0xc0, !PT ;  /* 0x0000001f05067812 */ /* 0x002fe400078ec0ff */
[----:B------:R-:W-:Y:S02]  /*26cc0*/  MOV R5, 0x7800 ;  /* 0x0000780000057802 */ /* 0x000fe40000000f00 */
[----:B------:R-:W-:Y:S02]  /*26cd0*/  ISETP.NE.AND P0, PT, R6, RZ, PT ;  /* 0x000000ff0600720c */ /* 0x000fe40003f05270 */
[----:B------:R2:W-:Y:S11]  /*26ce0*/  SYNCS.ARRIVE.TRANS64 RZ, [R9+URZ+0x29890], R5 ;  /* 0x0298900509ff79a7 */ /* 0x0005f6000800003f */
[----:B--2---:R-:W-:Y:S05]  /*26cf0*/  @!P0 BRA `(.L_x_2865) ;  /* 0x0000000000048947 */ /* 0x004fea0003800000 */
[----:B------:R-:W-:Y:S01]  /*26d00*/  BPT.TRAP 0x1 ;  /* 0x000000040000795c */ /* 0x000fe20000300000 */
.L_x_2865:
[----:B------:R-:W-:Y:S05]  /*26d10*/  BSYNC B2 ;  /* 0x0000000000027941 */ /* 0x000fea0003800000 */
.L_x_2864:
        /* <DEDUP_REMOVED lines=8> */
[----:B-1----:R-:W-:Y:S01]  /*26da0*/  VIADD R5, R9, 0x29890 ;  /* 0x0002989009057836 */ /* 0x002fe20000000000 */
[----:B------:R-:W-:Y:S01]  /*26db0*/  UMOV UR6, 0x0 ;  /* 0x0000000000067882 */ /* 0x000fe20000000000 */
[----:B------:R-:W-:Y:S01]  /*26dc0*/  VIADD R10, R7, 0x1a400 ;  /* 0x0001a400070a7836 */ /* 0x000fe20000000000 */
[----:B------:R-:W-:-:S09]  /*26dd0*/  UMOV UR7, 0x12f00000 ;  /* 0x12f0000000077882 */ /* 0x000fd20000000000 */
.L_x_2866:
        /* <DEDUP_REMOVED lines=15> */
.L_x_2867:
        /* <DEDUP_REMOVED lines=15> */
.L_x_2868:
        /* <DEDUP_REMOVED lines=13> */
.L_x_3081:
[----:B------:R-:W-:Y:S05]  /*27090*/  BSYNC B2 ;  /* 0x0000000000027941 */ /* 0x000fea0003800000 */
.L_x_2869:
        /* <DEDUP_REMOVED lines=11> */
.L_x_2872:
[----:B------:R-:W-:Y:S05]  /*27150*/  BSYNC B2 ;  /* 0x0000000000027941 */ /* 0x000fea0003800000 */
.L_x_2871:
        /* <DEDUP_REMOVED lines=9> */
.L_x_2873:
        /* <DEDUP_REMOVED lines=10> */
.L_x_2861:
[----:B------:R-:W-:Y:S05]  /*27290*/  BSYNC B1 ;  /* 0x0000000000017941 */ /* 0x000fea0003800000 */
.L_x_2860:
        /* <DEDUP_REMOVED lines=9> */
.L_x_2888:
[----:B------:R-:W-:Y:S05]  /*27330*/  YIELD ;  /* 0x0000000000007946 */ /* 0x000fea0003800000 */
        /* <DEDUP_REMOVED lines=10> */
.L_x_3082:
[----:B------:R-:W-:Y:S05]  /*273e0*/  BSYNC B2 ;  /* 0x0000000000027941 */ /* 0x000fea0003800000 */
.L_x_2876:
[----:B------:R-:W-:Y:S04]  /*273f0*/  BSSY B2, `(.L_x_2878) ;  /* 0x0000009000027945 */ /* 0x000fe80003800000 */
[----:B------:R-:W-:Y:S05]  /*27400*/  @P2 BRA `(.L_x_2879) ;  /* 0x00000000001c2947 */ /* 0x000fea0003800000 */
[----:B------:R-:W1:Y:S02]  /*27410*/  S2R R3, SR_TID.X ;  /* 0x0000000000037919 */ /* 0x000e640000002100 */
[----:B-1----:R-:W-:Y:S02]  /*27420*/  LOP3.LUT R5, R3, 0x1f, RZ, 0xc0, !PT ;  /* 0x0000001f03057812 */ /* 0x002fe400078ec0ff */
[----:B------:R-:W-:Y:S02]  /*27430*/  MOV R3, 0x7800 ;  /* 0x0000780000037802 */ /* 0x000fe40000000f00 */
[----:B------:R-:W-:Y:S02]  /*27440*/  ISETP.NE.AND P1, PT, R5, RZ, PT ;  /* 0x000000ff0500720c */ /* 0x000fe40003f25270 */
[----:B------:R2:W-:Y:S11]  /*27450*/  SYNCS.ARRIVE.TRANS64 RZ, [R8+URZ+0x29890], R3 ;  /* 0x0298900308ff79a7 */ /* 0x0005f6000800003f */
[----:B--2---:R-:W-:Y:S05]  /*27460*/  @!P1 BRA `(.L_x_2879) ;  /* 0x0000000000049947 */ /* 0x004fea0003800000 */
[----:B------:R-:W-:Y:S01]  /*27470*/  BPT.TRAP 0x1 ;  /* 0x000000040000795c */ /* 0x000fe20000300000 */
.L_x_2879:
[----:B------:R-:W-:Y:S05]  /*27480*/  BSYNC B2 ;  /* 0x0000000000027941 */ /* 0x000fea0003800000 */
.L_x_2878:
[----:B------:R-:W-:Y:S01]  /*27490*/  IMAD.MOV.U32 R11, RZ, RZ, RZ ;  /* 0x000000ffff0b7224 */ /* 0x000fe200078e00ff */
[----:B------:R-:W-:Y:S01]  /*274a0*/  UIADD3 UR4, UP0, UR40, 0x570, URZ ;  /* 0x0000057028047890 */ /* 0x000fe2000ff1e03f */
[----:B------:R-:W-:Y:S01]  /*274b0*/  IMAD R6, R28, 0x7800, R22 ;  /* 0x000078001c067824 */ /* 0x000fe200078e0216 */
[----:B------:R-:W-:Y:S01]  /*274c0*/  PLOP3.LUT P1, PT, PT, PT, PT, 0x80, 0x0 ;  /* 0x000000000000781c */ /* 0x000fe20003f2f070 */
[----:B-1----:R-:W-:Y:S01]  /*274d0*/  IMAD R5, R9, 0xa0, R0 ;  /* 0x000000a009057824 */ /* 0x002fe200078e0200 */
[----:B------:R-:W-:Y:S01]  /*274e0*/  R2UR UR10, R11 ;  /* 0x000000000b0a72ca */ /* 0x000fe200000e0000 */
[----:B------:R-:W-:Y:S01]  /*274f0*/  VIADD R3, R8, 0x29890 ;  /* 0x0002989008037836 */ /* 0x000fe20000000000 */
[----:B------:R-:W-:Y:S01]  /*27500*/  UIADD3.X UR5, URZ, UR41, URZ, UP0, !UPT ;  /* 0x000000293f057290 */ /* 0x000fe200087fe43f */
[----:B------:R-:W-:Y:S01]  /*27510*/  VIADD R10, R6, 0x1a400 ;  /* 0x0001a400060a7836 */ /* 0x000fe20000000000 */
[----:B------:R-:W-:Y:S01]  /*27520*/  UMOV UR6, 0x0 ;  /* 0x0000000000067882 */ /* 0x000fe20000000000 */
[----:B------:R-:W-:-:S10]  /*27530*/  UMOV UR7, 0x12f00000 ;  /* 0x12f0000000077882 */ /* 0x000fd40000000000 */
.L_x_2880:
        /* <DEDUP_REMOVED lines=15> */
.L_x_2881:
        /* <DEDUP_REMOVED lines=15> */
.L_x_2882:
        /* <DEDUP_REMOVED lines=13> */
.L_x_3083:
[----:B------:R-:W-:Y:S05]  /*277f0*/  BSYNC B2 ;  /* 0x0000000000027941 */ /* 0x000fea0003800000 */
.L_x_2883:
        /* <DEDUP_REMOVED lines=11> */
.L_x_2886:
[----:B------:R-:W-:Y:S05]  /*278b0*/  BSYNC B2 ;  /* 0x0000000000027941 */ /* 0x000fea0003800000 */
.L_x_2885:
        /* <DEDUP_REMOVED lines=8> */
[----:B------:R-:W-:-:S11]  /*27940*/  IADD3 R3, R3, 0xa400, RZ ;  /* 0x0000a40003037810 */ /* 0x000fd60007ffe0ff */
.L_x_2887:
        /* <DEDUP_REMOVED lines=10> */
.L_x_2875:
[----:B------:R-:W-:Y:S05]  /*279f0*/  BSYNC B1 ;  /* 0x0000000000017941 */ /* 0x000fea0003800000 */
.L_x_2874:
        /* <DEDUP_REMOVED lines=8> */
.L_x_2854:
[----:B------:R-:W-:Y:S05]  /*27a80*/  BSYNC B0 ;  /* 0x0000000000007941 */ /* 0x000fea0003800000 */
.L_x_2853:
[----:B------:R-:W2:Y:S01]  /*27a90*/  LDC R0, c[0x0][0x448] ;  /* 0x00011200ff007b82 */ /* 0x000ea20000000800 */
[----:B------:R-:W-:Y:S01]  /*27aa0*/  LEA R2, R17, 0x7f, 0x7 ;  /* 0x0000007f11027811 */ /* 0x000fe200078e38ff */
[----:B------:R-:W-:Y:S06]  /*27ab0*/  @!P0 WARPSYNC.ALL ;  /* 0x0000000000008948 */ /* 0x000fec0003800000 */
[----:B------:R-:W-:Y:S01]  /*27ac0*/  @!P0 BAR.SYNC.DEFER_BLOCKING 0xc, 0x180 ;  /* 0x0306000000008b1d */ /* 0x000fe20000010000 */
[----:B--2---:R-:W-:-:S13]  /*27ad0*/  ISETP.NE.AND P1, PT, R0, 0x1, PT ;  /* 0x000000010000780c */ /* 0x004fda0003f25270 */
[----:B------:R-:W2:Y:S08]  /*27ae0*/  @P1 LDC R3, c[0x0][0x44c] ;  /* 0x00011300ff031b82 */ /* 0x000eb00000000800 */
[----:B------:R-:W3:Y:S01]  /*27af0*/  @P1 LDC R0, c[0x0][0x450] ;  /* 0x00011400ff001b82 */ /* 0x000ee20000000800 */
[----:B--2---:R-:W-:-:S05]  /*27b00*/  @P1 IMAD.HI.U32 R3, R2, R3, RZ ;  /* 0x0000000302031227 */ /* 0x004fca00078e00ff */
[----:B---3--:R-:W-:-:S05]  /*27b10*/  @P1 SHF.R.U32.HI R2, RZ, R0, R3 ;  /* 0x00000000ff021219 */ /* 0x008fca0000011603 */
[----:B------:R-:W-:-:S04]  /*27b20*/  IMAD.IADD R0, R20, 0x1, R2 ;  /* 0x0000000114007824 */ /* 0x000fc800078e0202 */
[----:B------:R-:W-:-:S05]  /*27b30*/  IMAD.HI R0, R0, 0x66666667, RZ ;  /* 0x6666666700007827 */ /* 0x000fca00078e02ff */
[----:B------:R-:W-:-:S04]  /*27b40*/  SHF.R.U32.HI R2, RZ, 0x1f, R0 ;  /* 0x0000001fff027819 */ /* 0x000fc80000011600 */
[----:B------:R-:W-:-:S04]  /*27b50*/  LEA.HI.SX32 R2, R0, R2, 0x1a ;  /* 0x0000000200027211 */ /* 0x000fc800078fd2ff */
[----:B------:R-:W-:-:S04]  /*27b60*/  VIMNMX R32, R32, R2, PT ;  /* 0x0000000220207248 */ /* 0x000fc80003fe0100 */
[----:B------:R-:W-:-:S13]  /*27b70*/  ISETP.GT.AND P0, PT, R32, RZ, PT ;  /* 0x000000ff2000720c */ /* 0x000fda0003f04270 */
[----:B------:R-:W-:Y:S05]  /*27b80*/  @P0 BRA `(.L_x_2889) ;  /* 0x0000000000440947 */ /* 0x000fea0003800000 */
[----:B-1----:R-:W1:Y:S02]  /*27b90*/  S2R R5, SR_TID.X ;  /* 0x0000000000057919 */ /* 0x002e640000002100 */
[----:B-1----:R-:W-:-:S04]  /*27ba0*/  LOP3.LUT R5, R5, 0x7f, RZ, 0xc0, !PT ;  /* 0x0000007f05057812 */ /* 0x002fc800078ec0ff */
[----:B------:R-:W-:-:S13]  /*27bb0*/  ISETP.NE.AND P0, PT, R5, RZ, PT ;  /* 0x000000ff0500720c */ /* 0x000fda0003f05270 */
        /* <DEDUP_REMOVED lines=14> */
.L_x_2889:
        /* <DEDUP_REMOVED lines=20> */
.L_x_2892:
[----:B------:R-:W-:Y:S05]  /*27de0*/  BSYNC B6 ;  /* 0x0000000000067941 */ /* 0x000fea0003800000 */
.L_x_2891:
[----:B------:R-:W2:Y:S01]  /*27df0*/  LDL.LU R31, [R1] ;  /* 0x00000000011f7983 */ /* 0x000ea20000300800 */
[----:B------:R-:W-:Y:S01]  /*27e00*/  VIADD R0, R22, 0xa400 ;  /* 0x0000a40016007836 */ /* 0x000fe20000000000 */
[----:B------:R-:W-:Y:S04]  /*27e10*/  BSSY B6, `(.L_x_2893) ;  /* 0x0000016000067945 */ /* 0x000fe80003800000 */
        /* <DEDUP_REMOVED lines=21> */
.L_x_2894:
[----:B------:R-:W-:Y:S05]  /*27f70*/  BSYNC B6 ;  /* 0x0000000000067941 */ /* 0x000fea0003800000 */
.L_x_2893:
        /* <DEDUP_REMOVED lines=20> */
.L_x_2896:
[----:B------:R-:W-:Y:S05]  /*280c0*/  BSYNC B6 ;  /* 0x0000000000067941 */ /* 0x000fea0003800000 */
.L_x_2895:
[----:B------:R-:W-:Y:S01]  /*280d0*/  LOP3.LUT P6, RZ, R31, 0x1, RZ, 0xc0, !PT ;  /* 0x000000011fff7812 */ /* 0x000fe200078cc0ff */
[----:B------:R-:W-:-:S12]  /*280e0*/  BSSY B6, `(.L_x_2897) ;  /* 0x0000012000067945 */ /* 0x000fd80003800000 */
        /* <DEDUP_REMOVED lines=9> */
[----:B0-----:R-:W-:Y:S01]  /*28180*/  MOV R8, 0x70 ;  /* 0x0000007000087802 */ /* 0x001fe20000000f00 */
[----:B------:R-:W-:Y:S02]  /*28190*/  IMAD.U32 R7, RZ, RZ, UR7 ;  /* 0x00000007ff077e24 */ /* 0x000fe4000f8e00ff */
[----:B------:R-:W-:-:S02]  /*281a0*/  IMAD.U32 R10, RZ, RZ, UR8 ;  /* 0x00000008ff0a7e24 */ /* 0x000fc4000f8e00ff */
[----:B------:R-:W-:Y:S02]  /*281b0*/  IMAD.U32 R11, RZ, RZ, UR9 ;  /* 0x00000009ff0b7e24 */ /* 0x000fe4000f8e00ff */
[----:B------:R-:W-:Y:S02]  /*281c0*/  IMAD.MOV.U32 R12, RZ, RZ, 0x1 ;  /* 0x00000001ff0c7424 */ /* 0x000fe400078e00ff */
[----:B------:R-:W-:-:S07]  /*281d0*/  IMAD.MOV.U32 R13, RZ, RZ, RZ ;  /* 0x000000ffff0d7224 */ /* 0x000fce00078e00ff */
[----:B------:R-:W-:-:S07]  /*281e0*/  LEPC R20, `(.L_x_2898) ;  /* 0x000000001014794e */ /* 0x000fce0000000000 */
[----:B-12---:R-:W-:Y:S05]  /*281f0*/  CALL.ABS.NOINC R2 ;  /* 0x0000000002007343 */ /* 0x006fea0003c00000 */
.L_x_2898:
[----:B------:R-:W-:Y:S05]  /*28200*/  BSYNC B6 ;  /* 0x0000000000067941 */ /* 0x000fea0003800000 */
.L_x_2897:
[----:B------:R-:W-:Y:S01]  /*28210*/  ULDC.64 UR4, c[0x0][0x9f8] ;  /* 0x00027e0000047ab9 */ /* 0x000fe20000000a00 */
[----:B------:R-:W3:Y:S01]  /*28220*/  S2R R20, SR_TID.X ;  /* 0x0000000000147919 */ /* 0x000ee20000002100 */
[----:B------:R-:W-:Y:S01]  /*28230*/  ISETP.NE.U32.AND P0, PT, RZ, UR4, PT ;  /* 0x00000004ff007c0c */ /* 0x000fe2000bf05070 */
[----:B------:R-:W4:Y:S03]  /*28240*/  LDC R14, c[0x0][0x430] ;  /* 0x00010c00ff0e7b82 */ /* 0x000f260000000800 */
[----:B------:R-:W-:-:S13]  /*28250*/  ISETP.NE.AND.EX P0, PT, RZ, UR5, PT, P0 ;  /* 0x00000005ff007c0c */ /* 0x000fda000bf05300 */
[----:B------:R-:W-:Y:S01]  /*28260*/  @P0 IADD3 R2, P1, R25, UR4, RZ ;  /* 0x0000000419020c10 */ /* 0x000fe2000ff3e0ff */
[----:B------:R-:W-:Y:S01]  /*28270*/  IMAD.MOV.U32 R0, RZ, RZ, 0xa0 ;  /* 0x000000a0ff007424 */ /* 0x000fe200078e00ff */
[----:B------:R-:W4:Y:S01]  /*28280*/  LDL R25, [R1+0x8] ;  /* 0x0000080001197983 */ /* 0x000f220000100800 */
[----:B------:R-:W-:Y:S01]  /*28290*/  ULDC UR4, c[0x0][0x2f4] ;  /* 0x0000bd0000047ab9 */ /* 0x000fe20000000800 */
[----:B------:R-:W-:Y:S01]  /*282a0*/  @P0 IADD3.X R3, R26, UR5, RZ, P1, !PT ;  /* 0x000000051a030c10 */ /* 0x000fe20008ffe4ff */
[----:B------:R-:W-:Y:S01]  /*282b0*/  IMAD R0, R32, R0, -0xa0 ;  /* 0xffffff6020007424 */ /* 0x000fe200078e0200 */
[----:B--2---:R-:W-:Y:S01]  /*282c0*/  LOP3.LUT R31, R31, 0xffffffbf, RZ, 0xc0, !PT ;  /* 0xffffffbf1f1f7812 */ /* 0x004fe200078ec0ff */
[----:B------:R-:W-:Y:S02]  /*282d0*/  ULDC UR5, c[0x0][0x320] ;  /* 0x0000c80000057ab9 */ /* 0x000fe40000000800 */
[----:B------:R2:W2:Y:S01]  /*282e0*/  @P0 LDG.E R33, desc[UR50][R2.64] ;  /* 0x0000003202210981 */ /* 0x0004a2000c1e1900 */
[C---:B---3--:R-:W-:Y:S01]  /*282f0*/  LOP3.LUT R21, R20.reuse, 0x7f, RZ, 0xc0, !PT ;  /* 0x0000007f14157812 */ /* 0x048fe200078ec0ff */
[----:B------:R-:W-:Y:S01]  /*28300*/  IMAD.SHL.U32 R20, R20, 0x20, RZ ;  /* 0x0000002014147824 */ /* 0x000fe200078e00ff */
[----:B----4-:R-:W-:-:S02]  /*28310*/  ISETP.NE.AND P2, PT, R14, 0x1, PT ;  /* 0x000000010e00780c */ /* 0x010fc40003f45270 */
[----:B------:R-:W-:-:S04]  /*28320*/  SHF.R.U32.HI R21, RZ, 0x2, R21 ;  /* 0x00000002ff157819 */ /* 0x000fc80000011615 */
[----:B------:R-:W-:-:S04]  /*28330*/  LOP3.LUT R20, R21, 0x60, R20, 0xf8, !PT ;  /* 0x0000006015147812 */ /* 0x000fc800078ef814 */
[----:B------:R-:W-:Y:S02]  /*28340*/  IADD3 R10, R20, R0, RZ ;  /* 0x00000000140a7210 */ /* 0x000fe40007ffe0ff */
[----:B------:R-:W3:Y:S01]  /*28350*/  S2R R20, SR_TID.X ;  /* 0x0000000000147919 */ /* 0x000ee20000002100 */
[----:B------:R-:W4:Y:S01]  /*28360*/  @P2 LDC R7, c[0x0][0x434] ;  /* 0x00010d00ff072b82 */ /* 0x000f220000000800 */
[----:B------:R-:W-:Y:S01]  /*28370*/  ISETP.GE.AND P1, PT, R10, R27, PT ;  /* 0x0000001b0a00720c */ /* 0x000fe20003f26270 */
[----:B------:R-:W3:Y:S06]  /*28380*/  S2R R21, SR_TID.X ;  /* 0x0000000000157919 */ /* 0x000eec0000002100 */
[----:B0-----:R-:W0:Y:S08]  /*28390*/  @P2 LDC R8, c[0x0][0x438] ;  /* 0x00010e00ff082b82 */ /* 0x001e300000000800 */
[----:B--2---:R-:W2:Y:S08]  /*283a0*/  @!P1 LDC.64 R2, c[0x0][0x428] ;  /* 0x00010a00ff029b82 */ /* 0x004eb00000000a00 */
[----:B-1----:R-:W1:Y:S01]  /*283b0*/  @!P1 LDC.64 R4, c[0x0][0x418] ;  /* 0x00010600ff049b82 */ /* 0x002e620000000a00 */
[----:B---3--:R-:W-:-:S04]  /*283c0*/  LOP3.LUT R20, R20, 0x7f, RZ, 0xc0, !PT ;  /* 0x0000007f14147812 */ /* 0x008fc800078ec0ff */
[----:B------:R-:W-:Y:S01]  /*283d0*/  SHF.R.U32.HI R12, RZ, 0x2, R20 ;  /* 0x00000002ff0c7819 */ /* 0x000fe20000011614 */
[----:B------:R-:W-:-:S05]  /*283e0*/  IMAD.SHL.U32 R20, R21, 0x20, RZ ;  /* 0x0000002015147824 */ /* 0x000fca00078e00ff */
[----:B------:R-:W-:-:S04]  /*283f0*/  LOP3.LUT R20, R12, 0x60, R20, 0xf8, !PT ;  /* 0x000000600c147812 */ /* 0x000fc800078ef814 */
[----:B------:R-:W-:-:S04]  /*28400*/  LOP3.LUT R20, R20, 0x80, RZ, 0xfc, !PT ;  /* 0x0000008014147812 */ /* 0x000fc800078efcff */
[----:B------:R-:W-:Y:S01]  /*28410*/  IADD3 R0, R20, R0, RZ ;  /* 0x0000000014007210 */ /* 0x000fe20007ffe0ff */
[----:B------:R-:W-:Y:S01]  /*28420*/  UMOV UR6, 0xffffffff ;  /* 0xffffffff00067882 */ /* 0x000fe20000000000 */
[----:B------:R-:W-:-:S04]  /*28430*/  IMAD.IADD R10, R10, 0x1, R25 ;  /* 0x000000010a0a7824 */ /* 0x000fc800078e0219 */
[----:B----4-:R-:W-:-:S04]  /*28440*/  @P2 IMAD.HI.U32 R7, R10, R7, RZ ;  /* 0x000000070a072227 */ /* 0x010fc800078e00ff */
[----:B------:R-:W-:Y:S01]  /*28450*/  IMAD.MOV.U32 R6, RZ, RZ, R10 ;  /* 0x000000ffff067224 */ /* 0x000fe200078e000a */
[----:B0-----:R-:W-:Y:S02]  /*28460*/  @P2 SHF.R.U32.HI R6, RZ, R8, R7 ;  /* 0x00000008ff062219 */ /* 0x001fe40000011607 */
[----:B------:R-:W-:Y:S02]  /*28470*/  SHF.R.S32.HI R15, RZ, 0x1f, R33 ;  /* 0x0000001fff0f7819 */ /* 0x000fe40000011421 */
[----:B------:R-:W-:-:S03]  /*28480*/  @!P1 SHF.R.S32.HI R7, RZ, 0x1f, R6 ;  /* 0x0000001fff079819 */ /* 0x000fc60000011406 */
[-C--:B--2---:R-:W-:Y:S02]  /*28490*/  @!P1 IMAD R11, R15, R2.reuse, RZ ;  /* 0x000000020f0b9224 */ /* 0x084fe400078e02ff */
[----:B------:R-:W-:-:S04]  /*284a0*/  @!P1 IMAD.WIDE.U32 R8, R33, R2, R6 ;  /* 0x0000000221089225 */ /* 0x000fc800078e0006 */
[----:B------:R-:W-:Y:S01]  /*284b0*/  @!P1 IMAD R2, R33, R3, R11 ;  /* 0x0000000321029224 */ /* 0x000fe200078e020b */
[----:B-1----:R-:W-:Y:S02]  /*284c0*/  @!P1 LEA R12, P0, R8, R4, 0x2 ;  /* 0x00000004080c9211 */ /* 0x002fe400078010ff */
[----:B------:R-:W0:Y:S01]  /*284d0*/  @P2 LDC R4, c[0x0][0x434] ;  /* 0x00010d00ff042b82 */ /* 0x000e220000000800 */
[----:B------:R-:W-:-:S05]  /*284e0*/  @!P1 IMAD.IADD R2, R9, 0x1, R2 ;  /* 0x0000000109029824 */ /* 0x000fca00078e0202 */
[----:B------:R-:W-:Y:S02]  /*284f0*/  @!P1 LEA.HI.X R13, R8, R5, R2, 0x2, P0 ;  /* 0x00000005080d9211 */ /* 0x000fe400000f1402 */
[----:B------:R-:W-:Y:S01]  /*28500*/  ISETP.GE.AND P0, PT, R0, R27, PT ;  /* 0x0000001b0000720c */ /* 0x000fe20003f06270 */
[----:B------:R-:W1:Y:S03]  /*28510*/  @P2 LDC R5, c[0x0][0x438] ;  /* 0x00010e00ff052b82 */ /* 0x000e660000000800 */
[----:B------:R-:W-:-:S13]  /*28520*/  ISETP.GT.U32.OR P0, PT, R20, 0x9f, P0 ;  /* 0x0000009f1400780c */ /* 0x000fda0000704470 */
[----:B------:R-:W2:Y:S01]  /*28530*/  @!P0 LDC.64 R2, c[0x0][0x428] ;  /* 0x00010a00ff028b82 */ /* 0x000ea20000000a00 */
[----:B------:R-:W-:Y:S01]  /*28540*/  IMAD.IADD R8, R0, 0x1, R25 ;  /* 0x0000000100087824 */ /* 0x000fe200078e0219 */
[----:B------:R-:W3:Y:S03]  /*28550*/  S2R R11, SR_TID.X ;  /* 0x00000000000b7919 */ /* 0x000ee60000002100 */
[----:B0-----:R-:W-:-:S04]  /*28560*/  @P2 IMAD.HI.U32 R4, R8, R4, RZ ;  /* 0x0000000408042227 */ /* 0x001fc800078e00ff */
[----:B------:R-:W-:Y:S01]  /*28570*/  IMAD.MOV.U32 R0, RZ, RZ, R8 ;  /* 0x000000ffff007224 */ /* 0x000fe200078e0008 */
[----:B-1----:R-:W-:Y:S01]  /*28580*/  @P2 SHF.R.U32.HI R0, RZ, R5, R4 ;  /* 0x00000005ff002219 */ /* 0x002fe20000011604 */
[----:B------:R-:W-:-:S03]  /*28590*/  IMAD.MOV R9, RZ, RZ, -R6 ;  /* 0x000000ffff097224 */ /* 0x000fc600078e0a06 */
[----:B------:R-:W-:Y:S01]  /*285a0*/  @!P0 SHF.R.S32.HI R5, RZ, 0x1f, R0 ;  /* 0x0000001fff058819 */ /* 0x000fe20000011400 */
[----:B--2---:R-:W-:-:S04]  /*285b0*/  @!P0 IMAD R4, R15, R2, RZ ;  /* 0x000000020f048224 */ /* 0x004fc800078e02ff */
[----:B------:R-:W-:Y:S02]  /*285c0*/  @!P0 IMAD R6, R33, R3, R4 ;  /* 0x0000000321068224 */ /* 0x000fe400078e0204 */
[----:B------:R-:W-:-:S04]  /*285d0*/  @!P0 IMAD.MOV.U32 R4, RZ, RZ, R0 ;  /* 0x000000ffff048224 */ /* 0x000fc800078e0000 */
[----:B------:R-:W-:Y:S02]  /*285e0*/  @!P0 IMAD.WIDE.U32 R4, R33, R2, R4 ;  /* 0x0000000221048225 */ /* 0x000fe400078e0004 */
[----:B------:R-:W0:Y:S01]  /*285f0*/  @!P0 LDC.64 R2, c[0x0][0x418] ;  /* 0x00010600ff028b82 */ /* 0x000e220000000a00 */
[----:B------:R1:W-:Y:S02]  /*28600*/  STL [R1+0xc], R15 ;  /* 0x00000c0f01007387 */ /* 0x0003e40000100800 */
[----:B------:R-:W-:Y:S01]  /*28610*/  @!P0 IADD3 R5, R6, R5, RZ ;  /* 0x0000000506058210 */ /* 0x000fe20007ffe0ff */
[----:B-1----:R-:W-:Y:S01]  /*28620*/  IMAD.U32 R15, RZ, RZ, UR39 ;  /* 0x00000027ff0f7e24 */ /* 0x002fe2000f8e00ff */
[----:B------:R-:W-:-:S04]  /*28630*/  CS2R R6, SRZ ;  /* 0x0000000000067805 */ /* 0x000fc8000001ff00 */
[----:B------:R-:W-:Y:S01]  /*28640*/  ISETP.NE.AND P3, PT, R15, 0x3, PT ;  /* 0x000000030f00780c */ /* 0x000fe20003f65270 */
[----:B---3--:R-:W-:Y:S01]  /*28650*/  IMAD.SHL.U32 R15, R11, 0x10, RZ ;  /* 0x000000100b0f7824 */ /* 0x008fe200078e00ff */
[----:B------:R1:W5:Y:S04]  /*28660*/  @!P1 LDG.E R6, desc[UR50][R12.64] ;  /* 0x000000320c069981 */ /* 0x000368000c1e1900 */
[----:B------:R-:W-:Y:S02]  /*28670*/  LOP3.LUT R15, R15, 0x30, RZ, 0xc0, !PT ;  /* 0x000000300f0f7812 */ /* 0x000fe400078ec0ff */
[C---:B0-----:R-:W-:Y:S02]  /*28680*/  @!P0 LEA R2, P2, R4.reuse, R2, 0x2 ;  /* 0x0000000204028211 */ /* 0x041fe400078410ff */
[----:B------:R-:W-:Y:S01]  /*28690*/  ISETP.GE.AND P1, PT, R15, UR4, PT ;  /* 0x000000040f007c0c */ /* 0x000fe2000bf26270 */
[----:B------:R-:W-:Y:S01]  /*286a0*/  IMAD.SHL.U32 R25, R11, 0x10, RZ ;  /* 0x000000100b197824 */ /* 0x000fe200078e00ff */
[----:B------:R-:W-:-:S02]  /*286b0*/  @!P0 LEA.HI.X R3, R4, R3, R5, 0x2, P2 ;  /* 0x0000000304038211 */ /* 0x000fc400010f1405 */
[----:B------:R-:W-:Y:S02]  /*286c0*/  LOP3.LUT R11, R15, 0x40, RZ, 0xfc, !PT ;  /* 0x000000400f0b7812 */ /* 0x000fe400078efcff */
[----:B------:R-:W-:Y:S01]  /*286d0*/  @P3 LOP3.LUT R31, R31, 0x40, RZ, 0xfc, !PT ;  /* 0x000000401f1f3812 */ /* 0x000fe200078efcff */
[----:B------:R1:W5:Y:S01]  /*286e0*/  @!P0 LDG.E R7, desc[UR50][R2.64] ;  /* 0x0000003202078981 */ /* 0x000362000c1e1900 */
[----:B------:R-:W-:Y:S02]  /*286f0*/  LOP3.LUT R25, R25, 0x30, RZ, 0xc0, !PT ;  /* 0x0000003019197812 */ /* 0x000fe400078ec0ff */
[----:B------:R-:W-:Y:S02]  /*28700*/  ISETP.GE.AND P0, PT, R11, UR4, PT ;  /* 0x000000040b007c0c */ /* 0x000fe4000bf06270 */
[----:B------:R-:W-:Y:S02]  /*28710*/  LOP3.LUT R31, R31, 0xffffffef, RZ, 0xc0, !PT ;  /* 0xffffffef1f1f7812 */ /* 0x000fe400078ec0ff */
[----:B------:R-:W-:-:S02]  /*28720*/  LOP3.LUT R25, R25, 0x80, RZ, 0xfc, !PT ;  /* 0x0000008019197812 */ /* 0x000fc400078efcff */
        /* <DEDUP_REMOVED lines=13> */
[----:B------:R-:W-:Y:S02]  /*28800*/  IMAD R9, R14, R9, R10 ;  /* 0x000000090e097224 */ /* 0x000fe400078e020a */
[----:B------:R-:W-:-:S04]  /*28810*/  IMAD.MOV R10, RZ, RZ, -R0 ;  /* 0x000000ffff0a7224 */ /* 0x000fc800078e0a00 */
[----:B------:R-:W-:Y:S01]  /*28820*/  IMAD R10, R14, R10, R8 ;  /* 0x0000000a0e0a7224 */ /* 0x000fe200078e0208 */
[----:B------:R-:W-:Y:S06]  /*28830*/  BRA.DIV UR6, `(.L_x_2899) ;  /* 0x0000007206747947 */ /* 0x000fec000b800000 */
.L_x_3086:
[----:B------:R-:W-:Y:S01]  /*28840*/  ISETP.GT.U32.AND P0, PT, R20, 0x9f, PT ;  /* 0x0000009f1400780c */ /* 0x000fe20003f04070 */
[----:B------:R-:W-:Y:S01]  /*28850*/  VIADD R5, R32, 0xffffffff ;  /* 0xffffffff20057836 */ /* 0x000fe20000000000 */
[----:B------:R-:W-:Y:S02]  /*28860*/  MOV R0, R31 ;  /* 0x0000001f00007202 */ /* 0x000fe40000000f00 */
[----:B------:R-:W-:Y:S02]  /*28870*/  SHF.R.S32.HI R36, RZ, 0x1f, R18 ;  /* 0x0000001fff247819 */ /* 0x000fe40000011412 */
[----:B------:R-:W-:-:S07]  /*28880*/  LOP3.LUT R0, R0, 0xffffffdf, RZ, 0xc0, !PT ;  /* 0xffffffdf00007812 */ /* 0x000fce00078ec0ff */
[----:B------:R-:W-:-:S05]  /*28890*/  @P0 LOP3.LUT R0, R0, 0x20, RZ, 0xfc, !PT ;  /* 0x0000002000000812 */ /* 0x000fca00078efcff */
[----:B------:R0:W-:Y:S01]  /*288a0*/  STL [R1], R0 ;  /* 0x0000000001007387 */ /* 0x0001e20000100800 */
[----:B------:R-:W-:Y:S05]  /*288b0*/  @!P3 BRA `(.L_x_2900) ;  /* 0x000000000004b947 */ /* 0x000fea0003800000 */
[----:B------:R-:W-:Y:S01]  /*288c0*/  BPT.TRAP 0x1 ;  /* 0x000000040000795c */ /* 0x000fe20000300000 */
.L_x_2900:
[----:B0-----:R-:W-:Y:S01]  /*288d0*/  IMAD R0, R23, 0x8, R22 ;  /* 0x0000000817007824 */ /* 0x001fe200078e0216 */
[----:B-1----:R-:W-:Y:S01]  /*288e0*/  SHF.L.U32 R2, R34, 0x1f, RZ ;  /* 0x0000001f22027819 */ /* 0x002fe200000006ff */
[----:B------:R-:W-:Y:S01]  /*288f0*/  BSSY B0, `(.L_x_2901) ;  /* 0x0000006000007945 */ /* 0x000fe20003800000 */
[----:B------:R-:W-:Y:S02]  /*28900*/  SHF.R.S32.HI R3, RZ, 0x1f, R9 ;  /* 0x0000001fff037819 */ /* 0x000fe40000011409 */
[----:B------:R-:W0:Y:S01]  /*28910*/  SYNCS.PHASECHK.TRANS64.TRYWAIT P0, [R0+URZ+0x29880], R2 ;  /* 0x02988002000075a7 */ /* 0x000e22000800017f */
[----:B------:R1:W-:Y:S04]  /*28920*/  STL [R1+0x34], R2 ;  /* 0x0000340201007387 */ /* 0x0003e80000100800 */
[----:B------:R1:W-:Y:S02]  /*28930*/  STL [R1+0x2c], R3 ;  /* 0x00002c0301007387 */ /* 0x0003e40000100800 */
[----:B01----:R-:W-:Y:S05]  /*28940*/  @!P0 BRA `(.L_x_2902) ;  /* 0x0000007000608947 */ /* 0x003fea0003800000 */
.L_x_3087:
[----:B------:R-:W-:Y:S05]  /*28950*/  BSYNC B0 ;  /* 0x0000000000007941 */ /* 0x000fea0003800000 */
.L_x_2901:
[----:B0-----:R-:W2:Y:S01]  /*28960*/  LDL R2, [R1+0x2c] ;  /* 0x00002c0001027983 */ /* 0x001ea20000100800 */
[----:B------:R-:W-:-:S03]  /*28970*/  ULDC.64 UR4, c[0x0][0x328] ;  /* 0x0000ca0000047ab9 */ /* 0x000fc60000000a00 */
[----:B------:R-:W3:Y:S01]  /*28980*/  LDL R20, [R1] ;  /* 0x0000000001147983 */ /* 0x000ee20000100800 */
[----:B-----5:R-:W-:Y:S01]  /*28990*/  SHF.R.S32.HI R8, RZ, 0x1f, R6 ;  /* 0x0000001fff087819 */ /* 0x020fe20000011406 */
[----:B------:R-:W-:Y:S01]  /*289a0*/  ULDC.64 UR6, c[0x0][0x338] ;  /* 0x0000ce0000067ab9 */ /* 0x000fe20000000a00 */
[----:B------:R-:W-:Y:S01]  /*289b0*/  IMAD R12, R5, -0xa0, R27 ;  /* 0xffffff60050c7824 */ /* 0x000fe200078e021b */
[----:B------:R-:W0:Y:S01]  /*289c0*/  S2R R13, SR_TID.X ;  /* 0x00000000000d7919 */ /* 0x000e220000002100 */
[----:B------:R-:W-:Y:S01]  /*289d0*/  SHF.R.S32.HI R27, RZ, 0x1f, R10 ;  /* 0x0000001fff1b7819 */ /* 0x000fe2000001140a */
[----:B------:R-:W-:Y:S01]  /*289e0*/  ULDC.64 UR8, c[0x0][0x330] ;  /* 0x0000cc0000087ab9 */ /* 0x000fe20000000a00 */
[----:B------:R-:W-:Y:S01]  /*289f0*/  SHF.R.S32.HI R31, RZ, 0x1f, R7 ;  /* 0x0000001fff1f7819 */ /* 0x000fe20000011407 */
[----:B------:R1:W-:Y:S01]  /*28a00*/  STL [R1+0x30], R8 ;  /* 0x0000300801007387 */ /* 0x0003e20000100800 */
[----:B------:R-:W-:Y:S01]  /*28a10*/  ULDC.64 UR10, c[0x0][0x318] ;  /* 0x0000c600000a7ab9 */ /* 0x000fe20000000a00 */
        /* <DEDUP_REMOVED lines=11> */
[----:B------:R-:W-:Y:S02]  /*28ad0*/  IMAD R4, R6, UR7, R4 ;  /* 0x0000000706047c24 */ /* 0x000fe4000f8e0204 */
[----:B-1----:R-:W-:Y:S02]  /*28ae0*/  IMAD R8, R36, UR8, RZ ;  /* 0x0000000824087c24 */ /* 0x002fe4000f8e02ff */
[----:B------:R-:W-:Y:S02]  /*28af0*/  IMAD.IADD R3, R3, 0x1, R4 ;  /* 0x0000000103037824 */ /* 0x000fe400078e0204 */
[----:B------:R-:W-:Y:S02]  /*28b00*/  IMAD R4, R27, UR4, RZ ;  /* 0x000000041b047c24 */ /* 0x000fe4000f8e02ff */
[----:B------:R-:W-:-:S04]  /*28b10*/  IMAD.WIDE.U32 R2, R18, UR8, R2 ;  /* 0x0000000812027c25 */ /* 0x000fc8000f8e0002 */
[----:B------:R-:W-:Y:S01]  /*28b20*/  IMAD R11, R10, UR5, R4 ;  /* 0x000000050a0b7c24 */ /* 0x000fe2000f8e0204 */
[----:B------:R-:W-:Y:S01]  /*28b30*/  IADD3 R2, P0, R2, UR10, RZ ;  /* 0x0000000a02027c10 */ /* 0x000fe2000ff1e0ff */
[----:B------:R-:W-:Y:S01]  /*28b40*/  IMAD.WIDE.U32 R4, R10, UR4, RZ ;  /* 0x000000040a047c25 */ /* 0x000fe2000f8e00ff */
[----:B------:R-:W-:-:S03]  /*28b50*/  UMOV UR4, 0xffffffff ;  /* 0xffffffff00047882 */ /* 0x000fc60000000000 */
[----:B------:R-:W-:Y:S01]  /*28b60*/  IMAD R8, R18, UR9, R8 ;  /* 0x0000000912087c24 */ /* 0x000fe2000f8e0208 */
[----:B------:R-:W-:Y:S01]  /*28b70*/  IADD3 R5, R5, R11, RZ ;  /* 0x0000000b05057210 */ /* 0x000fe20007ffe0ff */
[----:B------:R-:W-:-:S03]  /*28b80*/  IMAD R11, R31, UR6, RZ ;  /* 0x000000061f0b7c24 */ /* 0x000fc6000f8e02ff */
[----:B------:R-:W-:Y:S01]  /*28b90*/  IADD3.X R3, R3, UR11, R8, P0, !PT ;  /* 0x0000000b03037c10 */ /* 0x000fe200087fe408 */
[C---:B------:R-:W-:Y:S02]  /*28ba0*/  IMAD R11, R7.reuse, UR7, R11 ;  /* 0x00000007070b7c24 */ /* 0x040fe4000f8e020b */
[----:B------:R-:W-:-:S04]  /*28bb0*/  IMAD.WIDE.U32 R4, R7, UR6, R4 ;  /* 0x0000000607047c25 */ /* 0x000fc8000f8e0004 */
[----:B------:R-:W-:Y:S02]  /*28bc0*/  IMAD.IADD R5, R5, 0x1, R11 ;  /* 0x0000000105057824 */ /* 0x000fe400078e020b */
[----:B------:R-:W-:-:S03]  /*28bd0*/  IMAD.WIDE.U32 R4, R18, UR8, R4 ;  /* 0x0000000812047c25 */ /* 0x000fc6000f8e0004 */
[----:B------:R-:W-:-:S04]  /*28be0*/  IADD3 R26, P0, R4, UR10, RZ ;  /* 0x0000000a041a7c10 */ /* 0x000fc8000ff1e0ff */
[----:B------:R-:W-:Y:S01]  /*28bf0*/  IADD3.X R25, R8, UR11, R5, P0, !PT ;  /* 0x0000000b08197c10 */ /* 0x000fe200087fe405 */
[----:B------:R-:W-:Y:S02]  /*28c00*/  IMAD.IADD R8, R12, 0x1, -R14 ;  /* 0x000000010c087824 */ /* 0x000fe400078e0a0e */
[----:B------:R-:W-:-:S03]  /*28c10*/  IMAD R5, R23, 0x5000, R13 ;  /* 0x0000500017057824 */ /* 0x000fc600078e020d */
[----:B------:R-:W-:Y:S01]  /*28c20*/  ISETP.GE.AND P5, PT, R8, 0x1, PT ;  /* 0x000000010800780c */ /* 0x000fe20003fa6270 */
[----:B------:R-:W-:-:S12]  /*28c30*/  BRA.DIV UR4, `(.L_x_2903) ;  /* 0x0000006e04bc7947 */ /* 0x000fd8000b800000 */
[----:B------:R-:W2:Y:S04]  /*28c40*/  LDL R15, [R1+0x4] ;  /* 0x00000400010f7983 */ /* 0x000ea80000100800 */
[----:B------:R-:W3:Y:S01]  /*28c50*/  LDL.LU R11, [R1] ;  /* 0x00000000010b7983 */ /* 0x000ee20000300800 */
[----:B------:R-:W0:Y:S03]  /*28c60*/  S2R R12, SR_TID.X ;  /* 0x00000000000c7919 */ /* 0x000e260000002100 */
[----:B------:R-:W-:Y:S01]  /*28c70*/  SHFL.IDX PT, R4, R3, RZ, 0x1c1f ;  /* 0x001c1fff03047589 */ /* 0x000fe200000e0000 */
[----:B0-----:R-:W-:-:S03]  /*28c80*/  IMAD.SHL.U32 R14, R12, 0x10, RZ ;  /* 0x000000100c0e7824 */ /* 0x001fc600078e00ff */
[----:B------:R-:W0:Y:S02]  /*28c90*/  SHFL.IDX PT, R12, R2, RZ, 0x1c1f ;  /* 0x001c1fff020c7589 */ /* 0x000e2400000e0000 */
[----:B------:R-:W-:-:S04]  /*28ca0*/  LOP3.LUT R14, R14, 0x30, RZ, 0xc0, !PT ;  /* 0x000000300e0e7812 */ /* 0x000fc800078ec0ff */
[----:B0-----:R-:W-:-:S04]  /*28cb0*/  IADD3 R12, P0, R14, R12, RZ ;  /* 0x0000000c0e0c7210 */ /* 0x001fc80007f1e0ff */
[----:B------:R-:W-:Y:S02]  /*28cc0*/  IADD3.X R13, RZ, R4, RZ, P0, !PT ;  /* 0x00000004ff0d7210 */ /* 0x000fe400007fe4ff */
        /* <DEDUP_REMOVED lines=22> */
[----:B0-----:R-:W-:-:S05]  /*28e30*/  IADD3 R12, P0, R14, R12, RZ ;  /* 0x0000000c0e0c7210 */ /* 0x001fca0007f1e0ff */
[----:B------:R-:W-:Y:S01]  /*28e40*/  IMAD.X R13, RZ, RZ, R21, P0 ;  /* 0x000000ffff0d7224 */ /* 0x000fe200000e0615 */
        /* <DEDUP_REMOVED lines=16> */
.L_x_3099:
[----:B------:R-:W4:Y:S01]  /*28f50*/  LDL R12, [R1] ;  /* 0x00000000010c7983 */ /* 0x000f220000100800 */
[----:B0-----:R-:W0:Y:S02]  /*28f60*/  S2R R11, SR_TID.X ;  /* 0x00000000000b7919 */ /* 0x001e240000002100 */
[----:B0-----:R-:W-:-:S04]  /*28f70*/  SHF.L.U32 R11, R11, 0x4, RZ ;  /* 0x000000040b0b7819 */ /* 0x001fc800000006ff */
        /* <DEDUP_REMOVED lines=13> */
.L_x_2904:
        /* <DEDUP_REMOVED lines=11> */
.L_x_2905:
[----:B------:R0:W-:Y:S01]  /*29100*/  SYNCS.ARRIVE.TRANS64.A1T0 RZ, [R0+URZ+0x29870], RZ ;  /* 0x029870ff00ff79a7 */ /* 0x0001e2000810003f */
[----:B------:R-:W-:Y:S05]  /*29110*/  @!P6 BRA `(.L_x_2906) ;  /* 0x000000000004e947 */ /* 0x000fea0003800000 */
[----:B------:R-:W-:Y:S01]  /*29120*/  BPT.TRAP 0x1 ;  /* 0x000000040000795c */ /* 0x000fe20000300000 */
.L_x_2906:
[----:B------:R-:W2:Y:S01]  /*29130*/  LDL R2, [R1+0x34] ;  /* 0x0000340001027983 */ /* 0x000ea20000100800 */
[----:B------:R-:W-:Y:S01]  /*29140*/  BSSY B0, `(.L_x_2907) ;  /* 0x0000003000007945 */ /* 0x000fe20003800000 */
[----:B--2---:R-:W1:Y:S03]  /*29150*/  SYNCS.PHASECHK.TRANS64.TRYWAIT P0, [R0+URZ+0x29840], R2 ;  /* 0x02984002000075a7 */ /* 0x004e66000800017f */
[----:B-1----:R-:W-:Y:S05]  /*29160*/  @!P0 BRA `(.L_x_2908) ;  /* 0x0000007000608947 */ /* 0x002fea0003800000 */
.L_x_3100:
[----:B------:R-:W-:Y:S05]  /*29170*/  BSYNC B0 ;  /* 0x0000000000007941 */ /* 0x000fea0003800000 */
.L_x_2907:
        /* <DEDUP_REMOVED lines=16> */
[----:B------:R-:W-:Y:S01]  /*29280*/  IMAD.IADD R5, R3, 0x1, R4 ;  /* 0x0000000103057824 */ /* 0x000fe200078e0204 */
[----:B------:R-:W-:Y:S01]  /*29290*/  MOV R4, R2 ;  /* 0x0000000200047202 */ /* 0x000fe20000000f00 */
[C---:B------:R-:W-:Y:S02]  /*292a0*/  IMAD R6, R10.reuse, UR5, R6 ;  /* 0x000000050a067c24 */ /* 0x040fe4000f8e0206 */
[----:B------:R-:W-:Y:S01]  /*292b0*/  IMAD.WIDE.U32 R2, R10, UR4, RZ ;  /* 0x000000040a027c25 */ /* 0x000fe2000f8e00ff */
[----:B------:R-:W-:-:S03]  /*292c0*/  ULDC.64 UR4, c[0x0][0x308] ;  /* 0x0000c20000047ab9 */ /* 0x000fc60000000a00 */
[----:B------:R-:W-:Y:S02]  /*292d0*/  IMAD.IADD R3, R3, 0x1, R6 ;  /* 0x0000000103037824 */ /* 0x000fe400078e0206 */
        /* <DEDUP_REMOVED lines=35> */
[----:B------:R-:W-:-:S03]  /*29510*/  @P3 IMAD.IADD R9, R22, 0x1, R4 ;  /* 0x0000000116093824 */ /* 0x000fc600078e0204 */
        /* <DEDUP_REMOVED lines=22> */
[----:B-1----:R-:W-:-:S04]  /*29680*/  @P2 IADD3 R2, P0, R10, R2, RZ ;  /* 0x000000020a022210 */ /* 0x002fc80007f1e0ff */
[----:B------:R-:W-:-:S05]  /*29690*/  @P2 IADD3.X R3, RZ, R6, RZ, P0, !PT ;  /* 0x00000006ff032210 */ /* 0x000fca00007fe4ff */
[----:B------:R-:W-:Y:S04]  /*296a0*/  @P2 LDGSTS.E.BYPASS.LTC128B.128 [R21+0x1bc00], desc[UR50][R2.64], !P5 ;  /* 0x1bc0000002152fae */ /* 0x000fe8000e901d72 */
[----:B------:R-:W-:Y:S04]  /*296b0*/  @P2 LDGSTS.E.BYPASS.LTC128B.128 [R21+0x1e400], desc[UR50][R2.64+0x40], !P6 ;  /* 0x1e40004002152fae */ /* 0x000fe8000f101d72 */
[----:B------:R1:W-:Y:S04]  /*296c0*/  @P2 LDGSTS.E.BYPASS.LTC128B.128 [R21+0x20c00], desc[UR50][R2.64+0x80], !P1 ;  /* 0x20c0008002152fae */ /* 0x0003e8000c901d72 */
[----:B-1----:R1:W2:Y:S04]  /*296d0*/  SHFL.IDX PT, R3, R7, RZ, 0x1c1f ;  /* 0x001c1fff07037589 */ /* 0x0022a800000e0000 */
[----:B------:R1:W3:Y:S02]  /*296e0*/  SHFL.IDX PT, R2, R8, RZ, 0x1c1f ;  /* 0x001c1fff08027589 */ /* 0x0002e400000e0000 */
.L_x_3112:
        /* <DEDUP_REMOVED lines=10> */
[----:B---3--:R-:W-:-:S05]  /*29790*/  IADD3 R2, P0, R5, R2, RZ ;  /* 0x0000000205027210 */ /* 0x008fca0007f1e0ff */
[----:B--2---:R-:W-:-:S05]  /*297a0*/  IMAD.X R3, RZ, RZ, R3, P0 ;  /* 0x000000ffff037224 */ /* 0x004fca00000e0603 */
[----:B------:R-:W-:Y:S01]  /*297b0*/  @!PT LDS RZ, [RZ] ;  /* 0x00000000fffff984 */ /* 0x000fe20000000800 */
[----:B------:R-:W-:Y:S01]  /*297c0*/  @!PT LDS RZ, [RZ] ;  /* 0x00000000fffff984 */ /* 0x000fe20000000800 */
[----:B------:R-:W-:Y:S01]  /*297d0*/  @!PT LDS RZ, [RZ] ;  /* 0x00000000fffff984 */ /* 0x000fe20000000800 */
[----:B------:R4:W-:Y:S04]  /*297e0*/  LDGSTS.E.BYPASS.LTC128B.128 [R4+0x1c400], desc[UR50][R2.64], !P3 ;  /* 0x1c40000002047fae */ /* 0x0009e8000d901d72 */
[----:B------:R4:W-:Y:S04]  /*297f0*/  LDGSTS.E.BYPASS.LTC128B.128 [R4+0x1ec00], desc[UR50][R2.64+0x40], !P2 ;  /* 0x1ec0004002047fae */ /* 0x0009e8000d101d72 */
[----:B------:R4:W-:Y:S02]  /*29800*/  LDGSTS.E.BYPASS.LTC128B.128 [R4+0x21400], desc[UR50][R2.64+0x80], !P1 ;  /* 0x2140008002047fae */ /* 0x0009e4000c901d72 */
.L_x_2911:
[----:B------:R-:W-:Y:S05]  /*29810*/  BSYNC B0 ;  /* 0x0000000000007941 */ /* 0x000fea0003800000 */
.L_x_2910:
[----:B------:R-:W-:Y:S01]  /*29820*/  NOP ;  /* 0x0000000000007918 */ /* 0x000fe20000000000 */
[----:B------:R-:W-:-:S13]  /*29830*/  PLOP3.LUT P0, PT, PT, PT, PT, 0x80, 0x0 ;  /* 0x000000000000781c */ /* 0x000fda0003f0f070 */
.L_x_2912:
[----:B------:R-:W-:Y:S02]  /*29840*/  PLOP3.LUT P1, PT, P1, P0, PT, 0xa2, 0x0 ;  /* 0x000000000000781c */ /* 0x000fe40000f21472 */
[----:B------:R-:W-:-:S08]  /*29850*/  @P0 R2UR P1, UR4, R0 ;  /* 0x00000000000402ca */ /* 0x000fd00000020000 */
[----:B------:R-:W-:-:S05]  /*29860*/  @P0 PLOP3.LUT P0, PT, P1, PT, PT, 0x80, 0x0 ;  /* 0x000000000000081c */ /* 0x000fca0000f0f070 */
[----:B------:R-:W-:Y:S01]  /*29870*/  @!P1 SYNCS.ARRIVE.TRANS64.RED.A0T1 RZ, [UR4+0x29830], RZ ;  /* 0x029830ffffff99a7 */ /* 0x000fe20008200404 */
[----:B------:R-:W-:Y:S07]  /*29880*/  @!P1 ARRIVES.LDGSTSBAR.64.TRANSCNT [UR4+0x29830] ;  /* 0x02983000ff0099b0 */ /* 0x000fee0008000a84 */
[----:B------:R-:W-:Y:S05]  /*29890*/  @P0 BRA.U.ANY `(.L_x_2912) ;  /* 0xfffffffd00e80947 */ /* 0x000fea000393ffff */
[----:B------:R-:W-:Y:S01]  /*298a0*/  NOP ;  /* 0x0000000000007918 */ /* 0x000fe20000000000 */
[----:B---34-:R-:W-:-:S04]  /*298b0*/  MOV R2, UR39 ;  /* 0x0000002700027c02 */ /* 0x018fc80008000f00 */
[----:B------:R-:W-:-:S13]  /*298c0*/  ISETP.NE.AND P2, PT, R2, 0x3, PT ;  /* 0x000000030200780c */ /* 0x000fda0003f45270 */
[----:B------:R-:W-:Y:S05]  /*298d0*/  @!P2 BRA `(.L_x_2913) ;  /* 0x000000000004a947 */ /* 0x000fea0003800000 */
[----:B------:R-:W-:Y:S01]  /*298e0*/  BPT.TRAP 0x1 ;  /* 0x000000040000795c */ /* 0x000fe20000300000 */
.L_x_2913:
[----:B------:R3:W5:Y:S01]  /*298f0*/  LDL.LU R2, [R1+0x38] ;  /* 0x0000380001027983 */ /* 0x0007620000300800 */
[----:B------:R3:W-:Y:S02]  /*29900*/  SYNCS.ARRIVE.TRANS64.A1T0 RZ, [R0+URZ+0x29830], RZ ;  /* 0x029830ff00ff79a7 */ /* 0x0007e4000810003f */
[----:B------:R-:W-:Y:S05]  /*29910*/  WARPSYNC.ALL ;  /* 0x0000000000007948 */ /* 0x000fea0003800000 */
[----:B------:R-:W-:Y:S01]  /*29920*/  ULDC.64 UR4, c[0x0][0xa00] ;  /* 0x0002800000047ab9 */ /* 0x000fe20000000a00 */
[----:B------:R-:W-:Y:S01]  /*29930*/  SHF.R.S32.HI R27, RZ, 0x1f, R29 ;  /* 0x0000001fff1b7819 */ /* 0x000fe2000001141d */
[----:B0--3--:R-:W-:Y:S01]  /*29940*/  VIADD R0, R22, 0x14400 ;  /* 0x0001440016007836 */ /* 0x009fe20000000000 */
[----:B------:R-:W-:Y:S01]  /*29950*/  BAR.SYNC.DEFER_BLOCKING 0x8, 0x180 ;  /* 0x0206000000007b1d */ /* 0x000fe20000010000 */
[----:B------:R-:W-:-:S04]  /*29960*/  ISETP.NE.U32.AND P0, PT, RZ, UR4, PT ;  /* 0x00000004ff007c0c */ /* 0x000fc8000bf05070 */
[----:B------:R-:W-:Y:S01]  /*29970*/  ISETP.NE.AND.EX P0, PT, RZ, UR5, PT, P0 ;  /* 0x00000005ff007c0c */ /* 0x000fe2000bf05300 */
[----:B------:R-:W-:Y:S01]  /*29980*/  ULDC.64 UR4, c[0x0][0x298] ;  /* 0x0000a60000047ab9 */ /* 0x000fe20000000a00 */
[----:B------:R-:W-:Y:S01]  /*29990*/  BSSY B6, `(.L_x_2914) ;  /* 0x0000019000067945 */ /* 0x000fe20003800000 */
[----:B------:R-:W-:Y:S01]  /*299a0*/  IMAD R27, R27, UR4, RZ ;  /* 0x000000041b1b7c24 */ /* 0x000fe2000f8e02ff */
[----:B------:R-:W-:Y:S01]  /*299b0*/  SEL R26, R24, RZ, !P0 ;  /* 0x000000ff181a7207 */ /* 0x000fe20004000000 */
[----:B------:R-:W-:-:S04]  /*299c0*/  IMAD.WIDE.U32 R24, R29, UR4, RZ ;  /* 0x000000041d187c25 */ /* 0x000fc8000f8e00ff */
[----:B------:R-:W-:-:S04]  /*299d0*/  IMAD R27, R29, UR5, R27 ;  /* 0x000000051d1b7c24 */ /* 0x000fc8000f8e021b */
[----:B------:R-:W-:Y:S01]  /*299e0*/  IMAD.IADD R27, R25, 0x1, R27 ;  /* 0x00000001191b7824 */ /* 0x000fe200078e021b */
[----:B-----5:R-:W-:Y:S02]  /*299f0*/  SEL R31, R2, RZ, !P0 ;  /* 0x000000ff021f7207 */ /* 0x020fe40004000000 */
[----:B------:R-:W-:-:S13]  /*29a00*/  LOP3.LUT P0, RZ, R0, 0x1bf, RZ, 0xc0, !PT ;  /* 0x000001bf00ff7812 */ /* 0x000fda000780c0ff */
[----:B------:R-:W-:Y:S05]  /*29a10*/  @!P0 BRA `(.L_x_2915) ;  /* 0x0000000000408947 */ /* 0x000fea0003800000 */
[----:B------:R-:W-:Y:S01]  /*29a20*/  MOV R2, 0x0 ;  /* 0x0000000000027802 */ /* 0x000fe20000000f00 */
[----:B------:R-:W-:Y:S01]  /*29a30*/  ULDC.64 UR4, c[0x4][0xc8] ;  /* 0x0100320000047ab9 */ /* 0x000fe20000000a00 */
[----:B------:R-:W-:Y:S01]  /*29a40*/  ULDC.64 UR6, c[0x4][0xd0] ;  /* 0x0100340000067ab9 */ /* 0x000fe20000000a00 */
[----:B------:R-:W-:Y:S01]  /*29a50*/  ULDC.64 UR8, c[0x4][0x28] ;  /* 0x01000a0000087ab9 */ /* 0x000fe20000000a00 */
[----:B------:R-:W-:Y:S01]  /*29a60*/  IMAD.U32 R4, RZ, RZ, UR4 ;  /* 0x00000004ff047e24 */ /* 0x000fe2000f8e00ff */
[----:B------:R-:W-:Y:S01]  /*29a70*/  MOV R6, UR6 ;  /* 0x0000000600067c02 */ /* 0x000fe20008000f00 */
[----:B--2---:R-:W0:Y:S01]  /*29a80*/  LDC.64 R2, c[0x4][R2] ;  /* 0x0100000002027b82 */ /* 0x004e220000000a00 */
[----:B------:R-:W-:Y:S01]  /*29a90*/  IMAD.U32 R5, RZ, RZ, UR5 ;  /* 0x00000005ff057e24 */ /* 0x000fe2000f8e00ff */
[----:B------:R-:W-:Y:S01]  /*29aa0*/  MOV R12, 0x1 ;  /* 0x00000001000c7802 */ /* 0x000fe20000000f00 */
[----:B-1----:R-:W-:Y:S02]  /*29ab0*/  IMAD.U32 R7, RZ, RZ, UR7 ;  /* 0x00000007ff077e24 */ /* 0x002fe4000f8e00ff */
[----:B------:R-:W-:-:S02]  /*29ac0*/  IMAD.U32 R10, RZ, RZ, UR8 ;  /* 0x00000008ff0a7e24 */ /* 0x000fc4000f8e00ff */
[----:B------:R-:W-:Y:S02]  /*29ad0*/  IMAD.U32 R11, RZ, RZ, UR9 ;  /* 0x00000009ff0b7e24 */ /* 0x000fe4000f8e00ff */
[----:B------:R-:W-:Y:S02]  /*29ae0*/  IMAD.MOV.U32 R8, RZ, RZ, 0x70 ;  /* 0x00000070ff087424 */ /* 0x000fe400078e00ff */
[----:B------:R-:W-:-:S07]  /*29af0*/  IMAD.MOV.U32 R13, RZ, RZ, RZ ;  /* 0x000000ffff0d7224 */ /* 0x000fce00078e00ff */
[----:B------:R-:W-:-:S07]  /*29b00*/  LEPC R20, `(.L_x_2915) ;  /* 0x000000001014794e */ /* 0x000fce0000000000 */
[----:B0-----:R-:W-:Y:S05]  /*29b10*/  CALL.ABS.NOINC R2 ;  /* 0x0000000002007343 */ /* 0x001fea0003c00000 */
.L_x_2915:
[----:B------:R-:W-:Y:S05]  /*29b20*/  BSYNC B6 ;  /* 0x0000000000067941 */ /* 0x000fea0003800000 */
.L_x_2914:
[----:B-1----:R0:W5:Y:S01]  /*29b30*/  LDL R8, [R1+0x28] ;  /* 0x0000280001087983 */ /* 0x0021620000100800 */
[----:B------:R-:W1:Y:S01]  /*29b40*/  LDC R7, c[0x0][0x448] ;  /* 0x00011200ff077b82 */ /* 0x000e620000000800 */
[----:B------:R-:W-:Y:S01]  /*29b50*/  ULDC.64 UR4, c[0x0][0x2d8] ;  /* 0x0000b60000047ab9 */ /* 0x000fe20000000a00 */
[----:B------:R-:W-:Y:S01]  /*29b60*/  IMAD.MOV.U32 R2, RZ, RZ, R24 ;  /* 0x000000ffff027224 */ /* 0x000fe200078e0018 */
[----:B------:R-:W3:Y:S01]  /*29b70*/  S2R R20, SR_TID.X ;  /* 0x0000000000147919 */ /* 0x000ee20000002100 */
[----:B--2---:R-:W-:Y:S02]  /*29b80*/  IMAD.MOV.U32 R3, RZ, RZ, R27 ;  /* 0x000000ffff037224 */ /* 0x004fe400078e001b */
[----:B------:R-:W-:Y:S02]  /*29b90*/  IMAD R0, R36, UR4, RZ ;  /* 0x0000000424007c24 */ /* 0x000fe4000f8e02ff */
[----:B------:R-:W-:-:S04]  /*29ba0*/  IMAD.WIDE.U32 R2, R18, UR4, R2 ;  /* 0x0000000412027c25 */ /* 0x000fc8000f8e0002 */
[----:B------:R-:W-:Y:S01]  /*29bb0*/  IMAD R0, R18, UR5, R0 ;  /* 0x0000000512007c24 */ /* 0x000fe2000f8e0200 */
[----:B------:R-:W-:-:S03]  /*29bc0*/  ULDC.64 UR4, c[0x0][0x2e0] ;  /* 0x0000b80000047ab9 */ /* 0x000fc60000000a00 */
[----:B------:R-:W-:Y:S02]  /*29bd0*/  IMAD.IADD R3, R3, 0x1, R0 ;  /* 0x0000000103037824 */ /* 0x000fe400078e0200 */
[----:B------:R-:W-:Y:S02]  /*29be0*/  IMAD R0, R31, UR4, RZ ;  /* 0x000000041f007c24 */ /* 0x000fe4000f8e02ff */
[----:B------:R-:W-:Y:S01]  /*29bf0*/  IMAD.WIDE.U32 R2, R26, UR4, R2 ;  /* 0x000000041a027c25 */ /* 0x000fe2000f8e0002 */
[----:B-1----:R-:W-:-:S03]  /*29c00*/  ISETP.NE.AND P0, PT, R7, 0x1, PT ;  /* 0x000000010700780c */ /* 0x002fc60003f05270 */
[----:B------:R-:W-:Y:S01]  /*29c10*/  IMAD R0, R26, UR5, R0 ;  /* 0x000000051a007c24 */ /* 0x000fe2000f8e0200 */
[----:B------:R-:W1:Y:S01]  /*29c20*/  S2R R29, SR_TID.X ;  /* 0x00000000001d7919 */ /* 0x000e620000002100 */
[----:B------:R-:W-:-:S03]  /*29c30*/  ULDC.64 UR4, c[0x0][0x2d0] ;  /* 0x0000b40000047ab9 */ /* 0x000fc60000000a00 */
[----:B------:R-:W-:Y:S02]  /*29c40*/  IADD3 R3, R3, R0, RZ ;  /* 0x0000000003037210 */ /* 0x000fe40007ffe0ff */
[C---:B---3--:R-:W-:Y:S01]  /*29c50*/  LOP3.LUT R21, R20.reuse, 0x7f, RZ, 0xc0, !PT ;  /* 0x0000007f14157812 */ /* 0x048fe200078ec0ff */
[----:B------:R-:W-:Y:S02]  /*29c60*/  IMAD.SHL.U32 R20, R20, 0x20, RZ ;  /* 0x0000002014147824 */ /* 0x000fe400078e00ff */
[----:B------:R-:W2:Y:S01]  /*29c70*/  @P0 LDC R6, c[0x0][0x44c] ;  /* 0x00011300ff060b82 */ /* 0x000ea20000000800 */
[----:B------:R-:W-:-:S04]  /*29c80*/  SHF.R.U32.HI R21, RZ, 0x2, R21 ;  /* 0x00000002ff157819 */ /* 0x000fc80000011615 */
[----:B------:R-:W-:-:S03]  /*29c90*/  LOP3.LUT R20, R21, 0x60, R20, 0xf8, !PT ;  /* 0x0000006015147812 */ /* 0x000fc600078ef814 */
[----:B------:R-:W3:Y:S02]  /*29ca0*/  @P0 LDC R0, c[0x0][0x450] ;  /* 0x00011400ff000b82 */ /* 0x000ee40000000800 */
[----:B------:R-:W-:-:S04]  /*29cb0*/  IMAD R5, R17, 0x80, R20 ;  /* 0x0000008011057824 */ /* 0x000fc800078e0214 */
[----:B------:R-:W-:Y:S02]  /*29cc0*/  IMAD.MOV.U32 R4, RZ, RZ, R5 ;  /* 0x000000ffff047224 */ /* 0x000fe400078e0005 */
[----:B--2---:R-:W-:-:S05]  /*29cd0*/  @P0 IMAD.HI.U32 R6, R5, R6, RZ ;  /* 0x0000000605060227 */ /* 0x004fca00078e00ff */
[----:B---3--:R-:W-:-:S05]  /*29ce0*/  @P0 SHF.R.U32.HI R4, RZ, R0, R6 ;  /* 0x00000000ff040219 */ /* 0x008fca0000011606 */
[----:B------:R-:W-:-:S04]  /*29cf0*/  IMAD.MOV R0, RZ, RZ, -R4 ;  /* 0x000000ffff007224 */ /* 0x000fc800078e0a04 */
[----:B------:R-:W-:Y:S01]  /*29d00*/  IMAD R0, R7, R0, R5 ;  /* 0x0000000007007224 */ /* 0x000fe200078e0205 */
[----:B------:R-:W-:Y:S01]  /*29d10*/  SHF.R.S32.HI R5, RZ, 0x1f, R4 ;  /* 0x0000001fff057819 */ /* 0x000fe20000011404 */
[----:B------:R-:W-:-:S04]  /*29d20*/  IMAD.WIDE.U32 R2, R4, UR4, R2 ;  /* 0x0000000404027c25 */ /* 0x000fc8000f8e0002 */
[----:B------:R-:W-:-:S04]  /*29d30*/  IMAD R5, R5, UR4, RZ ;  /* 0x0000000405057c24 */ /* 0x000fc8000f8e02ff */
[----:B------:R-:W-:Y:S01]  /*29d40*/  IMAD R5, R4, UR5, R5 ;  /* 0x0000000504057c24 */ /* 0x000fe2000f8e0205 */
[----:B------:R-:W-:Y:S01]  /*29d50*/  SHF.R.S32.HI R4, RZ, 0x1f, R0 ;  /* 0x0000001fff047819 */ /* 0x000fe20000011400 */
[----:B------:R-:W-:-:S03]  /*29d60*/  ULDC.64 UR4, c[0x0][0x2c8] ;  /* 0x0000b20000047ab9 */ /* 0x000fc60000000a00 */
[----:B------:R-:W-:Y:S01]  /*29d70*/  IADD3 R3, R3, R5, RZ ;  /* 0x0000000503037210 */ /* 0x000fe20007ffe0ff */
[----:B------:R-:W-:Y:S02]  /*29d80*/  IMAD R4, R4, UR4, RZ ;  /* 0x0000000404047c24 */ /* 0x000fe4000f8e02ff */
[----:B-1----:R-:W-:Y:S02]  /*29d90*/  IMAD.SHL.U32 R21, R29, 0x10, RZ ;  /* 0x000000101d157824 */ /* 0x002fe400078e00ff */
[----:B------:R-:W-:-:S03]  /*29da0*/  IMAD.WIDE.U32 R2, R0, UR4, R2 ;  /* 0x0000000400027c25 */ /* 0x000fc6000f8e0002 */
[----:B------:R-:W-:Y:S01]  /*29db0*/  LOP3.LUT R21, R21, 0x30, RZ, 0xc0, !PT ;  /* 0x0000003015157812 */ /* 0x000fe200078ec0ff */
[----:B------:R-:W-:Y:S01]  /*29dc0*/  IMAD R0, R0, UR5, R4 ;  /* 0x0000000500007c24 */ /* 0x000fe2000f8e0204 */
[----:B------:R-:W-:Y:S01]  /*29dd0*/  ULDC.64 UR4, c[0x0][0x280] ;  /* 0x0000a00000047ab9 */ /* 0x000fe20000000a00 */
[----:B------:R-:W-:Y:S01]  /*29de0*/  IMAD.SHL.U32 R20, R29, 0x10, RZ ;  /* 0x000000101d147824 */ /* 0x000fe200078e00ff */
[----:B------:R-:W-:Y:S01]  /*29df0*/  IADD3 R4, P0, R2, UR4, RZ ;  /* 0x0000000402047c10 */ /* 0x000fe2000ff1e0ff */
[----:B------:R-:W-:Y:S01]  /*29e00*/  ULDC UR4, c[0x0][0x2b8] ;  /* 0x0000ae0000047ab9 */ /* 0x000fe20000000800 */
[C---:B------:R-:W-:Y:S02]  /*29e10*/  LOP3.LUT R9, R21.reuse, 0x40, RZ, 0xfc, !PT ;  /* 0x0000004015097812 */ /* 0x040fe400078efcff */
[----:B------:R-:W-:Y:S02]  /*29e20*/  LOP3.LUT R20, R20, 0x30, RZ, 0xc0, !PT ;  /* 0x0000003014147812 */ /* 0x000fe400078ec0ff */
[----:B------:R-:W-:-:S02]  /*29e30*/  LOP3.LUT R21, R21, 0x80, RZ, 0xfc, !PT ;  /* 0x0000008015157812 */ /* 0x000fc400078efcff */
[----:B------:R-:W-:Y:S01]  /*29e40*/  IADD3.X R0, R3, UR5, R0, P0, !PT ;  /* 0x0000000503007c10 */ /* 0x000fe200087fe400 */
[----:B------:R-:W-:Y:S01]  /*29e50*/  UMOV UR5, 0xffffffff ;  /* 0xffffffff00057882 */ /* 0x000fe20000000000 */
[----:B------:R-:W-:Y:S02]  /*29e60*/  LOP3.LUT R29, R29, 0x7f, RZ, 0xc0, !PT ;  /* 0x0000007f1d1d7812 */ /* 0x000fe400078ec0ff */
[----:B------:R-:W-:Y:S02]  /*29e70*/  ISETP.GE.AND P3, PT, R20, UR4, PT ;  /* 0x0000000414007c0c */ /* 0x000fe4000bf66270 */
[----:B------:R-:W-:Y:S02]  /*29e80*/  ISETP.GE.AND P2, PT, R9, UR4, PT ;  /* 0x0000000409007c0c */ /* 0x000fe4000bf46270 */
[----:B------:R-:W-:Y:S02]  /*29e90*/  ISETP.GE.AND P1, PT, R21, UR4, PT ;  /* 0x0000000415007c0c */ /* 0x000fe4000bf26270 */
[----:B------:R-:W-:Y:S01]  /*29ea0*/  SHF.R.U32.HI R9, RZ, 0x2, R29 ;  /* 0x00000002ff097819 */ /* 0x000fe2000001161d */
[----:B0-----:R-:W-:Y:S10]  /*29eb0*/  BRA.DIV UR5, `(.L_x_2916) ;  /* 0x0000006e05107947 */ /* 0x001ff4000b800000 */
[----:B------:R-:W0:Y:S01]  /*29ec0*/  SHFL.IDX PT, R3, R4, RZ, 0x1c1f ;  /* 0x001c1fff04037589 */ /* 0x000e2200000e0000 */
[----:B------:R-:W-:Y:S02]  /*29ed0*/  IMAD R5, R30, R7, RZ ;  /* 0x000000071e057224 */ /* 0x000fe400078e02ff */
[----:B------:R-:W-:Y:S01]  /*29ee0*/  IMAD R17, R17, 0x80, R9 ;  /* 0x0000008011117824 */ /* 0x000fe200078e0209 */
        /* <DEDUP_REMOVED lines=11> */
[----:B0-----:R-:W-:-:S02]  /*29fa0*/  IADD3 R2, R17, 0x20, RZ ;  /* 0x0000002011027810 */ /* 0x001fc40007ffe0ff */
[----:B------:R-:W0:Y:S02]  /*29fb0*/  SHFL.IDX PT, R3, R4, 0x1, 0x1c1f ;  /* 0x003c1f0004037f89 */ /* 0x000e2400000e0000 */
        /* <DEDUP_REMOVED lines=24> */
.L_x_3121:
        /* <DEDUP_REMOVED lines=12> */
.L_x_2918:
[----:B------:R-:W-:Y:S05]  /*2a200*/  BSYNC B0 ;  /* 0x0000000000007941 */ /* 0x000fea0003800000 */
.L_x_2917:
[----:B------:R-:W-:Y:S01]  /*2a210*/  NOP ;  /* 0x0000000000007918 */ /* 0x000fe20000000000 */
[----:B------:R-:W-:-:S13]  /*2a220*/  PLOP3.LUT P0, PT, PT, PT, PT, 0x80, 0x0 ;  /* 0x000000000000781c */ /* 0x000fda0003f0f070 */
.L_x_2919:
        /* <DEDUP_REMOVED lines=18> */
.L_x_3122:
[----:B------:R-:W-:Y:S05]  /*2a350*/  BSYNC B0 ;  /* 0x0000000000007941 */ /* 0x000fea0003800000 */
.L_x_2920:
[----:B------:R-:W-:-:S13]  /*2a360*/  ISETP.GE.AND P0, PT, R32, 0x2, PT ;  /* 0x000000022000780c */ /* 0x000fda0003f06270 */
[----:B------:R-:W-:Y:S05]  /*2a370*/  @!P0 BRA `(.L_x_2922) ;  /* 0x0000001400f08947 */ /* 0x000fea0003800000 */
[----:B------:R-:W-:Y:S01]  /*2a380*/  VIADD R32, R32, 0xfffffffe ;  /* 0xfffffffe20207836 */ /* 0x000fe20000000000 */
[----:B------:R-:W-:Y:S01]  /*2a390*/  MOV R21, R34 ;  /* 0x0000002200157202 */ /* 0x000fe20000000f00 */
[----:B------:R-:W-:-:S07]  /*2a3a0*/  IMAD.MOV.U32 R20, RZ, RZ, R23 ;  /* 0x000000ffff147224 */ /* 0x000fce00078e0017 */
.L_x_2942:
[----:B--2---:R-:W2:Y:S01]  /*2a3b0*/  LDL R0, [R1+0x8] ;  /* 0x0000080001007983 */ /* 0x004ea20000100800 */
[----:B0-----:R-:W0:Y:S03]  /*2a3c0*/  LDC R4, c[0x0][0x430] ;  /* 0x00010c00ff047b82 */ /* 0x001e260000000800 */
[----:B------:R-:W3:Y:S01]  /*2a3d0*/  LDL R9, [R1+0xc] ;  /* 0x00000c0001097983 */ /* 0x000ee20000100800 */
[----:B------:R-:W1:Y:S01]  /*2a3e0*/  S2R R2, SR_TID.X ;  /* 0x0000000000027919 */ /* 0x000e620000002100 */
[----:B0-----:R-:W-:Y:S01]  /*2a3f0*/  ISETP.NE.AND P0, PT, R4, 0x1, PT ;  /* 0x000000010400780c */ /* 0x001fe20003f05270 */
[----:B------:R-:W0:-:S12]  /*2a400*/  S2R R7, SR_TID.X ;  /* 0x0000000000077919 */ /* 0x000e180000002100 */
[----:B------:R-:W4:Y:S01]  /*2a410*/  @P0 LDC R6, c[0x0][0x434] ;  /* 0x00010d00ff060b82 */ /* 0x000f220000000800 */
[C---:B-1----:R-:W-:Y:S01]  /*2a420*/  LOP3.LUT R3, R2.reuse, 0x7f, RZ, 0xc0, !PT ;  /* 0x0000007f02037812 */ /* 0x042fe200078ec0ff */
[----:B------:R-:W-:-:S03]  /*2a430*/  IMAD.SHL.U32 R5, R2, 0x20, RZ ;  /* 0x0000002002057824 */ /* 0x000fc600078e00ff */
[----:B------:R-:W-:-:S04]  /*2a440*/  SHF.R.U32.HI R3, RZ, 0x2, R3 ;  /* 0x00000002ff037819 */ /* 0x000fc80000011603 */
[----:B------:R-:W-:Y:S02]  /*2a450*/  LOP3.LUT R5, R3, 0x60, R5, 0xf8, !PT ;  /* 0x0000006003057812 */ /* 0x000fe400078ef805 */
[----:B------:R-:W1:Y:S01]  /*2a460*/  @P0 LDC R3, c[0x0][0x438] ;  /* 0x00010e00ff030b82 */ /* 0x000e620000000800 */
[----:B------:R-:W-:-:S04]  /*2a470*/  LOP3.LUT R2, R2, 0x7f, RZ, 0xc0, !PT ;  /* 0x0000007f02027812 */ /* 0x000fc800078ec0ff */
[----:B------:R-:W-:Y:S01]  /*2a480*/  SHF.R.U32.HI R8, RZ, 0x2, R2 ;  /* 0x00000002ff087819 */ /* 0x000fe20000011602 */
[----:B0-----:R-:W-:-:S05]  /*2a490*/  IMAD.SHL.U32 R7, R7, 0x20, RZ ;  /* 0x0000002007077824 */ /* 0x001fca00078e00ff */
        /* <DEDUP_REMOVED lines=8> */
[----:B----4-:R-:W-:-:S04]  /*2a520*/  @P0 IMAD.HI.U32 R6, R5, R6, RZ ;  /* 0x0000000605060227 */ /* 0x010fc800078e00ff */
[----:B------:R-:W-:Y:S01]  /*2a530*/  IMAD.MOV.U32 R2, RZ, RZ, R5 ;  /* 0x000000ffff027224 */ /* 0x000fe200078e0005 */
[----:B-1----:R-:W-:Y:S02]  /*2a540*/  @P0 SHF.R.U32.HI R2, RZ, R3, R6 ;  /* 0x00000003ff020219 */ /* 0x002fe40000011606 */
[----:B------:R-:W0:Y:S08]  /*2a550*/  @P0 LDC R6, c[0x0][0x434] ;  /* 0x00010d00ff060b82 */ /* 0x000e300000000800 */
[----:B------:R-:W1:Y:S01]  /*2a560*/  @P0 LDC R3, c[0x0][0x438] ;  /* 0x00010e00ff030b82 */ /* 0x000e620000000800 */
[----:B------:R-:W-:-:S05]  /*2a570*/  IADD3 R0, R7, R0, RZ ;  /* 0x0000000007007210 */ /* 0x000fca0007ffe0ff */
[----:B------:R-:W-:Y:S02]  /*2a580*/  IMAD.MOV.U32 R8, RZ, RZ, R0 ;  /* 0x000000ffff087224 */ /* 0x000fe400078e0000 */
[----:B0-----:R-:W-:-:S05]  /*2a590*/  @P0 IMAD.HI.U32 R6, R0, R6, RZ ;  /* 0x0000000600060227 */ /* 0x001fca00078e00ff */
[----:B-1----:R-:W-:Y:S01]  /*2a5a0*/  @P0 SHF.R.U32.HI R8, RZ, R3, R6 ;  /* 0x00000003ff080219 */ /* 0x002fe20000011606 */
[----:B------:R-:W-:-:S04]  /*2a5b0*/  IMAD.MOV R6, RZ, RZ, -R2 ;  /* 0x000000ffff067224 */ /* 0x000fc800078e0a02 */
[----:B------:R-:W-:Y:S02]  /*2a5c0*/  IMAD.MOV R3, RZ, RZ, -R8 ;  /* 0x000000ffff037224 */ /* 0x000fe400078e0a08 */
[C---:B------:R-:W-:Y:S02]  /*2a5d0*/  IMAD R5, R4.reuse, R6, R5 ;  /* 0x0000000604057224 */ /* 0x040fe400078e0205 */
[----:B------:R-:W-:Y:S01]  /*2a5e0*/  IMAD R4, R4, R3, R0 ;  /* 0x0000000304047224 */ /* 0x000fe200078e0200 */
[----:B------:R-:W-:Y:S01]  /*2a5f0*/  SHF.R.S32.HI R3, RZ, 0x1f, R2 ;  /* 0x0000001fff037819 */ /* 0x000fe20000011402 */
[----:B---3--:R-:W-:-:S04]  /*2a600*/  IMAD R0, R9, UR4, RZ ;  /* 0x0000000409007c24 */ /* 0x008fc8000f8e02ff */
[C---:B------:R-:W-:Y:S02]  /*2a610*/  IMAD R0, R33.reuse, UR5, R0 ;  /* 0x0000000521007c24 */ /* 0x040fe4000f8e0200 */
[----:B------:R-:W-:-:S04]  /*2a620*/  IMAD.WIDE.U32 R2, R33, UR4, R2 ;  /* 0x0000000421027c25 */ /* 0x000fc8000f8e0002 */
[----:B------:R-:W-:Y:S01]  /*2a630*/  IMAD.IADD R3, R0, 0x1, R3 ;  /* 0x0000000100037824 */ /* 0x000fe200078e0203 */
[----:B------:R-:W-:-:S04]  /*2a640*/  LEA R6, P0, R2, UR6, 0x2 ;  /* 0x0000000602067c11 */ /* 0x000fc8000f8010ff */
[----:B------:R-:W-:-:S05]  /*2a650*/  LEA.HI.X R7, R2, UR7, R3, 0x2, P0 ;  /* 0x0000000702077c11 */ /* 0x000fca00080f1403 */
[----:B------:R-:W2:Y:S01]  /*2a660*/  LDG.E R6, desc[UR50][R6.64] ;  /* 0x0000003206067981 */ /* 0x000ea2000c1e1900 */
[----:B------:R-:W-:Y:S02]  /*2a670*/  @!P1 SHF.R.S32.HI R3, RZ, 0x1f, R8 ;  /* 0x0000001fff039819 */ /* 0x000fe40000011408 */
[----:B------:R-:W-:-:S05]  /*2a680*/  @!P1 MOV R2, R8 ;  /* 0x0000000800029202 */ /* 0x000fca0000000f00 */
[----:B------:R-:W-:-:S04]  /*2a690*/  @!P1 IMAD.WIDE.U32 R2, R33, UR4, R2 ;  /* 0x0000000421029c25 */ /* 0x000fc8000f8e0002 */
[----:B------:R-:W-:Y:S01]  /*2a6a0*/  @!P1 IMAD.IADD R0, R0, 0x1, R3 ;  /* 0x0000000100009824 */ /* 0x000fe200078e0203 */
        /* <DEDUP_REMOVED lines=17> */
.L_x_2923:
[----:B------:R-:W-:Y:S01]  /*2a7c0*/  IMAD R0, R23, 0x8, R22 ;  /* 0x0000000817007824 */ /* 0x000fe200078e0216 */
[----:B------:R-:W-:Y:S01]  /*2a7d0*/  SHF.L.U32 R31, R34, 0x1f, RZ ;  /* 0x0000001f221f7819 */ /* 0x000fe200000006ff */
[----:B------:R-:W-:Y:S01]  /*2a7e0*/  BSSY B0, `(.L_x_2924) ;  /* 0x0000004000007945 */ /* 0x000fe20003800000 */
[----:B------:R-:W-:Y:S02]  /*2a7f0*/  SHF.R.S32.HI R29, RZ, 0x1f, R5 ;  /* 0x0000001fff1d7819 */ /* 0x000fe40000011405 */
[----:B------:R-:W0:Y:S02]  /*2a800*/  SYNCS.PHASECHK.TRANS64.TRYWAIT P0, [R0+URZ+0x29880], R31 ;  /* 0x0298801f000075a7 */ /* 0x000e24000800017f */
[----:B0-----:R-:W-:Y:S05]  /*2a810*/  @!P0 BRA `(.L_x_2925) ;  /* 0x0000006800288947 */ /* 0x001fea0003800000 */
.L_x_3123:
[----:B------:R-:W-:Y:S05]  /*2a820*/  BSYNC B0 ;  /* 0x0000000000007941 */ /* 0x000fea0003800000 */
.L_x_2924:
        /* <DEDUP_REMOVED lines=28> */
[----:B------:R-:W-:Y:S01]  /*2a9f0*/  IMAD.WIDE.U32 R2, R4, UR4, RZ ;  /* 0x0000000404027c25 */ /* 0x000fe2000f8e00ff */
[----:B------:R-:W-:-:S04]  /*2aa00*/  UMOV UR4, 0xffffffff ;  /* 0xffffffff00047882 */ /* 0x000fc80000000000 */
[----:B------:R-:W-:Y:S01]  /*2aa10*/  IADD3 R3, R3, R10, RZ ;  /* 0x0000000a03037210 */ /* 0x000fe20007ffe0ff */
[----:B------:R-:W-:-:S04]  /*2aa20*/  IMAD R10, R27, UR6, RZ ;  /* 0x000000061b0a7c24 */ /* 0x000fc8000f8e02ff */
[C---:B------:R-:W-:Y:S02]  /*2aa30*/  IMAD R10, R8.reuse, UR7, R10 ;  /* 0x00000007080a7c24 */ /* 0x040fe4000f8e020a */
[----:B------:R-:W-:-:S04]  /*2aa40*/  IMAD.WIDE.U32 R2, R8, UR6, R2 ;  /* 0x0000000608027c25 */ /* 0x000fc8000f8e0002 */
        /* <DEDUP_REMOVED lines=9> */
[----:B------:R-:W-:Y:S01]  /*2aae0*/  IADD3 R10, R22, R10, R37 ;  /* 0x0000000a160a7210 */ /* 0x000fe20007ffe025 */
[----:B-1----:R-:W-:Y:S02]  /*2aaf0*/  IMAD.SHL.U32 R11, R3, 0x10, RZ ;  /* 0x00000010030b7824 */ /* 0x002fe400078e00ff */
[----:B------:R-:W1:Y:S03]  /*2ab00*/  SHFL.IDX PT, R3, R9, RZ, 0x1c1f ;  /* 0x001c1fff09037589 */ /* 0x000e6600000e0000 */
[----:B------:R-:W-:-:S04]  /*2ab10*/  LOP3.LUT R11, R11, 0x30, RZ, 0xc0, !PT ;  /* 0x000000300b0b7812 */ /* 0x000fc800078ec0ff */
[----:B---3--:R-:W-:-:S05]  /*2ab20*/  IADD3 R2, P0, R11, R2, RZ ;  /* 0x000000020b027210 */ /* 0x008fca0007f1e0ff */
[----:B-1----:R-:W-:-:S05]  /*2ab30*/  IMAD.X R3, RZ, RZ, R3, P0 ;  /* 0x000000ffff037224 */ /* 0x002fca00000e0603 */
[----:B------:R-:W-:Y:S01]  /*2ab40*/  @!PT LDS RZ, [RZ] ;  /* 0x00000000fffff984 */ /* 0x000fe20000000800 */
[----:B------:R-:W-:Y:S04]  /*2ab50*/  LDGSTS.E.BYPASS.LTC128B.128 [R10+0xa400], desc[UR50][R2.64], !P3 ;  /* 0x0a400000020a7fae */ /* 0x000fe8000d901d72 */
[----:B------:R-:W-:Y:S01]  /*2ab60*/  SHFL.IDX PT, R24, R24, RZ, 0x1c1f ;  /* 0x001c1fff18187589 */ /* 0x000fe200000e0000 */
[----:B--2---:R-:W-:-:S05]  /*2ab70*/  IADD3 R17, R12, R10, RZ ;  /* 0x0000000a0c117210 */ /* 0x004fca0007ffe0ff */
        /* <DEDUP_REMOVED lines=13> */
[----:B------:R-:W-:Y:S04]  /*2ac50*/  SHFL.IDX PT, R9, R9, 0x3, 0x1c1f ;  /* 0x007c1f0009097f89 */ /* 0x000fe800000e0000 */
[----:B-1----:R-:W1:Y:S02]  /*2ac60*/  SHFL.IDX PT, R2, R7, 0x3, 0x1c1f ;  /* 0x007c1f0007027f89 */ /* 0x002e6400000e0000 */
[----:B-1----:R-:W-:-:S05]  /*2ac70*/  IADD3 R2, P0, R11, R2, RZ ;  /* 0x000000020b027210 */ /* 0x002fca0007f1e0ff */
[----:B------:R-:W-:-:S05]  /*2ac80*/  IMAD.X R3, RZ, RZ, R9, P0 ;  /* 0x000000ffff037224 */ /* 0x000fca00000e0609 */
[----:B------:R-:W-:Y:S04]  /*2ac90*/  LDGSTS.E.BYPASS.LTC128B.128 [R10+0xd400], desc[UR50][R2.64], !P3 ;  /* 0x0d400000020a7fae */ /* 0x000fe8000d901d72 */
[----:B------:R1:W-:Y:S04]  /*2aca0*/  LDGSTS.E.BYPASS.LTC128B.128 [R17+0xd400], desc[UR50][R2.64+0x40], !P1 ;  /* 0x0d40004002117fae */ /* 0x0003e8000c901d72 */
[----:B-1----:R1:W2:Y:S02]  /*2acb0*/  SHFL.IDX PT, R2, R25, RZ, 0x1c1f ;  /* 0x001c1fff19027589 */ /* 0x0022a400000e0000 */
.L_x_3135:
[----:B------:R-:W3:Y:S02]  /*2acc0*/  S2R R3, SR_TID.X ;  /* 0x0000000000037919 */ /* 0x000ee40000002100 */
[----:B---3--:R-:W-:-:S05]  /*2acd0*/  IMAD.SHL.U32 R3, R3, 0x10, RZ ;  /* 0x0000001003037824 */ /* 0x008fca00078e00ff */
[----:B------:R-:W-:-:S04]  /*2ace0*/  LOP3.LUT R3, R3, 0x30, RZ, 0xc0, !PT ;  /* 0x0000003003037812 */ /* 0x000fc800078ec0ff */
[----:B--2---:R-:W-:-:S04]  /*2acf0*/  IADD3 R2, P0, R3, R2, RZ ;  /* 0x0000000203027210 */ /* 0x004fc80007f1e0ff */
[----:B------:R-:W-:Y:S02]  /*2ad00*/  IADD3.X R3, RZ, R24, RZ, P0, !PT ;  /* 0x00000018ff037210 */ /* 0x000fe400007fe4ff */
[----:B------:R-:W-:-:S03]  /*2ad10*/  PLOP3.LUT P0, PT, PT, PT, PT, 0x80, 0x0 ;  /* 0x000000000000781c */ /* 0x000fc60003f0f070 */
[----:B------:R-:W-:Y:S01]  /*2ad20*/  @!PT LDS RZ, [RZ] ;  /* 0x00000000fffff984 */ /* 0x000fe20000000800 */
[----:B------:R-:W-:Y:S01]  /*2ad30*/  @!PT LDS RZ, [RZ] ;  /* 0x00000000fffff984 */ /* 0x000fe20000000800 */
[----:B------:R-:W-:Y:S01]  /*2ad40*/  @!PT LDS RZ, [RZ] ;  /* 0x00000000fffff984 */ /* 0x000fe20000000800 */
[----:B------:R2:W-:Y:S04]  /*2ad50*/  LDGSTS.E.BYPASS.LTC128B.128 [R10+0xe400], desc[UR50][R2.64], !P3 ;  /* 0x0e400000020a7fae */ /* 0x0005e8000d901d72 */
[----:B------:R2:W-:Y:S01]  /*2ad60*/  LDGSTS.E.BYPASS.LTC128B.128 [R17+0xe400], desc[UR50][R2.64+0x40], !P1 ;  /* 0x0e40004002117fae */ /* 0x0005e2000c901d72 */
[----:B------:R-:W-:-:S05]  /*2ad70*/  NOP ;  /* 0x0000000000007918 */ /* 0x000fca0000000000 */
.L_x_2927:
        /* <DEDUP_REMOVED lines=11> */
.L_x_2928:
[----:B------:R2:W-:Y:S01]  /*2ae30*/  SYNCS.ARRIVE.TRANS64.A1T0 RZ, [R0+URZ+0x29870], RZ ;  /* 0x029870ff00ff79a7 */ /* 0x0005e2000810003f */
[----:B------:R-:W-:Y:S05]  /*2ae40*/  @!P3 BRA `(.L_x_2929) ;  /* 0x000000000004b947 */ /* 0x000fea0003800000 */
[----:B------:R-:W-:Y:S01]  /*2ae50*/  BPT.TRAP 0x1 ;  /* 0x000000040000795c */ /* 0x000fe20000300000 */
.L_x_2929:
[----:B------:R-:W3:Y:S01]  /*2ae60*/  SYNCS.PHASECHK.TRANS64.TRYWAIT P0, [R0+URZ+0x29840], R31 ;  /* 0x0298401f000075a7 */ /* 0x000ee2000800017f */
[----:B------:R-:W-:Y:S04]  /*2ae70*/  BSSY B0, `(.L_x_2930) ;  /* 0x0000002000007945 */ /* 0x000fe80003800000 */
[----:B---3--:R-:W-:Y:S05]  /*2ae80*/  @!P0 BRA `(.L_x_2931) ;  /* 0x0000006800548947 */ /* 0x008fea0003800000 */
.L_x_3136:
[----:B------:R-:W-:Y:S05]  /*2ae90*/  BSYNC B0 ;  /* 0x0000000000007941 */ /* 0x000fea0003800000 */
.L_x_2930:
        /* <DEDUP_REMOVED lines=41> */
[----:B------:R-:W-:-:S03]  /*2b130*/  IMAD.IADD R7, R22, 0x1, R7 ;  /* 0x0000000116077824 */ /* 0x000fc600078e0207 */
        /* <DEDUP_REMOVED lines=10> */
[----:B0-----:R-:W-:-:S04]  /*2b1e0*/  IADD3 R2, P0, R10, R2, RZ ;  /* 0x000000020a027210 */ /* 0x001fc80007f1e0ff */
[----:B----4-:R-:W-:-:S05]  /*2b1f0*/  IADD3.X R3, RZ, R3, RZ, P0, !PT ;  /* 0x00000003ff037210 */ /* 0x010fca00007fe4ff */
        /* <DEDUP_REMOVED lines=17> */
.L_x_3148:
        /* <DEDUP_REMOVED lines=10> */
.L_x_2933:
        /* <DEDUP_REMOVED lines=11> */
.L_x_2934:
[----:B------:R2:W-:Y:S02]  /*2b460*/  SYNCS.ARRIVE.TRANS64.A1T0 RZ, [R0+URZ+0x29830], RZ ;  /* 0x029830ff00ff79a7 */ /* 0x0005e4000810003f */
[----:B--23--:R-:W-:-:S04]  /*2b470*/  MOV R0, UR37 ;  /* 0x0000002500007c02 */ /* 0x00cfc80008000f00 */
[----:B------:R-:W-:-:S13]  /*2b480*/  ISETP.NE.AND P1, PT, R0, 0x3, PT ;  /* 0x000000030000780c */ /* 0x000fda0003f25270 */
[----:B------:R-:W-:Y:S05]  /*2b490*/  @!P1 BRA `(.L_x_2935) ;  /* 0x0000000000049947 */ /* 0x000fea0003800000 */
[----:B------:R-:W-:Y:S01]  /*2b4a0*/  BPT.TRAP 0x1 ;  /* 0x000000040000795c */ /* 0x000fe20000300000 */
.L_x_2935:
[----:B------:R-:W-:Y:S01]  /*2b4b0*/  LOP3.LUT R0, R21, 0x1, RZ, 0x3c, !PT ;  /* 0x0000000115007812 */ /* 0x000fe200078e3cff */
[----:B------:R-:W-:Y:S01]  /*2b4c0*/  IMAD R3, R20, 0x8, R22 ;  /* 0x0000000814037824 */ /* 0x000fe200078e0216 */
[----:B------:R-:W-:Y:S02]  /*2b4d0*/  BSSY B0, `(.L_x_2936) ;  /* 0x0000004000007945 */ /* 0x000fe40003800000 */
[----:B------:R-:W-:-:S04]  /*2b4e0*/  SHF.L.U32 R0, R0, 0x1f, RZ ;  /* 0x0000001f00007819 */ /* 0x000fc800000006ff */
[----:B------:R-:W2:Y:S02]  /*2b4f0*/  SYNCS.PHASECHK.TRANS64.TRYWAIT P0, [R3+URZ+0x29870], R0 ;  /* 0x02987000030075a7 */ /* 0x000ea4000800017f */
[----:B--2---:R-:W-:Y:S05]  /*2b500*/  @!P0 BRA `(.L_x_2937) ;  /* 0x0000006800488947 */ /* 0x004fea0003800000 */
.L_x_3149:
[----:B------:R-:W-:Y:S05]  /*2b510*/  BSYNC B0 ;  /* 0x0000000000007941 */ /* 0x000fea0003800000 */
.L_x_2936:
[----:B------:R-:W-:-:S05]  /*2b520*/  IMAD.U32 R2, RZ, RZ, UR39 ;  /* 0x00000027ff027e24 */ /* 0x000fca000f8e00ff */
[----:B------:R-:W-:-:S13]  /*2b530*/  ISETP.NE.AND P0, PT, R2, 0x3, PT ;  /* 0x000000030200780c */ /* 0x000fda0003f05270 */
[----:B------:R-:W-:Y:S05]  /*2b540*/  @!P0 BRA `(.L_x_2938) ;  /* 0x0000000000048947 */ /* 0x000fea0003800000 */
[----:B------:R-:W-:Y:S01]  /*2b550*/  BPT.TRAP 0x1 ;  /* 0x000000040000795c */ /* 0x000fe20000300000 */
.L_x_2938:
[----:B--2---:R-:W-:Y:S01]  /*2b560*/  SHF.L.U32 R0, R21, 0x1f, RZ ;  /* 0x0000001f15007819 */ /* 0x004fe200000006ff */
[----:B------:R-:W-:-:S03]  /*2b570*/  IMAD R12, R20, 0x5000, RZ ;  /* 0x00005000140c7824 */ /* 0x000fc600078e02ff */
[----:B------:R-:W2:Y:S02]  /*2b580*/  SYNCS.PHASECHK.TRANS64.TRYWAIT P0, [R3+URZ+0x29860], R0 ;  /* 0x02986000030075a7 */ /* 0x000ea4000800017f */
[----:B--2---:R-:W-:Y:S05]  /*2b590*/  @!P0 BRA `(.L_x_2939) ;  /* 0x0000006800388947 */ /* 0x004fea0003800000 */
.L_x_3150:
[----:B------:R-:W0:Y:S04]  /*2b5a0*/  LDL R4, [R1+0x20] ;  /* 0x0000200001047983 */ /* 0x000e280000100800 */
[----:B------:R-:W3:Y:S04]  /*2b5b0*/  LDL R2, [R1+0x24] ;  /* 0x0000240001027983 */ /* 0x000ee80000100800 */
[----:B------:R-:W4:Y:S01]  /*2b5c0*/  LDL R13, [R1+0x1c] ;  /* 0x00001c00010d7983 */ /* 0x000f220000100800 */
[----:B------:R-:W-:Y:S05]  /*2b5d0*/  WARPSYNC.ALL ;  /* 0x0000000000007948 */ /* 0x000fea0003800000 */
[----:B------:R-:W-:-:S05]  /*2b5e0*/  IMAD.U32 R20, RZ, RZ, UR39 ;  /* 0x00000027ff147e24 */ /* 0x000fca000f8e00ff */
[----:B------:R-:W-:Y:S02]  /*2b5f0*/  ISETP.NE.AND P0, PT, R20, 0x3, PT ;  /* 0x000000031400780c */ /* 0x000fe40003f05270 */
[----:B0-----:R-:W-:-:S05]  /*2b600*/  LOP3.LUT R5, R12, R4, RZ, 0xfc, !PT ;  /* 0x000000040c057212 */ /* 0x001fca00078efcff */
[----:B--2---:R-:W-:Y:S01]  /*2b610*/  IMAD.IADD R0, R22, 0x1, R5 ;  /* 0x0000000116007824 */ /* 0x004fe200078e0205 */
[----:B----4-:R-:W-:-:S03]  /*2b620*/  LOP3.LUT R17, R12, R13, RZ, 0xfc, !PT ;  /* 0x0000000d0c117212 */ /* 0x010fc600078efcff */
[----:B---3--:R-:W-:Y:S01]  /*2b630*/  IMAD.IADD R2, R2, 0x1, R0 ;  /* 0x0000000102027824 */ /* 0x008fe200078e0200 */
[----:B------:R-:W0:Y:S01]  /*2b640*/  LDSM.16.MT88.4 R4, [R0+0xa400] ;  /* 0x00a400000004783b */ /* 0x000e220000004200 */
[----:B------:R-:W-:Y:S02]  /*2b650*/  IADD3 R17, R22, R17, RZ ;  /* 0x0000001116117210 */ /* 0x000fe40007ffe0ff */
[C-C-:B0-----:R-:W-:Y:S02]  /*2b660*/  PRMT R8, R4.reuse, 0x6420, R5.reuse ;  /* 0x0000642004087816 */ /* 0x141fe40000000005 */
[----:B------:R-:W-:Y:S02]  /*2b670*/  PRMT R9, R4, 0x7531, R5 ;  /* 0x0000753104097816 */ /* 0x000fe40000000005 */
[C-C-:B------:R-:W-:Y:S02]  /*2b680*/  PRMT R10, R6.reuse, 0x6420, R7.reuse ;  /* 0x00006420060a7816 */ /* 0x140fe40000000007 */
[----:B------:R-:W-:-:S02]  /*2b690*/  PRMT R11, R6, 0x7531, R7 ;  /* 0x00007531060b7816 */ /* 0x000fc40000000007 */
[----:B------:R-:W0:Y:S04]  /*2b6a0*/  LDSM.16.MT88.4 R4, [R2+0xa400] ;  /* 0x00a400000204783b */ /* 0x000e280000004200 */
[----:B------:R-:W-:Y:S01]  /*2b6b0*/  STSM.16.M88.4 [R17+0x400], R8 ;  /* 0x0004000811007844 */ /* 0x000fe20000000200 */
[C-C-:B0-----:R-:W-:Y:S02]  /*2b6c0*/  PRMT R12, R4.reuse, 0x6420, R5.reuse ;  /* 0x00006420040c7816 */ /* 0x141fe40000000005 */
        /* <DEDUP_REMOVED lines=60> */
.L_x_2940:
[----:B-1----:R1:W-:Y:S01]  /*2ba90*/  SYNCS.ARRIVE.TRANS64.A1T0 RZ, [R3+URZ+0x29850], RZ ;  /* 0x029850ff03ff79a7 */ /* 0x0023e2000810003f */
[----:B------:R-:W-:Y:S06]  /*2baa0*/  BAR.SYNC.DEFER_BLOCKING 0x2, 0x80 ;  /* 0x0082000000007b1d */ /* 0x000fec0000010000 */
[----:B------:R-:W-:Y:S05]  /*2bab0*/  @!P1 BRA `(.L_x_2941) ;  /* 0x0000000000049947 */ /* 0x000fea0003800000 */
[----:B------:R-:W-:Y:S01]  /*2bac0*/  BPT.TRAP 0x1 ;  /* 0x000000040000795c */ /* 0x000fe20000300000 */
.L_x_2941:
[----:B------:R-:W2:Y:S01]  /*2bad0*/  LDL R0, [R1+0x10] ;  /* 0x0000100001007983 */ /* 0x000ea20000100800 */
[----:B-1----:R-:W-:Y:S02]  /*2bae0*/  VIADD R3, R3, 0x29880 ;  /* 0x0002988003037836 */ /* 0x002fe40000000000 */
[----:B------:R-:W-:Y:S02]  /*2baf0*/  IMAD.MOV.U32 R20, RZ, RZ, R23 ;  /* 0x000000ffff147224 */ /* 0x000fe400078e0017 */
[----:B------:R-:W-:Y:S01]  /*2bb00*/  IMAD.MOV.U32 R21, RZ, RZ, R34 ;  /* 0x000000ffff157224 */ /* 0x000fe200078e0022 */
[----:B--2---:R-:W-:-:S04]  /*2bb10*/  PRMT R3, R0, 0x654, R3 ;  /* 0x0000065400037816 */ /* 0x004fc80000000003 */
[----:B------:R2:W-:Y:S01]  /*2bb20*/  SYNCS.ARRIVE.TRANS64.RED.A1T0 RZ, [R3+URZ], RZ ;  /* 0x000000ff03ff79a7 */ /* 0x0005e2000810043f */
[----:B------:R-:W-:Y:S05]  /*2bb30*/  @P2 BRA `(.L_x_2942) ;  /* 0xffffffe8001c2947 */ /* 0x000fea000383ffff */
.L_x_2922:
[----:B------:R-:W3:Y:S01]  /*2bb40*/  S2R R0, SR_TID.X ;  /* 0x0000000000007919 */ /* 0x000ee20000002100 */
[----:B------:R-:W-:Y:S01]  /*2bb50*/  BSSY B0, `(.L_x_2943) ;  /* 0x0000012000007945 */ /* 0x000fe20003800000 */
[----:B---3--:R-:W-:Y:S02]  /*2bb60*/  LOP3.LUT R2, R0, 0x7f, RZ, 0xc0, !PT ;  /* 0x0000007f00027812 */ /* 0x008fe400078ec0ff */
[----:B------:R-:W-:Y:S02]  /*2bb70*/  MOV R0, UR37 ;  /* 0x0000002500007c02 */ /* 0x000fe40008000f00 */
[----:B------:R-:W-:Y:S02]  /*2bb80*/  ISETP.NE.AND P1, PT, R2, RZ, PT ;  /* 0x000000ff0200720c */ /* 0x000fe40003f25270 */
[----:B------:R-:W-:-:S11]  /*2bb90*/  ISETP.NE.AND P0, PT, R0, 0x3, PT ;  /* 0x000000030000780c */ /* 0x000fd60003f05270 */
[----:B------:R-:W-:Y:S05]  /*2bba0*/  @P1 BRA `(.L_x_2944) ;  /* 0x0000000000301947 */ /* 0x000fea0003800000 */
[----:B------:R-:W3:Y:S01]  /*2bbb0*/  S2R R5, SR_LANEID ;  /* 0x0000000000057919 */ /* 0x000ee20000000000 */
[----:B------:R-:W-:Y:S01]  /*2bbc0*/  VOTEU.ANY UR4, UPT, PT ;  /* 0x0000000000047886 */ /* 0x000fe200038e0100 */
[----:B-12---:R-:W1:Y:S01]  /*2bbd0*/  LDC.64 R2, c[0x0][0xc60] ;  /* 0x00031800ff027b82 */ /* 0x006e620000000a00 */
[----:B------:R-:W3:Y:S02]  /*2bbe0*/  FLO.U32 R0, UR4 ;  /* 0x0000000400007d00 */ /* 0x000ee400080e0000 */
[----:B---3--:R-:W-:-:S06]  /*2bbf0*/  ISETP.EQ.U32.AND P1, PT, R0, R5, PT ;  /* 0x000000050000720c */ /* 0x008fcc0003f22070 */
[----:B------:R-:W1:Y:S07]  /*2bc00*/  POPC R5, UR4 ;  /* 0x0000000400057d09 */ /* 0x000e6e0008000000 */
[----:B-1----:R-:W2:Y:S01]  /*2bc10*/  @P1 ATOMG.E.ADD.STRONG.GPU PT, R3, desc[UR50][R2.64], R5 ;  /* 0x00000005020319a8 */ /* 0x002ea200081ee1f2 */
[----:B0-----:R-:W0:Y:S02]  /*2bc20*/  S2R R4, SR_LTMASK ;  /* 0x0000000000047919 */ /* 0x001e240000003900 */
[----:B0-----:R-:W-:-:S04]  /*2bc30*/  LOP3.LUT R4, R4, UR4, RZ, 0xc0, !PT ;  /* 0x0000000404047c12 */ /* 0x001fc8000f8ec0ff */
[----:B------:R-:W0:Y:S01]  /*2bc40*/  POPC R7, R4 ;  /* 0x0000000400077309 */ /* 0x000e220000000000 */
[----:B--2---:R-:W0:Y:S02]  /*2bc50*/  SHFL.IDX PT, R0, R3, R0, 0x1f ;  /* 0x00001f0003007589 */ /* 0x004e2400000e0000 */
[----:B0-----:R-:W-:-:S07]  /*2bc60*/  IADD3 R16, R0, UR38, R7 ;  /* 0x0000002600107c10 */ /* 0x001fce000fffe007 */
.L_x_2944:
[----:B------:R-:W-:Y:S05]  /*2bc70*/  BSYNC B0 ;  /* 0x0000000000007941 */ /* 0x000fea0003800000 */
.L_x_2943:
[----:B------:R-:W-:Y:S05]  /*2bc80*/  @!P0 BRA `(.L_x_2945) ;  /* 0x0000000000048947 */ /* 0x000fea0003800000 */
[----:B------:R-:W-:Y:S01]  /*2bc90*/  BPT.TRAP 0x1 ;  /* 0x000000040000795c */ /* 0x000fe20000300000 */
.L_x_2945:
[----:B------:R-:W-:Y:S01]  /*2bca0*/  LOP3.LUT R0, R34, 0x1, RZ, 0x3c, !PT ;  /* 0x0000000122007812 */ /* 0x000fe200078e3cff */
[----:B0-----:R-:W-:Y:S01]  /*2bcb0*/  IMAD R17, R23, 0x8, R22 ;  /* 0x0000000817117824 */ /* 0x001fe200078e0216 */
[----:B------:R-:W-:Y:S02]  /*2bcc0*/  BSSY B0, `(.L_x_2946) ;  /* 0x0000004000007945 */ /* 0x000fe40003800000 */
[----:B------:R-:W-:-:S04]  /*2bcd0*/  SHF.L.U32 R0, R0, 0x1f, RZ ;  /* 0x0000001f00007819 */ /* 0x000fc800000006ff */
[----:B------:R-:W0:Y:S02]  /*2bce0*/  SYNCS.PHASECHK.TRANS64.TRYWAIT P1, [R17+URZ+0x29870], R0 ;  /* 0x02987000110075a7 */ /* 0x000e24000802017f */
[----:B0-----:R-:W-:Y:S05]  /*2bcf0*/  @!P1 BRA `(.L_x_2947) ;  /* 0x0000006000749947 */ /* 0x001fea0003800000 */
.L_x_3151:
[----:B------:R-:W-:Y:S05]  /*2bd00*/  BSYNC B0 ;  /* 0x0000000000007941 */ /* 0x000fea0003800000 */
.L_x_2946:
[----:B------:R-:W-:-:S05]  /*2bd10*/  IMAD.U32 R2, RZ, RZ, UR39 ;  /* 0x00000027ff027e24 */ /* 0x000fca000f8e00ff */
[----:B------:R-:W-:-:S13]  /*2bd20*/  ISETP.NE.AND P1, PT, R2, 0x3, PT ;  /* 0x000000030200780c */ /* 0x000fda0003f25270 */
[----:B------:R-:W-:Y:S05]  /*2bd30*/  @!P1 BRA `(.L_x_2948) ;  /* 0x0000000000049947 */ /* 0x000fea0003800000 */
[----:B------:R-:W-:Y:S01]  /*2bd40*/  BPT.TRAP 0x1 ;  /* 0x000000040000795c */ /* 0x000fe20000300000 */
.L_x_2948:
[----:B0-----:R-:W-:-:S04]  /*2bd50*/  SHF.L.U32 R0, R34, 0x1f, RZ ;  /* 0x0000001f22007819 */ /* 0x001fc800000006ff */
[----:B------:R-:W0:Y:S02]  /*2bd60*/  SYNCS.PHASECHK.TRANS64.TRYWAIT P1, [R17+URZ+0x29860], R0 ;  /* 0x02986000110075a7 */ /* 0x000e24000802017f */
[----:B0-----:R-:W-:Y:S05]  /*2bd70*/  @!P1 BRA `(.L_x_2949) ;  /* 0x0000006000689947 */ /* 0x001fea0003800000 */
.L_x_3152:
        /* <DEDUP_REMOVED lines=18> */
[----:B------:R0:W-:Y:S02]  /*2bea0*/  STSM.16.M88.4 [R0+0x400], R8 ;  /* 0x0004000800007844 */ /* 0x0001e40000000200 */
        /* <DEDUP_REMOVED lines=61> */
.L_x_2950:
[----:B0-----:R0:W-:Y:S01]  /*2c280*/  SYNCS.ARRIVE.TRANS64.A1T0 RZ, [R17+URZ+0x29850], RZ ;  /* 0x029850ff11ff79a7 */ /* 0x0011e2000810003f */
[----:B------:R-:W-:Y:S06]  /*2c290*/  BAR.SYNC.DEFER_BLOCKING 0x2, 0x80 ;  /* 0x0082000000007b1d */ /* 0x000fec0000010000 */
[----:B------:R-:W-:Y:S05]  /*2c2a0*/  @!P0 BRA `(.L_x_2951) ;  /* 0x0000000000048947 */ /* 0x000fea0003800000 */
[----:B------:R-:W-:Y:S01]  /*2c2b0*/  BPT.TRAP 0x1 ;  /* 0x000000040000795c */ /* 0x000fe20000300000 */
.L_x_2951:
[----:B-1----:R-:W2:Y:S01]  /*2c2c0*/  LDL R0, [R1+0x10] ;  /* 0x0000100001007983 */ /* 0x002ea20000100800 */
        /* <DEDUP_REMOVED lines=8> */
.L_x_2890:
[----:B------:R-:W2:Y:S02]  /*2c350*/  LDL R0, [R1] ;  /* 0x0000000001007983 */ /* 0x000ea40000100800 */
[----:B--2---:R-:W-:-:S13]  /*2c360*/  LOP3.LUT P0, RZ, R0, 0x100, RZ, 0xc0, !PT ;  /* 0x0000010000ff7812 */ /* 0x004fda000780c0ff */
[----:B------:R-:W-:Y:S05]  /*2c370*/  @!P0 BRA `(.L_x_2952) ;  /* 0x0000000000288947 */ /* 0x000fea0003800000 */
[----:B------:R-:W-:Y:S05]  /*2c380*/  WARPSYNC.ALL ;  /* 0x0000000000007948 */ /* 0x000fea0003800000 */
[----:B------:R-:W1:Y:S08]  /*2c390*/  S2UR UR4, SR_CgaCtaId ;  /* 0x00000000000479c3 */ /* 0x000e700000008800 */
[----:B------:R-:W-:Y:S01]  /*2c3a0*/  BAR.SYNC.DEFER_BLOCKING 0x5, 0x180 ;  /* 0x0146000000007b1d */ /* 0x000fe20000010000 */
[----:B------:R-:W-:Y:S01]  /*2c3b0*/  MOV R22, 0x400 ;  /* 0x0000040000167802 */ /* 0x000fe20000000f00 */
[----:B-1----:R-:W-:-:S05]  /*2c3c0*/  IMAD.U32 R0, RZ, RZ, UR4 ;  /* 0x00000004ff007e24 */ /* 0x002fca000f8e00ff */
[----:B------:R-:W-:Y:S01]  /*2c3d0*/  LEA R22, R0, R22, 0x18 ;  /* 0x0000001600167211 */ /* 0x000fe200078ec0ff */
[----:B------:R1:W-:Y:S04]  /*2c3e0*/  STL [R1+0x10], R0 ;  /* 0x0000100001007387 */ /* 0x0003e80000100800 */
[----:B0-----:R1:W0:Y:S01]  /*2c3f0*/  LDS.128 R16, [R22+0x298d0] ;  /* 0x0298d00016107984 */ /* 0x0012220000000c00 */
[----:B------:R-:W-:Y:S06]  /*2c400*/  BAR.ARV 0x4, 0x180 ;  /* 0x0106000000007b1d */ /* 0x000fec0000002000 */
[----:B------:R-:W-:Y:S05]  /*2c410*/  BRA `(.L_x_2953) ;  /* 0x0000000800d47947 */ /* 0x000fea0003800000 */
.L_x_2952:
[----:B------:R-:W1:Y:S01]  /*2c420*/  S2R R0, SR_TID.X ;  /* 0x0000000000007919 */ /* 0x000e620000002100 */
[----:B------:R-:W-:Y:S01]  /*2c430*/  UMOV UR4, 0xffffffff ;  /* 0xffffffff00047882 */ /* 0x000fe20000000000 */
[----:B-1----:R-:W-:-:S04]  /*2c440*/  LOP3.LUT R7, R0, 0x1f, RZ, 0xc0, !PT ;  /* 0x0000001f00077812 */ /* 0x002fc800078ec0ff */
[----:B------:R-:W-:Y:S01]  /*2c450*/  ISETP.NE.AND P0, PT, R7, 0x1f, PT ;  /* 0x0000001f0700780c */ /* 0x000fe20003f05270 */
[----:B------:R-:W-:-:S12]  /*2c460*/  BRA.DIV UR4, `(.L_x_2954) ;  /* 0x0000005a04c07947 */ /* 0x000fd8000b800000 */
[----:B------:R-:W-:Y:S01]  /*2c470*/  IADD3 R5, R19, R7, RZ ;  /* 0x0000000713057210 */ /* 0x000fe20007ffe0ff */
[----:B------:R-:W-:-:S03]  /*2c480*/  ULDC UR4, c[0x0][0xc3c] ;  /* 0x00030f0000047ab9 */ /* 0x000fc60000000800 */
[----:B------:R-:W-:-:S13]  /*2c490*/  ISETP.GE.OR P1, PT, R5, UR4, !P0 ;  /* 0x0000000405007c0c */ /* 0x000fda000c726670 */
[----:B------:R-:W1:Y:S02]  /*2c4a0*/  @!P1 LDC.64 R2, c[0x0][0xc80] ;  /* 0x00032000ff029b82 */ /* 0x000e640000000a00 */
[----:B-1----:R-:W-:-:S06]  /*2c4b0*/  @!P1 IMAD.WIDE R2, R5, 0x4, R2 ;  /* 0x0000000405029825 */ /* 0x002fcc00078e0202 */
[----:B------:R1:W2:Y:S01]  /*2c4c0*/  @!P1 LDG.E R3, desc[UR50][R2.64] ;  /* 0x0000003202039981 */ /* 0x0002a2000c1e1900 */
[C---:B------:R-:W-:Y:S02]  /*2c4d0*/  ISETP.GE.U32.AND P2, PT, R7.reuse, 0x2, PT ;  /* 0x000000020700780c */ /* 0x040fe40003f46070 */
[C---:B------:R-:W-:Y:S01]  /*2c4e0*/  ISETP.GE.U32.AND P3, PT, R7.reuse, 0x4, PT ;  /* 0x000000040700780c */ /* 0x040fe20003f66070 */
[----:B------:R-:W-:Y:S01]  /*2c4f0*/  SHFL.IDX PT, R0, R16, RZ, 0x1f ;  /* 0x00001fff10007589 */ /* 0x000fe200000e0000 */
[C---:B------:R-:W-:Y:S02]  /*2c500*/  ISETP.GE.U32.AND P4, PT, R7.reuse, 0x8, PT ;  /* 0x000000080700780c */ /* 0x040fe40003f86070 */
[C---:B------:R-:W-:Y:S01]  /*2c510*/  ISETP.GE.U32.AND P5, PT, R7.reuse, 0x10, PT ;  /* 0x000000100700780c */ /* 0x040fe20003fa6070 */
[----:B------:R-:W-:Y:S01]  /*2c520*/  SHFL.IDX PT, R16, R16, 0x1, 0x1f ;  /* 0x00201f0010107f89 */ /* 0x000fe200000e0000 */
[----:B-1----:R-:W-:Y:S02]  /*2c530*/  IMAD.MOV.U32 R2, RZ, RZ, RZ ;  /* 0x000000ffff027224 */ /* 0x002fe400078e00ff */
[----:B--2---:R-:W-:Y:S01]  /*2c540*/  @!P1 IMAD.MOV.U32 R2, RZ, RZ, R3 ;  /* 0x000000ffff029224 */ /* 0x004fe200078e0003 */
[----:B------:R-:W-:-:S04]  /*2c550*/  ISETP.NE.AND P1, PT, R7, RZ, PT ;  /* 0x000000ff0700720c */ /* 0x000fc80003f25270 */
[----:B------:R-:W1:Y:S02]  /*2c560*/  SHFL.UP PT, R14, R2, 0x1, RZ ;  /* 0x04200000020e7989 */ /* 0x000e6400000e00ff */
[----:B-1----:R-:W-:-:S05]  /*2c570*/  SEL R5, R14, RZ, P1 ;  /* 0x000000ff0e057207 */ /* 0x002fca0000800000 */
[----:B------:R-:W-:-:S05]  /*2c580*/  IMAD.IADD R4, R2, 0x1, R5 ;  /* 0x0000000102047824 */ /* 0x000fca00078e0205 */
[----:B------:R-:W1:Y:S02]  /*2c590*/  SHFL.UP PT, R14, R4, 0x2, RZ ;  /* 0x04400000040e7989 */ /* 0x000e6400000e00ff */
[----:B-1----:R-:W-:-:S05]  /*2c5a0*/  SEL R5, R14, RZ, P2 ;  /* 0x000000ff0e057207 */ /* 0x002fca0001000000 */
[----:B------:R-:W-:-:S05]  /*2c5b0*/  IMAD.IADD R5, R4, 0x1, R5 ;  /* 0x0000000104057824 */ /* 0x000fca00078e0205 */
[----:B------:R-:W1:Y:S02]  /*2c5c0*/  SHFL.UP PT, R14, R5, 0x4, RZ ;  /* 0x04800000050e7989 */ /* 0x000e6400000e00ff */
[----:B-1----:R-:W-:-:S04]  /*2c5d0*/  SEL R6, R14, RZ, P3 ;  /* 0x000000ff0e067207 */ /* 0x002fc80001800000 */
[----:B------:R-:W-:-:S05]  /*2c5e0*/  IADD3 R6, R5, R6, RZ ;  /* 0x0000000605067210 */ /* 0x000fca0007ffe0ff */
[----:B------:R-:W1:Y:S02]  /*2c5f0*/  SHFL.UP PT, R14, R6, 0x8, RZ ;  /* 0x05000000060e7989 */ /* 0x000e6400000e00ff */
[----:B-1----:R-:W-:-:S05]  /*2c600*/  SEL R3, R14, RZ, P4 ;  /* 0x000000ff0e037207 */ /* 0x002fca0002000000 */
[----:B------:R-:W-:-:S05]  /*2c610*/  IMAD.IADD R4, R6, 0x1, R3 ;  /* 0x0000000106047824 */ /* 0x000fca00078e0203 */
[----:B------:R-:W1:Y:S02]  /*2c620*/  SHFL.UP PT, R14, R4, 0x10, RZ ;  /* 0x06000000040e7989 */ /* 0x000e6400000e00ff */
[----:B-1----:R-:W-:-:S05]  /*2c630*/  SEL R3, R14, RZ, P5 ;  /* 0x000000ff0e037207 */ /* 0x002fca0002800000 */
[----:B------:R-:W-:-:S05]  /*2c640*/  IMAD.IADD R3, R4, 0x1, R3 ;  /* 0x0000000104037824 */ /* 0x000fca00078e0203 */
[----:B------:R1:W2:Y:S02]  /*2c650*/  SHFL.IDX PT, R14, R3, 0x1f, 0x1f ;  /* 0x03e01f00030e7f89 */ /* 0x0002a400000e0000 */
.L_x_3162:
[----:B------:R-:W-:Y:S02]  /*2c660*/  ULDC UR4, c[0x0][0xc38] ;  /* 0x00030e0000047ab9 */ /* 0x000fe40000000800 */
[----:B------:R-:W-:-:S04]  /*2c670*/  IMAD.U32 R4, RZ, RZ, UR4 ;  /* 0x00000004ff047e24 */ /* 0x000fc8000f8e00ff */
[----:B--2---:R-:W-:-:S04]  /*2c680*/  IMAD R5, R14, R4, RZ ;  /* 0x000000040e057224 */ /* 0x004fc800078e02ff */
[----:B------:R-:W-:-:S05]  /*2c690*/  IMAD.IADD R16, R16, 0x1, R5 ;  /* 0x0000000110107824 */ /* 0x000fca00078e0205 */
[----:B------:R-:W-:-:S13]  /*2c6a0*/  ISETP.GT.AND P6, PT, R16, R0, PT ;  /* 0x000000001000720c */ /* 0x000fda0003fc4270 */
[----:B------:R-:W-:Y:S05]  /*2c6b0*/  @P6 BRA `(.L_x_2955) ;  /* 0x00000000009c6947 */ /* 0x000fea0003800000 */
.L_x_2960:
[----:B------:R-:W2:Y:S01]  /*2c6c0*/  LDC R4, c[0x0][0xc3c] ;  /* 0x00030f00ff047b82 */ /* 0x000ea20000000800 */
[----:B------:R-:W-:-:S04]  /*2c6d0*/  IADD3 R19, R19, 0x1f, RZ ;  /* 0x0000001f13137810 */ /* 0x000fc80007ffe0ff */
[----:B--2---:R-:W-:-:S13]  /*2c6e0*/  ISETP.GE.AND P6, PT, R19, R4, PT ;  /* 0x000000041300720c */ /* 0x004fda0003fc6270 */
[----:B------:R-:W-:Y:S05]  /*2c6f0*/  @P6 BRA `(.L_x_2956) ;  /* 0x0000000400d06947 */ /* 0x000fea0003800000 */
[----:B------:R-:W2:Y:S01]  /*2c700*/  S2R R2, SR_TID.X ;  /* 0x0000000000027919 */ /* 0x000ea20000002100 */
[----:B------:R-:W-:Y:S01]  /*2c710*/  BSSY B0, `(.L_x_2957) ;  /* 0x0000009000007945 */ /* 0x000fe20003800000 */
[----:B--2---:R-:W-:-:S05]  /*2c720*/  LOP3.LUT R2, R2, 0x1f, RZ, 0xc0, !PT ;  /* 0x0000001f02027812 */ /* 0x004fca00078ec0ff */
[----:B------:R-:W-:Y:S02]  /*2c730*/  IMAD.IADD R5, R19, 0x1, R2 ;  /* 0x0000000113057824 */ /* 0x000fe400078e0202 */
[----:B------:R-:W-:-:S03]  /*2c740*/  IMAD.MOV.U32 R2, RZ, RZ, RZ ;  /* 0x000000ffff027224 */ /* 0x000fc600078e00ff */
[----:B------:R-:W-:-:S13]  /*2c750*/  ISETP.GE.OR P6, PT, R5, R4, !P0 ;  /* 0x000000040500720c */ /* 0x000fda00047c6670 */
[----:B------:R-:W-:Y:S05]  /*2c760*/  @P6 BRA `(.L_x_2958) ;  /* 0x00000000000c6947 */ /* 0x000fea0003800000 */
[----:B-1----:R-:W1:Y:S02]  /*2c770*/  LDC.64 R2, c[0x0][0xc80] ;  /* 0x00032000ff027b82 */ /* 0x002e640000000a00 */
[----:B-1----:R-:W-:-:S06]  /*2c780*/  IMAD.WIDE R2, R5, 0x4, R2 ;  /* 0x0000000405027825 */ /* 0x002fcc00078e0202 */
[----:B------:R2:W5:Y:S02]  /*2c790*/  LDG.E R2, desc[UR50][R2.64] ;  /* 0x0000003202027981 */ /* 0x000564000c1e1900 */
.L_x_2958:
[----:B------:R-:W-:Y:S05]  /*2c7a0*/  BSYNC B0 ;  /* 0x0000000000007941 */ /* 0x000fea0003800000 */
.L_x_2957:
[----:B------:R-:W-:-:S03]  /*2c7b0*/  UMOV UR4, 0xffffffff ;  /* 0xffffffff00047882 */ /* 0x000fc60000000000 */
[----:B------:R-:W-:Y:S05]  /*2c7c0*/  BRA.DIV UR4, `(.L_x_2959) ;  /* 0x0000005e040c7947 */ /* 0x000fea000b800000 */
[----:B-----5:R-:W3:Y:S02]  /*2c7d0*/  SHFL.UP PT, R14, R2, 0x1, RZ ;  /* 0x04200000020e7989 */ /* 0x020ee400000e00ff */
[----:B---3--:R-:W-:-:S05]  /*2c7e0*/  SEL R13, R14, RZ, P1 ;  /* 0x000000ff0e0d7207 */ /* 0x008fca0000800000 */
[----:B------:R-:W-:-:S05]  /*2c7f0*/  IMAD.IADD R13, R2, 0x1, R13 ;  /* 0x00000001020d7824 */ /* 0x000fca00078e020d */
[----:B------:R-:W3:Y:S02]  /*2c800*/  SHFL.UP PT, R14, R13, 0x2, RZ ;  /* 0x044000000d0e7989 */ /* 0x000ee400000e00ff */
[----:B---3--:R-:W-:-:S05]  /*2c810*/  SEL R14, R14, RZ, P2 ;  /* 0x000000ff0e0e7207 */ /* 0x008fca0001000000 */
[----:B-12---:R-:W-:-:S05]  /*2c820*/  IMAD.IADD R3, R13, 0x1, R14 ;  /* 0x000000010d037824 */ /* 0x006fca00078e020e */
        /* <DEDUP_REMOVED lines=10> */
.L_x_3170:
[----:B------:R-:W-:Y:S02]  /*2c8d0*/  ULDC UR4, c[0x0][0xc38] ;  /* 0x00030e0000047ab9 */ /* 0x000fe40000000800 */
[----:B------:R-:W-:-:S04]  /*2c8e0*/  IMAD.U32 R4, RZ, RZ, UR4 ;  /* 0x00000004ff047e24 */ /* 0x000fc8000f8e00ff */
[----:B--2---:R-:W-:-:S04]  /*2c8f0*/  IMAD R5, R14, R4, RZ ;  /* 0x000000040e057224 */ /* 0x004fc800078e02ff */
[----:B------:R-:W-:-:S05]  /*2c900*/  IMAD.IADD R16, R5, 0x1, R16 ;  /* 0x0000000105107824 */ /* 0x000fca00078e0210 */
[----:B------:R-:W-:-:S13]  /*2c910*/  ISETP.GT.AND P6, PT, R16, R0, PT ;  /* 0x000000001000720c */ /* 0x000fda0003fc4270 */
[----:B------:R-:W-:Y:S05]  /*2c920*/  @!P6 BRA `(.L_x_2960) ;  /* 0xfffffffc0064e947 */ /* 0x000fea000383ffff */
.L_x_2955:
[----:B------:R-:W-:Y:S01]  /*2c930*/  IADD3 R16, -R5, R16, RZ ;  /* 0x0000001005107210 */ /* 0x000fe20007ffe1ff */
[----:B------:R-:W-:-:S04]  /*2c940*/  UMOV UR4, 0xffffffff ;  /* 0xffffffff00047882 */ /* 0x000fc80000000000 */
[----:B------:R-:W-:-:S05]  /*2c950*/  IMAD R5, R3, R4, R16 ;  /* 0x0000000403057224 */ /* 0x000fca00078e0210 */
[----:B------:R-:W-:Y:S01]  /*2c960*/  ISETP.GT.AND P6, PT, R5, R0, PT ;  /* 0x000000000500720c */ /* 0x000fe20003fc4270 */
[----:B------:R-:W-:-:S12]  /*2c970*/  BRA.DIV UR4, `(.L_x_2961) ;  /* 0x0000005e045c7947 */ /* 0x000fd8000b800000 */
[----:B------:R-:W-:-:S04]  /*2c980*/  VOTE.ANY R5, PT, !P6 ;  /* 0x0000000000057806 */ /* 0x000fc800070e0100 */
[----:B------:R-:W0:Y:S02]  /*2c990*/  POPC R6, R5 ;  /* 0x0000000500067309 */ /* 0x000e240000000000 */
[----:B0-----:R0:W2:Y:S02]  /*2c9a0*/  SHFL.IDX PT, R17, R2, R6, 0x1f ;  /* 0x00001f0602117589 */ /* 0x0010a400000e0000 */
.L_x_3174:
[----:B------:R-:W-:Y:S01]  /*2c9b0*/  ISETP.NE.AND P0, PT, R5, RZ, PT ;  /* 0x000000ff0500720c */ /* 0x000fe20003f05270 */
[----:B------:R-:W-:-:S12]  /*2c9c0*/  IMAD.MOV.U32 R5, RZ, RZ, RZ ;  /* 0x000000ffff057224 */ /* 0x000fd800078e00ff */
[----:B------:R-:W-:Y:S05]  /*2c9d0*/  @!P0 BRA `(.L_x_2962) ;  /* 0x0000000000108947 */ /* 0x000fea0003800000 */
[----:B------:R-:W-:Y:S01]  /*2c9e0*/  UMOV UR4, 0xffffffff ;  /* 0xffffffff00047882 */ /* 0x000fe20000000000 */
[----:B------:R-:W-:Y:S02]  /*2c9f0*/  VIADD R12, R6, 0xffffffff ;  /* 0xffffffff060c7836 */ /* 0x000fe40000000000 */
[----:B------:R-:W-:Y:S05]  /*2ca00*/  BRA.DIV UR4, `(.L_x_2963) ;  /* 0x0000005e04807947 */ /* 0x000fea000b800000 */
[----:B------:R3:W4:Y:S02]  /*2ca10*/  SHFL.IDX PT, R5, R3, R12, 0x1f ;  /* 0x00001f0c03057589 */ /* 0x00072400000e0000 */
.L_x_2962:
        /* <DEDUP_REMOVED lines=12> */
[----:B0-----:R-:W-:-:S05]  /*2cae0*/  IADD3 R5, RZ, -R3, RZ ;  /* 0x80000003ff057210 */ /* 0x001fca0007ffe0ff */
        /* <DEDUP_REMOVED lines=11> */
[----:B------:R-:W-:Y:S01]  /*2cba0*/  @!P1 IMAD.IADD R3, R3, 0x1, -R8 ;  /* 0x0000000103039824 */ /* 0x000fe200078e0a08 */
[----:B------:R-:W-:Y:S02]  /*2cbb0*/  @!P1 IADD3 R2, R2, 0x1, RZ ;  /* 0x0000000102029810 */ /* 0x000fe40007ffe0ff */
[----:B------:R-:W-:Y:S02]  /*2cbc0*/  ISETP.NE.AND P1, PT, R6, RZ, PT ;  /* 0x000000ff0600720c */ /* 0x000fe40003f25270 */
[----:B------:R-:W-:-:S13]  /*2cbd0*/  ISETP.GE.U32.AND P0, PT, R3, R8, PT ;  /* 0x000000080300720c */ /* 0x000fda0003f06070 */
[----:B------:R-:W-:-:S04]  /*2cbe0*/  @P0 VIADD R2, R2, 0x1 ;  /* 0x0000000102020836 */ /* 0x000fc80000000000 */
[----:B------:R-:W-:Y:S01]  /*2cbf0*/  @!P2 IMAD.MOV R2, RZ, RZ, -R2 ;  /* 0x000000ffff02a224 */ /* 0x000fe200078e0a02 */
[----:B------:R-:W-:-:S05]  /*2cc00*/  @!P1 LOP3.LUT R2, RZ, R6, RZ, 0x33, !PT ;  /* 0x00000006ff029212 */ /* 0x000fca00078e33ff */
[----:B------:R-:W-:Y:S01]  /*2cc10*/  IMAD R0, R7, R2, RZ ;  /* 0x0000000207007224 */ /* 0x000fe200078e02ff */
[----:B------:R-:W-:-:S03]  /*2cc20*/  IADD3 R2, -R2, RZ, RZ ;  /* 0x000000ff02027210 */ /* 0x000fc60007ffe1ff */
[----:B------:R-:W-:Y:S02]  /*2cc30*/  IMAD.MOV R3, RZ, RZ, -R0 ;  /* 0x000000ffff037224 */ /* 0x000fe400078e0a00 */
[----:B------:R-:W-:-:S03]  /*2cc40*/  IMAD R5, R6, R2, R5 ;  /* 0x0000000206057224 */ /* 0x000fc600078e0205 */
[----:B------:R-:W-:Y:S01]  /*2cc50*/  VIADDMNMX R4, R3, R4, R7, PT ;  /* 0x0000000403047246 */ /* 0x000fe20003800107 */
[----:B------:R-:W-:-:S03]  /*2cc60*/  IMAD.IADD R0, R5, 0x1, R0 ;  /* 0x0000000105007824 */ /* 0x000fc600078e0200 */
        /* <DEDUP_REMOVED lines=13> */
[----:B------:R-:W-:-:S05]  /*2cd40*/  IMAD R2, R3, R6, R2 ;  /* 0x0000000603027224 */ /* 0x000fca00078e0202 */
[----:B------:R-:W-:-:S13]  /*2cd50*/  ISETP.GT.U32.AND P1, PT, R7, R2, PT ;  /* 0x000000020700720c */ /* 0x000fda0003f24070 */
[----:B------:R-:W-:Y:S01]  /*2cd60*/  @!P1 IMAD.IADD R2, R2, 0x1, -R7 ;  /* 0x0000000102029824 */ /* 0x000fe200078e0a07 */
[----:B------:R-:W-:Y:S02]  /*2cd70*/  @!P1 IADD3 R3, R3, 0x1, RZ ;  /* 0x0000000103039810 */ /* 0x000fe40007ffe0ff */
[----:B------:R-:W-:Y:S02]  /*2cd80*/  ISETP.NE.AND P1, PT, R4, RZ, PT ;  /* 0x000000ff0400720c */ /* 0x000fe40003f25270 */
[----:B------:R-:W-:Y:S02]  /*2cd90*/  ISETP.GE.U32.AND P0, PT, R2, R7, PT ;  /* 0x000000070200720c */ /* 0x000fe40003f06070 */
[----:B------:R-:W-:-:S04]  /*2cda0*/  LOP3.LUT R2, R5, R4, RZ, 0x3c, !PT ;  /* 0x0000000405027212 */ /* 0x000fc800078e3cff */
[----:B------:R-:W-:-:S07]  /*2cdb0*/  ISETP.GE.AND P2, PT, R2, RZ, PT ;  /* 0x000000ff0200720c */ /* 0x000fce0003f46270 */
[----:B------:R-:W-:-:S06]  /*2cdc0*/  @P0 VIADD R3, R3, 0x1 ;  /* 0x0000000103030836 */ /* 0x000fcc0000000000 */
[----:B------:R-:W-:Y:S01]  /*2cdd0*/  @!P2 IMAD.MOV R3, RZ, RZ, -R3 ;  /* 0x000000ffff03a224 */ /* 0x000fe200078e0a03 */
[----:B------:R-:W-:Y:S01]  /*2cde0*/  @!P1 LOP3.LUT R3, RZ, R4, RZ, 0x33, !PT ;  /* 0x00000004ff039212 */ /* 0x000fe200078e33ff */
[----:B------:R-:W-:-:S04]  /*2cdf0*/  IMAD.MOV R4, RZ, RZ, -R4 ;  /* 0x000000ffff047224 */ /* 0x000fc800078e0a04 */
[----:B------:R-:W-:Y:S01]  /*2ce00*/  IMAD R18, R3, R4, R0 ;  /* 0x0000000403127224 */ /* 0x000fe200078e0200 */
[----:B------:R-:W-:-:S04]  /*2ce10*/  LOP3.LUT R0, RZ, R3, RZ, 0x33, !PT ;  /* 0x00000003ff007212 */ /* 0x000fc800078e33ff */
[----:B------:R-:W-:Y:S01]  /*2ce20*/  IADD3 R17, R17, R0, RZ ;  /* 0x0000000011117210 */ /* 0x000fe20007ffe0ff */
[----:B------:R-:W-:Y:S06]  /*2ce30*/  BRA `(.L_x_2964) ;  /* 0x00000000001c7947 */ /* 0x000fec0003800000 */
.L_x_2956:
[----:B------:R-:W-:Y:S01]  /*2ce40*/  UMOV UR4, URZ ;  /* 0x0000003f00047c82 */ /* 0x000fe20008000000 */
[----:B------:R-:W-:Y:S01]  /*2ce50*/  UMOV UR5, URZ ;  /* 0x0000003f00057c82 */ /* 0x000fe20008000000 */
[----:B------:R-:W-:Y:S01]  /*2ce60*/  ULDC UR6, c[0x0][0xc3c] ;  /* 0x00030f0000067ab9 */ /* 0x000fe20000000800 */
[----:B------:R-:W-:Y:S02]  /*2ce70*/  IMAD.MOV.U32 R16, RZ, RZ, R0 ;  /* 0x000000ffff107224 */ /* 0x000fe400078e0000 */
[----:B0-----:R-:W-:Y:S02]  /*2ce80*/  IMAD.U32 R17, RZ, RZ, UR4 ;  /* 0x00000004ff117e24 */ /* 0x001fe4000f8e00ff */
[----:B------:R-:W-:Y:S02]  /*2ce90*/  IMAD.U32 R18, RZ, RZ, UR5 ;  /* 0x00000005ff127e24 */ /* 0x000fe4000f8e00ff */
[----:B------:R-:W-:-:S07]  /*2cea0*/  IMAD.U32 R19, RZ, RZ, UR6 ;  /* 0x00000006ff137e24 */ /* 0x000fce000f8e00ff */
.L_x_2964:
[----:B------:R2:W3:Y:S01]  /*2ceb0*/  LDL R2, [R1+0x10] ;  /* 0x0000100001027983 */ /* 0x0004e20000100800 */
[----:B------:R-:W0:Y:S01]  /*2cec0*/  S2R R0, SR_TID.X ;  /* 0x0000000000007919 */ /* 0x000e220000002100 */
[----:B------:R-:W-:Y:S05]  /*2ced0*/  WARPSYNC.ALL ;  /* 0x0000000000007948 */ /* 0x000fea0003800000 */
[----:B0-----:R-:W-:Y:S01]  /*2cee0*/  LOP3.LUT R0, R0, 0x1f, RZ, 0xc0, !PT ;  /* 0x0000001f00007812 */ /* 0x001fe200078ec0ff */
[----:B------:R-:W-:Y:S03]  /*2cef0*/  BAR.SYNC.DEFER_BLOCKING 0x4, 0x180 ;  /* 0x0106000000007b1d */ /* 0x000fe60000010000 */
[----:B------:R-:W-:-:S13]  /*2cf00*/  ISETP.NE.AND P0, PT, R0, RZ, PT ;  /* 0x000000ff0000720c */ /* 0x000fda0003f05270 */
[----:B------:R-:W-:Y:S01]  /*2cf10*/  @!P0 MOV R0, 0x400 ;  /* 0x0000040000008802 */ /* 0x000fe20000000f00 */
[----:B---3--:R-:W0:Y:S03]  /*2cf20*/  @!P0 S2R R2, SR_CgaCtaId ;  /* 0x0000000000028919 */ /* 0x008e260000008800 */
[----:B0-----:R-:W-:Y:S01]  /*2cf30*/  @!P0 LEA R22, R2, R0, 0x18 ;  /* 0x0000000002168211 */ /* 0x001fe200078ec0ff */
[----:B------:R2:W-:Y:S04]  /*2cf40*/  @!P0 STL [R1+0x10], R2 ;  /* 0x0000100201008387 */ /* 0x0005e80000100800 */
[----:B------:R2:W-:Y:S01]  /*2cf50*/  @!P0 STS.128 [R22+0x298d0], R16 ;  /* 0x0298d01016008388 */ /* 0x0005e20000000c00 */
[----:B------:R-:W-:Y:S06]  /*2cf60*/  BAR.ARV 0x5, 0x180 ;  /* 0x0146000000007b1d */ /* 0x000fec0000002000 */
.L_x_2953:
[----:B------:R-:W-:Y:S02]  /*2cf70*/  ULDC UR4, c[0x0][0xc3c] ;  /* 0x00030f0000047ab9 */ /* 0x000fe40000000800 */
[----:B0-----:R-:W-:-:S13]  /*2cf80*/  ISETP.GE.AND P0, PT, R19, UR4, PT ;  /* 0x0000000413007c0c */ /* 0x001fda000bf06270 */
[----:B------:R-:W-:Y:S05]  /*2cf90*/  @!P0 BRA `(.L_x_2965) ;  /* 0xffffff9000f88947 */ /* 0x000fea000383ffff */
[----:B------:R-:W-:Y:S05]  /*2cfa0*/  BSYNC B7 ;  /* 0x0000000000077941 */ /* 0x000fea0003800000 */
.L_x_2849:
[----:B-12---:R-:W2:Y:S01]  /*2cfb0*/  LDL.LU R0, [R1+0x3c] ;  /* 0x00003c0001007983 */ /* 0x006ea20000300800 */
[----:B------:R-:W-:Y:S01]  /*2cfc0*/  BSSY B0, `(.L_x_2966) ;  /* 0x000000b000007945 */ /* 0x000fe20003800000 */
[----:B------:R-:W1:Y:S01]  /*2cfd0*/  S2R R5, SR_CgaCtaId ;  /* 0x0000000000057919 */ /* 0x000e620000008800 */
[----:B--2---:R-:W-:-:S04]  /*2cfe0*/  IADD3 R0, R0, 0x1, RZ ;  /* 0x0000000100007810 */ /* 0x004fc80007ffe0ff */
[----:B0-----:R-:W-:-:S04]  /*2cff0*/  LEA.HI R2, R0, R0, RZ, 0x1 ;  /* 0x0000000000027211 */ /* 0x001fc800078f08ff */
[----:B------:R-:W-:Y:S02]  /*2d000*/  LOP3.LUT R3, R2, 0xfffffffe, RZ, 0xc0, !PT ;  /* 0xfffffffe02037812 */ /* 0x000fe400078ec0ff */
[----:B------:R-:W-:-:S03]  /*2d010*/  MOV R2, 0x400 ;  /* 0x0000040000027802 */ /* 0x000fc60000000f00 */
[----:B------:R-:W-:Y:S01]  /*2d020*/  IMAD.IADD R0, R0, 0x1, -R3 ;  /* 0x0000000100007824 */ /* 0x000fe200078e0a03 */
[----:B-1----:R-:W-:-:S04]  /*2d030*/  LEA R4, R5, R2, 0x18 ;  /* 0x0000000205047211 */ /* 0x002fc800078ec0ff */
[----:B------:R-:W-:-:S04]  /*2d040*/  SHF.L.U32 R0, R0, 0x1f, RZ ;  /* 0x0000001f00007819 */ /* 0x000fc800000006ff */
[----:B------:R-:W0:Y:S02]  /*2d050*/  SYNCS.PHASECHK.TRANS64.TRYWAIT P0, [R4+URZ+0x29820], R0 ;  /* 0x02982000040075a7 */ /* 0x000e24000800017f */
[----:B0-----:R-:W-:Y:S05]  /*2d060*/  @!P0 BRA `(.L_x_2967) ;  /* 0x0000005800108947 */ /* 0x001fea0003800000 */
.L_x_3177:
[----:B------:R-:W-:Y:S05]  /*2d070*/  BSYNC B0 ;  /* 0x0000000000007941 */ /* 0x000fea0003800000 */
.L_x_2966:
[----:B------:R-:W-:-:S03]  /*2d080*/  UMOV UR4, 0xffffffff ;  /* 0xffffffff00047882 */ /* 0x000fc60000000000 */
[----:B------:R-:W-:Y:S05]  /*2d090*/  BRA.DIV UR4, `(.L_x_2968) ;  /* 0x0000005a04187947 */ /* 0x000fea000b800000 */
[----:B0-----:R-:W0:Y:S02]  /*2d0a0*/  S2R R0, SR_TID.X ;  /* 0x0000000000007919 */ /* 0x001e240000002100 */
[----:B0-----:R-:W-:-:S04]  /*2d0b0*/  SHF.R.U32.HI R0, RZ, 0x5, R0 ;  /* 0x00000005ff007819 */ /* 0x001fc80000011600 */
[----:B------:R-:W-:-:S05]  /*2d0c0*/  LOP3.LUT R0, R0, 0x3, RZ, 0xc0, !PT ;  /* 0x0000000300007812 */ /* 0x000fca00078ec0ff */
[----:B------:R0:W1:Y:S02]  /*2d0d0*/  SHFL.IDX PT, R14, R0, RZ, 0x1f ;  /* 0x00001fff000e7589 */ /* 0x00006400000e0000 */
.L_x_3180:
[----:B-1----:R-:W-:-:S13]  /*2d0e0*/  ISETP.NE.AND P0, PT, R14, RZ, PT ;  /* 0x000000ff0e00720c */ /* 0x002fda0003f05270 */
[----:B------:R-:W-:Y:S05]  /*2d0f0*/  @P0 BRA `(.L_x_2628) ;  /* 0x0000000000a80947 */ /* 0x000fea0003800000 */
[----:B------:R-:W-:-:S03]  /*2d100*/  UMOV UR4, 0xffffffff ;  /* 0xffffffff00047882 */ /* 0x000fc60000000000 */
[----:B------:R-:W-:Y:S05]  /*2d110*/  BRA.DIV UR4, `(.L_x_2969) ;  /* 0x0000005a042c7947 */ /* 0x000fea000b800000 */
[----:B------:R-:W-:-:S13]  /*2d120*/  ELECT P6, URZ, PT ;  /* 0x00000000003f782f */ /* 0x000fda00038c0000 */
.L_x_3183:
[----:B------:R-:W-:Y:S05]  /*2d130*/  @!P6 BRA `(.L_x_2628) ;  /* 0x000000000098e947 */ /* 0x000fea0003800000 */
[----:B------:R-:W-:-:S06]  /*2d140*/  ULOP3.LUT UR4, UR36, 0x2, URZ, 0xfc, !UPT ;  /* 0x0000000224047892 */ /* 0x000fcc000f8efc3f */
[----:B0-----:R-:W-:-:S05]  /*2d150*/  IMAD.U32 R0, RZ, RZ, UR4 ;  /* 0x00000004ff007e24 */ /* 0x001fca000f8e00ff */
[----:B------:R-:W-:-:S13]  /*2d160*/  ISETP.NE.AND P0, PT, R0, 0x3, PT ;  /* 0x000000030000780c */ /* 0x000fda0003f05270 */
[----:B------:R-:W-:Y:S05]  /*2d170*/  @!P0 BRA `(.L_x_2970) ;  /* 0x0000000000048947 */ /* 0x000fea0003800000 */
[----:B------:R-:W-:Y:S01]  /*2d180*/  BPT.TRAP 0x1 ;  /* 0x000000040000795c */ /* 0x000fe20000300000 */
.L_x_2970:
[C---:B------:R-:W-:Y:S01]  /*2d190*/  IMAD R5, R23.reuse, 0x8, R4 ;  /* 0x0000000817057824 */ /* 0x040fe200078e0204 */
[----:B------:R-:W-:Y:S01]  /*2d1a0*/  SHF.L.U32 R0, R34, 0x1f, RZ ;  /* 0x0000001f22007819 */ /* 0x000fe200000006ff */
[----:B------:R-:W-:-:S03]  /*2d1b0*/  VIADD R23, R23, 0x1 ;  /* 0x0000000117177836 */ /* 0x000fc60000000000 */
[----:B------:R-:W0:Y:S02]  /*2d1c0*/  SYNCS.PHASECHK.TRANS64.TRYWAIT P1, [R5+URZ+0x29840], R0 ;  /* 0x02984000050075a7 */ /* 0x000e24000802017f */
[----:B------:R-:W-:-:S04]  /*2d1d0*/  ISETP.NE.AND P2, PT, R23, 0x2, PT ;  /* 0x000000021700780c */ /* 0x000fc80003f45270 */
[----:B------:R-:W-:Y:S01]  /*2d1e0*/  SEL R3, RZ, 0x1, P2 ;  /* 0x00000001ff037807 */ /* 0x000fe20001000000 */
[----:B0-----:R-:W-:Y:S08]  /*2d1f0*/  @!P1 BRA `(.L_x_2971) ;  /* 0x0000005800149947 */ /* 0x001ff00003800000 */
.L_x_3184:
[----:B------:R-:W-:Y:S02]  /*2d200*/  SEL R23, R23, RZ, P2 ;  /* 0x000000ff17177207 */ /* 0x000fe40001000000 */
[----:B------:R-:W-:Y:S01]  /*2d210*/  LOP3.LUT R2, R34, R3, RZ, 0x3c, !PT ;  /* 0x0000000322027212 */ /* 0x000fe200078e3cff */
[----:B------:R-:W-:Y:S06]  /*2d220*/  @!P0 BRA `(.L_x_2972) ;  /* 0x0000000000048947 */ /* 0x000fec0003800000 */
[----:B------:R-:W-:Y:S01]  /*2d230*/  BPT.TRAP 0x1 ;  /* 0x000000040000795c */ /* 0x000fe20000300000 */
.L_x_2972:
[----:B------:R-:W-:Y:S02]  /*2d240*/  LEA R23, R23, R4, 0x3 ;  /* 0x0000000417177211 */ /* 0x000fe400078e18ff */
[----:B------:R-:W-:-:S04]  /*2d250*/  SHF.L.U32 R2, R2, 0x1f, RZ ;  /* 0x0000001f02027819 */ /* 0x000fc800000006ff */
[----:B------:R-:W1:Y:S02]  /*2d260*/  SYNCS.PHASECHK.TRANS64.TRYWAIT P1, [R23+URZ+0x29840], R2 ;  /* 0x02984002170075a7 */ /* 0x000e64000802017f */
[----:B-1----:R-:W-:Y:S05]  /*2d270*/  @!P1 BRA `(.L_x_2973) ;  /* 0x0000005800089947 */ /* 0x002fea0003800000 */
.L_x_3185:
[----:B------:R-:W-:Y:S05]  /*2d280*/  @!P0 BRA `(.L_x_2974) ;  /* 0x0000000000048947 */ /* 0x000fea0003800000 */
[----:B------:R-:W-:Y:S01]  /*2d290*/  BPT.TRAP 0x1 ;  /* 0x000000040000795c */ /* 0x000fe20000300000 */
.L_x_2974:
[----:B------:R-:W2:Y:S02]  /*2d2a0*/  SYNCS.PHASECHK.TRANS64.TRYWAIT P1, [R5+URZ+0x29860], R0 ;  /* 0x02986000050075a7 */ /* 0x000ea4000802017f */
[----:B--2---:R-:W-:Y:S05]  /*2d2b0*/  @!P1 BRA `(.L_x_2975) ;  /* 0x00000058000c9947 */ /* 0x004fea0003800000 */
.L_x_3186:
[----:B------:R-:W-:Y:S05]  /*2d2c0*/  @!P0 BRA `(.L_x_2976) ;  /* 0x0000000000048947 */ /* 0x000fea0003800000 */
[----:B------:R-:W-:Y:S01]  /*2d2d0*/  BPT.TRAP 0x1 ;  /* 0x000000040000795c */ /* 0x000fe20000300000 */
.L_x_2976:
[----:B------:R-:W3:Y:S02]  /*2d2e0*/  SYNCS.PHASECHK.TRANS64.TRYWAIT P1, [R23+URZ+0x29860], R2 ;  /* 0x02986002170075a7 */ /* 0x000ee4000802017f */
[----:B---3--:R-:W-:Y:S05]  /*2d2f0*/  @!P1 BRA `(.L_x_2977) ;  /* 0x0000005800109947 */ /* 0x008fea0003800000 */
.L_x_3187:
[----:B------:R-:W-:Y:S05]  /*2d300*/  @!P0 BRA `(.L_x_2978) ;  /* 0x0000000000048947 */ /* 0x000fea0003800000 */
[----:B------:R-:W-:Y:S01]  /*2d310*/  BPT.TRAP 0x1 ;  /* 0x000000040000795c */ /* 0x000fe20000300000 */
.L_x_2978:
[----:B------:R-:W4:Y:S02]  /*2d320*/  SYNCS.PHASECHK.TRANS64.TRYWAIT P1, [R5+URZ+0x29880], R0 ;  /* 0x02988000050075a7 */ /* 0x000f24000802017f */
[----:B----4-:R-:W-:Y:S05]  /*2d330*/  @!P1 BRA `(.L_x_2979) ;  /* 0x0000005800149947 */ /* 0x010fea0003800000 */
.L_x_3188:
[----:B------:R-:W-:Y:S05]  /*2d340*/  @!P0 BRA `(.L_x_2980) ;  /* 0x0000000000048947 */ /* 0x000fea0003800000 */
[----:B------:R-:W-:Y:S01]  /*2d350*/  BPT.TRAP 0x1 ;  /* 0x000000040000795c */ /* 0x000fe20000300000 */
.L_x_2980:
[----:B------:R0:W0:Y:S02]  /*2d360*/  SYNCS.PHASECHK.TRANS64.TRYWAIT P0, [R23+URZ+0x29880], R2 ;  /* 0x02988002170075a7 */ /* 0x000024000800017f */
[----:B0-----:R-:W-:Y:S05]  /*2d370*/  @!P0 NANOSLEEP.SYNCS 0x989680 ;  /* 0x009896800000895d */ /* 0x001fea0003900000 */
[----:B------:R-:W0:Y:S02]  /*2d380*/  @!P0 SYNCS.PHASECHK.TRANS64 P0, [R23+URZ+0x29880], R2 ;  /* 0x02988002170085a7 */ /* 0x000e24000800007f */
[----:B0-----:R-:W-:Y:S05]  /*2d390*/  @!P0 BRA `(.L_x_2980) ;  /* 0xfffffffc00f08947 */ /* 0x001fea000383ffff */
.L_x_2628:
[----:B------:R-:W-:Y:S05]  /*2d3a0*/  BSYNC B8 ;  /* 0x0000000000087941 */ /* 0x000fea0003800000 */
.L_x_2625:
[----:B------:R-:W-:Y:S05]  /*2d3b0*/  EXIT ;  /* 0x000000000000794d */ /* 0x000fea0003800000 */
.L_x_2646:
[----:B-1----:R1:W2:Y:S02]  /*2d3c0*/  SYNCS.PHASECHK.TRANS64.TRYWAIT P5, [R94+URZ+0x29890], R95 ;  /* 0x0298905f5e0075a7 */ /* 0x0022a400080a017f */
[----:B--2---:R-:W-:Y:S05]  /*2d3d0*/  @!P5 NANOSLEEP.SYNCS 0x989680 ;  /* 0x009896800000d95d */ /* 0x004fea0003900000 */
[----:B------:R-:W2:Y:S02]  /*2d3e0*/  @!P5 SYNCS.PHASECHK.TRANS64 P5, [R94+URZ+0x29890], R95 ;  /* 0x0298905f5e00d5a7 */ /* 0x000ea400080a007f */
[----:B--2---:R-:W-:Y:S05]  /*2d3f0*/  @!P5 BRA `(.L_x_2646) ;  /* 0xfffffffc00f0d947 */ /* 0x004fea000383ffff */
[----:B------:R-:W-:Y:S05]  /*2d400*/  BRA `(.L_x_2981) ;  /* 0xfffffd6000a87947 */ /* 0x000fea000383ffff */
.L_x_2647:
        /* <DEDUP_REMOVED lines=8> */
.L_x_2983:
[----:B------:R-:W-:Y:S05]  /*2d490*/  BSYNC B1 ;  /* 0x0000000000017941 */ /* 0x000fea0003800000 */
.L_x_2982:
[----:B------:R-:W-:Y:S01]  /*2d4a0*/  IMAD.MOV.U32 R13, RZ, RZ, R120 ;  /* 0x000000ffff0d7224 */ /* 0x000fe200078e0078 */
[----:B------:R-:W-:Y:S01]  /*2d4b0*/  MOV R149, R14 ;  /* 0x0000000e00957202 */ /* 0x000fe20000000f00 */
[----:B------:R-:W-:Y:S02]  /*2d4c0*/  IMAD.MOV.U32 R12, RZ, RZ, RZ ;  /* 0x000000ffff0c7224 */ /* 0x000fe400078e00ff */
[----:B------:R-:W-:Y:S02]  /*2d4d0*/  IMAD.MOV.U32 R11, RZ, RZ, 0x1e1f ;  /* 0x00001e1fff0b7424 */ /* 0x000fe400078e00ff */
[----:B------:R-:W-:-:S07]  /*2d4e0*/  IMAD.MOV.U32 R15, RZ, RZ, -0x1 ;  /* 0xffffffffff0f7424 */ /* 0x000fce00078e00ff */
[----:B------:R-:W-:Y:S05]  /*2d4f0*/  WARPSYNC.COLLECTIVE R15, `(.L_x_2984) ;  /* 0x000000000f087348 */ /* 0x000fea0003c00000 */
[----:B------:R0:W1:Y:S02]  /*2d500*/  SHFL.IDX P6, R14, R13, R12, R11 ;  /* 0x0000000c0d0e7389 */ /* 0x00006400000c000b */
[----:B01----:R-:W-:Y:S01]  /*2d510*/  ENDCOLLECTIVE ;  /* 0x000000000000791b */ /* 0x003fe20003800000 */
.L_x_2984:
[----:B------:R-:W-:Y:S01]  /*2d520*/  MOV R11, R14 ;  /* 0x0000000e000b7202 */ /* 0x000fe20000000f00 */
[----:B------:R-:W-:Y:S06]  /*2d530*/  BRA `(.L_x_2985) ;  /* 0xfffffd6000707947 */ /* 0x000fec000383ffff */
.L_x_2672:
[----:B------:R-:W-:Y:S01]  /*2d540*/  BSSY B1, `(.L_x_2986) ;  /* 0x0000008000017945 */ /* 0x000fe20003800000 */
[----:B0-----:R-:W-:Y:S02]  /*2d550*/  IMAD.MOV.U32 R13, RZ, RZ, R119 ;  /* 0x000000ffff0d7224 */ /* 0x001fe400078e0077 */
[----:B------:R-:W-:Y:S02]  /*2d560*/  IMAD.MOV.U32 R12, RZ, RZ, 0x1 ;  /* 0x00000001ff0c7424 */ /* 0x000fe400078e00ff */
[----:B----4-:R-:W-:Y:S02]  /*2d570*/  IMAD.MOV.U32 R11, RZ, RZ, 0x1e1f ;  /* 0x00001e1fff0b7424 */ /* 0x010fe400078e00ff */
[----:B------:R-:W-:-:S07]  /*2d580*/  IMAD.MOV.U32 R15, RZ, RZ, -0x1 ;  /* 0xffffffffff0f7424 */ /* 0x000fce00078e00ff */
[----:B-123--:R-:W-:Y:S05]  /*2d590*/  WARPSYNC.COLLECTIVE R15, `(.L_x_2987) ;  /* 0x000000000f087348 */ /* 0x00efea0003c00000 */
[----:B------:R0:W4:Y:S02]  /*2d5a0*/  SHFL.IDX P6, R14, R13, R12, R11 ;  /* 0x0000000c0d0e7389 */ /* 0x00012400000c000b */
[----:B01234-:R-:W-:Y:S01]  /*2d5b0*/  ENDCOLLECTIVE ;  /* 0x000000000000791b */ /* 0x01ffe20003800000 */
.L_x_2987:
[----:B------:R-:W-:Y:S05]  /*2d5c0*/  BSYNC B1 ;  /* 0x0000000000017941 */ /* 0x000fea0003800000 */
.L_x_2986:
[----:B------:R-:W-:Y:S01]  /*2d5d0*/  IMAD.MOV.U32 R13, RZ, RZ, R120 ;  /* 0x000000ffff0d7224 */ /* 0x000fe200078e0078 */
[----:B------:R-:W-:Y:S01]  /*2d5e0*/  MOV R119, R14 ;  /* 0x0000000e00777202 */ /* 0x000fe20000000f00 */
[----:B------:R-:W-:Y:S02]  /*2d5f0*/  IMAD.MOV.U32 R12, RZ, RZ, 0x1 ;  /* 0x00000001ff0c7424 */ /* 0x000fe400078e00ff */
[----:B------:R-:W-:Y:S02]  /*2d600*/  IMAD.MOV.U32 R11, RZ, RZ, 0x1e1f ;  /* 0x00001e1fff0b7424 */ /* 0x000fe400078e00ff */
[----:B------:R-:W-:-:S07]  /*2d610*/  IMAD.MOV.U32 R15, RZ, RZ, -0x1 ;  /* 0xffffffffff0f7424 */ /* 0x000fce00078e00ff */
[----:B------:R-:W-:Y:S05]  /*2d620*/  WARPSYNC.COLLECTIVE R15, `(.L_x_2988) ;  /* 0x000000000f087348 */ /* 0x000fea0003c00000 */
[----:B------:R0:W1:Y:S02]  /*2d630*/  SHFL.IDX P6, R14, R13, R12, R11 ;  /* 0x0000000c0d0e7389 */ /* 0x00006400000c000b */
[----:B01----:R-:W-:Y:S01]  /*2d640*/  ENDCOLLECTIVE ;  /* 0x000000000000791b */ /* 0x003fe20003800000 */
.L_x_2988:
[----:B------:R-:W-:Y:S01]  /*2d650*/  MOV R120, R14 ;  /* 0x0000000e00787202 */ /* 0x000fe20000000f00 */
[----:B------:R-:W-:Y:S06]  /*2d660*/  BRA `(.L_x_2989) ;  /* 0xfffffd8c003c7947 */ /* 0x000fec000383ffff */
.L_x_2702:
[----:B--2---:R2:W3:Y:S02]  /*2d670*/  SYNCS.PHASECHK.TRANS64.TRYWAIT P5, [R94+URZ+0x29890], R95 ;  /* 0x0298905f5e0075a7 */ /* 0x0044e400080a017f */
[----:B---3--:R-:W-:Y:S05]  /*2d680*/  @!P5 NANOSLEEP.SYNCS 0x989680 ;  /* 0x009896800000d95d */ /* 0x008fea0003900000 */
[----:B------:R-:W3:Y:S02]  /*2d690*/  @!P5 SYNCS.PHASECHK.TRANS64 P5, [R94+URZ+0x29890], R95 ;  /* 0x0298905f5e00d5a7 */ /* 0x000ee400080a007f */
[----:B---3--:R-:W-:Y:S05]  /*2d6a0*/  @!P5 BRA `(.L_x_2702) ;  /* 0xfffffffc00f0d947 */ /* 0x008fea000383ffff */
[----:B------:R-:W-:Y:S05]  /*2d6b0*/  BRA `(.L_x_2990) ;  /* 0xfffffdbc00fc7947 */ /* 0x000fea000383ffff */
.L_x_2703:
[----:B------:R-:W-:Y:S01]  /*2d6c0*/  BSSY B1, `(.L_x_2991) ;  /* 0x0000008000017945 */ /* 0x000fe20003800000 */
[----:B0-----:R-:W-:Y:S02]  /*2d6d0*/  IMAD.MOV.U32 R13, RZ, RZ, R119 ;  /* 0x000000ffff0d7224 */ /* 0x001fe400078e0077 */
[----:B------:R-:W-:Y:S02]  /*2d6e0*/  IMAD.MOV.U32 R12, RZ, RZ, RZ ;  /* 0x000000ffff0c7224 */ /* 0x000fe400078e00ff */
[----:B------:R-:W-:Y:S02]  /*2d6f0*/  IMAD.MOV.U32 R11, RZ, RZ, 0x1e1f ;  /* 0x00001e1fff0b7424 */ /* 0x000fe400078e00ff */
[----:B------:R-:W-:-:S07]  /*2d700*/  IMAD.MOV.U32 R15, RZ, RZ, -0x1 ;  /* 0xffffffffff0f7424 */ /* 0x000fce00078e00ff */
[----:B--2---:R-:W-:Y:S05]  /*2d710*/  WARPSYNC.COLLECTIVE R15, `(.L_x_2992) ;  /* 0x000000000f087348 */ /* 0x004fea0003c00000 */
[----:B------:R0:W1:Y:S02]  /*2d720*/  SHFL.IDX P6, R14, R13, R12, R11 ;  /* 0x0000000c0d0e7389 */ /* 0x00006400000c000b */
[----:B012---:R-:W-:Y:S01]  /*2d730*/  ENDCOLLECTIVE ;  /* 0x000000000000791b */ /* 0x007fe20003800000 */
.L_x_2992:
[----:B------:R-:W-:Y:S05]  /*2d740*/  BSYNC B1 ;  /* 0x0000000000017941 */ /* 0x000fea0003800000 */
.L_x_2991:
        /* <DEDUP_REMOVED lines=8> */
.L_x_2993:
[----:B------:R-:W-:Y:S01]  /*2d7d0*/  MOV R11, R14 ;  /* 0x0000000e000b7202 */ /* 0x000fe20000000f00 */
[----:B------:R-:W-:Y:S06]  /*2d7e0*/  BRA `(.L_x_2994) ;  /* 0xfffffdbc00c87947 */ /* 0x000fec000383ffff */
.L_x_2716:
        /* <DEDUP_REMOVED lines=8> */
.L_x_2996:
[----:B------:R-:W-:Y:S05]  /*2d870*/  BSYNC B1 ;  /* 0x0000000000017941 */ /* 0x000fea0003800000 */
.L_x_2995:
        /* <DEDUP_REMOVED lines=8> */
.L_x_2997:
[----:B------:R-:W-:Y:S01]  /*2d900*/  MOV R45, R14 ;  /* 0x0000000e002d7202 */ /* 0x000fe20000000f00 */
[----:B------:R-:W-:Y:S06]  /*2d910*/  BRA `(.L_x_2998) ;  /* 0xfffffde800f87947 */ /* 0x000fec000383ffff */
.L_x_2729:
[----:B-1----:R1:W2:Y:S02]  /*2d920*/  SYNCS.PHASECHK.TRANS64.TRYWAIT P2, [R94+URZ+0x29890], R95 ;  /* 0x0298905f5e0075a7 */ /* 0x0022a4000804017f */
[----:B--2---:R-:W-:Y:S05]  /*2d930*/  @!P2 NANOSLEEP.SYNCS 0x989680 ;  /* 0x009896800000a95d */ /* 0x004fea0003900000 */
[----:B------:R-:W2:Y:S02]  /*2d940*/  @!P2 SYNCS.PHASECHK.TRANS64 P2, [R94+URZ+0x29890], R95 ;  /* 0x0298905f5e00a5a7 */ /* 0x000ea4000804007f */
[----:B--2---:R-:W-:Y:S05]  /*2d950*/  @!P2 BRA `(.L_x_2729) ;  /* 0xfffffffc00f0a947 */ /* 0x004fea000383ffff */
[----:B------:R-:W-:Y:S05]  /*2d960*/  BRA `(.L_x_2999) ;  /* 0xfffffe1800847947 */ /* 0x000fea000383ffff */
.L_x_2730:
        /* <DEDUP_REMOVED lines=8> */
.L_x_3001:
[----:B------:R-:W-:Y:S05]  /*2d9f0*/  BSYNC B1 ;  /* 0x0000000000017941 */ /* 0x000fea0003800000 */
.L_x_3000:
        /* <DEDUP_REMOVED lines=8> */
.L_x_3002:
[----:B------:R-:W-:Y:S01]  /*2da80*/  MOV R45, R14 ;  /* 0x0000000e002d7202 */ /* 0x000fe20000000f00 */
[----:B------:R-:W-:Y:S06]  /*2da90*/  BRA `(.L_x_3003) ;  /* 0xfffffe1800a47947 */ /* 0x000fec000383ffff */
.L_x_2733:
[----:B------:R-:W-:Y:S01]  /*2daa0*/  BSSY B1, `(.L_x_3004) ;  /* 0x0000008000017945 */ /* 0x000fe20003800000 */
[----:B----4-:R-:W-:Y:S02]  /*2dab0*/  IMAD.MOV.U32 R13, RZ, RZ, R47 ;  /* 0x000000ffff0d7224 */ /* 0x010fe400078e002f */
[----:B------:R-:W-:Y:S02]  /*2dac0*/  IMAD.MOV.U32 R12, RZ, RZ, 0x1 ;  /* 0x00000001ff0c7424 */ /* 0x000fe400078e00ff */
[----:B------:R-:W-:Y:S02]  /*2dad0*/  IMAD.MOV.U32 R11, RZ, RZ, 0x1e1f ;  /* 0x00001e1fff0b7424 */ /* 0x000fe400078e00ff */
[----:B------:R-:W-:-:S07]  /*2dae0*/  IMAD.MOV.U32 R15, RZ, RZ, -0x1 ;  /* 0xffffffffff0f7424 */ /* 0x000fce00078e00ff */
[----:B0123--:R-:W-:Y:S05]  /*2daf0*/  WARPSYNC.COLLECTIVE R15, `(.L_x_3005) ;  /* 0x000000000f087348 */ /* 0x00ffea0003c00000 */
[----:B------:R4:W0:Y:S02]  /*2db00*/  SHFL.IDX P6, R14, R13, R12, R11 ;  /* 0x0000000c0d0e7389 */ /* 0x00082400000c000b */
[----:B01234-:R-:W-:Y:S01]  /*2db10*/  ENDCOLLECTIVE ;  /* 0x000000000000791b */ /* 0x01ffe20003800000 */
.L_x_3005:
[----:B------:R-:W-:Y:S05]  /*2db20*/  BSYNC B1 ;  /* 0x0000000000017941 */ /* 0x000fea0003800000 */
.L_x_3004:
        /* <DEDUP_REMOVED lines=8> */
.L_x_3006:
[----:B------:R-:W-:Y:S01]  /*2dbb0*/  MOV R45, R14 ;  /* 0x0000000e002d7202 */ /* 0x000fe20000000f00 */
[----:B------:R-:W-:Y:S06]  /*2dbc0*/  BRA `(.L_x_3007) ;  /* 0xfffffe1800f87947 */ /* 0x000fec000383ffff */
.L_x_2737:
[----:B------:R0:W0:Y:S02]  /*2dbd0*/  SYNCS.PHASECHK.TRANS64.TRYWAIT P1, [R94+URZ+0x298b0], R95 ;  /* 0x0298b05f5e0075a7 */ /* 0x000024000802017f */
[----:B0-----:R-:W-:Y:S05]  /*2dbe0*/  @!P1 NANOSLEEP.SYNCS 0x989680 ;  /* 0x009896800000995d */ /* 0x001fea0003900000 */
[----:B------:R-:W0:Y:S02]  /*2dbf0*/  @!P1 SYNCS.PHASECHK.TRANS64 P1, [R94+URZ+0x298b0], R95 ;  /* 0x0298b05f5e0095a7 */ /* 0x000e24000802007f */
[----:B0-----:R-:W-:Y:S05]  /*2dc00*/  @!P1 BRA `(.L_x_2737) ;  /* 0xfffffffc00f09947 */ /* 0x001fea000383ffff */
[----:B------:R-:W-:Y:S05]  /*2dc10*/  BRA `(.L_x_3008) ;  /* 0xfffffe1c00c47947 */ /* 0x000fea000383ffff */
.L_x_2745:
[----:B------:R-:W0:Y:S01]  /*2dc20*/  S2R R20, SR_TID.X ;  /* 0x0000000000147919 */ /* 0x000e220000002100 */
[----:B------:R-:W-:Y:S01]  /*2dc30*/  BSSY B0, `(.L_x_3009) ;  /* 0x000000c000007945 */ /* 0x000fe20003800000 */
[----:B------:R-:W-:Y:S01]  /*2dc40*/  IMAD.MOV.U32 R12, RZ, RZ, RZ ;  /* 0x000000ffff0c7224 */ /* 0x000fe200078e00ff */
[----:B------:R-:W-:Y:S01]  /*2dc50*/  MOV R15, 0xffffffff ;  /* 0xffffffff000f7802 */ /* 0x000fe20000000f00 */
[----:B------:R-:W-:Y:S02]  /*2dc60*/  IMAD.MOV.U32 R11, RZ, RZ, 0x1f ;  /* 0x0000001fff0b7424 */ /* 0x000fe400078e00ff */
[----:B0-----:R-:W-:-:S05]  /*2dc70*/  VIADD R21, R20, 0xffffff80 ;  /* 0xffffff8014157836 */ /* 0x001fca0000000000 */
[----:B------:R-:W-:-:S04]  /*2dc80*/  SHF.R.S32.HI R20, RZ, 0x1f, R21 ;  /* 0x0000001fff147819 */ /* 0x000fc80000011415 */
[----:B------:R-:W-:-:S04]  /*2dc90*/  LEA.HI R20, R20, R21, RZ, 0x7 ;  /* 0x0000001514147211 */ /* 0x000fc800078f38ff */
[----:B------:R-:W-:-:S05]  /*2dca0*/  SHF.R.S32.HI R20, RZ, 0x7, R20 ;  /* 0x00000007ff147819 */ /* 0x000fca0000011414 */
[----:B------:R-:W-:-:S07]  /*2dcb0*/  IMAD.MOV.U32 R13, RZ, RZ, R20 ;  /* 0x000000ffff0d7224 */ /* 0x000fce00078e0014 */
[----:B----45:R-:W-:Y:S05]  /*2dcc0*/  WARPSYNC.COLLECTIVE R15, `(.L_x_3010) ;  /* 0x000000000f087348 */ /* 0x030fea0003c00000 */
[----:B------:R0:W1:Y:S02]  /*2dcd0*/  SHFL.IDX P6, R14, R13, R12, R11 ;  /* 0x0000000c0d0e7389 */ /* 0x00006400000c000b */
[----:B01--45:R-:W-:Y:S01]  /*2dce0*/  ENDCOLLECTIVE ;  /* 0x000000000000791b */ /* 0x033fe20003800000 */
.L_x_3010:
[----:B------:R-:W-:Y:S05]  /*2dcf0*/  BSYNC B0 ;  /* 0x0000000000007941 */ /* 0x000fea0003800000 */
.L_x_3009:
[----:B------:R-:W-:Y:S01]  /*2dd00*/  IMAD.MOV.U32 R23, RZ, RZ, R14 ;  /* 0x000000ffff177224 */ /* 0x000fe200078e000e */
[----:B------:R-:W-:Y:S06]  /*2dd10*/  BRA `(.L_x_3011) ;  /* 0xfffffe2800b47947 */ /* 0x000fec000383ffff */
.L_x_2755:
[----:B------:R-:W-:Y:S01]  /*2dd20*/  BSSY B1, `(.L_x_3012) ;  /* 0x0000007000017945 */ /* 0x000fe20003800000 */
[----:B------:R-:W-:Y:S02]  /*2dd30*/  IMAD.MOV.U32 R12, RZ, RZ, RZ ;  /* 0x000000ffff0c7224 */ /* 0x000fe400078e00ff */
[----:B------:R-:W-:Y:S02]  /*2dd40*/  IMAD.MOV.U32 R11, RZ, RZ, 0x1e1f ;  /* 0x00001e1fff0b7424 */ /* 0x000fe400078e00ff */
[----:B------:R-:W-:-:S07]  /*2dd50*/  IMAD.MOV.U32 R15, RZ, RZ, -0x1 ;  /* 0xffffffffff0f7424 */ /* 0x000fce00078e00ff */
[----:B----4-:R-:W-:Y:S05]  /*2dd60*/  WARPSYNC.COLLECTIVE R15, `(.L_x_3013) ;  /* 0x000000000f087348 */ /* 0x010fea0003c00000 */
[----:B------:R0:W1:Y:S02]  /*2dd70*/  SHFL.IDX P6, R14, R13, R12, R11 ;  /* 0x0000000c0d0e7389 */ /* 0x00006400000c000b */
[----:B01--4-:R-:W-:Y:S01]  /*2dd80*/  ENDCOLLECTIVE ;  /* 0x000000000000791b */ /* 0x013fe20003800000 */
.L_x_3013:
[----:B------:R-:W-:Y:S05]  /*2dd90*/  BSYNC B1 ;  /* 0x0000000000017941 */ /* 0x000fea0003800000 */
.L_x_3012:
        /* <DEDUP_REMOVED lines=8> */
.L_x_3014:
[----:B------:R-:W-:Y:S01]  /*2de20*/  IMAD.MOV.U32 R13, RZ, RZ, R4 ;  /* 0x000000ffff0d7224 */ /* 0x000fe200078e0004 */
[----:B------:R-:W-:-:S07]  /*2de30*/  MOV R3, R14 ;  /* 0x0000000e00037202 */ /* 0x000fce0000000f00 */
[----:B------:R-:W-:Y:S05]  /*2de40*/  WARPSYNC.COLLECTIVE R15, `(.L_x_3015) ;  /* 0x000000000f087348 */ /* 0x000fea0003c00000 */
[----:B------:R0:W1:Y:S02]  /*2de50*/  SHFL.IDX P6, R14, R13, R12, R11 ;  /* 0x0000000c0d0e7389 */ /* 0x00006400000c000b */
[----:B01----:R-:W-:Y:S01]  /*2de60*/  ENDCOLLECTIVE ;  /* 0x000000000000791b */ /* 0x003fe20003800000 */
.L_x_3015:
[----:B------:R-:W-:Y:S02]  /*2de70*/  IMAD.MOV.U32 R13, RZ, RZ, R5 ;  /* 0x000000ffff0d7224 */ /* 0x000fe400078e0005 */
[----:B------:R-:W-:-:S07]  /*2de80*/  IMAD.MOV.U32 R4, RZ, RZ, R14 ;  /* 0x000000ffff047224 */ /* 0x000fce00078e000e */
[----:B------:R-:W-:Y:S05]  /*2de90*/  WARPSYNC.COLLECTIVE R15, `(.L_x_3016) ;  /* 0x000000000f087348 */ /* 0x000fea0003c00000 */
[----:B------:R0:W1:Y:S02]  /*2dea0*/  SHFL.IDX P6, R14, R13, R12, R11 ;  /* 0x0000000c0d0e7389 */ /* 0x00006400000c000b */
[----:B01----:R-:W-:Y:S01]  /*2deb0*/  ENDCOLLECTIVE ;  /* 0x000000000000791b */ /* 0x003fe20003800000 */
.L_x_3016:
[----:B------:R-:W-:Y:S05]  /*2dec0*/  BRA `(.L_x_3017) ;  /* 0xfffffe3000047947 */ /* 0x000fea000383ffff */
.L_x_2759:
[----:B0-----:R0:W2:Y:S02]  /*2ded0*/  SYNCS.PHASECHK.TRANS64.TRYWAIT P0, [R18+URZ+0x29800], R5 ;  /* 0x02980005120075a7 */ /* 0x0010a4000800017f */
[----:B--2---:R-:W-:Y:S05]  /*2dee0*/  @!P0 NANOSLEEP.SYNCS 0x989680 ;  /* 0x009896800000895d */ /* 0x004fea0003900000 */
[----:B------:R-:W2:Y:S02]  /*2def0*/  @!P0 SYNCS.PHASECHK.TRANS64 P0, [R18+URZ+0x29800], R5 ;  /* 0x02980005120085a7 */ /* 0x000ea4000800007f */
[----:B--2---:R-:W-:Y:S05]  /*2df00*/  @!P0 BRA `(.L_x_2759) ;  /* 0xfffffffc00f08947 */ /* 0x004fea000383ffff */
[----:B------:R-:W-:Y:S05]  /*2df10*/  BRA `(.L_x_3018) ;  /* 0xfffffe3400507947 */ /* 0x000fea000383ffff */
.L_x_2771:
[----:B------:R-:W-:Y:S01]  /*2df20*/  BSSY B1, `(.L_x_3019) ;  /* 0x0000007000017945 */ /* 0x000fe20003800000 */
[----:B------:R-:W-:Y:S01]  /*2df30*/  IMAD.MOV.U32 R12, RZ, RZ, RZ ;  /* 0x000000ffff0c7224 */ /* 0x000fe200078e00ff */
[----:B------:R-:W-:Y:S01]  /*2df40*/  MOV R11, 0x1e1f ;  /* 0x00001e1f000b7802 */ /* 0x000fe20000000f00 */
[----:B------:R-:W-:-:S07]  /*2df50*/  IMAD.MOV.U32 R15, RZ, RZ, -0x1 ;  /* 0xffffffffff0f7424 */ /* 0x000fce00078e00ff */
[----:B----4-:R-:W-:Y:S05]  /*2df60*/  WARPSYNC.COLLECTIVE R15, `(.L_x_3020) ;  /* 0x000000000f087348 */ /* 0x010fea0003c00000 */
[----:B------:R0:W1:Y:S02]  /*2df70*/  SHFL.IDX P6, R14, R13, R12, R11 ;  /* 0x0000000c0d0e7389 */ /* 0x00006400000c000b */
[----:B01--4-:R-:W-:Y:S01]  /*2df80*/  ENDCOLLECTIVE ;  /* 0x000000000000791b */ /* 0x013fe20003800000 */
.L_x_3020:
[----:B------:R-:W-:Y:S05]  /*2df90*/  BSYNC B1 ;  /* 0x0000000000017941 */ /* 0x000fea0003800000 */
.L_x_3019:
        /* <DEDUP_REMOVED lines=8> */
.L_x_3021:
[----:B------:R-:W-:Y:S02]  /*2e020*/  IMAD.MOV.U32 R13, RZ, RZ, R37 ;  /* 0x000000ffff0d7224 */ /* 0x000fe400078e0025 */
[----:B------:R-:W-:-:S07]  /*2e030*/  IMAD.MOV.U32 R21, RZ, RZ, R14 ;  /* 0x000000ffff157224 */ /* 0x000fce00078e000e */
[----:B------:R-:W-:Y:S05]  /*2e040*/  WARPSYNC.COLLECTIVE R15, `(.L_x_3022) ;  /* 0x000000000f087348 */ /* 0x000fea0003c00000 */
[----:B------:R0:W1:Y:S02]  /*2e050*/  SHFL.IDX P6, R14, R13, R12, R11 ;  /* 0x0000000c0d0e7389 */ /* 0x00006400000c000b */
[----:B01----:R-:W-:Y:S01]  /*2e060*/  ENDCOLLECTIVE ;  /* 0x000000000000791b */ /* 0x003fe20003800000 */
.L_x_3022:
[----:B------:R-:W-:Y:S01]  /*2e070*/  MOV R13, R39 ;  /* 0x00000027000d7202 */ /* 0x000fe20000000f00 */
[----:B------:R-:W-:-:S07]  /*2e080*/  IMAD.MOV.U32 R37, RZ, RZ, R14 ;  /* 0x000000ffff257224 */ /* 0x000fce00078e000e */
[----:B------:R-:W-:Y:S05]  /*2e090*/  WARPSYNC.COLLECTIVE R15, `(.L_x_3023) ;  /* 0x000000000f087348 */ /* 0x000fea0003c00000 */
[----:B------:R0:W1:Y:S02]  /*2e0a0*/  SHFL.IDX P6, R14, R13, R12, R11 ;  /* 0x0000000c0d0e7389 */ /* 0x00006400000c000b */
[----:B01----:R-:W-:Y:S01]  /*2e0b0*/  ENDCOLLECTIVE ;  /* 0x000000000000791b */ /* 0x003fe20003800000 */
.L_x_3023:
[----:B------:R-:W-:Y:S01]  /*2e0c0*/  IMAD.MOV.U32 R39, RZ, RZ, R14 ;  /* 0x000000ffff277224 */ /* 0x000fe200078e000e */
[----:B------:R-:W-:Y:S06]  /*2e0d0*/  BRA `(.L_x_3024) ;  /* 0xfffffe64000c7947 */ /* 0x000fec000383ffff */
.L_x_2775:
[----:B0-----:R0:W1:Y:S02]  /*2e0e0*/  SYNCS.PHASECHK.TRANS64.TRYWAIT P0, [R18+URZ+0x29800], R21 ;  /* 0x02980015120075a7 */ /* 0x001064000800017f */
[----:B-1----:R-:W-:Y:S05]  /*2e0f0*/  @!P0 NANOSLEEP.SYNCS 0x989680 ;  /* 0x009896800000895d */ /* 0x002fea0003900000 */
[----:B------:R-:W1:Y:S02]  /*2e100*/  @!P0 SYNCS.PHASECHK.TRANS64 P0, [R18+URZ+0x29800], R21 ;  /* 0x02980015120085a7 */ /* 0x000e64000800007f */
[----:B-1----:R-:W-:Y:S05]  /*2e110*/  @!P0 BRA `(.L_x_2775) ;  /* 0xfffffffc00f08947 */ /* 0x002fea000383ffff */
[----:B------:R-:W-:Y:S05]  /*2e120*/  BRA `(.L_x_3025) ;  /* 0xfffffe6800047947 */ /* 0x000fea000383ffff */
.L_x_2783:
[----:B-1----:R1:W2:Y:S02]  /*2e130*/  SYNCS.PHASECHK.TRANS64.TRYWAIT P0, [R0+URZ+0x29830], R3 ;  /* 0x02983003000075a7 */ /* 0x0022a4000800017f */
[----:B--2---:R-:W-:Y:S05]  /*2e140*/  @!P0 NANOSLEEP.SYNCS 0x989680 ;  /* 0x009896800000895d */ /* 0x004fea0003900000 */
[----:B------:R-:W2:Y:S02]  /*2e150*/  @!P0 SYNCS.PHASECHK.TRANS64 P0, [R0+URZ+0x29830], R3 ;  /* 0x02983003000085a7 */ /* 0x000ea4000800007f */
[----:B--2---:R-:W-:Y:S05]  /*2e160*/  @!P0 BRA `(.L_x_2783) ;  /* 0xfffffffc00f08947 */ /* 0x004fea000383ffff */
[----:B------:R-:W-:Y:S05]  /*2e170*/  BRA `(.L_x_2782) ;  /* 0xfffffe9800487947 */ /* 0x000fea000383ffff */
.L_x_2790:
[----:B-1----:R1:W2:Y:S02]  /*2e180*/  SYNCS.PHASECHK.TRANS64.TRYWAIT P3, [R5+URZ+0x29830], R4 ;  /* 0x02983004050075a7 */ /* 0x0022a4000806017f */
[----:B--2---:R-:W-:Y:S05]  /*2e190*/  @!P3 NANOSLEEP.SYNCS 0x989680 ;  /* 0x009896800000b95d */ /* 0x004fea0003900000 */
[----:B------:R-:W2:Y:S02]  /*2e1a0*/  @!P3 SYNCS.PHASECHK.TRANS64 P3, [R5+URZ+0x29830], R4 ;  /* 0x029830040500b5a7 */ /* 0x000ea4000806007f */
[----:B--2---:R-:W-:Y:S05]  /*2e1b0*/  @!P3 BRA `(.L_x_2790) ;  /* 0xfffffffc00f0b947 */ /* 0x004fea000383ffff */
[----:B------:R-:W-:Y:S05]  /*2e1c0*/  BRA `(.L_x_2789) ;  /* 0xfffffed0003c7947 */ /* 0x000fea000383ffff */
.L_x_2794:
[----:B-1----:R1:W2:Y:S02]  /*2e1d0*/  SYNCS.PHASECHK.TRANS64.TRYWAIT P2, [R5+URZ+0x29850], R4 ;  /* 0x02985004050075a7 */ /* 0x0022a4000804017f */
[----:B--2---:R-:W-:Y:S05]  /*2e1e0*/  @!P2 NANOSLEEP.SYNCS 0x989680 ;  /* 0x009896800000a95d */ /* 0x004fea0003900000 */
[----:B------:R-:W2:Y:S02]  /*2e1f0*/  @!P2 SYNCS.PHASECHK.TRANS64 P2, [R5+URZ+0x29850], R4 ;  /* 0x029850040500a5a7 */ /* 0x000ea4000804007f */
[----:B--2---:R-:W-:Y:S05]  /*2e200*/  @!P2 BRA `(.L_x_2794) ;  /* 0xfffffffc00f0a947 */ /* 0x004fea000383ffff */
[----:B------:R-:W-:Y:S05]  /*2e210*/  BRA `(.L_x_2791) ;  /* 0xfffffee000787947 */ /* 0x000fea000383ffff */
.L_x_2803:
[----:B-1----:R1:W2:Y:S02]  /*2e220*/  SYNCS.PHASECHK.TRANS64.TRYWAIT P0, [R4+URZ+0x29830], R5 ;  /* 0x02983005040075a7 */ /* 0x0022a4000800017f */
[----:B--2---:R-:W-:Y:S05]  /*2e230*/  @!P0 NANOSLEEP.SYNCS 0x989680 ;  /* 0x009896800000895d */ /* 0x004fea0003900000 */
[----:B------:R-:W2:Y:S02]  /*2e240*/  @!P0 SYNCS.PHASECHK.TRANS64 P0, [R4+URZ+0x29830], R5 ;  /* 0x02983005040085a7 */ /* 0x000ea4000800007f */
[----:B--2---:R-:W-:Y:S05]  /*2e250*/  @!P0 BRA `(.L_x_2803) ;  /* 0xfffffffc00f08947 */ /* 0x004fea000383ffff */
[----:B------:R-:W-:Y:S05]  /*2e260*/  BRA `(.L_x_2802) ;  /* 0xffffff0c007c7947 */ /* 0x000fea000383ffff */
.L_x_2807:
[----:B-1----:R1:W2:Y:S02]  /*2e270*/  SYNCS.PHASECHK.TRANS64.TRYWAIT P0, [R5+URZ+0x29850], R4 ;  /* 0x02985004050075a7 */ /* 0x0022a4000800017f */
[----:B--2---:R-:W-:Y:S05]  /*2e280*/  @!P0 NANOSLEEP.SYNCS 0x989680 ;  /* 0x009896800000895d */ /* 0x004fea0003900000 */
[----:B------:R-:W2:Y:S02]  /*2e290*/  @!P0 SYNCS.PHASECHK.TRANS64 P0, [R5+URZ+0x29850], R4 ;  /* 0x02985004050085a7 */ /* 0x000ea4000800007f */
[----:B--2---:R-:W-:Y:S05]  /*2e2a0*/  @!P0 BRA `(.L_x_2807) ;  /* 0xfffffffc00f08947 */ /* 0x004fea000383ffff */
[----:B------:R-:W-:Y:S05]  /*2e2b0*/  BRA `(.L_x_2804) ;  /* 0xffffff1c00ac7947 */ /* 0x000fea000383ffff */
.L_x_2814:
[----:B-1----:R1:W2:Y:S02]  /*2e2c0*/  SYNCS.PHASECHK.TRANS64.TRYWAIT P0, [R15+URZ+0x29850], R6 ;  /* 0x029850060f0075a7 */ /* 0x0022a4000800017f */
[----:B--2---:R-:W-:Y:S05]  /*2e2d0*/  @!P0 NANOSLEEP.SYNCS 0x989680 ;  /* 0x009896800000895d */ /* 0x004fea0003900000 */
[----:B------:R-:W2:Y:S02]  /*2e2e0*/  @!P0 SYNCS.PHASECHK.TRANS64 P0, [R15+URZ+0x29850], R6 ;  /* 0x029850060f0085a7 */ /* 0x000ea4000800007f */
[----:B--2---:R-:W-:Y:S05]  /*2e2f0*/  @!P0 BRA `(.L_x_2814) ;  /* 0xfffffffc00f08947 */ /* 0x004fea000383ffff */
[----:B------:R-:W-:Y:S05]  /*2e300*/  BRA `(.L_x_2813) ;  /* 0xffffff3c00bc7947 */ /* 0x000fea000383ffff */
.L_x_2818:
[----:B------:R-:W-:Y:S01]  /*2e310*/  IMAD.MOV.U32 R12, RZ, RZ, R0 ;  /* 0x000000ffff0c7224 */ /* 0x000fe200078e0000 */
[----:B------:R-:W-:Y:S01]  /*2e320*/  SEL R5, R92, R91, P0 ;  /* 0x0000005b5c057207 */ /* 0x000fe20000000000 */
[----:B------:R-:W-:Y:S01]  /*2e330*/  IMAD.MOV.U32 R11, RZ, RZ, 0x1c1f ;  /* 0x00001c1fff0b7424 */ /* 0x000fe200078e00ff */
[----:B------:R-:W-:Y:S01]  /*2e340*/  SEL R7, R91, R92, P0 ;  /* 0x0000005c5b077207 */ /* 0x000fe20000000000 */
[----:B------:R-:W-:Y:S01]  /*2e350*/  IMAD.MOV.U32 R15, RZ, RZ, -0x1 ;  /* 0xffffffffff0f7424 */ /* 0x000fe200078e00ff */
[----:B------:R-:W-:Y:S02]  /*2e360*/  SEL R9, R37, R36, P0 ;  /* 0x0000002425097207 */ /* 0x000fe40000000000 */
[----:B------:R-:W-:-:S07]  /*2e370*/  SEL R25, R36, R37, P0 ;  /* 0x0000002524197207 */ /* 0x000fce0000000000 */
[----:B-----5:R-:W-:Y:S05]  /*2e380*/  WARPSYNC.COLLECTIVE R15, `(.L_x_3026) ;  /* 0x000000000f087348 */ /* 0x020fea0003c00000 */
[----:B------:R0:W1:Y:S02]  /*2e390*/  SHFL.IDX P6, R14, R13, R12, R11 ;  /* 0x0000000c0d0e7389 */ /* 0x00006400000c000b */
[----:B01---5:R-:W-:Y:S01]  /*2e3a0*/  ENDCOLLECTIVE ;  /* 0x000000000000791b */ /* 0x023fe20003800000 */
.L_x_3026:
        /* <DEDUP_REMOVED lines=13> */
[----:B------:R-:W-:-:S02]  /*2e480*/  SEL R41, R34, R41, P0 ;  /* 0x0000002922297207 */ /* 0x000fc40000000000 */
[----:B------:R-:W-:-:S07]  /*2e490*/  MOV R6, R14 ;  /* 0x0000000e00067202 */ /* 0x000fce0000000f00 */
[----:B------:R-:W-:Y:S05]  /*2e4a0*/  WARPSYNC.COLLECTIVE R15, `(.L_x_3027) ;  /* 0x000000000f087348 */ /* 0x000fea0003c00000 */
[----:B------:R0:W1:Y:S02]  /*2e4b0*/  SHFL.IDX P6, R14, R13, R12, R11 ;  /* 0x0000000c0d0e7389 */ /* 0x00006400000c000b */
[----:B01----:R-:W-:Y:S01]  /*2e4c0*/  ENDCOLLECTIVE ;  /* 0x000000000000791b */ /* 0x003fe20003800000 */
.L_x_3027:
        /* <DEDUP_REMOVED lines=18> */
.L_x_3028:
[----:B------:R-:W-:Y:S02]  /*2e5f0*/  SEL R69, R70, R71, P0 ;  /* 0x0000004746457207 */ /* 0x000fe40000000000 */
[----:B------:R-:W-:Y:S02]  /*2e600*/  SEL R71, R71, R70, P0 ;  /* 0x0000004647477207 */ /* 0x000fe40000000000 */
        /* <DEDUP_REMOVED lines=8> */
.L_x_3029:
[----:B------:R-:W-:Y:S01]  /*2e690*/  MOV R13, R9 ;  /* 0x00000009000d7202 */ /* 0x000fe20000000f00 */
[----:B------:R-:W-:Y:S02]  /*2e6a0*/  IMAD.MOV.U32 R12, RZ, RZ, R0 ;  /* 0x000000ffff0c7224 */ /* 0x000fe400078e0000 */
[----:B------:R-:W-:-:S07]  /*2e6b0*/  IMAD.MOV.U32 R7, RZ, RZ, R14 ;  /* 0x000000ffff077224 */ /* 0x000fce00078e000e */
[----:B------:R-:W-:Y:S05]  /*2e6c0*/  WARPSYNC.COLLECTIVE R15, `(.L_x_3030) ;  /* 0x000000000f087348 */ /* 0x000fea0003c00000 */
[----:B------:R0:W1:Y:S02]  /*2e6d0*/  SHFL.IDX P6, R14, R13, R12, R11 ;  /* 0x0000000c0d0e7389 */ /* 0x00006400000c000b */
[----:B01----:R-:W-:Y:S01]  /*2e6e0*/  ENDCOLLECTIVE ;  /* 0x000000000000791b */ /* 0x003fe20003800000 */
.L_x_3030:
        /* <DEDUP_REMOVED lines=8> */
.L_x_3031:
[----:B------:R-:W-:Y:S02]  /*2e770*/  IMAD.MOV.U32 R13, RZ, RZ, R27 ;  /* 0x000000ffff0d7224 */ /* 0x000fe400078e001b */
[----:B------:R-:W-:Y:S01]  /*2e780*/  IMAD.MOV.U32 R12, RZ, RZ, R0 ;  /* 0x000000ffff0c7224 */ /* 0x000fe200078e0000 */
[----:B------:R-:W-:-:S07]  /*2e790*/  MOV R20, R14 ;  /* 0x0000000e00147202 */ /* 0x000fce0000000f00 */
[----:B------:R-:W-:Y:S05]  /*2e7a0*/  WARPSYNC.COLLECTIVE R15, `(.L_x_3032) ;  /* 0x000000000f087348 */ /* 0x000fea0003c00000 */
[----:B------:R0:W1:Y:S02]  /*2e7b0*/  SHFL.IDX P6, R14, R13, R12, R11 ;  /* 0x0000000c0d0e7389 */ /* 0x00006400000c000b */
[----:B01----:R-:W-:Y:S01]  /*2e7c0*/  ENDCOLLECTIVE ;  /* 0x000000000000791b */ /* 0x003fe20003800000 */
.L_x_3032:
[----:B------:R-:W-:Y:S01]  /*2e7d0*/  IMAD.MOV.U32 R13, RZ, RZ, R29 ;  /* 0x000000ffff0d7224 */ /* 0x000fe200078e001d */
[----:B------:R-:W-:Y:S01]  /*2e7e0*/  MOV R12, R2 ;  /* 0x00000002000c7202 */ /* 0x000fe20000000f00 */
[----:B------:R-:W-:-:S07]  /*2e7f0*/  IMAD.MOV.U32 R26, RZ, RZ, R14 ;  /* 0x000000ffff1a7224 */ /* 0x000fce00078e000e */
[----:B------:R-:W-:Y:S05]  /*2e800*/  WARPSYNC.COLLECTIVE R15, `(.L_x_3033) ;  /* 0x000000000f087348 */ /* 0x000fea0003c00000 */
[----:B------:R0:W1:Y:S02]  /*2e810*/  SHFL.IDX P6, R14, R13, R12, R11 ;  /* 0x0000000c0d0e7389 */ /* 0x00006400000c000b */
[----:B01----:R-:W-:Y:S01]  /*2e820*/  ENDCOLLECTIVE ;  /* 0x000000000000791b */ /* 0x003fe20003800000 */
.L_x_3033:
[----:B------:R-:W-:Y:S02]  /*2e830*/  IMAD.MOV.U32 R13, RZ, RZ, R31 ;  /* 0x000000ffff0d7224 */ /* 0x000fe400078e001f */
[----:B------:R-:W-:Y:S02]  /*2e840*/  IMAD.MOV.U32 R12, RZ, RZ, R0 ;  /* 0x000000ffff0c7224 */ /* 0x000fe400078e0000 */
[----:B------:R-:W-:-:S07]  /*2e850*/  IMAD.MOV.U32 R29, RZ, RZ, R14 ;  /* 0x000000ffff1d7224 */ /* 0x000fce00078e000e */
[----:B------:R-:W-:Y:S05]  /*2e860*/  WARPSYNC.COLLECTIVE R15, `(.L_x_3034) ;  /* 0x000000000f087348 */ /* 0x000fea0003c00000 */
[----:B------:R0:W1:Y:S02]  /*2e870*/  SHFL.IDX P6, R14, R13, R12, R11 ;  /* 0x0000000c0d0e7389 */ /* 0x00006400000c000b */
[----:B01----:R-:W-:Y:S01]  /*2e880*/  ENDCOLLECTIVE ;  /* 0x000000000000791b */ /* 0x003fe20003800000 */
.L_x_3034:
        /* <DEDUP_REMOVED lines=8> */
.L_x_3035:
[----:B------:R-:W-:Y:S02]  /*2e910*/  IMAD.MOV.U32 R13, RZ, RZ, R35 ;  /* 0x000000ffff0d7224 */ /* 0x000fe400078e0023 */
[----:B------:R-:W-:Y:S02]  /*2e920*/  IMAD.MOV.U32 R12, RZ, RZ, R0 ;  /* 0x000000ffff0c7224 */ /* 0x000fe400078e0000 */
[----:B------:R-:W-:-:S07]  /*2e930*/  IMAD.MOV.U32 R33, RZ, RZ, R14 ;  /* 0x000000ffff217224 */ /* 0x000fce00078e000e */
[----:B------:R-:W-:Y:S05]  /*2e940*/  WARPSYNC.COLLECTIVE R15, `(.L_x_3036) ;  /* 0x000000000f087348 */ /* 0x000fea0003c00000 */
[----:B------:R0:W1:Y:S02]  /*2e950*/  SHFL.IDX P6, R14, R13, R12, R11 ;  /* 0x0000000c0d0e7389 */ /* 0x00006400000c000b */
[----:B01----:R-:W-:Y:S01]  /*2e960*/  ENDCOLLECTIVE ;  /* 0x000000000000791b */ /* 0x003fe20003800000 */
.L_x_3036:
[----:B------:R-:W-:Y:S02]  /*2e970*/  SEL R28, R30, R33, P0 ;  /* 0x000000211e1c7207 */ /* 0x000fe40000000000 */
[----:B------:R-:W-:Y:S01]  /*2e980*/  SEL R30, R33, R30, P0 ;  /* 0x0000001e211e7207 */ /* 0x000fe20000000000 */
[----:B------:R-:W-:Y:S02]  /*2e990*/  IMAD.MOV.U32 R13, RZ, RZ, R37 ;  /* 0x000000ffff0d7224 */ /* 0x000fe400078e0025 */
[----:B------:R-:W-:Y:S01]  /*2e9a0*/  IMAD.MOV.U32 R12, RZ, RZ, R2 ;  /* 0x000000ffff0c7224 */ /* 0x000fe200078e0002 */
[----:B------:R-:W-:-:S07]  /*2e9b0*/  MOV R34, R14 ;  /* 0x0000000e00227202 */ /* 0x000fce0000000f00 */
[----:B------:R-:W-:Y:S05]  /*2e9c0*/  WARPSYNC.COLLECTIVE R15, `(.L_x_3037) ;  /* 0x000000000f087348 */ /* 0x000fea0003c00000 */
[----:B------:R0:W1:Y:S02]  /*2e9d0*/  SHFL.IDX P6, R14, R13, R12, R11 ;  /* 0x0000000c0d0e7389 */ /* 0x00006400000c000b */
[----:B01----:R-:W-:Y:S01]  /*2e9e0*/  ENDCOLLECTIVE ;  /* 0x000000000000791b */ /* 0x003fe20003800000 */
.L_x_3037:
[----:B------:R-:W-:Y:S01]  /*2e9f0*/  IMAD.MOV.U32 R13, RZ, RZ, R39 ;  /* 0x000000ffff0d7224 */ /* 0x000fe200078e0027 */
[----:B------:R-:W-:Y:S01]  /*2ea00*/  MOV R12, R0 ;  /* 0x00000000000c7202 */ /* 0x000fe20000000f00 */
[----:B------:R-:W-:-:S07]  /*2ea10*/  IMAD.MOV.U32 R37, RZ, RZ, R14 ;  /* 0x000000ffff257224 */ /* 0x000fce00078e000e */
[----:B------:R-:W-:Y:S05]  /*2ea20*/  WARPSYNC.COLLECTIVE R15, `(.L_x_3038) ;  /* 0x000000000f087348 */ /* 0x000fea0003c00000 */
[----:B------:R0:W1:Y:S02]  /*2ea30*/  SHFL.IDX P6, R14, R13, R12, R11 ;  /* 0x0000000c0d0e7389 */ /* 0x00006400000c000b */
[----:B01----:R-:W-:Y:S01]  /*2ea40*/  ENDCOLLECTIVE ;  /* 0x000000000000791b */ /* 0x003fe20003800000 */
.L_x_3038:
        /* <DEDUP_REMOVED lines=8> */
.L_x_3039:
[----:B------:R-:W-:Y:S01]  /*2ead0*/  MOV R13, R43 ;  /* 0x0000002b000d7202 */ /* 0x000fe20000000f00 */
[----:B------:R-:W-:Y:S02]  /*2eae0*/  IMAD.MOV.U32 R12, RZ, RZ, R0 ;  /* 0x000000ffff0c7224 */ /* 0x000fe400078e0000 */
[----:B------:R-:W-:-:S07]  /*2eaf0*/  IMAD.MOV.U32 R41, RZ, RZ, R14 ;  /* 0x000000ffff297224 */ /* 0x000fce00078e000e */
[----:B------:R-:W-:Y:S05]  /*2eb00*/  WARPSYNC.COLLECTIVE R15, `(.L_x_3040) ;  /* 0x000000000f087348 */ /* 0x000fea0003c00000 */
[----:B------:R0:W1:Y:S02]  /*2eb10*/  SHFL.IDX P6, R14, R13, R12, R11 ;  /* 0x0000000c0d0e7389 */ /* 0x00006400000c000b */
[----:B01----:R-:W-:Y:S01]  /*2eb20*/  ENDCOLLECTIVE ;  /* 0x000000000000791b */ /* 0x003fe20003800000 */
.L_x_3040:
        /* <DEDUP_REMOVED lines=8> */
.L_x_3041:
[----:B------:R-:W-:Y:S02]  /*2ebb0*/  IMAD.MOV.U32 R13, RZ, RZ, R49 ;  /* 0x000000ffff0d7224 */ /* 0x000fe400078e0031 */
[----:B------:R-:W-:Y:S01]  /*2ebc0*/  IMAD.MOV.U32 R12, RZ, RZ, R0 ;  /* 0x000000ffff0c7224 */ /* 0x000fe200078e0000 */
[----:B------:R-:W-:-:S07]  /*2ebd0*/  MOV R47, R14 ;  /* 0x0000000e002f7202 */ /* 0x000fce0000000f00 */
[----:B------:R-:W-:Y:S05]  /*2ebe0*/  WARPSYNC.COLLECTIVE R15, `(.L_x_3042) ;  /* 0x000000000f087348 */ /* 0x000fea0003c00000 */
[----:B------:R0:W1:Y:S02]  /*2ebf0*/  SHFL.IDX P6, R14, R13, R12, R11 ;  /* 0x0000000c0d0e7389 */ /* 0x00006400000c000b */
[----:B01----:R-:W-:Y:S01]  /*2ec00*/  ENDCOLLECTIVE ;  /* 0x000000000000791b */ /* 0x003fe20003800000 */
.L_x_3042:
[----:B------:R-:W-:Y:S02]  /*2ec10*/  SEL R40, R42, R47, P0 ;  /* 0x0000002f2a287207 */ /* 0x000fe40000000000 */
[----:B------:R-:W-:Y:S01]  /*2ec20*/  SEL R42, R47, R42, P0 ;  /* 0x0000002a2f2a7207 */ /* 0x000fe20000000000 */
[----:B------:R-:W-:Y:S01]  /*2ec30*/  IMAD.MOV.U32 R13, RZ, RZ, R51 ;  /* 0x000000ffff0d7224 */ /* 0x000fe200078e0033 */
[----:B------:R-:W-:Y:S01]  /*2ec40*/  MOV R12, R2 ;  /* 0x00000002000c7202 */ /* 0x000fe20000000f00 */
[----:B------:R-:W-:-:S07]  /*2ec50*/  IMAD.MOV.U32 R49, RZ, RZ, R14 ;  /* 0x000000ffff317224 */ /* 0x000fce00078e000e */
[----:B------:R-:W-:Y:S05]  /*2ec60*/  WARPSYNC.COLLECTIVE R15, `(.L_x_3043) ;  /* 0x000000000f087348 */ /* 0x000fea0003c00000 */
[----:B------:R0:W1:Y:S02]  /*2ec70*/  SHFL.IDX P6, R14, R13, R12, R11 ;  /* 0x0000000c0d0e7389 */ /* 0x00006400000c000b */
[----:B01----:R-:W-:Y:S01]  /*2ec80*/  ENDCOLLECTIVE ;  /* 0x000000000000791b */ /* 0x003fe20003800000 */
.L_x_3043:
[----:B------:R-:W-:Y:S02]  /*2ec90*/  IMAD.MOV.U32 R13, RZ, RZ, R53 ;  /* 0x000000ffff0d7224 */ /* 0x000fe400078e0035 */
[----:B------:R-:W-:Y:S02]  /*2eca0*/  IMAD.MOV.U32 R12, RZ, RZ, R0 ;  /* 0x000000ffff0c7224 */ /* 0x000fe400078e0000 */
[----:B------:R-:W-:-:S07]  /*2ecb0*/  IMAD.MOV.U32 R46, RZ, RZ, R14 ;  /* 0x000000ffff2e7224 */ /* 0x000fce00078e000e */
[----:B------:R-:W-:Y:S05]  /*2ecc0*/  WARPSYNC.COLLECTIVE R15, `(.L_x_3044) ;  /* 0x000000000f087348 */ /* 0x000fea0003c00000 */
[----:B------:R0:W1:Y:S02]  /*2ecd0*/  SHFL.IDX P6, R14, R13, R12, R11 ;  /* 0x0000000c0d0e7389 */ /* 0x00006400000c000b */
[----:B01----:R-:W-:Y:S01]  /*2ece0*/  ENDCOLLECTIVE ;  /* 0x000000000000791b */ /* 0x003fe20003800000 */
.L_x_3044:
        /* <DEDUP_REMOVED lines=8> */
.L_x_3045:
[----:B------:R-:W-:Y:S02]  /*2ed70*/  IMAD.MOV.U32 R13, RZ, RZ, R57 ;  /* 0x000000ffff0d7224 */ /* 0x000fe400078e0039 */
[----:B------:R-:W-:Y:S02]  /*2ed80*/  IMAD.MOV.U32 R12, RZ, RZ, R0 ;  /* 0x000000ffff0c7224 */ /* 0x000fe400078e0000 */
[----:B------:R-:W-:-:S07]  /*2ed90*/  IMAD.MOV.U32 R48, RZ, RZ, R14 ;  /* 0x000000ffff307224 */ /* 0x000fce00078e000e */
[----:B------:R-:W-:Y:S05]  /*2eda0*/  WARPSYNC.COLLECTIVE R15, `(.L_x_3046) ;  /* 0x000000000f087348 */ /* 0x000fea0003c00000 */
[----:B------:R0:W1:Y:S02]  /*2edb0*/  SHFL.IDX P6, R14, R13, R12, R11 ;  /* 0x0000000c0d0e7389 */ /* 0x00006400000c000b */
[----:B01----:R-:W-:Y:S01]  /*2edc0*/  ENDCOLLECTIVE ;  /* 0x000000000000791b */ /* 0x003fe20003800000 */
.L_x_3046:
[----:B------:R-:W-:Y:S02]  /*2edd0*/  IMAD.MOV.U32 R13, RZ, RZ, R59 ;  /* 0x000000ffff0d7224 */ /* 0x000fe400078e003b */
[----:B------:R-:W-:Y:S01]  /*2ede0*/  IMAD.MOV.U32 R12, RZ, RZ, R2 ;  /* 0x000000ffff0c7224 */ /* 0x000fe200078e0002 */
[----:B------:R-:W-:-:S07]  /*2edf0*/  MOV R57, R14 ;  /* 0x0000000e00397202 */ /* 0x000fce0000000f00 */
[----:B------:R-:W-:Y:S05]  /*2ee00*/  WARPSYNC.COLLECTIVE R15, `(.L_x_3047) ;  /* 0x000000000f087348 */ /* 0x000fea0003c00000 */
[----:B------:R0:W1:Y:S02]  /*2ee10*/  SHFL.IDX P6, R14, R13, R12, R11 ;  /* 0x0000000c0d0e7389 */ /* 0x00006400000c000b */
[----:B01----:R-:W-:Y:S01]  /*2ee20*/  ENDCOLLECTIVE ;  /* 0x000000000000791b */ /* 0x003fe20003800000 */
.L_x_3047:
[----:B------:R-:W-:Y:S01]  /*2ee30*/  IMAD.MOV.U32 R13, RZ, RZ, R61 ;  /* 0x000000ffff0d7224 */ /* 0x000fe200078e003d */
[----:B------:R-:W-:Y:S01]  /*2ee40*/  MOV R12, R0 ;  /* 0x00000000000c7202 */ /* 0x000fe20000000f00 */
[----:B------:R-:W-:-:S07]  /*2ee50*/  IMAD.MOV.U32 R50, RZ, RZ, R14 ;  /* 0x000000ffff327224 */ /* 0x000fce00078e000e */
[----:B------:R-:W-:Y:S05]  /*2ee60*/  WARPSYNC.COLLECTIVE R15, `(.L_x_3048) ;  /* 0x000000000f087348 */ /* 0x000fea0003c00000 */
[----:B------:R0:W1:Y:S02]  /*2ee70*/  SHFL.IDX P6, R14, R13, R12, R11 ;  /* 0x0000000c0d0e7389 */ /* 0x00006400000c000b */
[----:B01----:R-:W-:Y:S01]  /*2ee80*/  ENDCOLLECTIVE ;  /* 0x000000000000791b */ /* 0x003fe20003800000 */
.L_x_3048:
[----:B------:R-:W-:Y:S02]  /*2ee90*/  IMAD.MOV.U32 R13, RZ, RZ, R63 ;  /* 0x000000ffff0d7224 */ /* 0x000fe400078e003f */
[----:B------:R-:W-:Y:S02]  /*2eea0*/  IMAD.MOV.U32 R12, RZ, RZ, R2 ;  /* 0x000000ffff0c7224 */ /* 0x000fe400078e0002 */
[----:B------:R-:W-:-:S07]  /*2eeb0*/  IMAD.MOV.U32 R27, RZ, RZ, R14 ;  /* 0x000000ffff1b7224 */ /* 0x000fce00078e000e */
[----:B------:R-:W-:Y:S05]  /*2eec0*/  WARPSYNC.COLLECTIVE R15, `(.L_x_3049) ;  /* 0x000000000f087348 */ /* 0x000fea0003c00000 */
[----:B------:R0:W1:Y:S02]  /*2eed0*/  SHFL.IDX P6, R14, R13, R12, R11 ;  /* 0x0000000c0d0e7389 */ /* 0x00006400000c000b */
[----:B01----:R-:W-:Y:S01]  /*2eee0*/  ENDCOLLECTIVE ;  /* 0x000000000000791b */ /* 0x003fe20003800000 */
.L_x_3049:
[----:B------:R-:W-:Y:S01]  /*2eef0*/  MOV R13, R65 ;  /* 0x00000041000d7202 */ /* 0x000fe20000000f00 */
[----:B------:R-:W-:Y:S02]  /*2ef00*/  IMAD.MOV.U32 R12, RZ, RZ, R0 ;  /* 0x000000ffff0c7224 */ /* 0x000fe400078e0000 */
[----:B------:R-:W-:-:S07]  /*2ef10*/  IMAD.MOV.U32 R52, RZ, RZ, R14 ;  /* 0x000000ffff347224 */ /* 0x000fce00078e000e */
[----:B------:R-:W-:Y:S05]  /*2ef20*/  WARPSYNC.COLLECTIVE R15, `(.L_x_3050) ;  /* 0x000000000f087348 */ /* 0x000fea0003c00000 */
[----:B------:R0:W1:Y:S02]  /*2ef30*/  SHFL.IDX P6, R14, R13, R12, R11 ;  /* 0x0000000c0d0e7389 */ /* 0x00006400000c000b */
[----:B01----:R-:W-:Y:S01]  /*2ef40*/  ENDCOLLECTIVE ;  /* 0x000000000000791b */ /* 0x003fe20003800000 */
.L_x_3050:
        /* <DEDUP_REMOVED lines=8> */
.L_x_3051:
[----:B------:R-:W-:Y:S02]  /*2efd0*/  IMAD.MOV.U32 R13, RZ, RZ, R69 ;  /* 0x000000ffff0d7224 */ /* 0x000fe400078e0045 */
[----:B------:R-:W-:Y:S01]  /*2efe0*/  IMAD.MOV.U32 R12, RZ, RZ, R0 ;  /* 0x000000ffff0c7224 */ /* 0x000fe200078e0000 */
[----:B------:R-:W-:-:S07]  /*2eff0*/  MOV R54, R14 ;  /* 0x0000000e00367202 */ /* 0x000fce0000000f00 */
[----:B------:R-:W-:Y:S05]  /*2f000*/  WARPSYNC.COLLECTIVE R15, `(.L_x_3052) ;  /* 0x000000000f087348 */ /* 0x000fea0003c00000 */
[----:B------:R0:W1:Y:S02]  /*2f010*/  SHFL.IDX P6, R14, R13, R12, R11 ;  /* 0x0000000c0d0e7389 */ /* 0x00006400000c000b */
[----:B01----:R-:W-:Y:S01]  /*2f020*/  ENDCOLLECTIVE ;  /* 0x000000000000791b */ /* 0x003fe20003800000 */
.L_x_3052:
        /* <DEDUP_REMOVED lines=8> */
.L_x_3053:
[----:B------:R-:W-:Y:S02]  /*2f0b0*/  IMAD.MOV.U32 R13, RZ, RZ, R73 ;  /* 0x000000ffff0d7224 */ /* 0x000fe400078e0049 */
[----:B------:R-:W-:Y:S02]  /*2f0c0*/  IMAD.MOV.U32 R12, RZ, RZ, R0 ;  /* 0x000000ffff0c7224 */ /* 0x000fe400078e0000 */
[----:B------:R-:W-:-:S07]  /*2f0d0*/  IMAD.MOV.U32 R56, RZ, RZ, R14 ;  /* 0x000000ffff387224 */ /* 0x000fce00078e000e */
[----:B------:R-:W-:Y:S05]  /*2f0e0*/  WARPSYNC.COLLECTIVE R15, `(.L_x_3054) ;  /* 0x000000000f087348 */ /* 0x000fea0003c00000 */
[----:B------:R0:W1:Y:S02]  /*2f0f0*/  SHFL.IDX P6, R14, R13, R12, R11 ;  /* 0x0000000c0d0e7389 */ /* 0x00006400000c000b */
[----:B01----:R-:W-:Y:S01]  /*2f100*/  ENDCOLLECTIVE ;  /* 0x000000000000791b */ /* 0x003fe20003800000 */
.L_x_3054:
        /* <DEDUP_REMOVED lines=8> */
.L_x_3055:
[----:B------:R-:W-:Y:S02]  /*2f190*/  IMAD.MOV.U32 R13, RZ, RZ, R77 ;  /* 0x000000ffff0d7224 */ /* 0x000fe400078e004d */
[----:B------:R-:W-:Y:S02]  /*2f1a0*/  IMAD.MOV.U32 R12, RZ, RZ, R0 ;  /* 0x000000ffff0c7224 */ /* 0x000fe400078e0000 */
[----:B------:R-:W-:-:S07]  /*2f1b0*/  IMAD.MOV.U32 R58, RZ, RZ, R14 ;  /* 0x000000ffff3a7224 */ /* 0x000fce00078e000e */
[----:B------:R-:W-:Y:S05]  /*2f1c0*/  WARPSYNC.COLLECTIVE R15, `(.L_x_3056) ;  /* 0x000000000f087348 */ /* 0x000fea0003c00000 */
[----:B------:R0:W1:Y:S02]  /*2f1d0*/  SHFL.IDX P6, R14, R13, R12, R11 ;  /* 0x0000000c0d0e7389 */ /* 0x00006400000c000b */
[----:B01----:R-:W-:Y:S01]  /*2f1e0*/  ENDCOLLECTIVE ;  /* 0x000000000000791b */ /* 0x003fe20003800000 */
.L_x_3056:
[----:B------:R-:W-:Y:S02]  /*2f1f0*/  SEL R37, R73, R58, P0 ;  /* 0x0000003a49257207 */ /* 0x000fe40000000000 */
[----:B------:R-:W-:Y:S01]  /*2f200*/  SEL R39, R58, R73, P0 ;  /* 0x000000493a277207 */ /* 0x000fe20000000000 */
[----:B------:R-:W-:Y:S02]  /*2f210*/  IMAD.MOV.U32 R13, RZ, RZ, R79 ;  /* 0x000000ffff0d7224 */ /* 0x000fe400078e004f */
[----:B------:R-:W-:Y:S02]  /*2f220*/  IMAD.MOV.U32 R12, RZ, RZ, R2 ;  /* 0x000000ffff0c7224 */ /* 0x000fe400078e0002 */
[----:B------:R-:W-:Y:S01]  /*2f230*/  IMAD.MOV.U32 R2, RZ, RZ, RZ ;  /* 0x000000ffff027224 */ /* 0x000fe200078e00ff */
[----:B------:R-:W-:-:S07]  /*2f240*/  MOV R77, R14 ;  /* 0x0000000e004d7202 */ /* 0x000fce0000000f00 */
[----:B------:R-:W-:Y:S05]  /*2f250*/  WARPSYNC.COLLECTIVE R15, `(.L_x_3057) ;  /* 0x000000000f087348 */ /* 0x000fea0003c00000 */
[----:B------:R0:W1:Y:S02]  /*2f260*/  SHFL.IDX P6, R14, R13, R12, R11 ;  /* 0x0000000c0d0e7389 */ /* 0x00006400000c000b */
[----:B01----:R-:W-:Y:S01]  /*2f270*/  ENDCOLLECTIVE ;  /* 0x000000000000791b */ /* 0x003fe20003800000 */
.L_x_3057:
        /* <DEDUP_REMOVED lines=8> */
.L_x_2830:
[----:B------:R-:W-:Y:S01]  /*2f300*/  MOV R13, R3 ;  /* 0x00000003000d7202 */ /* 0x000fe20000000f00 */
[----:B------:R-:W-:Y:S02]  /*2f310*/  IMAD.MOV.U32 R12, RZ, RZ, RZ ;  /* 0x000000ffff0c7224 */ /* 0x000fe400078e00ff */
[----:B------:R-:W-:Y:S02]  /*2f320*/  IMAD.MOV.U32 R11, RZ, RZ, 0x181f ;  /* 0x0000181fff0b7424 */ /* 0x000fe400078e00ff */
[----:B------:R-:W-:-:S07]  /*2f330*/  IMAD.MOV.U32 R15, RZ, RZ, -0x1 ;  /* 0xffffffffff0f7424 */ /* 0x000fce00078e00ff */
[----:B01----:R-:W-:Y:S05]  /*2f340*/  WARPSYNC.COLLECTIVE R15, `(.L_x_3059) ;  /* 0x000000000f087348 */ /* 0x003fea0003c00000 */
[----:B------:R2:W3:Y:S02]  /*2f350*/  SHFL.IDX P6, R14, R13, R12, R11 ;  /* 0x0000000c0d0e7389 */ /* 0x0004e400000c000b */
[----:B0123--:R-:W-:Y:S01]  /*2f360*/  ENDCOLLECTIVE ;  /* 0x000000000000791b */ /* 0x00ffe20003800000 */
.L_x_3059:
[----:B------:R-:W-:Y:S01]  /*2f370*/  MOV R13, R2 ;  /* 0x00000002000d7202 */ /* 0x000fe20000000f00 */
[----:B------:R-:W-:-:S07]  /*2f380*/  IMAD.MOV.U32 R0, RZ, RZ, R14 ;  /* 0x000000ffff007224 */ /* 0x000fce00078e000e */
[----:B------:R-:W-:Y:S05]  /*2f390*/  WARPSYNC.COLLECTIVE R15, `(.L_x_3060) ;  /* 0x000000000f087348 */ /* 0x000fea0003c00000 */
[----:B------:R0:W1:Y:S02]  /*2f3a0*/  SHFL.IDX P6, R14, R13, R12, R11 ;  /* 0x0000000c0d0e7389 */ /* 0x00006400000c000b */
[----:B01----:R-:W-:Y:S01]  /*2f3b0*/  ENDCOLLECTIVE ;  /* 0x000000000000791b */ /* 0x003fe20003800000 */
.L_x_3060:
[----:B------:R-:W-:Y:S05]  /*2f3c0*/  BRA `(.L_x_3061) ;  /* 0xffffff5800d87947 */ /* 0x000fea000383ffff */
.L_x_2833:
        /* <DEDUP_REMOVED lines=8> */
.L_x_3063:
[----:B------:R-:W-:Y:S05]  /*2f450*/  BSYNC B1 ;  /* 0x0000000000017941 */ /* 0x000fea0003800000 */
.L_x_3062:
        /* <DEDUP_REMOVED lines=8> */
.L_x_3064:
[----:B------:R-:W-:Y:S05]  /*2f4e0*/  BRA `(.L_x_3065) ;  /* 0xffffff5800e47947 */ /* 0x000fea000383ffff */
.L_x_2836:
[----:B------:R-:W-:Y:S01]  /*2f4f0*/  BSSY B1, `(.L_x_3066) ;  /* 0x0000008000017945 */ /* 0x000fe20003800000 */
[----:B------:R-:W-:Y:S01]  /*2f500*/  MOV R13, R3 ;  /* 0x00000003000d7202 */ /* 0x000fe20000000f00 */
[----:B------:R-:W-:Y:S02]  /*2f510*/  IMAD.MOV.U32 R12, RZ, RZ, 0x2 ;  /* 0x00000002ff0c7424 */ /* 0x000fe400078e00ff */
[----:B------:R-:W-:Y:S02]  /*2f520*/  IMAD.MOV.U32 R11, RZ, RZ, 0x181f ;  /* 0x0000181fff0b7424 */ /* 0x000fe400078e00ff */
[----:B0-----:R-:W-:-:S07]  /*2f530*/  IMAD.MOV.U32 R15, RZ, RZ, -0x1 ;  /* 0xffffffffff0f7424 */ /* 0x001fce00078e00ff */
[----:B-1234-:R-:W-:Y:S05]  /*2f540*/  WARPSYNC.COLLECTIVE R15, `(.L_x_3067) ;  /* 0x000000000f087348 */ /* 0x01efea0003c00000 */
[----:B----4-:R0:W4:Y:S02]  /*2f550*/  SHFL.IDX P6, R14, R13, R12, R11 ;  /* 0x0000000c0d0e7389 */ /* 0x01012400000c000b */
[----:B01234-:R-:W-:Y:S01]  /*2f560*/  ENDCOLLECTIVE ;  /* 0x000000000000791b */ /* 0x01ffe20003800000 */
.L_x_3067:
[----:B------:R-:W-:Y:S05]  /*2f570*/  BSYNC B1 ;  /* 0x0000000000017941 */ /* 0x000fea0003800000 */
.L_x_3066:
[----:B------:R-:W-:Y:S01]  /*2f580*/  MOV R13, R2 ;  /* 0x00000002000d7202 */ /* 0x000fe20000000f00 */
[----:B------:R-:W-:Y:S02]  /*2f590*/  IMAD.MOV.U32 R12, RZ, RZ, 0x2 ;  /* 0x00000002ff0c7424 */ /* 0x000fe400078e00ff */
[----:B------:R-:W-:Y:S02]  /*2f5a0*/  IMAD.MOV.U32 R11, RZ, RZ, 0x181f ;  /* 0x0000181fff0b7424 */ /* 0x000fe400078e00ff */
[----:B------:R-:W-:Y:S02]  /*2f5b0*/  IMAD.MOV.U32 R15, RZ, RZ, -0x1 ;  /* 0xffffffffff0f7424 */ /* 0x000fe400078e00ff */
[----:B------:R-:W-:-:S07]  /*2f5c0*/  IMAD.MOV.U32 R0, RZ, RZ, R14 ;  /* 0x000000ffff007224 */ /* 0x000fce00078e000e */
[----:B------:R-:W-:Y:S05]  /*2f5d0*/  WARPSYNC.COLLECTIVE R15, `(.L_x_3068) ;  /* 0x000000000f087348 */ /* 0x000fea0003c00000 */
[----:B------:R0:W1:Y:S02]  /*2f5e0*/  SHFL.IDX P6, R14, R13, R12, R11 ;  /* 0x0000000c0d0e7389 */ /* 0x00006400000c000b */
[----:B01----:R-:W-:Y:S01]  /*2f5f0*/  ENDCOLLECTIVE ;  /* 0x000000000000791b */ /* 0x003fe20003800000 */
.L_x_3068:
[----:B------:R-:W-:Y:S05]  /*2f600*/  BRA `(.L_x_3069) ;  /* 0xffffff5800ec7947 */ /* 0x000fea000383ffff */
.L_x_2839:
        /* <DEDUP_REMOVED lines=8> */
.L_x_3071:
[----:B------:R-:W-:Y:S05]  /*2f690*/  BSYNC B1 ;  /* 0x0000000000017941 */ /* 0x000fea0003800000 */
.L_x_3070:
        /* <DEDUP_REMOVED lines=8> */
.L_x_3072:
[----:B------:R-:W-:Y:S05]  /*2f720*/  BRA `(.L_x_3073) ;  /* 0xffffff5800f47947 */ /* 0x000fea000383ffff */
.L_x_2855:
[----:B0-----:R-:W0:Y:S01]  /*2f730*/  S2R R8, SR_TID.X ;  /* 0x0000000000087919 */ /* 0x001e220000002100 */
[----:B------:R-:W-:Y:S01]  /*2f740*/  BSSY B1, `(.L_x_3074) ;  /* 0x000000a000017945 */ /* 0x000fe20003800000 */
[----:B------:R-:W-:Y:S01]  /*2f750*/  IMAD.MOV.U32 R12, RZ, RZ, RZ ;  /* 0x000000ffff0c7224 */ /* 0x000fe200078e00ff */
[----:B------:R-:W-:Y:S01]  /*2f760*/  MOV R11, 0x1f ;  /* 0x0000001f000b7802 */ /* 0x000fe20000000f00 */
[----:B------:R-:W-:Y:S01]  /*2f770*/  IMAD.MOV.U32 R15, RZ, RZ, -0x1 ;  /* 0xffffffffff0f7424 */ /* 0x000fe200078e00ff */
[----:B0-----:R-:W-:-:S04]  /*2f780*/  SHF.R.U32.HI R8, RZ, 0x5, R8 ;  /* 0x00000005ff087819 */ /* 0x001fc80000011608 */
[----:B------:R-:W-:-:S05]  /*2f790*/  LOP3.LUT R8, R8, 0x3, RZ, 0xc0, !PT ;  /* 0x0000000308087812 */ /* 0x000fca00078ec0ff */
[----:B------:R-:W-:-:S07]  /*2f7a0*/  IMAD.MOV.U32 R13, RZ, RZ, R8 ;  /* 0x000000ffff0d7224 */ /* 0x000fce00078e0008 */
[----:B------:R-:W-:Y:S05]  /*2f7b0*/  WARPSYNC.COLLECTIVE R15, `(.L_x_3075) ;  /* 0x000000000f087348 */ /* 0x000fea0003c00000 */
[----:B------:R0:W1:Y:S02]  /*2f7c0*/  SHFL.IDX P6, R14, R13, R12, R11 ;  /* 0x0000000c0d0e7389 */ /* 0x00006400000c000b */
[----:B01----:R-:W-:Y:S01]  /*2f7d0*/  ENDCOLLECTIVE ;  /* 0x000000000000791b */ /* 0x003fe20003800000 */
.L_x_3075:
[----:B------:R-:W-:Y:S05]  /*2f7e0*/  BSYNC B1 ;  /* 0x0000000000017941 */ /* 0x000fea0003800000 */
.L_x_3074:
[----:B------:R-:W-:Y:S05]  /*2f7f0*/  BRA `(.L_x_3076) ;  /* 0xffffff7000b47947 */ /* 0x000fea000383ffff */
.L_x_2857:
[----:B------:R-:W-:Y:S01]  /*2f800*/  BSSY B1, `(.L_x_3077) ;  /* 0x0000006000017945 */ /* 0x000fe20003800000 */
[----:B------:R-:W-:-:S07]  /*2f810*/  IMAD.MOV.U32 R15, RZ, RZ, -0x1 ;  /* 0xffffffffff0f7424 */ /* 0x000fce00078e00ff */
[----:B01----:R-:W-:Y:S05]  /*2f820*/  WARPSYNC.COLLECTIVE R15, `(.L_x_3078) ;  /* 0x000000000f0c7348 */ /* 0x003fea0003c00000 */
[----:B------:R-:W-:Y:S02]  /*2f830*/  ELECT P6, UR62, PT ;  /* 0x00000000003e782f */ /* 0x000fe400038c0000 */
[----:B------:R-:W-:Y:S01]  /*2f840*/  MOV R14, UR62 ;  /* 0x0000003e000e7c02 */ /* 0x000fe20008000f00 */
[----:B01----:R-:W-:Y:S10]  /*2f850*/  ENDCOLLECTIVE ;  /* 0x000000000000791b */ /* 0x003ff40003800000 */
.L_x_3078:
[----:B------:R-:W-:Y:S05]  /*2f860*/  BSYNC B1 ;  /* 0x0000000000017941 */ /* 0x000fea0003800000 */
.L_x_3077:
[----:B------:R-:W-:Y:S05]  /*2f870*/  BRA `(.L_x_2856) ;  /* 0xffffff7000ac7947 */ /* 0x000fea000383ffff */
.L_x_2859:
[----:B-1----:R1:W2:Y:S02]  /*2f880*/  SYNCS.PHASECHK.TRANS64.TRYWAIT P0, [R22+URZ+0x29820], R5 ;  /* 0x02982005160075a7 */ /* 0x0022a4000800017f */
[----:B--2---:R-:W-:Y:S05]  /*2f890*/  @!P0 NANOSLEEP.SYNCS 0x989680 ;  /* 0x009896800000895d */ /* 0x004fea0003900000 */
[----:B------:R-:W2:Y:S02]  /*2f8a0*/  @!P0 SYNCS.PHASECHK.TRANS64 P0, [R22+URZ+0x29820], R5 ;  /* 0x02982005160085a7 */ /* 0x000ea4000800007f */
[----:B--2---:R-:W-:Y:S05]  /*2f8b0*/  @!P0 BRA `(.L_x_2859) ;  /* 0xfffffffc00f08947 */ /* 0x004fea000383ffff */
[----:B------:R-:W-:Y:S05]  /*2f8c0*/  BRA `(.L_x_3079) ;  /* 0xffffff7000bc7947 */ /* 0x000fea000383ffff */
.L_x_2863:
[----:B0-----:R0:W2:Y:S02]  /*2f8d0*/  SYNCS.PHASECHK.TRANS64.TRYWAIT P0, [R9+URZ+0x298a0], R8 ;  /* 0x0298a008090075a7 */ /* 0x0010a4000800017f */
[----:B--2---:R-:W-:Y:S05]  /*2f8e0*/  @!P0 NANOSLEEP.SYNCS 0x989680 ;  /* 0x009896800000895d */ /* 0x004fea0003900000 */
[----:B------:R-:W2:Y:S02]  /*2f8f0*/  @!P0 SYNCS.PHASECHK.TRANS64 P0, [R9+URZ+0x298a0], R8 ;  /* 0x0298a008090085a7 */ /* 0x000ea4000800007f */
[----:B--2---:R-:W-:Y:S05]  /*2f900*/  @!P0 BRA `(.L_x_2863) ;  /* 0xfffffffc00f08947 */ /* 0x004fea000383ffff */
[----:B------:R-:W-:Y:S05]  /*2f910*/  BRA `(.L_x_3080) ;  /* 0xffffff7000d47947 */ /* 0x000fea000383ffff */
.L_x_2870:
[----:B-1----:R1:W2:Y:S02]  /*2f920*/  SYNCS.PHASECHK.TRANS64.TRYWAIT P0, [R9+URZ+0x298c0], R8 ;  /* 0x0298c008090075a7 */ /* 0x0022a4000800017f */
[----:B--2---:R-:W-:Y:S05]  /*2f930*/  @!P0 NANOSLEEP.SYNCS 0x989680 ;  /* 0x009896800000895d */ /* 0x004fea0003900000 */
[----:B------:R-:W2:Y:S02]  /*2f940*/  @!P0 SYNCS.PHASECHK.TRANS64 P0, [R9+URZ+0x298c0], R8 ;  /* 0x0298c008090085a7 */ /* 0x000ea4000800007f */
[----:B--2---:R-:W-:Y:S05]  /*2f950*/  @!P0 BRA `(.L_x_2870) ;  /* 0xfffffffc00f08947 */ /* 0x004fea000383ffff */
[----:B------:R-:W-:Y:S05]  /*2f960*/  BRA `(.L_x_3081) ;  /* 0xffffff7400c87947 */ /* 0x000fea000383ffff */
.L_x_2877:
[----:B0-----:R0:W2:Y:S02]  /*2f970*/  SYNCS.PHASECHK.TRANS64.TRYWAIT P1, [R8+URZ+0x298a0], R7 ;  /* 0x0298a007080075a7 */ /* 0x0010a4000802017f */
[----:B--2---:R-:W-:Y:S05]  /*2f980*/  @!P1 NANOSLEEP.SYNCS 0x989680 ;  /* 0x009896800000995d */ /* 0x004fea0003900000 */
[----:B------:R-:W2:Y:S02]  /*2f990*/  @!P1 SYNCS.PHASECHK.TRANS64 P1, [R8+URZ+0x298a0], R7 ;  /* 0x0298a007080095a7 */ /* 0x000ea4000802007f */
[----:B--2---:R-:W-:Y:S05]  /*2f9a0*/  @!P1 BRA `(.L_x_2877) ;  /* 0xfffffffc00f09947 */ /* 0x004fea000383ffff */
[----:B------:R-:W-:Y:S05]  /*2f9b0*/  BRA `(.L_x_3082) ;  /* 0xffffff7800887947 */ /* 0x000fea000383ffff */
.L_x_2884:
[----:B-1----:R1:W2:Y:S02]  /*2f9c0*/  SYNCS.PHASECHK.TRANS64.TRYWAIT P1, [R8+URZ+0x298c0], R7 ;  /* 0x0298c007080075a7 */ /* 0x0022a4000802017f */
[----:B--2---:R-:W-:Y:S05]  /*2f9d0*/  @!P1 NANOSLEEP.SYNCS 0x989680 ;  /* 0x009896800000995d */ /* 0x004fea0003900000 */
[----:B------:R-:W2:Y:S02]  /*2f9e0*/  @!P1 SYNCS.PHASECHK.TRANS64 P1, [R8+URZ+0x298c0], R7 ;  /* 0x0298c007080095a7 */ /* 0x000ea4000802007f */
[----:B--2---:R-:W-:Y:S05]  /*2f9f0*/  @!P1 BRA `(.L_x_2884) ;  /* 0xfffffffc00f09947 */ /* 0x004fea000383ffff */
[----:B------:R-:W-:Y:S05]  /*2fa00*/  BRA `(.L_x_3083) ;  /* 0xffffff7c00787947 */ /* 0x000fea000383ffff */
.L_x_2899:
[----:B------:R-:W-:Y:S01]  /*2fa10*/  SHF.R.U32.HI R11, RZ, 0x5, R21 ;  /* 0x00000005ff0b7819 */ /* 0x000fe20000011615 */
[----:B------:R-:W-:Y:S01]  /*2fa20*/  BSSY B0, `(.L_x_3084) ;  /* 0x0000009000007945 */ /* 0x000fe20003800000 */
[----:B-1----:R-:W-:Y:S02]  /*2fa30*/  IMAD.MOV.U32 R12, RZ, RZ, RZ ;  /* 0x000000ffff0c7224 */ /* 0x002fe400078e00ff */
[----:B------:R-:W-:Y:S01]  /*2fa40*/  LOP3.LUT R11, R11, 0x3, RZ, 0xc0, !PT ;  /* 0x000000030b0b7812 */ /* 0x000fe200078ec0ff */
[----:B------:R-:W-:-:S04]  /*2fa50*/  IMAD.MOV.U32 R15, RZ, RZ, -0x1 ;  /* 0xffffffffff0f7424 */ /* 0x000fc800078e00ff */
[----:B------:R-:W-:Y:S01]  /*2fa60*/  IMAD.MOV.U32 R13, RZ, RZ, R11 ;  /* 0x000000ffff0d7224 */ /* 0x000fe200078e000b */
[----:B------:R-:W-:-:S07]  /*2fa70*/  MOV R11, 0x1f ;  /* 0x0000001f000b7802 */ /* 0x000fce0000000f00 */
[----:B-----5:R-:W-:Y:S05]  /*2fa80*/  WARPSYNC.COLLECTIVE R15, `(.L_x_3085) ;  /* 0x000000000f087348 */ /* 0x020fea0003c00000 */
[----:B------:R0:W1:Y:S02]  /*2fa90*/  SHFL.IDX P6, R14, R13, R12, R11 ;  /* 0x0000000c0d0e7389 */ /* 0x00006400000c000b */
[----:B01---5:R-:W-:Y:S01]  /*2faa0*/  ENDCOLLECTIVE ;  /* 0x000000000000791b */ /* 0x023fe20003800000 */
.L_x_3085:
[----:B------:R-:W-:Y:S05]  /*2fab0*/  BSYNC B0 ;  /* 0x0000000000007941 */ /* 0x000fea0003800000 */
.L_x_3084:
[----:B------:R-:W-:Y:S05]  /*2fac0*/  BRA `(.L_x_3086) ;  /* 0xffffff8c005c7947 */ /* 0x000fea000383ffff */
.L_x_2902:
[----:B0-----:R-:W2:Y:S02]  /*2fad0*/  LDL R2, [R1+0x34] ;  /* 0x0000340001027983 */ /* 0x001ea40000100800 */
[----:B--2---:R0:W1:Y:S02]  /*2fae0*/  SYNCS.PHASECHK.TRANS64.TRYWAIT P0, [R0+URZ+0x29880], R2 ;  /* 0x02988002000075a7 */ /* 0x004064000800017f */
[----:B-1----:R-:W-:Y:S05]  /*2faf0*/  @!P0 NANOSLEEP.SYNCS 0x989680 ;  /* 0x009896800000895d */ /* 0x002fea0003900000 */
[----:B------:R-:W1:Y:S02]  /*2fb00*/  @!P0 SYNCS.PHASECHK.TRANS64 P0, [R0+URZ+0x29880], R2 ;  /* 0x02988002000085a7 */ /* 0x000e64000800007f */
[----:B-1----:R-:W-:Y:S05]  /*2fb10*/  @!P0 BRA `(.L_x_2902) ;  /* 0xfffffffc00ec8947 */ /* 0x002fea000383ffff */
[----:B------:R-:W-:Y:S05]  /*2fb20*/  BRA `(.L_x_3087) ;  /* 0xffffff8c00887947 */ /* 0x000fea000383ffff */
.L_x_2903:
        /* <DEDUP_REMOVED lines=8> */
.L_x_3089:
[----:B------:R-:W-:Y:S05]  /*2fbb0*/  BSYNC B0 ;  /* 0x0000000000007941 */ /* 0x000fea0003800000 */
.L_x_3088:
[----:B------:R-:W-:Y:S01]  /*2fbc0*/  IMAD.MOV.U32 R13, RZ, RZ, R2 ;  /* 0x000000ffff0d7224 */ /* 0x000fe200078e0002 */
[----:B------:R-:W-:Y:S01]  /*2fbd0*/  MOV R15, 0xffffffff ;  /* 0xffffffff000f7802 */ /* 0x000fe20000000f00 */
[----:B------:R-:W-:Y:S01]  /*2fbe0*/  IMAD.MOV.U32 R12, RZ, RZ, RZ ;  /* 0x000000ffff0c7224 */ /* 0x000fe200078e00ff */
[----:B------:R-:W-:Y:S01]  /*2fbf0*/  LOP3.LUT P2, RZ, R20, 0x2, RZ, 0xc0, !PT ;  /* 0x0000000214ff7812 */ /* 0x000fe2000784c0ff */
[----:B------:R-:W-:Y:S01]  /*2fc00*/  IMAD.MOV.U32 R11, RZ, RZ, 0x1c1f ;  /* 0x00001c1fff0b7424 */ /* 0x000fe200078e00ff */
[----:B------:R-:W0:Y:S01]  /*2fc10*/  S2R R20, SR_TID.X ;  /* 0x0000000000147919 */ /* 0x000e220000002100 */
[----:B------:R-:W-:-:S10]  /*2fc20*/  IMAD.MOV.U32 R4, RZ, RZ, R14 ;  /* 0x000000ffff047224 */ /* 0x000fd400078e000e */
[----:B0-----:R-:W-:Y:S05]  /*2fc30*/  WARPSYNC.COLLECTIVE R15, `(.L_x_3090) ;  /* 0x000000000f087348 */ /* 0x001fea0003c00000 */
[----:B------:R1:W2:Y:S02]  /*2fc40*/  SHFL.IDX P6, R14, R13, R12, R11 ;  /* 0x0000000c0d0e7389 */ /* 0x0002a400000c000b */
[----:B012---:R-:W-:Y:S01]  /*2fc50*/  ENDCOLLECTIVE ;  /* 0x000000000000791b */ /* 0x007fe20003800000 */
.L_x_3090:
        /* <DEDUP_REMOVED lines=8> */
[----:B------:R-:W-:Y:S01]  /*2fce0*/  IMAD.MOV.U32 R12, RZ, RZ, 0x1 ;  /* 0x00000001ff0c7424 */ /* 0x000fe200078e00ff */
[----:B------:R-:W-:-:S09]  /*2fcf0*/  MOV R13, R3 ;  /* 0x00000003000d7202 */ /* 0x000fd20000000f00 */
[----:B------:R-:W-:Y:S01]  /*2fd00*/  @!PT LDS RZ, [RZ] ;  /* 0x00000000fffff984 */ /* 0x000fe20000000800 */
[----:B------:R-:W-:Y:S01]  /*2fd10*/  @!PT LDS RZ, [RZ] ;  /* 0x00000000fffff984 */ /* 0x000fe20000000800 */
[----:B------:R-:W-:Y:S01]  /*2fd20*/  @!PT LDS RZ, [RZ] ;  /* 0x00000000fffff984 */ /* 0x000fe20000000800 */
[----:B------:R0:W-:Y:S01]  /*2fd30*/  LDGSTS.E.BYPASS.LTC128B.128 [R4+0xa400], desc[UR50][R20.64], !P0 ;  /* 0x0a40000014047fae */ /* 0x0001e2000c101d72 */
[----:B------:R-:W-:Y:S01]  /*2fd40*/  ISETP.LT.OR P0, PT, R8, 0x1, P1 ;  /* 0x000000010800780c */ /* 0x000fe20000f01670 */
[----:B--2---:R-:W-:Y:S02]  /*2fd50*/  IMAD.IADD R5, R15, 0x1, R4 ;  /* 0x000000010f057824 */ /* 0x004fe400078e0204 */
[----:B------:R-:W-:-:S10]  /*2fd60*/  IMAD.MOV.U32 R15, RZ, RZ, -0x1 ;  /* 0xffffffffff0f7424 */ /* 0x000fd400078e00ff */
[----:B------:R0:W-:Y:S02]  /*2fd70*/  LDGSTS.E.BYPASS.LTC128B.128 [R5+0xa400], desc[UR50][R20.64+0x40], !P0 ;  /* 0x0a40004014057fae */ /* 0x0001e4000c101d72 */
[----:B0-----:R-:W-:Y:S05]  /*2fd80*/  WARPSYNC.COLLECTIVE R15, `(.L_x_3091) ;  /* 0x000000000f087348 */ /* 0x001fea0003c00000 */
[----:B------:R1:W2:Y:S02]  /*2fd90*/  SHFL.IDX P6, R14, R13, R12, R11 ;  /* 0x0000000c0d0e7389 */ /* 0x0002a400000c000b */
[----:B012---:R-:W-:Y:S01]  /*2fda0*/  ENDCOLLECTIVE ;  /* 0x000000000000791b */ /* 0x007fe20003800000 */
.L_x_3091:
[----:B------:R-:W0:Y:S01]  /*2fdb0*/  S2R R20, SR_TID.X ;  /* 0x0000000000147919 */ /* 0x000e220000002100 */
[----:B------:R-:W-:Y:S02]  /*2fdc0*/  IMAD.MOV.U32 R13, RZ, RZ, R2 ;  /* 0x000000ffff0d7224 */ /* 0x000fe400078e0002 */
[----:B------:R-:W-:-:S07]  /*2fdd0*/  IMAD.MOV.U32 R21, RZ, RZ, R14 ;  /* 0x000000ffff157224 */ /* 0x000fce00078e000e */
[----:B0-----:R-:W-:Y:S05]  /*2fde0*/  WARPSYNC.COLLECTIVE R15, `(.L_x_3092) ;  /* 0x000000000f087348 */ /* 0x001fea0003c00000 */
[----:B------:R1:W2:Y:S02]  /*2fdf0*/  SHFL.IDX P6, R14, R13, R12, R11 ;  /* 0x0000000c0d0e7389 */ /* 0x0002a400000c000b */
[----:B012---:R-:W-:Y:S01]  /*2fe00*/  ENDCOLLECTIVE ;  /* 0x000000000000791b */ /* 0x007fe20003800000 */
.L_x_3092:
[----:B------:R-:W-:-:S04]  /*2fe10*/  SHF.L.U32 R20, R20, 0x4, RZ ;  /* 0x0000000414147819 */ /* 0x000fc800000006ff */
[----:B------:R-:W-:Y:S01]  /*2fe20*/  LOP3.LUT R20, R20, 0x30, RZ, 0xc0, !PT ;  /* 0x0000003014147812 */ /* 0x000fe200078ec0ff */
[----:B------:R-:W-:-:S05]  /*2fe30*/  IMAD.MOV.U32 R12, RZ, RZ, R14 ;  /* 0x000000ffff0c7224 */ /* 0x000fca00078e000e */
[----:B------:R-:W-:-:S05]  /*2fe40*/  IADD3 R20, P0, R20, R12, RZ ;  /* 0x0000000c14147210 */ /* 0x000fca0007f1e0ff */
[----:B------:R-:W-:Y:S01]  /*2fe50*/  IMAD.X R21, RZ, RZ, R21, P0 ;  /* 0x000000ffff157224 */ /* 0x000fe200000e0615 */
[----:B------:R-:W-:Y:S01]  /*2fe60*/  ISETP.LT.OR P0, PT, R8, 0x21, P2 ;  /* 0x000000210800780c */ /* 0x000fe20001701670 */
[----:B------:R-:W-:Y:S02]  /*2fe70*/  IMAD.MOV.U32 R13, RZ, RZ, R3 ;  /* 0x000000ffff0d7224 */ /* 0x000fe400078e0003 */
[----:B------:R-:W-:-:S10]  /*2fe80*/  IMAD.MOV.U32 R12, RZ, RZ, 0x2 ;  /* 0x00000002ff0c7424 */ /* 0x000fd400078e00ff */
[----:B------:R-:W-:Y:S05]  /*2fe90*/  WARPSYNC.COLLECTIVE R15, `(.L_x_3093) ;  /* 0x000000000f087348 */ /* 0x000fea0003c00000 */
[----:B------:R0:W1:Y:S02]  /*2fea0*/  SHFL.IDX P6, R14, R13, R12, R11 ;  /* 0x0000000c0d0e7389 */ /* 0x00006400000c000b */
[----:B01----:R-:W-:Y:S01]  /*2feb0*/  ENDCOLLECTIVE ;  /* 0x000000000000791b */ /* 0x003fe20003800000 */
.L_x_3093:
[----:B------:R-:W-:Y:S01]  /*2fec0*/  @!PT LDS RZ, [RZ] ;  /* 0x00000000fffff984 */ /* 0x000fe20000000800 */
[----:B------:R-:W-:Y:S01]  /*2fed0*/  @!PT LDS RZ, [RZ] ;  /* 0x00000000fffff984 */ /* 0x000fe20000000800 */
[----:B------:R-:W-:Y:S01]  /*2fee0*/  @!PT LDS RZ, [RZ] ;  /* 0x00000000fffff984 */ /* 0x000fe20000000800 */
[----:B------:R-:W-:Y:S01]  /*2fef0*/  LDGSTS.E.BYPASS.LTC128B.128 [R4+0xb400], desc[UR50][R20.64], !P0 ;  /* 0x0b40000014047fae */ /* 0x000fe2000c101d72 */
[----:B------:R-:W-:-:S13]  /*2ff00*/  ISETP.LT.OR P0, PT, R8, 0x21, P1 ;  /* 0x000000210800780c */ /* 0x000fda0000f01670 */
[----:B------:R0:W-:Y:S01]  /*2ff10*/  LDGSTS.E.BYPASS.LTC128B.128 [R5+0xb400], desc[UR50][R20.64+0x40], !P0 ;  /* 0x0b40004014057fae */ /* 0x0001e2000c101d72 */
[----:B------:R-:W-:Y:S01]  /*2ff20*/  IMAD.MOV.U32 R13, RZ, RZ, R2 ;  /* 0x000000ffff0d7224 */ /* 0x000fe200078e0002 */
[----:B0-----:R-:W0:Y:S01]  /*2ff30*/  S2R R20, SR_TID.X ;  /* 0x0000000000147919 */ /* 0x001e220000002100 */
[----:B------:R-:W-:-:S07]  /*2ff40*/  MOV R21, R14 ;  /* 0x0000000e00157202 */ /* 0x000fce0000000f00 */
[----:B0-----:R-:W-:Y:S05]  /*2ff50*/  WARPSYNC.COLLECTIVE R15, `(.L_x_3094) ;  /* 0x000000000f087348 */ /* 0x001fea0003c00000 */
[----:B------:R1:W2:Y:S02]  /*2ff60*/  SHFL.IDX P6, R14, R13, R12, R11 ;  /* 0x0000000c0d0e7389 */ /* 0x0002a400000c000b */
[----:B012---:R-:W-:Y:S01]  /*2ff70*/  ENDCOLLECTIVE ;  /* 0x000000000000791b */ /* 0x007fe20003800000 */
.L_x_3094:
        /* <DEDUP_REMOVED lines=18> */
.L_x_3095:
[----:B------:R-:W0:Y:S01]  /*300a0*/  S2R R20, SR_TID.X ;  /* 0x0000000000147919 */ /* 0x000e220000002100 */
[----:B------:R-:W-:Y:S02]  /*300b0*/  IMAD.MOV.U32 R13, RZ, RZ, R2 ;  /* 0x000000ffff0d7224 */ /* 0x000fe400078e0002 */
[----:B------:R-:W-:-:S07]  /*300c0*/  IMAD.MOV.U32 R3, RZ, RZ, R14 ;  /* 0x000000ffff037224 */ /* 0x000fce00078e000e */
[----:B0-----:R-:W-:Y:S05]  /*300d0*/  WARPSYNC.COLLECTIVE R15, `(.L_x_3096) ;  /* 0x000000000f087348 */ /* 0x001fea0003c00000 */
[----:B------:R1:W2:Y:S02]  /*300e0*/  SHFL.IDX P6, R14, R13, R12, R11 ;  /* 0x0000000c0d0e7389 */ /* 0x0002a400000c000b */
[----:B012---:R-:W-:Y:S01]  /*300f0*/  ENDCOLLECTIVE ;  /* 0x000000000000791b */ /* 0x007fe20003800000 */
.L_x_3096:
[----:B------:R-:W-:-:S05]  /*30100*/  IMAD.SHL.U32 R20, R20, 0x10, RZ ;  /* 0x0000001014147824 */ /* 0x000fca00078e00ff */
[----:B------:R-:W-:Y:S02]  /*30110*/  LOP3.LUT R20, R20, 0x30, RZ, 0xc0, !PT ;  /* 0x0000003014147812 */ /* 0x000fe400078ec0ff */
[----:B------:R-:W-:-:S04]  /*30120*/  MOV R2, R14 ;  /* 0x0000000e00027202 */ /* 0x000fc80000000f00 */
[----:B------:R-:W-:-:S05]  /*30130*/  IADD3 R2, P0, R20, R2, RZ ;  /* 0x0000000214027210 */ /* 0x000fca0007f1e0ff */
[----:B------:R-:W-:Y:S01]  /*30140*/  IMAD.X R3, RZ, RZ, R3, P0 ;  /* 0x000000ffff037224 */ /* 0x000fe200000e0603 */
[----:B------:R-:W-:Y:S01]  /*30150*/  ISETP.LT.OR P0, PT, R8, 0x61, P2 ;  /* 0x000000610800780c */ /* 0x000fe20001701670 */
[----:B------:R-:W-:Y:S02]  /*30160*/  IMAD.MOV.U32 R13, RZ, RZ, R25 ;  /* 0x000000ffff0d7224 */ /* 0x000fe400078e0019 */
[----:B------:R-:W-:-:S10]  /*30170*/  IMAD.MOV.U32 R12, RZ, RZ, RZ ;  /* 0x000000ffff0c7224 */ /* 0x000fd400078e00ff */
[----:B------:R-:W-:Y:S05]  /*30180*/  WARPSYNC.COLLECTIVE R15, `(.L_x_3097) ;  /* 0x000000000f087348 */ /* 0x000fea0003c00000 */
[----:B------:R0:W1:Y:S02]  /*30190*/  SHFL.IDX P6, R14, R13, R12, R11 ;  /* 0x0000000c0d0e7389 */ /* 0x00006400000c000b */
[----:B01----:R-:W-:Y:S01]  /*301a0*/  ENDCOLLECTIVE ;  /* 0x000000000000791b */ /* 0x003fe20003800000 */
.L_x_3097:
[----:B------:R-:W-:Y:S01]  /*301b0*/  @!PT LDS RZ, [RZ] ;  /* 0x00000000fffff984 */ /* 0x000fe20000000800 */
[----:B------:R-:W-:Y:S01]  /*301c0*/  @!PT LDS RZ, [RZ] ;  /* 0x00000000fffff984 */ /* 0x000fe20000000800 */
[----:B------:R-:W-:Y:S01]  /*301d0*/  @!PT LDS RZ, [RZ] ;  /* 0x00000000fffff984 */ /* 0x000fe20000000800 */
[----:B------:R-:W-:Y:S01]  /*301e0*/  LDGSTS.E.BYPASS.LTC128B.128 [R4+0xd400], desc[UR50][R2.64], !P0 ;  /* 0x0d40000002047fae */ /* 0x000fe2000c101d72 */
[----:B------:R-:W-:-:S13]  /*301f0*/  ISETP.LT.OR P0, PT, R8, 0x61, P1 ;  /* 0x000000610800780c */ /* 0x000fda0000f01670 */
[----:B------:R0:W-:Y:S01]  /*30200*/  LDGSTS.E.BYPASS.LTC128B.128 [R5+0xd400], desc[UR50][R2.64+0x40], !P0 ;  /* 0x0d40004002057fae */ /* 0x0001e2000c101d72 */
[----:B------:R-:W-:Y:S02]  /*30210*/  ISETP.GE.AND P0, PT, R8, 0x81, PT ;  /* 0x000000810800780c */ /* 0x000fe40003f06270 */
[----:B------:R-:W-:Y:S01]  /*30220*/  MOV R13, R26 ;  /* 0x0000001a000d7202 */ /* 0x000fe20000000f00 */
[----:B0-----:R-:W-:-:S10]  /*30230*/  IMAD.MOV.U32 R3, RZ, RZ, R14 ;  /* 0x000000ffff037224 */ /* 0x001fd400078e000e */
[----:B------:R-:W-:Y:S05]  /*30240*/  WARPSYNC.COLLECTIVE R15, `(.L_x_3098) ;  /* 0x000000000f087348 */ /* 0x000fea0003c00000 */
[----:B------:R0:W1:Y:S02]  /*30250*/  SHFL.IDX P6, R14, R13, R12, R11 ;  /* 0x0000000c0d0e7389 */ /* 0x00006400000c000b */
[----:B01----:R-:W-:Y:S01]  /*30260*/  ENDCOLLECTIVE ;  /* 0x000000000000791b */ /* 0x003fe20003800000 */
.L_x_3098:
        /* <DEDUP_REMOVED lines=8> */
.L_x_2908:
[----:B-1----:R-:W2:Y:S02]  /*302f0*/  LDL R2, [R1+0x34] ;  /* 0x0000340001027983 */ /* 0x002ea40000100800 */
[----:B--2---:R1:W2:Y:S02]  /*30300*/  SYNCS.PHASECHK.TRANS64.TRYWAIT P0, [R0+URZ+0x29840], R2 ;  /* 0x02984002000075a7 */ /* 0x0042a4000800017f */
[----:B--2---:R-:W-:Y:S05]  /*30310*/  @!P0 NANOSLEEP.SYNCS 0x989680 ;  /* 0x009896800000895d */ /* 0x004fea0003900000 */
[----:B------:R-:W2:Y:S02]  /*30320*/  @!P0 SYNCS.PHASECHK.TRANS64 P0, [R0+URZ+0x29840], R2 ;  /* 0x02984002000085a7 */ /* 0x000ea4000800007f */
[----:B--2---:R-:W-:Y:S05]  /*30330*/  @!P0 BRA `(.L_x_2908) ;  /* 0xfffffffc00ec8947 */ /* 0x004fea000383ffff */
[----:B------:R-:W-:Y:S05]  /*30340*/  BRA `(.L_x_3100) ;  /* 0xffffff8c00887947 */ /* 0x000fea000383ffff */
.L_x_2909:
[----:B------:R-:W-:Y:S01]  /*30350*/  BSSY B0, `(.L_x_3101) ;  /* 0x0000008000007945 */ /* 0x000fe20003800000 */
[----:B------:R-:W-:Y:S01]  /*30360*/  IMAD.MOV.U32 R13, RZ, RZ, R6 ;  /* 0x000000ffff0d7224 */ /* 0x000fe200078e0006 */
[----:B------:R-:W-:Y:S01]  /*30370*/  MOV R15, 0xffffffff ;  /* 0xffffffff000f7802 */ /* 0x000fe20000000f00 */
[----:B------:R-:W-:Y:S02]  /*30380*/  IMAD.MOV.U32 R12, RZ, RZ, RZ ;  /* 0x000000ffff0c7224 */ /* 0x000fe400078e00ff */
[----:B------:R-:W-:-:S07]  /*30390*/  IMAD.MOV.U32 R11, RZ, RZ, 0x1c1f ;  /* 0x00001c1fff0b7424 */ /* 0x000fce00078e00ff */
[----:B0----5:R-:W-:Y:S05]  /*303a0*/  WARPSYNC.COLLECTIVE R15, `(.L_x_3102) ;  /* 0x000000000f087348 */ /* 0x021fea0003c00000 */
[----:B------:R1:W2:Y:S02]  /*303b0*/  SHFL.IDX P6, R14, R13, R12, R11 ;  /* 0x0000000c0d0e7389 */ /* 0x0002a400000c000b */
[----:B012--5:R-:W-:Y:S01]  /*303c0*/  ENDCOLLECTIVE ;  /* 0x000000000000791b */ /* 0x027fe20003800000 */
.L_x_3102:
[----:B------:R-:W-:Y:S05]  /*303d0*/  BSYNC B0 ;  /* 0x0000000000007941 */ /* 0x000fea0003800000 */
.L_x_3101:
[----:B------:R-:W0:Y:S01]  /*303e0*/  S2R R9, SR_TID.X ;  /* 0x0000000000097919 */ /* 0x000e220000002100 */
[----:B------:R-:W-:Y:S01]  /*303f0*/  IMAD.MOV.U32 R13, RZ, RZ, R5 ;  /* 0x000000ffff0d7224 */ /* 0x000fe200078e0005 */
[----:B------:R-:W-:Y:S01]  /*30400*/  MOV R15, 0xffffffff ;  /* 0xffffffff000f7802 */ /* 0x000fe20000000f00 */
[----:B------:R-:W-:Y:S01]  /*30410*/  IMAD.MOV.U32 R12, RZ, RZ, RZ ;  /* 0x000000ffff0c7224 */ /* 0x000fe200078e00ff */
[----:B------:R-:W-:Y:S01]  /*30420*/  LOP3.LUT P1, RZ, R20, 0x4, RZ, 0xc0, !PT ;  /* 0x0000000414ff7812 */ /* 0x000fe2000782c0ff */
[----:B------:R-:W-:Y:S02]  /*30430*/  IMAD.MOV.U32 R11, RZ, RZ, 0x1c1f ;  /* 0x00001c1fff0b7424 */ /* 0x000fe400078e00ff */
[----:B------:R-:W-:Y:S02]  /*30440*/  IMAD.MOV.U32 R2, RZ, RZ, R14 ;  /* 0x000000ffff027224 */ /* 0x000fe400078e000e */
[----:B------:R-:W-:-:S08]  /*30450*/  @P4 IMAD.IADD R21, R22, 0x1, R4 ;  /* 0x0000000116154824 */ /* 0x000fd000078e0204 */
[----:B0-----:R-:W-:Y:S05]  /*30460*/  WARPSYNC.COLLECTIVE R15, `(.L_x_3103) ;  /* 0x000000000f087348 */ /* 0x001fea0003c00000 */
[----:B------:R1:W2:Y:S02]  /*30470*/  SHFL.IDX P6, R14, R13, R12, R11 ;  /* 0x0000000c0d0e7389 */ /* 0x0002a400000c000b */
[----:B012---:R-:W-:Y:S01]  /*30480*/  ENDCOLLECTIVE ;  /* 0x000000000000791b */ /* 0x007fe20003800000 */
.L_x_3103:
[----:B------:R-:W-:Y:S01]  /*30490*/  MOV R13, R6 ;  /* 0x00000006000d7202 */ /* 0x000fe20000000f00 */
[----:B------:R-:W-:Y:S02]  /*304a0*/  IMAD.MOV.U32 R12, RZ, RZ, 0x1 ;  /* 0x00000001ff0c7424 */ /* 0x000fe400078e00ff */
[----:B------:R-:W-:Y:S02]  /*304b0*/  IMAD.SHL.U32 R25, R9, 0x10, RZ ;  /* 0x0000001009197824 */ /* 0x000fe400078e00ff */
[----:B------:R-:W-:Y:S01]  /*304c0*/  IMAD.MOV.U32 R3, RZ, RZ, R14 ;  /* 0x000000ffff037224 */ /* 0x000fe200078e000e */
[----:B------:R-:W-:Y:S01]  /*304d0*/  LOP3.LUT P6, RZ, R20, 0x8, RZ, 0xc0, !PT ;  /* 0x0000000814ff7812 */ /* 0x000fe200078cc0ff */
[----:B------:R-:W-:Y:S01]  /*304e0*/  @P5 IMAD.IADD R9, R22, 0x1, R4 ;  /* 0x0000000116095824 */ /* 0x000fe200078e0204 */
        /* <DEDUP_REMOVED lines=15> */
.L_x_3104:
        /* <DEDUP_REMOVED lines=11> */
.L_x_3105:
[----:B------:R-:W-:Y:S02]  /*30690*/  IMAD.MOV.U32 R13, RZ, RZ, R6 ;  /* 0x000000ffff0d7224 */ /* 0x000fe400078e0006 */
[----:B------:R-:W-:Y:S02]  /*306a0*/  IMAD.MOV.U32 R12, RZ, RZ, 0x2 ;  /* 0x00000002ff0c7424 */ /* 0x000fe400078e00ff */
[----:B------:R-:W-:Y:S01]  /*306b0*/  IMAD.MOV.U32 R3, RZ, RZ, R14 ;  /* 0x000000ffff037224 */ /* 0x000fe200078e000e */
[----:B------:R-:W-:-:S04]  /*306c0*/  LOP3.LUT P6, RZ, R20, 0x10, RZ, 0xc0, !PT ;  /* 0x0000001014ff7812 */ /* 0x000fc800078cc0ff */
[----:B------:R-:W-:-:S04]  /*306d0*/  @P4 IADD3 R3, P0, R25, R3, RZ ;  /* 0x0000000319034210 */ /* 0x000fc80007f1e0ff */
[----:B------:R-:W-:-:S04]  /*306e0*/  @P4 IADD3.X R2, RZ, R2, RZ, P0, !PT ;  /* 0x00000002ff024210 */ /* 0x000fc800007fe4ff */
        /* <DEDUP_REMOVED lines=10> */
.L_x_3106:
[----:B------:R-:W-:Y:S01]  /*30790*/  @!PT LDS RZ, [RZ] ;  /* 0x00000000fffff984 */ /* 0x000fe20000000800 */
[----:B------:R-:W-:Y:S01]  /*307a0*/  @!PT LDS RZ, [RZ] ;  /* 0x00000000fffff984 */ /* 0x000fe20000000800 */
[----:B------:R-:W-:Y:S01]  /*307b0*/  @!PT LDS RZ, [RZ] ;  /* 0x00000000fffff984 */ /* 0x000fe20000000800 */
[----:B------:R-:W-:Y:S04]  /*307c0*/  @P4 LDGSTS.E.BYPASS.LTC128B.128 [R21+0x1d400], desc[UR50][R2.64+0x40], !P5 ;  /* 0x1d40004002154fae */ /* 0x000fe8000e901d72 */
[----:B------:R0:W-:Y:S01]  /*307d0*/  @P4 LDGSTS.E.BYPASS.LTC128B.128 [R21+0x1fc00], desc[UR50][R2.64+0x80], !P1 ;  /* 0x1fc0008002154fae */ /* 0x0001e2000c901d72 */
[----:B------:R-:W-:Y:S02]  /*307e0*/  LOP3.LUT P4, RZ, R20, 0x10, RZ, 0xc0, !PT ;  /* 0x0000001014ff7812 */ /* 0x000fe4000788c0ff */
[----:B------:R-:W-:Y:S02]  /*307f0*/  MOV R13, R5 ;  /* 0x00000005000d7202 */ /* 0x000fe40000000f00 */
[----:B0-----:R-:W-:Y:S01]  /*30800*/  @P2 IADD3 R21, R22, R4, RZ ;  /* 0x0000000416152210 */ /* 0x001fe20007ffe0ff */
[----:B------:R-:W-:-:S08]  /*30810*/  IMAD.MOV.U32 R2, RZ, RZ, R14 ;  /* 0x000000ffff027224 */ /* 0x000fd000078e000e */
[----:B------:R-:W-:Y:S05]  /*30820*/  WARPSYNC.COLLECTIVE R15, `(.L_x_3107) ;  /* 0x000000000f087348 */ /* 0x000fea0003c00000 */
[----:B------:R0:W1:Y:S02]  /*30830*/  SHFL.IDX P6, R14, R13, R12, R11 ;  /* 0x0000000c0d0e7389 */ /* 0x00006400000c000b */
[----:B01----:R-:W-:Y:S01]  /*30840*/  ENDCOLLECTIVE ;  /* 0x000000000000791b */ /* 0x003fe20003800000 */
.L_x_3107:
[----:B------:R-:W-:Y:S01]  /*30850*/  IMAD.MOV.U32 R13, RZ, RZ, R6 ;  /* 0x000000ffff0d7224 */ /* 0x000fe200078e0006 */
[----:B------:R-:W-:Y:S01]  /*30860*/  MOV R12, 0x3 ;  /* 0x00000003000c7802 */ /* 0x000fe20000000f00 */
[----:B------:R-:W-:-:S07]  /*30870*/  IMAD.MOV.U32 R3, RZ, RZ, R14 ;  /* 0x000000ffff037224 */ /* 0x000fce00078e000e */
[----:B------:R-:W-:Y:S05]  /*30880*/  WARPSYNC.COLLECTIVE R15, `(.L_x_3108) ;  /* 0x000000000f087348 */ /* 0x000fea0003c00000 */
[----:B------:R0:W1:Y:S02]  /*30890*/  SHFL.IDX P6, R14, R13, R12, R11 ;  /* 0x0000000c0d0e7389 */ /* 0x00006400000c000b */
[----:B01----:R-:W-:Y:S01]  /*308a0*/  ENDCOLLECTIVE ;  /* 0x000000000000791b */ /* 0x003fe20003800000 */
.L_x_3108:
        /* <DEDUP_REMOVED lines=10> */
.L_x_3109:
        /* <DEDUP_REMOVED lines=12> */
.L_x_3110:
[----:B------:R-:W-:-:S05]  /*30a10*/  @P2 IADD3 R2, P0, R25, R2, RZ ;  /* 0x0000000219022210 */ /* 0x000fca0007f1e0ff */
[----:B------:R-:W-:-:S05]  /*30a20*/  @P2 IMAD.X R3, RZ, RZ, R6, P0 ;  /* 0x000000ffff032224 */ /* 0x000fca00000e0606 */
[----:B------:R-:W-:Y:S01]  /*30a30*/  @!PT LDS RZ, [RZ] ;  /* 0x00000000fffff984 */ /* 0x000fe20000000800 */
[----:B------:R-:W-:Y:S01]  /*30a40*/  @!PT LDS RZ, [RZ] ;  /* 0x00000000fffff984 */ /* 0x000fe20000000800 */
[----:B------:R-:W-:Y:S01]  /*30a50*/  @!PT LDS RZ, [RZ] ;  /* 0x00000000fffff984 */ /* 0x000fe20000000800 */
[----:B------:R-:W-:Y:S01]  /*30a60*/  @P2 LDGSTS.E.BYPASS.LTC128B.128 [R21+0x1bc00], desc[UR50][R2.64], !P4 ;  /* 0x1bc0000002152fae */ /* 0x000fe2000e101d72 */
[----:B------:R-:W-:-:S03]  /*30a70*/  IMAD.MOV.U32 R13, RZ, RZ, R8 ;  /* 0x000000ffff0d7224 */ /* 0x000fc600078e0008 */
[----:B------:R-:W-:Y:S04]  /*30a80*/  @P2 LDGSTS.E.BYPASS.LTC128B.128 [R21+0x1e400], desc[UR50][R2.64+0x40], !P5 ;  /* 0x1e40004002152fae */ /* 0x000fe8000e901d72 */
[----:B------:R0:W-:Y:S02]  /*30a90*/  @P2 LDGSTS.E.BYPASS.LTC128B.128 [R21+0x20c00], desc[UR50][R2.64+0x80], !P1 ;  /* 0x20c0008002152fae */ /* 0x0001e4000c901d72 */
[----:B0-----:R-:W-:-:S07]  /*30aa0*/  IMAD.MOV.U32 R3, RZ, RZ, R14 ;  /* 0x000000ffff037224 */ /* 0x001fce00078e000e */
[----:B------:R-:W-:Y:S05]  /*30ab0*/  WARPSYNC.COLLECTIVE R15, `(.L_x_3111) ;  /* 0x000000000f087348 */ /* 0x000fea0003c00000 */
[----:B------:R0:W1:Y:S02]  /*30ac0*/  SHFL.IDX P6, R14, R13, R12, R11 ;  /* 0x0000000c0d0e7389 */ /* 0x00006400000c000b */
[----:B01----:R-:W-:Y:S01]  /*30ad0*/  ENDCOLLECTIVE ;  /* 0x000000000000791b */ /* 0x003fe20003800000 */
.L_x_3111:
[----:B------:R-:W-:Y:S01]  /*30ae0*/  MOV R2, R14 ;  /* 0x0000000e00027202 */ /* 0x000fe20000000f00 */
[----:B------:R-:W-:Y:S06]  /*30af0*/  BRA `(.L_x_3112) ;  /* 0xffffff8800fc7947 */ /* 0x000fec000383ffff */
.L_x_2916:
[----:B------:R-:W-:Y:S02]  /*30b00*/  IMAD.MOV.U32 R13, RZ, RZ, R0 ;  /* 0x000000ffff0d7224 */ /* 0x000fe400078e0000 */
[----:B------:R-:W-:Y:S02]  /*30b10*/  IMAD.MOV.U32 R12, RZ, RZ, RZ ;  /* 0x000000ffff0c7224 */ /* 0x000fe400078e00ff */
[----:B------:R-:W-:Y:S02]  /*30b20*/  IMAD.MOV.U32 R11, RZ, RZ, 0x1c1f ;  /* 0x00001c1fff0b7424 */ /* 0x000fe400078e00ff */
[----:B------:R-:W-:Y:S02]  /*30b30*/  IMAD.MOV.U32 R15, RZ, RZ, -0x1 ;  /* 0xffffffffff0f7424 */ /* 0x000fe400078e00ff */
[----:B------:R-:W-:Y:S02]  /*30b40*/  IMAD R5, R30, R7, RZ ;  /* 0x000000071e057224 */ /* 0x000fe400078e02ff */
[----:B------:R-:W-:-:S07]  /*30b50*/  IMAD R17, R17, 0x80, R9 ;  /* 0x0000008011117824 */ /* 0x000fce00078e0209 */
[----:B-----5:R-:W-:Y:S05]  /*30b60*/  WARPSYNC.COLLECTIVE R15, `(.L_x_3113) ;  /* 0x000000000f087348 */ /* 0x020fea0003c00000 */
[----:B------:R0:W1:Y:S02]  /*30b70*/  SHFL.IDX P6, R14, R13, R12, R11 ;  /* 0x0000000c0d0e7389 */ /* 0x00006400000c000b */
[----:B01---5:R-:W-:Y:S01]  /*30b80*/  ENDCOLLECTIVE ;  /* 0x000000000000791b */ /* 0x023fe20003800000 */
.L_x_3113:
[C---:B------:R-:W-:Y:S02]  /*30b90*/  ISETP.GE.AND P0, PT, R17.reuse, R5, PT ;  /* 0x000000051100720c */ /* 0x040fe40003f06270 */
[----:B------:R-:W-:Y:S01]  /*30ba0*/  IADD3 R6, R17, 0x20, RZ ;  /* 0x0000002011067810 */ /* 0x000fe20007ffe0ff */
[----:B------:R-:W-:Y:S01]  /*30bb0*/  IMAD.MOV.U32 R13, RZ, RZ, R4 ;  /* 0x000000ffff0d7224 */ /* 0x000fe200078e0004 */
[----:B------:R-:W-:-:S09]  /*30bc0*/  MOV R2, R14 ;  /* 0x0000000e00027202 */ /* 0x000fd20000000f00 */
[----:B------:R-:W-:Y:S05]  /*30bd0*/  WARPSYNC.COLLECTIVE R15, `(.L_x_3114) ;  /* 0x000000000f087348 */ /* 0x000fea0003c00000 */
[----:B------:R0:W1:Y:S02]  /*30be0*/  SHFL.IDX P6, R14, R13, R12, R11 ;  /* 0x0000000c0d0e7389 */ /* 0x00006400000c000b */
[----:B01----:R-:W-:Y:S01]  /*30bf0*/  ENDCOLLECTIVE ;  /* 0x000000000000791b */ /* 0x003fe20003800000 */
.L_x_3114:
[----:B------:R-:W-:Y:S02]  /*30c00*/  IMAD.MOV.U32 R13, RZ, RZ, R0 ;  /* 0x000000ffff0d7224 */ /* 0x000fe400078e0000 */
[----:B------:R-:W-:Y:S02]  /*30c10*/  IMAD.MOV.U32 R12, RZ, RZ, 0x1 ;  /* 0x00000001ff0c7424 */ /* 0x000fe400078e00ff */
[----:B------:R-:W-:-:S07]  /*30c20*/  IMAD.MOV.U32 R3, RZ, RZ, R14 ;  /* 0x000000ffff037224 */ /* 0x000fce00078e000e */
[----:B------:R-:W-:Y:S05]  /*30c30*/  WARPSYNC.COLLECTIVE R15, `(.L_x_3115) ;  /* 0x000000000f087348 */ /* 0x000fea0003c00000 */
[----:B------:R0:W1:Y:S02]  /*30c40*/  SHFL.IDX P6, R14, R13, R12, R11 ;  /* 0x0000000c0d0e7389 */ /* 0x00006400000c000b */
[----:B01----:R-:W-:Y:S01]  /*30c50*/  ENDCOLLECTIVE ;  /* 0x000000000000791b */ /* 0x003fe20003800000 */
.L_x_3115:
        /* <DEDUP_REMOVED lines=17> */
.L_x_3116:
[----:B------:R-:W-:Y:S02]  /*30d70*/  IMAD.MOV.U32 R13, RZ, RZ, R0 ;  /* 0x000000ffff0d7224 */ /* 0x000fe400078e0000 */
[----:B------:R-:W-:Y:S01]  /*30d80*/  IMAD.MOV.U32 R12, RZ, RZ, 0x2 ;  /* 0x00000002ff0c7424 */ /* 0x000fe200078e00ff */
[----:B------:R-:W-:-:S07]  /*30d90*/  MOV R3, R14 ;  /* 0x0000000e00037202 */ /* 0x000fce0000000f00 */
[----:B------:R-:W-:Y:S05]  /*30da0*/  WARPSYNC.COLLECTIVE R15, `(.L_x_3117) ;  /* 0x000000000f087348 */ /* 0x000fea0003c00000 */
[----:B------:R0:W1:Y:S02]  /*30db0*/  SHFL.IDX P6, R14, R13, R12, R11 ;  /* 0x0000000c0d0e7389 */ /* 0x00006400000c000b */
[----:B01----:R-:W-:Y:S01]  /*30dc0*/  ENDCOLLECTIVE ;  /* 0x000000000000791b */ /* 0x003fe20003800000 */
.L_x_3117:
        /* <DEDUP_REMOVED lines=13> */
[----:B------:R-:W-:Y:S02]  /*30ea0*/  ISETP.GE.AND P0, PT, R2, R5, PT ;  /* 0x000000050200720c */ /* 0x000fe40003f06270 */
[----:B------:R-:W-:-:S11]  /*30eb0*/  MOV R2, R14 ;  /* 0x0000000e00027202 */ /* 0x000fd60000000f00 */
[----:B------:R-:W-:Y:S05]  /*30ec0*/  WARPSYNC.COLLECTIVE R15, `(.L_x_3118) ;  /* 0x000000000f087348 */ /* 0x000fea0003c00000 */
[----:B------:R0:W1:Y:S02]  /*30ed0*/  SHFL.IDX P6, R14, R13, R12, R11 ;  /* 0x0000000c0d0e7389 */ /* 0x00006400000c000b */
[----:B01----:R-:W-:Y:S01]  /*30ee0*/  ENDCOLLECTIVE ;  /* 0x000000000000791b */ /* 0x003fe20003800000 */
.L_x_3118:
[----:B------:R-:W-:Y:S01]  /*30ef0*/  IMAD.MOV.U32 R13, RZ, RZ, R0 ;  /* 0x000000ffff0d7224 */ /* 0x000fe200078e0000 */
[----:B------:R-:W-:Y:S01]  /*30f00*/  MOV R12, 0x3 ;  /* 0x00000003000c7802 */ /* 0x000fe20000000f00 */
[----:B------:R-:W-:-:S07]  /*30f10*/  IMAD.MOV.U32 R3, RZ, RZ, R14 ;  /* 0x000000ffff037224 */ /* 0x000fce00078e000e */
[----:B------:R-:W-:Y:S05]  /*30f20*/  WARPSYNC.COLLECTIVE R15, `(.L_x_3119) ;  /* 0x000000000f087348 */ /* 0x000fea0003c00000 */
[----:B------:R0:W1:Y:S02]  /*30f30*/  SHFL.IDX P6, R14, R13, R12, R11 ;  /* 0x0000000c0d0e7389 */ /* 0x00006400000c000b */
[----:B01----:R-:W-:Y:S01]  /*30f40*/  ENDCOLLECTIVE ;  /* 0x000000000000791b */ /* 0x003fe20003800000 */
.L_x_3119:
        /* <DEDUP_REMOVED lines=10> */
.L_x_3120:
        /* <DEDUP_REMOVED lines=8> */
.L_x_2921:
[----:B-1----:R1:W2:Y:S02]  /*31070*/  SYNCS.PHASECHK.TRANS64.TRYWAIT P0, [R22+URZ+0x29820], R3 ;  /* 0x02982003160075a7 */ /* 0x0022a4000800017f */
[----:B--2---:R-:W-:Y:S05]  /*31080*/  @!P0 NANOSLEEP.SYNCS 0x989680 ;  /* 0x009896800000895d */ /* 0x004fea0003900000 */
[----:B------:R-:W2:Y:S02]  /*31090*/  @!P0 SYNCS.PHASECHK.TRANS64 P0, [R22+URZ+0x29820], R3 ;  /* 0x02982003160085a7 */ /* 0x000ea4000800007f */
[----:B--2---:R-:W-:Y:S05]  /*310a0*/  @!P0 BRA `(.L_x_2921) ;  /* 0xfffffffc00f08947 */ /* 0x004fea000383ffff */
[----:B------:R-:W-:Y:S05]  /*310b0*/  BRA `(.L_x_3122) ;  /* 0xffffff9000a47947 */ /* 0x000fea000383ffff */
.L_x_2925:
[----:B0-----:R0:W1:Y:S02]  /*310c0*/  SYNCS.PHASECHK.TRANS64.TRYWAIT P0, [R0+URZ+0x29880], R31 ;  /* 0x0298801f000075a7 */ /* 0x001064000800017f */
[----:B-1----:R-:W-:Y:S05]  /*310d0*/  @!P0 NANOSLEEP.SYNCS 0x989680 ;  /* 0x009896800000895d */ /* 0x002fea0003900000 */
[----:B------:R-:W1:Y:S02]  /*310e0*/  @!P0 SYNCS.PHASECHK.TRANS64 P0, [R0+URZ+0x29880], R31 ;  /* 0x0298801f000085a7 */ /* 0x000e64000800007f */
[----:B-1----:R-:W-:Y:S05]  /*310f0*/  @!P0 BRA `(.L_x_2925) ;  /* 0xfffffffc00f08947 */ /* 0x002fea000383ffff */
[----:B------:R-:W-:Y:S05]  /*31100*/  BRA `(.L_x_3123) ;  /* 0xffffff9400c47947 */ /* 0x000fea000383ffff */
.L_x_2926:
        /* <DEDUP_REMOVED lines=8> */
.L_x_3125:
[----:B------:R-:W-:Y:S05]  /*31190*/  BSYNC B0 ;  /* 0x0000000000007941 */ /* 0x000fea0003800000 */
.L_x_3124:
[----:B------:R0:W5:Y:S01]  /*311a0*/  LDL R17, [R1+0x4] ;  /* 0x0000040001117983 */ /* 0x0001620000100800 */
[----:B------:R-:W-:Y:S01]  /*311b0*/  IMAD.MOV.U32 R13, RZ, RZ, R7 ;  /* 0x000000ffff0d7224 */ /* 0x000fe200078e0007 */
[----:B------:R-:W-:Y:S01]  /*311c0*/  MOV R12, RZ ;  /* 0x000000ff000c7202 */ /* 0x000fe20000000f00 */
[----:B------:R-:W-:Y:S01]  /*311d0*/  IMAD.MOV.U32 R11, RZ, RZ, 0x1c1f ;  /* 0x00001c1fff0b7424 */ /* 0x000fe200078e00ff */
[----:B------:R-:W1:Y:S01]  /*311e0*/  S2R R2, SR_TID.X ;  /* 0x0000000000027919 */ /* 0x000e620000002100 */
[----:B------:R-:W-:Y:S01]  /*311f0*/  IMAD.MOV.U32 R15, RZ, RZ, -0x1 ;  /* 0xffffffffff0f7424 */ /* 0x000fe200078e00ff */
[----:B------:R-:W-:Y:S01]  /*31200*/  IADD3 R10, R22, R10, R37 ;  /* 0x0000000a160a7210 */ /* 0x000fe20007ffe025 */
[----:B------:R-:W-:-:S07]  /*31210*/  IMAD.MOV.U32 R3, RZ, RZ, R14 ;  /* 0x000000ffff037224 */ /* 0x000fce00078e000e */
[----:B01---5:R-:W-:Y:S05]  /*31220*/  WARPSYNC.COLLECTIVE R15, `(.L_x_3126) ;  /* 0x000000000f087348 */ /* 0x023fea0003c00000 */
[----:B------:R2:W3:Y:S02]  /*31230*/  SHFL.IDX P6, R14, R13, R12, R11 ;  /* 0x0000000c0d0e7389 */ /* 0x0004e400000c000b */
[----:B0123-5:R-:W-:Y:S01]  /*31240*/  ENDCOLLECTIVE ;  /* 0x000000000000791b */ /* 0x02ffe20003800000 */
.L_x_3126:
[----:B------:R-:W-:Y:S02]  /*31250*/  IMAD.MOV.U32 R13, RZ, RZ, R9 ;  /* 0x000000ffff0d7224 */ /* 0x000fe400078e0009 */
[----:B------:R-:W-:Y:S02]  /*31260*/  IMAD.MOV.U32 R12, RZ, RZ, 0x1 ;  /* 0x00000001ff0c7424 */ /* 0x000fe400078e00ff */
[----:B------:R-:W-:Y:S02]  /*31270*/  IMAD.SHL.U32 R15, R2, 0x10, RZ ;  /* 0x00000010020f7824 */ /* 0x000fe400078e00ff */
[----:B------:R-:W-:-:S03]  /*31280*/  IMAD.MOV.U32 R2, RZ, RZ, R14 ;  /* 0x000000ffff027224 */ /* 0x000fc600078e000e */
[----:B------:R-:W-:-:S04]  /*31290*/  LOP3.LUT R15, R15, 0x30, RZ, 0xc0, !PT ;  /* 0x000000300f0f7812 */ /* 0x000fc800078ec0ff */
[----:B------:R-:W-:Y:S01]  /*312a0*/  IADD3 R2, P0, R15, R2, RZ ;  /* 0x000000020f027210 */ /* 0x000fe20007f1e0ff */
[----:B------:R-:W-:-:S03]  /*312b0*/  IMAD.MOV.U32 R15, RZ, RZ, -0x1 ;  /* 0xffffffffff0f7424 */ /* 0x000fc600078e00ff */
[----:B------:R-:W-:-:S09]  /*312c0*/  IADD3.X R3, RZ, R3, RZ, P0, !PT ;  /* 0x00000003ff037210 */ /* 0x000fd200007fe4ff */
[----:B------:R-:W-:Y:S05]  /*312d0*/  WARPSYNC.COLLECTIVE R15, `(.L_x_3127) ;  /* 0x000000000f087348 */ /* 0x000fea0003c00000 */
[----:B------:R0:W1:Y:S02]  /*312e0*/  SHFL.IDX P6, R14, R13, R12, R11 ;  /* 0x0000000c0d0e7389 */ /* 0x00006400000c000b */
[----:B01----:R-:W-:Y:S01]  /*312f0*/  ENDCOLLECTIVE ;  /* 0x000000000000791b */ /* 0x003fe20003800000 */
.L_x_3127:
[----:B------:R-:W-:Y:S01]  /*31300*/  @!PT LDS RZ, [RZ] ;  /* 0x00000000fffff984 */ /* 0x000fe20000000800 */
[----:B------:R-:W-:Y:S01]  /*31310*/  @!PT LDS RZ, [RZ] ;  /* 0x00000000fffff984 */ /* 0x000fe20000000800 */
[----:B------:R-:W-:Y:S01]  /*31320*/  @!PT LDS RZ, [RZ] ;  /* 0x00000000fffff984 */ /* 0x000fe20000000800 */
[----:B------:R-:W-:Y:S01]  /*31330*/  LDGSTS.E.BYPASS.LTC128B.128 [R10+0xa400], desc[UR50][R2.64], !P3 ;  /* 0x0a400000020a7fae */ /* 0x000fe2000d901d72 */
[----:B------:R-:W-:Y:S02]  /*31340*/  IMAD.MOV.U32 R13, RZ, RZ, R7 ;  /* 0x000000ffff0d7224 */ /* 0x000fe400078e0007 */
[----:B------:R-:W-:-:S05]  /*31350*/  IMAD.IADD R17, R17, 0x1, R10 ;  /* 0x0000000111117824 */ /* 0x000fca00078e020a */
[----:B------:R0:W-:Y:S02]  /*31360*/  LDGSTS.E.BYPASS.LTC128B.128 [R17+0xa400], desc[UR50][R2.64+0x40], !P1 ;  /* 0x0a40004002117fae */ /* 0x0001e4000c901d72 */
[----:B0-----:R-:W0:Y:S01]  /*31370*/  S2R R2, SR_TID.X ;  /* 0x0000000000027919 */ /* 0x001e220000002100 */
[----:B------:R-:W-:-:S07]  /*31380*/  MOV R3, R14 ;  /* 0x0000000e00037202 */ /* 0x000fce0000000f00 */
[----:B0-----:R-:W-:Y:S05]  /*31390*/  WARPSYNC.COLLECTIVE R15, `(.L_x_3128) ;  /* 0x000000000f087348 */ /* 0x001fea0003c00000 */
[----:B------:R1:W2:Y:S02]  /*313a0*/  SHFL.IDX P6, R14, R13, R12, R11 ;  /* 0x0000000c0d0e7389 */ /* 0x0002a400000c000b */
[----:B012---:R-:W-:Y:S01]  /*313b0*/  ENDCOLLECTIVE ;  /* 0x000000000000791b */ /* 0x007fe20003800000 */
.L_x_3128:
        /* <DEDUP_REMOVED lines=11> */
.L_x_3129:
[----:B------:R-:W-:Y:S01]  /*31470*/  @!PT LDS RZ, [RZ] ;  /* 0x00000000fffff984 */ /* 0x000fe20000000800 */
[----:B------:R-:W-:Y:S01]  /*31480*/  @!PT LDS RZ, [RZ] ;  /* 0x00000000fffff984 */ /* 0x000fe20000000800 */
[----:B------:R-:W-:Y:S01]  /*31490*/  @!PT LDS RZ, [RZ] ;  /* 0x00000000fffff984 */ /* 0x000fe20000000800 */
[----:B------:R-:W-:Y:S04]  /*314a0*/  LDGSTS.E.BYPASS.LTC128B.128 [R10+0xb400], desc[UR50][R2.64], !P3 ;  /* 0x0b400000020a7fae */ /* 0x000fe8000d901d72 */
[----:B------:R0:W-:Y:S01]  /*314b0*/  LDGSTS.E.BYPASS.LTC128B.128 [R17+0xb400], desc[UR50][R2.64+0x40], !P1 ;  /* 0x0b40004002117fae */ /* 0x0001e2000c901d72 */
[----:B------:R-:W-:Y:S01]  /*314c0*/  IMAD.MOV.U32 R13, RZ, RZ, R7 ;  /* 0x000000ffff0d7224 */ /* 0x000fe200078e0007 */
[----:B0-----:R-:W0:Y:S01]  /*314d0*/  S2R R2, SR_TID.X ;  /* 0x0000000000027919 */ /* 0x001e220000002100 */
[----:B------:R-:W-:-:S07]  /*314e0*/  IMAD.MOV.U32 R3, RZ, RZ, R14 ;  /* 0x000000ffff037224 */ /* 0x000fce00078e000e */
[----:B0-----:R-:W-:Y:S05]  /*314f0*/  WARPSYNC.COLLECTIVE R15, `(.L_x_3130) ;  /* 0x000000000f087348 */ /* 0x001fea0003c00000 */
[----:B------:R1:W2:Y:S02]  /*31500*/  SHFL.IDX P6, R14, R13, R12, R11 ;  /* 0x0000000c0d0e7389 */ /* 0x0002a400000c000b */
[----:B012---:R-:W-:Y:S01]  /*31510*/  ENDCOLLECTIVE ;  /* 0x000000000000791b */ /* 0x007fe20003800000 */
.L_x_3130:
[----:B------:R-:W-:Y:S02]  /*31520*/  IMAD.MOV.U32 R13, RZ, RZ, R9 ;  /* 0x000000ffff0d7224 */ /* 0x000fe400078e0009 */
[----:B------:R-:W-:Y:S01]  /*31530*/  IMAD.MOV.U32 R12, RZ, RZ, 0x3 ;  /* 0x00000003ff0c7424 */ /* 0x000fe200078e00ff */
[----:B------:R-:W-:Y:S01]  /*31540*/  SHF.L.U32 R15, R2, 0x4, RZ ;  /* 0x00000004020f7819 */ /* 0x000fe200000006ff */
[----:B------:R-:W-:-:S03]  /*31550*/  IMAD.MOV.U32 R2, RZ, RZ, R14 ;  /* 0x000000ffff027224 */ /* 0x000fc600078e000e */
[----:B------:R-:W-:-:S04]  /*31560*/  LOP3.LUT R15, R15, 0x30, RZ, 0xc0, !PT ;  /* 0x000000300f0f7812 */ /* 0x000fc800078ec0ff */
[----:B------:R-:W-:Y:S02]  /*31570*/  IADD3 R2, P0, R15, R2, RZ ;  /* 0x000000020f027210 */ /* 0x000fe40007f1e0ff */
[----:B------:R-:W-:-:S03]  /*31580*/  MOV R15, 0xffffffff ;  /* 0xffffffff000f7802 */ /* 0x000fc60000000f00 */
[----:B------:R-:W-:-:S08]  /*31590*/  IMAD.X R3, RZ, RZ, R3, P0 ;  /* 0x000000ffff037224 */ /* 0x000fd000000e0603 */
[----:B------:R-:W-:Y:S05]  /*315a0*/  WARPSYNC.COLLECTIVE R15, `(.L_x_3131) ;  /* 0x000000000f087348 */ /* 0x000fea0003c00000 */
[----:B------:R0:W1:Y:S02]  /*315b0*/  SHFL.IDX P6, R14, R13, R12, R11 ;  /* 0x0000000c0d0e7389 */ /* 0x00006400000c000b */
[----:B01----:R-:W-:Y:S01]  /*315c0*/  ENDCOLLECTIVE ;  /* 0x000000000000791b */ /* 0x003fe20003800000 */
.L_x_3131:
        /* <DEDUP_REMOVED lines=11> */
.L_x_3132:
[----:B------:R-:W-:Y:S02]  /*31680*/  IMAD.MOV.U32 R13, RZ, RZ, R24 ;  /* 0x000000ffff0d7224 */ /* 0x000fe400078e0018 */
[----:B------:R-:W-:Y:S02]  /*31690*/  IMAD.MOV.U32 R12, RZ, RZ, RZ ;  /* 0x000000ffff0c7224 */ /* 0x000fe400078e00ff */
[----:B------:R-:W-:-:S07]  /*316a0*/  IMAD.MOV.U32 R2, RZ, RZ, R14 ;  /* 0x000000ffff027224 */ /* 0x000fce00078e000e */
[----:B------:R-:W-:Y:S05]  /*316b0*/  WARPSYNC.COLLECTIVE R15, `(.L_x_3133) ;  /* 0x000000000f087348 */ /* 0x000fea0003c00000 */
[----:B------:R0:W1:Y:S02]  /*316c0*/  SHFL.IDX P6, R14, R13, R12, R11 ;  /* 0x0000000c0d0e7389 */ /* 0x00006400000c000b */
[----:B01----:R-:W-:Y:S01]  /*316d0*/  ENDCOLLECTIVE ;  /* 0x000000000000791b */ /* 0x003fe20003800000 */
.L_x_3133:
[----:B------:R-:W-:-:S05]  /*316e0*/  IMAD.SHL.U32 R3, R3, 0x10, RZ ;  /* 0x0000001003037824 */ /* 0x000fca00078e00ff */
[----:B------:R-:W-:-:S04]  /*316f0*/  LOP3.LUT R3, R3, 0x30, RZ, 0xc0, !PT ;  /* 0x0000003003037812 */ /* 0x000fc800078ec0ff */
[----:B------:R-:W-:Y:S01]  /*31700*/  IADD3 R2, P0, R3, R2, RZ ;  /* 0x0000000203027210 */ /* 0x000fe20007f1e0ff */
[----:B------:R-:W-:-:S03]  /*31710*/  IMAD.MOV.U32 R13, RZ, RZ, R25 ;  /* 0x000000ffff0d7224 */ /* 0x000fc600078e0019 */
[----:B------:R-:W-:-:S05]  /*31720*/  IADD3.X R3, RZ, R9, RZ, P0, !PT ;  /* 0x00000009ff037210 */ /* 0x000fca00007fe4ff */
        /* <DEDUP_REMOVED lines=9> */
.L_x_3134:
[----:B------:R-:W-:Y:S01]  /*317c0*/  MOV R2, R14 ;  /* 0x0000000e00027202 */ /* 0x000fe20000000f00 */
[----:B------:R-:W-:Y:S06]  /*317d0*/  BRA `(.L_x_3135) ;  /* 0xffffff9400387947 */ /* 0x000fec000383ffff */
.L_x_2931:
[----:B---3--:R3:W4:Y:S02]  /*317e0*/  SYNCS.PHASECHK.TRANS64.TRYWAIT P0, [R0+URZ+0x29840], R31 ;  /* 0x0298401f000075a7 */ /* 0x008724000800017f */
[----:B----4-:R-:W-:Y:S05]  /*317f0*/  @!P0 NANOSLEEP.SYNCS 0x989680 ;  /* 0x009896800000895d */ /* 0x010fea0003900000 */
[----:B------:R-:W4:Y:S02]  /*31800*/  @!P0 SYNCS.PHASECHK.TRANS64 P0, [R0+URZ+0x29840], R31 ;  /* 0x0298401f000085a7 */ /* 0x000f24000800007f */
[----:B----4-:R-:W-:Y:S05]  /*31810*/  @!P0 BRA `(.L_x_2931) ;  /* 0xfffffffc00f08947 */ /* 0x010fea000383ffff */
[----:B------:R-:W-:Y:S05]  /*31820*/  BRA `(.L_x_3136) ;  /* 0xffffff9400987947 */ /* 0x000fea000383ffff */
.L_x_2932:
        /* <DEDUP_REMOVED lines=8> */
.L_x_3138:
[----:B------:R-:W-:Y:S05]  /*318b0*/  BSYNC B0 ;  /* 0x0000000000007941 */ /* 0x000fea0003800000 */
.L_x_3137:
[----:B------:R-:W-:Y:S01]  /*318c0*/  IMAD.MOV.U32 R13, RZ, RZ, R4 ;  /* 0x000000ffff0d7224 */ /* 0x000fe200078e0004 */
[----:B------:R-:W-:Y:S01]  /*318d0*/  MOV R3, R14 ;  /* 0x0000000e00037202 */ /* 0x000fe20000000f00 */
[----:B------:R-:W-:Y:S02]  /*318e0*/  IMAD.MOV.U32 R12, RZ, RZ, RZ ;  /* 0x000000ffff0c7224 */ /* 0x000fe400078e00ff */
[----:B------:R-:W-:Y:S02]  /*318f0*/  IMAD.MOV.U32 R11, RZ, RZ, 0x1c1f ;  /* 0x00001c1fff0b7424 */ /* 0x000fe400078e00ff */
[----:B------:R-:W-:Y:S02]  /*31900*/  IMAD.MOV.U32 R15, RZ, RZ, -0x1 ;  /* 0xffffffffff0f7424 */ /* 0x000fe400078e00ff */
[----:B------:R-:W-:-:S07]  /*31910*/  IMAD.IADD R7, R22, 0x1, R7 ;  /* 0x0000000116077824 */ /* 0x000fce00078e0207 */
[----:B------:R-:W-:Y:S05]  /*31920*/  WARPSYNC.COLLECTIVE R15, `(.L_x_3139) ;  /* 0x000000000f087348 */ /* 0x000fea0003c00000 */
[----:B------:R0:W1:Y:S02]  /*31930*/  SHFL.IDX P6, R14, R13, R12, R11 ;  /* 0x0000000c0d0e7389 */ /* 0x00006400000c000b */
[----:B01----:R-:W-:Y:S01]  /*31940*/  ENDCOLLECTIVE ;  /* 0x000000000000791b */ /* 0x003fe20003800000 */
.L_x_3139:
[----:B------:R-:W-:Y:S02]  /*31950*/  IMAD.MOV.U32 R13, RZ, RZ, R6 ;  /* 0x000000ffff0d7224 */ /* 0x000fe400078e0006 */
[----:B------:R-:W-:Y:S01]  /*31960*/  IMAD.MOV.U32 R12, RZ, RZ, 0x1 ;  /* 0x00000001ff0c7424 */ /* 0x000fe200078e00ff */
[----:B------:R-:W-:-:S07]  /*31970*/  MOV R2, R14 ;  /* 0x0000000e00027202 */ /* 0x000fce0000000f00 */
[----:B------:R-:W-:Y:S05]  /*31980*/  WARPSYNC.COLLECTIVE R15, `(.L_x_3140) ;  /* 0x000000000f087348 */ /* 0x000fea0003c00000 */
[----:B------:R0:W1:Y:S02]  /*31990*/  SHFL.IDX P6, R14, R13, R12, R11 ;  /* 0x0000000c0d0e7389 */ /* 0x00006400000c000b */
[----:B01----:R-:W-:Y:S01]  /*319a0*/  ENDCOLLECTIVE ;  /* 0x000000000000791b */ /* 0x003fe20003800000 */
.L_x_3140:
        /* <DEDUP_REMOVED lines=9> */
[----:B0-----:R-:W-:-:S07]  /*31a40*/  MOV R3, R14 ;  /* 0x0000000e00037202 */ /* 0x001fce0000000f00 */
[----:B------:R-:W-:Y:S05]  /*31a50*/  WARPSYNC.COLLECTIVE R15, `(.L_x_3141) ;  /* 0x000000000f087348 */ /* 0x000fea0003c00000 */
[----:B------:R0:W1:Y:S02]  /*31a60*/  SHFL.IDX P6, R14, R13, R12, R11 ;  /* 0x0000000c0d0e7389 */ /* 0x00006400000c000b */
[----:B01----:R-:W-:Y:S01]  /*31a70*/  ENDCOLLECTIVE ;  /* 0x000000000000791b */ /* 0x003fe20003800000 */
.L_x_3141:
[----:B------:R-:W-:Y:S01]  /*31a80*/  IMAD.MOV.U32 R13, RZ, RZ, R6 ;  /* 0x000000ffff0d7224 */ /* 0x000fe200078e0006 */
[----:B------:R-:W-:Y:S01]  /*31a90*/  MOV R12, 0x2 ;  /* 0x00000002000c7802 */ /* 0x000fe20000000f00 */
[----:B------:R-:W-:-:S07]  /*31aa0*/  IMAD.MOV.U32 R2, RZ, RZ, R14 ;  /* 0x000000ffff027224 */ /* 0x000fce00078e000e */
[----:B------:R-:W-:Y:S05]  /*31ab0*/  WARPSYNC.COLLECTIVE R15, `(.L_x_3142) ;  /* 0x000000000f087348 */ /* 0x000fea0003c00000 */
[----:B------:R0:W1:Y:S02]  /*31ac0*/  SHFL.IDX P6, R14, R13, R12, R11 ;  /* 0x0000000c0d0e7389 */ /* 0x00006400000c000b */
[----:B01----:R-:W-:Y:S01]  /*31ad0*/  ENDCOLLECTIVE ;  /* 0x000000000000791b */ /* 0x003fe20003800000 */
.L_x_3142:
        /* <DEDUP_REMOVED lines=13> */
.L_x_3143:
[----:B------:R-:W-:Y:S01]  /*31bb0*/  MOV R13, R6 ;  /* 0x00000006000d7202 */ /* 0x000fe20000000f00 */
[----:B------:R-:W-:Y:S02]  /*31bc0*/  IMAD.MOV.U32 R12, RZ, RZ, 0x3 ;  /* 0x00000003ff0c7424 */ /* 0x000fe400078e00ff */
[----:B------:R-:W-:-:S07]  /*31bd0*/  IMAD.MOV.U32 R2, RZ, RZ, R14 ;  /* 0x000000ffff027224 */ /* 0x000fce00078e000e */
[----:B------:R-:W-:Y:S05]  /*31be0*/  WARPSYNC.COLLECTIVE R15, `(.L_x_3144) ;  /* 0x000000000f087348 */ /* 0x000fea0003c00000 */
[----:B------:R0:W1:Y:S02]  /*31bf0*/  SHFL.IDX P6, R14, R13, R12, R11 ;  /* 0x0000000c0d0e7389 */ /* 0x00006400000c000b */
[----:B01----:R-:W-:Y:S01]  /*31c00*/  ENDCOLLECTIVE ;  /* 0x000000000000791b */ /* 0x003fe20003800000 */
.L_x_3144:
        /* <DEDUP_REMOVED lines=13> */
.L_x_3145:
[----:B------:R-:W-:Y:S02]  /*31ce0*/  IMAD.MOV.U32 R13, RZ, RZ, R8 ;  /* 0x000000ffff0d7224 */ /* 0x000fe400078e0008 */
[----:B------:R-:W-:Y:S02]  /*31cf0*/  IMAD.MOV.U32 R12, RZ, RZ, RZ ;  /* 0x000000ffff0c7224 */ /* 0x000fe400078e00ff */
[----:B------:R-:W-:-:S07]  /*31d00*/  IMAD.MOV.U32 R2, RZ, RZ, R14 ;  /* 0x000000ffff027224 */ /* 0x000fce00078e000e */
[----:B------:R-:W-:Y:S05]  /*31d10*/  WARPSYNC.COLLECTIVE R15, `(.L_x_3146) ;  /* 0x000000000f087348 */ /* 0x000fea0003c00000 */
[----:B------:R0:W1:Y:S02]  /*31d20*/  SHFL.IDX P6, R14, R13, R12, R11 ;  /* 0x0000000c0d0e7389 */ /* 0x00006400000c000b */
[----:B01----:R-:W-:Y:S01]  /*31d30*/  ENDCOLLECTIVE ;  /* 0x000000000000791b */ /* 0x003fe20003800000 */
.L_x_3146:
[----:B------:R-:W-:-:S04]  /*31d40*/  IADD3 R2, P0, R10, R2, RZ ;  /* 0x000000020a027210 */ /* 0x000fc80007f1e0ff */
[----:B------:R-:W-:-:S05]  /*31d50*/  IADD3.X R3, RZ, R9, RZ, P0, !PT ;  /* 0x00000009ff037210 */ /* 0x000fca00007fe4ff */
        /* <DEDUP_REMOVED lines=11> */
.L_x_3147:
[----:B------:R-:W-:Y:S01]  /*31e10*/  MOV R2, R14 ;  /* 0x0000000e00027202 */ /* 0x000fe20000000f00 */
[----:B------:R-:W-:Y:S06]  /*31e20*/  BRA `(.L_x_3148) ;  /* 0xffffff9400387947 */ /* 0x000fec000383ffff */
.L_x_2937:
[----:B--2---:R2:W3:Y:S02]  /*31e30*/  SYNCS.PHASECHK.TRANS64.TRYWAIT P0, [R3+URZ+0x29870], R0 ;  /* 0x02987000030075a7 */ /* 0x0044e4000800017f */
[----:B---3--:R-:W-:Y:S05]  /*31e40*/  @!P0 NANOSLEEP.SYNCS 0x989680 ;  /* 0x009896800000895d */ /* 0x008fea0003900000 */
[----:B------:R-:W3:Y:S02]  /*31e50*/  @!P0 SYNCS.PHASECHK.TRANS64 P0, [R3+URZ+0x29870], R0 ;  /* 0x02987000030085a7 */ /* 0x000ee4000800007f */
[----:B---3--:R-:W-:Y:S05]  /*31e60*/  @!P0 BRA `(.L_x_2937) ;  /* 0xfffffffc00f08947 */ /* 0x008fea000383ffff */
[----:B------:R-:W-:Y:S05]  /*31e70*/  BRA `(.L_x_3149) ;  /* 0xffffff9400a47947 */ /* 0x000fea000383ffff */
.L_x_2939:
[----:B--2---:R2:W3:Y:S02]  /*31e80*/  SYNCS.PHASECHK.TRANS64.TRYWAIT P0, [R3+URZ+0x29860], R0 ;  /* 0x02986000030075a7 */ /* 0x0044e4000800017f */
[----:B---3--:R-:W-:Y:S05]  /*31e90*/  @!P0 NANOSLEEP.SYNCS 0x989680 ;  /* 0x009896800000895d */ /* 0x008fea0003900000 */
[----:B------:R-:W3:Y:S02]  /*31ea0*/  @!P0 SYNCS.PHASECHK.TRANS64 P0, [R3+URZ+0x29860], R0 ;  /* 0x02986000030085a7 */ /* 0x000ee4000800007f */
[----:B---3--:R-:W-:Y:S05]  /*31eb0*/  @!P0 BRA `(.L_x_2939) ;  /* 0xfffffffc00f08947 */ /* 0x008fea000383ffff */
[----:B------:R-:W-:Y:S05]  /*31ec0*/  BRA `(.L_x_3150) ;  /* 0xffffff9400b47947 */ /* 0x000fea000383ffff */
.L_x_2947:
[----:B0-----:R0:W3:Y:S02]  /*31ed0*/  SYNCS.PHASECHK.TRANS64.TRYWAIT P1, [R17+URZ+0x29870], R0 ;  /* 0x02987000110075a7 */ /* 0x0010e4000802017f */
[----:B---3--:R-:W-:Y:S05]  /*31ee0*/  @!P1 NANOSLEEP.SYNCS 0x989680 ;  /* 0x009896800000995d */ /* 0x008fea0003900000 */
[----:B------:R-:W3:Y:S02]  /*31ef0*/  @!P1 SYNCS.PHASECHK.TRANS64 P1, [R17+URZ+0x29870], R0 ;  /* 0x02987000110095a7 */ /* 0x000ee4000802007f */
[----:B---3--:R-:W-:Y:S05]  /*31f00*/  @!P1 BRA `(.L_x_2947) ;  /* 0xfffffffc00f09947 */ /* 0x008fea000383ffff */
[----:B------:R-:W-:Y:S05]  /*31f10*/  BRA `(.L_x_3151) ;  /* 0xffffff9c00787947 */ /* 0x000fea000383ffff */
.L_x_2949:
[----:B0-----:R0:W3:Y:S02]  /*31f20*/  SYNCS.PHASECHK.TRANS64.TRYWAIT P1, [R17+URZ+0x29860], R0 ;  /* 0x02986000110075a7 */ /* 0x0010e4000802017f */
[----:B---3--:R-:W-:Y:S05]  /*31f30*/  @!P1 NANOSLEEP.SYNCS 0x989680 ;  /* 0x009896800000995d */ /* 0x008fea0003900000 */
[----:B------:R-:W3:Y:S02]  /*31f40*/  @!P1 SYNCS.PHASECHK.TRANS64 P1, [R17+URZ+0x29860], R0 ;  /* 0x02986000110095a7 */ /* 0x000ee4000802007f */
[----:B---3--:R-:W-:Y:S05]  /*31f50*/  @!P1 BRA `(.L_x_2949) ;  /* 0xfffffffc00f09947 */ /* 0x008fea000383ffff */
[----:B------:R-:W-:Y:S05]  /*31f60*/  BRA `(.L_x_3152) ;  /* 0xffffff9c00847947 */ /* 0x000fea000383ffff */
.L_x_2954:
        /* <DEDUP_REMOVED lines=8> */
.L_x_3154:
[----:B------:R-:W-:Y:S05]  /*31ff0*/  BSYNC B0 ;  /* 0x0000000000007941 */ /* 0x000fea0003800000 */
.L_x_3153:
[----:B------:R-:W-:Y:S01]  /*32000*/  IMAD.MOV.U32 R13, RZ, RZ, R16 ;  /* 0x000000ffff0d7224 */ /* 0x000fe200078e0010 */
[----:B------:R-:W-:Y:S01]  /*32010*/  MOV R0, R14 ;  /* 0x0000000e00007202 */ /* 0x000fe20000000f00 */
[----:B------:R-:W-:Y:S02]  /*32020*/  IMAD.MOV.U32 R12, RZ, RZ, 0x1 ;  /* 0x00000001ff0c7424 */ /* 0x000fe400078e00ff */
[----:B------:R-:W-:Y:S02]  /*32030*/  IMAD.MOV.U32 R11, RZ, RZ, 0x1f ;  /* 0x0000001fff0b7424 */ /* 0x000fe400078e00ff */
[----:B------:R-:W-:Y:S02]  /*32040*/  IMAD.MOV.U32 R15, RZ, RZ, -0x1 ;  /* 0xffffffffff0f7424 */ /* 0x000fe400078e00ff */
[----:B------:R-:W-:-:S07]  /*32050*/  IMAD.IADD R5, R19, 0x1, R7 ;  /* 0x0000000113057824 */ /* 0x000fce00078e0207 */
[----:B------:R-:W-:Y:S05]  /*32060*/  WARPSYNC.COLLECTIVE R15, `(.L_x_3155) ;  /* 0x000000000f087348 */ /* 0x000fea0003c00000 */
[----:B------:R0:W1:Y:S02]  /*32070*/  SHFL.IDX P6, R14, R13, R12, R11 ;  /* 0x0000000c0d0e7389 */ /* 0x00006400000c000b */
[----:B01----:R-:W-:Y:S01]  /*32080*/  ENDCOLLECTIVE ;  /* 0x000000000000791b */ /* 0x003fe20003800000 */
.L_x_3155:
[----:B------:R-:W-:Y:S02]  /*32090*/  ULDC UR4, c[0x0][0xc3c] ;  /* 0x00030f0000047ab9 */ /* 0x000fe40000000800 */
[----:B------:R-:W-:-:S13]  /*320a0*/  ISETP.GE.OR P1, PT, R5, UR4, !P0 ;  /* 0x0000000405007c0c */ /* 0x000fda000c726670 */
[----:B------:R-:W0:Y:S01]  /*320b0*/  @!P1 LDC.64 R2, c[0x0][0xc80] ;  /* 0x00032000ff029b82 */ /* 0x000e220000000a00 */
[----:B------:R-:W-:Y:S02]  /*320c0*/  MOV R11, RZ ;  /* 0x000000ff000b7202 */ /* 0x000fe40000000f00 */
[----:B------:R-:W-:Y:S01]  /*320d0*/  MOV R16, R14 ;  /* 0x0000000e00107202 */ /* 0x000fe20000000f00 */
        /* <DEDUP_REMOVED lines=13> */
.L_x_3156:
[----:B------:R-:W-:Y:S01]  /*321b0*/  IMAD.MOV.U32 R12, RZ, RZ, 0x2 ;  /* 0x00000002ff0c7424 */ /* 0x000fe200078e00ff */
[----:B------:R-:W-:-:S05]  /*321c0*/  SEL R5, R14, RZ, P1 ;  /* 0x000000ff0e057207 */ /* 0x000fca0000800000 */
[----:B------:R-:W-:-:S04]  /*321d0*/  IMAD.IADD R4, R2, 0x1, R5 ;  /* 0x0000000102047824 */ /* 0x000fc800078e0205 */
[----:B------:R-:W-:-:S07]  /*321e0*/  IMAD.MOV.U32 R13, RZ, RZ, R4 ;  /* 0x000000ffff0d7224 */ /* 0x000fce00078e0004 */
[----:B------:R-:W-:Y:S05]  /*321f0*/  WARPSYNC.COLLECTIVE R15, `(.L_x_3157) ;  /* 0x000000000f087348 */ /* 0x000fea0003c00000 */
[----:B------:R0:W1:Y:S02]  /*32200*/  SHFL.UP P6, R14, R13, R12, R11 ;  /* 0x0400000c0d0e7389 */ /* 0x00006400000c000b */
[----:B01----:R-:W-:Y:S01]  /*32210*/  ENDCOLLECTIVE ;  /* 0x000000000000791b */ /* 0x003fe20003800000 */
.L_x_3157:
[----:B------:R-:W-:Y:S01]  /*32220*/  IMAD.MOV.U32 R12, RZ, RZ, 0x4 ;  /* 0x00000004ff0c7424 */ /* 0x000fe200078e00ff */
[----:B------:R-:W-:-:S05]  /*32230*/  SEL R5, R14, RZ, P2 ;  /* 0x000000ff0e057207 */ /* 0x000fca0001000000 */
[----:B------:R-:W-:-:S05]  /*32240*/  IMAD.IADD R5, R4, 0x1, R5 ;  /* 0x0000000104057824 */ /* 0x000fca00078e0205 */
[----:B------:R-:W-:-:S07]  /*32250*/  MOV R13, R5 ;  /* 0x00000005000d7202 */ /* 0x000fce0000000f00 */
[----:B------:R-:W-:Y:S05]  /*32260*/  WARPSYNC.COLLECTIVE R15, `(.L_x_3158) ;  /* 0x000000000f087348 */ /* 0x000fea0003c00000 */
[----:B------:R0:W1:Y:S02]  /*32270*/  SHFL.UP P6, R14, R13, R12, R11 ;  /* 0x0400000c0d0e7389 */ /* 0x00006400000c000b */
[----:B01----:R-:W-:Y:S01]  /*32280*/  ENDCOLLECTIVE ;  /* 0x000000000000791b */ /* 0x003fe20003800000 */
.L_x_3158:
[----:B------:R-:W-:Y:S01]  /*32290*/  IMAD.MOV.U32 R12, RZ, RZ, 0x8 ;  /* 0x00000008ff0c7424 */ /* 0x000fe200078e00ff */
[----:B------:R-:W-:-:S05]  /*322a0*/  SEL R6, R14, RZ, P3 ;  /* 0x000000ff0e067207 */ /* 0x000fca0001800000 */
[----:B------:R-:W-:-:S04]  /*322b0*/  IMAD.IADD R6, R5, 0x1, R6 ;  /* 0x0000000105067824 */ /* 0x000fc800078e0206 */
[----:B------:R-:W-:-:S07]  /*322c0*/  IMAD.MOV.U32 R13, RZ, RZ, R6 ;  /* 0x000000ffff0d7224 */ /* 0x000fce00078e0006 */
[----:B------:R-:W-:Y:S05]  /*322d0*/  WARPSYNC.COLLECTIVE R15, `(.L_x_3159) ;  /* 0x000000000f087348 */ /* 0x000fea0003c00000 */
[----:B------:R0:W1:Y:S02]  /*322e0*/  SHFL.UP P6, R14, R13, R12, R11 ;  /* 0x0400000c0d0e7389 */ /* 0x00006400000c000b */
[----:B01----:R-:W-:Y:S01]  /*322f0*/  ENDCOLLECTIVE ;  /* 0x000000000000791b */ /* 0x003fe20003800000 */
.L_x_3159:
[----:B------:R-:W-:Y:S01]  /*32300*/  IMAD.MOV.U32 R12, RZ, RZ, 0x10 ;  /* 0x00000010ff0c7424 */ /* 0x000fe200078e00ff */
[----:B------:R-:W-:-:S04]  /*32310*/  SEL R3, R14, RZ, P4 ;  /* 0x000000ff0e037207 */ /* 0x000fc80002000000 */
[----:B------:R-:W-:-:S05]  /*32320*/  IADD3 R4, R6, R3, RZ ;  /* 0x0000000306047210 */ /* 0x000fca0007ffe0ff */
[----:B------:R-:W-:-:S07]  /*32330*/  IMAD.MOV.U32 R13, RZ, RZ, R4 ;  /* 0x000000ffff0d7224 */ /* 0x000fce00078e0004 */
[----:B------:R-:W-:Y:S05]  /*32340*/  WARPSYNC.COLLECTIVE R15, `(.L_x_3160) ;  /* 0x000000000f087348 */ /* 0x000fea0003c00000 */
[----:B------:R0:W1:Y:S02]  /*32350*/  SHFL.UP P6, R14, R13, R12, R11 ;  /* 0x0400000c0d0e7389 */ /* 0x00006400000c000b */
[----:B01----:R-:W-:Y:S01]  /*32360*/  ENDCOLLECTIVE ;  /* 0x000000000000791b */ /* 0x003fe20003800000 */
.L_x_3160:
[----:B------:R-:W-:Y:S01]  /*32370*/  MOV R12, 0x1f ;  /* 0x0000001f000c7802 */ /* 0x000fe20000000f00 */
[----:B------:R-:W-:Y:S01]  /*32380*/  IMAD.MOV.U32 R11, RZ, RZ, 0x1f ;  /* 0x0000001fff0b7424 */ /* 0x000fe200078e00ff */
[----:B------:R-:W-:-:S05]  /*32390*/  SEL R3, R14, RZ, P5 ;  /* 0x000000ff0e037207 */ /* 0x000fca0002800000 */
[----:B------:R-:W-:-:S04]  /*323a0*/  IMAD.IADD R3, R4, 0x1, R3 ;  /* 0x0000000104037824 */ /* 0x000fc800078e0203 */
[----:B------:R-:W-:-:S07]  /*323b0*/  IMAD.MOV.U32 R13, RZ, RZ, R3 ;  /* 0x000000ffff0d7224 */ /* 0x000fce00078e0003 */
[----:B------:R-:W-:Y:S05]  /*323c0*/  WARPSYNC.COLLECTIVE R15, `(.L_x_3161) ;  /* 0x000000000f087348 */ /* 0x000fea0003c00000 */
[----:B------:R0:W1:Y:S02]  /*323d0*/  SHFL.IDX P6, R14, R13, R12, R11 ;  /* 0x0000000c0d0e7389 */ /* 0x00006400000c000b */
[----:B01----:R-:W-:Y:S01]  /*323e0*/  ENDCOLLECTIVE ;  /* 0x000000000000791b */ /* 0x003fe20003800000 */
.L_x_3161:
[----:B------:R-:W-:Y:S05]  /*323f0*/  BRA `(.L_x_3162) ;  /* 0xffffffa000987947 */ /* 0x000fea000383ffff */
.L_x_2959:
[----:B------:R-:W-:Y:S01]  /*32400*/  BSSY B0, `(.L_x_3163) ;  /* 0x0000008000007945 */ /* 0x000fe20003800000 */
[----:B-----5:R-:W-:Y:S01]  /*32410*/  IMAD.MOV.U32 R13, RZ, RZ, R2 ;  /* 0x000000ffff0d7224 */ /* 0x020fe200078e0002 */
[----:B------:R-:W-:Y:S01]  /*32420*/  MOV R15, 0xffffffff ;  /* 0xffffffff000f7802 */ /* 0x000fe20000000f00 */
[----:B------:R-:W-:Y:S02]  /*32430*/  IMAD.MOV.U32 R12, RZ, RZ, 0x1 ;  /* 0x00000001ff0c7424 */ /* 0x000fe400078e00ff */
[----:B------:R-:W-:-:S07]  /*32440*/  IMAD.MOV.U32 R11, RZ, RZ, RZ ;  /* 0x000000ffff0b7224 */ /* 0x000fce00078e00ff */
[----:B012---:R-:W-:Y:S05]  /*32450*/  WARPSYNC.COLLECTIVE R15, `(.L_x_3164) ;  /* 0x000000000f087348 */ /* 0x007fea0003c00000 */
[----:B------:R3:W4:Y:S02]  /*32460*/  SHFL.UP P6, R14, R13, R12, R11 ;  /* 0x0400000c0d0e7389 */ /* 0x00072400000c000b */
[----:B01234-:R-:W-:Y:S01]  /*32470*/  ENDCOLLECTIVE ;  /* 0x000000000000791b */ /* 0x01ffe20003800000 */
.L_x_3164:
[----:B------:R-:W-:Y:S05]  /*32480*/  BSYNC B0 ;  /* 0x0000000000007941 */ /* 0x000fea0003800000 */
.L_x_3163:
        /* <DEDUP_REMOVED lines=8> */
.L_x_3165:
[----:B------:R-:W-:Y:S01]  /*32510*/  IMAD.MOV.U32 R12, RZ, RZ, 0x4 ;  /* 0x00000004ff0c7424 */ /* 0x000fe200078e00ff */
[----:B------:R-:W-:-:S04]  /*32520*/  SEL R14, R14, RZ, P2 ;  /* 0x000000ff0e0e7207 */ /* 0x000fc80001000000 */
[----:B------:R-:W-:-:S05]  /*32530*/  IADD3 R3, R13, R14, RZ ;  /* 0x0000000e0d037210 */ /* 0x000fca0007ffe0ff */
[----:B------:R-:W-:-:S07]  /*32540*/  IMAD.MOV.U32 R13, RZ, RZ, R3 ;  /* 0x000000ffff0d7224 */ /* 0x000fce00078e0003 */
[----:B------:R-:W-:Y:S05]  /*32550*/  WARPSYNC.COLLECTIVE R15, `(.L_x_3166) ;  /* 0x000000000f087348 */ /* 0x000fea0003c00000 */
[----:B------:R0:W1:Y:S02]  /*32560*/  SHFL.UP P6, R14, R13, R12, R11 ;  /* 0x0400000c0d0e7389 */ /* 0x00006400000c000b */
[----:B01----:R-:W-:Y:S01]  /*32570*/  ENDCOLLECTIVE ;  /* 0x000000000000791b */ /* 0x003fe20003800000 */
.L_x_3166:
[----:B------:R-:W-:Y:S02]  /*32580*/  MOV R12, 0x8 ;  /* 0x00000008000c7802 */ /* 0x000fe40000000f00 */
[----:B------:R-:W-:-:S05]  /*32590*/  SEL R4, R14, RZ, P3 ;  /* 0x000000ff0e047207 */ /* 0x000fca0001800000 */
[----:B------:R-:W-:-:S04]  /*325a0*/  IMAD.IADD R4, R3, 0x1, R4 ;  /* 0x0000000103047824 */ /* 0x000fc800078e0204 */
[----:B------:R-:W-:-:S07]  /*325b0*/  IMAD.MOV.U32 R13, RZ, RZ, R4 ;  /* 0x000000ffff0d7224 */ /* 0x000fce00078e0004 */
[----:B------:R-:W-:Y:S05]  /*325c0*/  WARPSYNC.COLLECTIVE R15, `(.L_x_3167) ;  /* 0x000000000f087348 */ /* 0x000fea0003c00000 */
[----:B------:R0:W1:Y:S02]  /*325d0*/  SHFL.UP P6, R14, R13, R12, R11 ;  /* 0x0400000c0d0e7389 */ /* 0x00006400000c000b */
[----:B01----:R-:W-:Y:S01]  /*325e0*/  ENDCOLLECTIVE ;  /* 0x000000000000791b */ /* 0x003fe20003800000 */
.L_x_3167:
[----:B------:R-:W-:Y:S01]  /*325f0*/  IMAD.MOV.U32 R12, RZ, RZ, 0x10 ;  /* 0x00000010ff0c7424 */ /* 0x000fe200078e00ff */
[----:B------:R-:W-:-:S05]  /*32600*/  SEL R5, R14, RZ, P4 ;  /* 0x000000ff0e057207 */ /* 0x000fca0002000000 */
[----:B------:R-:W-:-:S04]  /*32610*/  IMAD.IADD R5, R4, 0x1, R5 ;  /* 0x0000000104057824 */ /* 0x000fc800078e0205 */
[----:B------:R-:W-:-:S07]  /*32620*/  IMAD.MOV.U32 R13, RZ, RZ, R5 ;  /* 0x000000ffff0d7224 */ /* 0x000fce00078e0005 */
[----:B------:R-:W-:Y:S05]  /*32630*/  WARPSYNC.COLLECTIVE R15, `(.L_x_3168) ;  /* 0x000000000f087348 */ /* 0x000fea0003c00000 */
[----:B------:R0:W1:Y:S02]  /*32640*/  SHFL.UP P6, R14, R13, R12, R11 ;  /* 0x0400000c0d0e7389 */ /* 0x00006400000c000b */
[----:B01----:R-:W-:Y:S01]  /*32650*/  ENDCOLLECTIVE ;  /* 0x000000000000791b */ /* 0x003fe20003800000 */
.L_x_3168:
        /* <DEDUP_REMOVED lines=8> */
.L_x_3169:
[----:B------:R-:W-:Y:S05]  /*326e0*/  BRA `(.L_x_3170) ;  /* 0xffffffa000787947 */ /* 0x000fea000383ffff */
.L_x_2961:
[----:B------:R-:W-:Y:S01]  /*326f0*/  BSSY B0, `(.L_x_3171) ;  /* 0x0000006000007945 */ /* 0x000fe20003800000 */
[----:B------:R-:W-:Y:S01]  /*32700*/  PLOP3.LUT P6, PT, P6, PT, PT, 0x8, 0x0 ;  /* 0x000000000000781c */ /* 0x000fe200037ce170 */
[----:B------:R-:W-:-:S12]  /*32710*/  IMAD.MOV.U32 R15, RZ, RZ, -0x1 ;  /* 0xffffffffff0f7424 */ /* 0x000fd800078e00ff */
[----:B01----:R-:W-:Y:S05]  /*32720*/  WARPSYNC.COLLECTIVE R15, `(.L_x_3172) ;  /* 0x000000000f087348 */ /* 0x003fea0003c00000 */
[----:B------:R-:W-:Y:S01]  /*32730*/  VOTE.ANY R14, PT, P6 ;  /* 0x00000000000e7806 */ /* 0x000fe200030e0100 */
[----:B01----:R-:W-:Y:S06]  /*32740*/  ENDCOLLECTIVE ;  /* 0x000000000000791b */ /* 0x003fec0003800000 */
.L_x_3172:
[----:B------:R-:W-:Y:S05]  /*32750*/  BSYNC B0 ;  /* 0x0000000000007941 */ /* 0x000fea0003800000 */
.L_x_3171:
[----:B------:R-:W-:Y:S01]  /*32760*/  IMAD.MOV.U32 R5, RZ, RZ, R14 ;  /* 0x000000ffff057224 */ /* 0x000fe200078e000e */
[----:B------:R-:W-:Y:S01]  /*32770*/  MOV R13, R2 ;  /* 0x00000002000d7202 */ /* 0x000fe20000000f00 */
[----:B------:R-:W-:Y:S02]  /*32780*/  IMAD.MOV.U32 R11, RZ, RZ, 0x1f ;  /* 0x0000001fff0b7424 */ /* 0x000fe400078e00ff */
[----:B------:R-:W0:Y:S01]  /*32790*/  POPC R6, R5 ;  /* 0x0000000500067309 */ /* 0x000e220000000000 */
[----:B------:R-:W-:Y:S02]  /*327a0*/  IMAD.MOV.U32 R15, RZ, RZ, -0x1 ;  /* 0xffffffffff0f7424 */ /* 0x000fe400078e00ff */
[----:B0-----:R-:W-:-:S07]  /*327b0*/  IMAD.MOV.U32 R12, RZ, RZ, R6 ;  /* 0x000000ffff0c7224 */ /* 0x001fce00078e0006 */
[----:B------:R-:W-:Y:S05]  /*327c0*/  WARPSYNC.COLLECTIVE R15, `(.L_x_3173) ;  /* 0x000000000f087348 */ /* 0x000fea0003c00000 */
[----:B------:R0:W1:Y:S02]  /*327d0*/  SHFL.IDX P6, R14, R13, R12, R11 ;  /* 0x0000000c0d0e7389 */ /* 0x00006400000c000b */
[----:B01----:R-:W-:Y:S01]  /*327e0*/  ENDCOLLECTIVE ;  /* 0x000000000000791b */ /* 0x003fe20003800000 */
.L_x_3173:
[----:B------:R-:W-:Y:S01]  /*327f0*/  IMAD.MOV.U32 R17, RZ, RZ, R14 ;  /* 0x000000ffff117224 */ /* 0x000fe200078e000e */
[----:B------:R-:W-:Y:S06]  /*32800*/  BRA `(.L_x_3174) ;  /* 0xffffffa000687947 */ /* 0x000fec000383ffff */
.L_x_2963:
[----:B------:R-:W-:Y:S01]  /*32810*/  BSSY B0, `(.L_x_3175) ;  /* 0x0000007000007945 */ /* 0x000fe20003800000 */
[----:B------:R-:W-:Y:S01]  /*32820*/  MOV R13, R3 ;  /* 0x00000003000d7202 */ /* 0x000fe20000000f00 */
[----:B------:R-:W-:Y:S02]  /*32830*/  IMAD.MOV.U32 R11, RZ, RZ, 0x1f ;  /* 0x0000001fff0b7424 */ /* 0x000fe400078e00ff */
[----:B------:R-:W-:-:S07]  /*32840*/  IMAD.MOV.U32 R15, RZ, RZ, -0x1 ;  /* 0xffffffffff0f7424 */ /* 0x000fce00078e00ff */
[----:B012---:R-:W-:Y:S05]  /*32850*/  WARPSYNC.COLLECTIVE R15, `(.L_x_3176) ;  /* 0x000000000f087348 */ /* 0x007fea0003c00000 */
[----:B------:R3:W4:Y:S02]  /*32860*/  SHFL.IDX P6, R14, R13, R12, R11 ;  /* 0x0000000c0d0e7389 */ /* 0x00072400000c000b */
[----:B01234-:R-:W-:Y:S01]  /*32870*/  ENDCOLLECTIVE ;  /* 0x000000000000791b */ /* 0x01ffe20003800000 */
.L_x_3176:
[----:B------:R-:W-:Y:S05]  /*32880*/  BSYNC B0 ;  /* 0x0000000000007941 */ /* 0x000fea0003800000 */
.L_x_3175:
[----:B------:R-:W-:Y:S01]  /*32890*/  IMAD.MOV.U32 R5, RZ, RZ, R14 ;  /* 0x000000ffff057224 */ /* 0x000fe200078e000e */
[----:B------:R-:W-:Y:S06]  /*328a0*/  BRA `(.L_x_2962) ;  /* 0xffffffa0005c7947 */ /* 0x000fec000383ffff */
.L_x_2967:
[----:B0-----:R0:W1:Y:S02]  /*328b0*/  SYNCS.PHASECHK.TRANS64.TRYWAIT P0, [R4+URZ+0x29820], R0 ;  /* 0x02982000040075a7 */ /* 0x001064000800017f */
[----:B-1----:R-:W-:Y:S05]  /*328c0*/  @!P0 NANOSLEEP.SYNCS 0x989680 ;  /* 0x009896800000895d */ /* 0x002fea0003900000 */
[----:B------:R-:W1:Y:S02]  /*328d0*/  @!P0 SYNCS.PHASECHK.TRANS64 P0, [R4+URZ+0x29820], R0 ;  /* 0x02982000040085a7 */ /* 0x000e64000800007f */
[----:B-1----:R-:W-:Y:S05]  /*328e0*/  @!P0 BRA `(.L_x_2967) ;  /* 0xfffffffc00f08947 */ /* 0x002fea000383ffff */
[----:B------:R-:W-:Y:S05]  /*328f0*/  BRA `(.L_x_3177) ;  /* 0xffffffa400dc7947 */ /* 0x000fea000383ffff */
.L_x_2968:
[----:B------:R-:W1:Y:S01]  /*32900*/  S2R R2, SR_TID.X ;  /* 0x0000000000027919 */ /* 0x000e620000002100 */
[----:B------:R-:W-:Y:S01]  /*32910*/  BSSY B0, `(.L_x_3178) ;  /* 0x000000a000007945 */ /* 0x000fe20003800000 */
[----:B------:R-:W-:Y:S01]  /*32920*/  MOV R12, RZ ;  /* 0x000000ff000c7202 */ /* 0x000fe20000000f00 */
        /* <DEDUP_REMOVED lines=8> */
.L_x_3179:
[----:B------:R-:W-:Y:S05]  /*329b0*/  BSYNC B0 ;  /* 0x0000000000007941 */ /* 0x000fea0003800000 */
.L_x_3178:
[----:B------:R-:W-:Y:S05]  /*329c0*/  BRA `(.L_x_3180) ;  /* 0xffffffa400c47947 */ /* 0x000fea000383ffff */
.L_x_2969:
[----:B------:R-:W-:Y:S01]  /*329d0*/  BSSY B0, `(.L_x_3181) ;  /* 0x0000006000007945 */ /* 0x000fe20003800000 */
[----:B------:R-:W-:-:S07]  /*329e0*/  IMAD.MOV.U32 R15, RZ, RZ, -0x1 ;  /* 0xffffffffff0f7424 */ /* 0x000fce00078e00ff */
[----:B0-----:R-:W-:Y:S05]  /*329f0*/  WARPSYNC.COLLECTIVE R15, `(.L_x_3182) ;  /* 0x000000000f0c7348 */ /* 0x001fea0003c00000 */
[----:B------:R-:W-:Y:S02]  /*32a00*/  ELECT P6, UR62, PT ;  /* 0x00000000003e782f */ /* 0x000fe400038c0000 */
[----:B------:R-:W-:Y:S01]  /*32a10*/  MOV R14, UR62 ;  /* 0x0000003e000e7c02 */ /* 0x000fe20008000f00 */
[----:B0-----:R-:W-:Y:S10]  /*32a20*/  ENDCOLLECTIVE ;  /* 0x000000000000791b */ /* 0x001ff40003800000 */
.L_x_3182:
[----:B------:R-:W-:Y:S05]  /*32a30*/  BSYNC B0 ;  /* 0x0000000000007941 */ /* 0x000fea0003800000 */
.L_x_3181:
[----:B------:R-:W-:Y:S05]  /*32a40*/  BRA `(.L_x_3183) ;  /* 0xffffffa400b87947 */ /* 0x000fea000383ffff */
.L_x_2971:
[----:B0-----:R0:W1:Y:S02]  /*32a50*/  SYNCS.PHASECHK.TRANS64.TRYWAIT P1, [R5+URZ+0x29840], R0 ;  /* 0x02984000050075a7 */ /* 0x001064000802017f */
[----:B-1----:R-:W-:Y:S05]  /*32a60*/  @!P1 NANOSLEEP.SYNCS 0x989680 ;  /* 0x009896800000995d */ /* 0x002fea0003900000 */
[----:B------:R-:W1:Y:S02]  /*32a70*/  @!P1 SYNCS.PHASECHK.TRANS64 P1, [R5+URZ+0x29840], R0 ;  /* 0x02984000050095a7 */ /* 0x000e64000802007f */
[----:B-1----:R-:W-:Y:S05]  /*32a80*/  @!P1 BRA `(.L_x_2971) ;  /* 0xfffffffc00f09947 */ /* 0x002fea000383ffff */
[----:B------:R-:W-:Y:S05]  /*32a90*/  BRA `(.L_x_3184) ;  /* 0xffffffa400d87947 */ /* 0x000fea000383ffff */
.L_x_2973:
[----:B-1----:R1:W2:Y:S02]  /*32aa0*/  SYNCS.PHASECHK.TRANS64.TRYWAIT P1, [R23+URZ+0x29840], R2 ;  /* 0x02984002170075a7 */ /* 0x0022a4000802017f */
[----:B--2---:R-:W-:Y:S05]  /*32ab0*/  @!P1 NANOSLEEP.SYNCS 0x989680 ;  /* 0x009896800000995d */ /* 0x004fea0003900000 */
[----:B------:R-:W2:Y:S02]  /*32ac0*/  @!P1 SYNCS.PHASECHK.TRANS64 P1, [R23+URZ+0x29840], R2 ;  /* 0x02984002170095a7 */ /* 0x000ea4000802007f */
[----:B--2---:R-:W-:Y:S05]  /*32ad0*/  @!P1 BRA `(.L_x_2973) ;  /* 0xfffffffc00f09947 */ /* 0x004fea000383ffff */
[----:B------:R-:W-:Y:S05]  /*32ae0*/  BRA `(.L_x_3185) ;  /* 0xffffffa400e47947 */ /* 0x000fea000383ffff */
.L_x_2975:
[----:B--2---:R2:W3:Y:S02]  /*32af0*/  SYNCS.PHASECHK.TRANS64.TRYWAIT P1, [R5+URZ+0x29860], R0 ;  /* 0x02986000050075a7 */ /* 0x0044e4000802017f */
[----:B---3--:R-:W-:Y:S05]  /*32b00*/  @!P1 NANOSLEEP.SYNCS 0x989680 ;  /* 0x009896800000995d */ /* 0x008fea0003900000 */
[----:B------:R-:W3:Y:S02]  /*32b10*/  @!P1 SYNCS.PHASECHK.TRANS64 P1, [R5+URZ+0x29860], R0 ;  /* 0x02986000050095a7 */ /* 0x000ee4000802007f */
[----:B---3--:R-:W-:Y:S05]  /*32b20*/  @!P1 BRA `(.L_x_2975) ;  /* 0xfffffffc00f09947 */ /* 0x008fea000383ffff */
[----:B------:R-:W-:Y:S05]  /*32b30*/  BRA `(.L_x_3186) ;  /* 0xffffffa400e07947 */ /* 0x000fea000383ffff */
.L_x_2977:
[----:B---3--:R3:W4:Y:S02]  /*32b40*/  SYNCS.PHASECHK.TRANS64.TRYWAIT P1, [R23+URZ+0x29860], R2 ;  /* 0x02986002170075a7 */ /* 0x008724000802017f */
[----:B----4-:R-:W-:Y:S05]  /*32b50*/  @!P1 NANOSLEEP.SYNCS 0x989680 ;  /* 0x009896800000995d */ /* 0x010fea0003900000 */
[----:B------:R-:W4:Y:S02]  /*32b60*/  @!P1 SYNCS.PHASECHK.TRANS64 P1, [R23+URZ+0x29860], R2 ;  /* 0x02986002170095a7 */ /* 0x000f24000802007f */
[----:B----4-:R-:W-:Y:S05]  /*32b70*/  @!P1 BRA `(.L_x_2977) ;  /* 0xfffffffc00f09947 */ /* 0x010fea000383ffff */
[----:B------:R-:W-:Y:S05]  /*32b80*/  BRA `(.L_x_3187) ;  /* 0xffffffa400dc7947 */ /* 0x000fea000383ffff */
.L_x_2979:
[----:B----4-:R4:W0:Y:S02]  /*32b90*/  SYNCS.PHASECHK.TRANS64.TRYWAIT P1, [R5+URZ+0x29880], R0 ;  /* 0x02988000050075a7 */ /* 0x010824000802017f */
[----:B0-----:R-:W-:Y:S05]  /*32ba0*/  @!P1 NANOSLEEP.SYNCS 0x989680 ;  /* 0x009896800000995d */ /* 0x001fea0003900000 */
[----:B------:R-:W0:Y:S02]  /*32bb0*/  @!P1 SYNCS.PHASECHK.TRANS64 P1, [R5+URZ+0x29880], R0 ;  /* 0x02988000050095a7 */ /* 0x000e24000802007f */
[----:B0-----:R-:W-:Y:S05]  /*32bc0*/  @!P1 BRA `(.L_x_2979) ;  /* 0xfffffffc00f09947 */ /* 0x001fea000383ffff */
[----:B------:R-:W-:Y:S05]  /*32bd0*/  BRA `(.L_x_3188) ;  /* 0xffffffa400d87947 */ /* 0x000fea000383ffff */
.L_x_3189:
        /* <DEDUP_REMOVED lines=10> */
.L_x_3198:


//--------------------- .nv.global.init           --------------------------
	.section	.nv.global.init,"aw",@progbits
	.align	4
.nv.global.init:
	.type		_ZZN5flash28permute_output_fp8_VcolmajorIN4cute6TensorINS1_11ArrayEngineIN7cutlass10bfloat16_tELm64EEENS1_6LayoutINS1_5tupleIJNS8_IJNS1_1CILi2EEESA_NS9_ILi16EEEEEENS9_ILi1EEESD_EEENS8_IJNS8_IJSD_SA_NS9_ILi4EEEEEENS9_ILi0EEESH_EEEEEEEEEvRT_E9upper_map,@object
	.size		_ZZN5flash28permute_output_fp8_VcolmajorIN4cute6TensorINS1_11ArrayEngineIN7cutlass10bfloat16_tELm64EEENS1_6LayoutINS1_5tupleIJNS8_IJNS1_1CILi2EEESA_NS9_ILi16EEEEEENS9_ILi1EEESD_EEENS8_IJNS8_IJSD_SA_NS9_ILi4EEEEEENS9_ILi0EEESH_EEEEEEEEEvRT_E9upper_map,($str$23 - _ZZN5flash28permute_output_fp8_VcolmajorIN4cute6TensorINS1_11ArrayEngineIN7cutlass10bfloat16_tELm64EEENS1_6LayoutINS1_5tupleIJNS8_IJNS1_1CILi2EEESA_NS9_ILi16EEEEEENS9_ILi1EEESD_EEENS8_IJNS8_IJSD_SA_NS9_ILi4EEEEEENS9_ILi0EEESH_EEEEEEEEEvRT_E9upper_map)
_ZZN5flash28permute_output_fp8_VcolmajorIN4cute6TensorINS1_11ArrayEngineIN7cutlass10bfloat16_tELm64EEENS1_6LayoutINS1_5tupleIJNS8_IJNS1_1CILi2EEESA_NS9_ILi16EEEEEENS9_ILi1EEESD_EEENS8_IJNS8_IJSD_SA_NS9_ILi4EEEEEENS9_ILi0EEESH_EEEEEEEEEvRT_E9upper_map:
        /*0000*/ 	.byte	0x00, 0x00, 0x00, 0x00, 0x02, 0x00, 0x00, 0x00, 0x03, 0x00, 0x00, 0x00, 0x01, 0x00, 0x00, 0x00
	.type		$str$23,@object
	.size		$str$23,($str$24 - $str$23)
$str$23:
        /*0010*/ 	.byte	0x28, 0x61, 0x64, 0x64, 0x72, 0x65, 0x73, 0x73, 0x20, 0x26, 0x20, 0x6d, 0x61, 0x73, 0x6b, 0x29
        /*0020*/ 	.byte	0x20, 0x3d, 0x3d, 0x20, 0x30, 0x00
	.type		$str$24,@object
	.size		$str$24,(__unnamed_7 - $str$24)
$str$24:
        /*0026*/ 	.byte	0x2f, 0x74, 0x6d, 0x70, 0x2f, 0x6f, 0x73, 0x73, 0x5f, 0x6b, 0x65, 0x72, 0x6e, 0x65, 0x6c, 0x73
        /*0036*/ 	.byte	0x5f, 0x73, 0x72, 0x63, 0x2f, 0x66, 0x6c, 0x61, 0x73, 0x68, 0x5f, 0x61, 0x74, 0x74, 0x65, 0x6e
        /*0046*/ 	.byte	0x74, 0x69, 0x6f, 0x6e, 0x2f, 0x63, 0x73, 0x72, 0x63, 0x2f, 0x63, 0x75, 0x74, 0x6c, 0x61, 0x73
        /*0056*/ 	.byte	0x73, 0x2f, 0x69, 0x6e, 0x63, 0x6c, 0x75, 0x64, 0x65, 0x2f, 0x63, 0x75, 0x74, 0x65, 0x2f, 0x70
        /*0066*/ 	.byte	0x6f, 0x69, 0x6e, 0x74, 0x65, 0x72, 0x5f, 0x66, 0x6c, 0x61, 0x67, 0x67, 0x65, 0x64, 0x2e, 0x68
        /*0076*/ 	.byte	0x70, 0x70, 0x00
	.type		__unnamed_7,@object
	.size		__unnamed_7,(__unnamed_12 - __unnamed_7)
__unnamed_7:
        /* <DEDUP_REMOVED lines=24> */
        /*01f9*/ 	.byte	0x3e, 0x3e, 0x20, 0x26, 0x5d, 0x00
	.type		__unnamed_12,@object
	.size		__unnamed_12,(__unnamed_5 - __unnamed_12)
__unnamed_12:
        /* <DEDUP_REMOVED lines=25> */
	.type		__unnamed_5,@object
	.size		__unnamed_5,(__unnamed_10 - __unnamed_5)
__unnamed_5:
        /* <DEDUP_REMOVED lines=25> */
	.type		__unnamed_10,@object
	.size		__unnamed_10,(__unnamed_3 - __unnamed_10)
__unnamed_10:
        /* <DEDUP_REMOVED lines=29> */
        /*06db*/ 	.byte	0x5d, 0x00
	.type		__unnamed_3,@object
	.size		__unnamed_3,(__unnamed_9 - __unnamed_3)
__unnamed_3:
        /* <DEDUP_REMOVED lines=30> */
	.type		__unnamed_9,@object
	.size		__unnamed_9,(__unnamed_2 - __unnamed_9)
__unnamed_9:
        /* <DEDUP_REMOVED lines=30> */
	.type		__unnamed_2,@object
	.size		__unnamed_2,(__unnamed_11 - __unnamed_2)
__unnamed_2:
        /* <DEDUP_REMOVED lines=30> */
	.type		__unnamed_11,@object
	.size		__unnamed_11,(__unnamed_4 - __unnamed_11)
__unnamed_11:
        /* <DEDUP_REMOVED lines=30> */
	.type		__unnamed_4,@object
	.size		__unnamed_4,(__unnamed_6 - __unnamed_4)
__unnamed_4:
        /* <DEDUP_REMOVED lines=30> */
	.type		__unnamed_6,@object
	.size		__unnamed_6,(__unnamed_8 - __unnamed_6)
__unnamed_6:
        /* <DEDUP_REMOVED lines=29> */
        /*11c7*/ 	.byte	0x3e, 0x5d, 0x00
	.type		__unnamed_8,@object
	.size		__unnamed_8,(__unnamed_1 - __unnamed_8)
__unnamed_8:
        /* <DEDUP_REMOVED lines=30> */
	.type		__unnamed_1,@object
	.size		__unnamed_1,(.L_0 - __unnamed_1)
__unnamed_1:
        /* <DEDUP_REMOVED lines=29> */
        /*156e*/ 	.byte	0x3e, 0x20, 0x26, 0x5d, 0x00
.L_0:


//--------------------- .nv.shared._ZN7cutlass13device_kernelIN5flash11enable_sm90INS1_16FlashAttnFwdSm90INS1_25CollectiveMainloopFwdSm90ILi2EN4cute5tupleIJNS5_1CILi1EEES8_S8_EEENS6_IJNS7_ILi128EEENS7_ILi160EEENS7_ILi192EEEEEELi128ENS_12float_e4m3_tEfNS_4arch4Sm90ELb0ELb0ELb0ELb0ELb1ELb0ELb0ELb1ELb1ELb1ELb0ELb0EEENS1_21CollectiveEpilogueFwdINS6_IJSA_SA_SB_EEES9_NS_10bfloat16_tESG_Li256ELb0ELb1ELb0ELb1EEENS1_29StaticPersistentTileSchedulerILb0EEEEEEEEEvNT_6ParamsE --------------------------
	.section	.nv.shared._ZN7cutlass13device_kernelIN5flash11enable_sm90INS1_16FlashAttnFwdSm90INS1_25CollectiveMainloopFwdSm90ILi2EN4cute5tupleIJNS5_1CILi1EEES8_S8_EEENS6_IJNS7_ILi128EEENS7_ILi160EEENS7_ILi192EEEEEELi128ENS_12float_e4m3_tEfNS_4arch4Sm90ELb0ELb0ELb0ELb0ELb1ELb0ELb0ELb1ELb1ELb1ELb0ELb0EEENS1_21CollectiveEpilogueFwdINS6_IJSA_SA_SB_EEES9_NS_10bfloat16_tESG_Li256ELb0ELb1ELb0ELb1EEENS1_29StaticPersistentTileSchedulerILb0EEEEEEEEEvNT_6ParamsE,"aw",@nobits
	.sectionflags	@""
	.align	16
	.zero		1024


//--------------------- .nv.shared.reserved.0     --------------------------
	.section	.nv.shared.reserved.0,"aw",@nobits
	.weak		__nv_reservedSMEM_offset_0_alias
	.size		__nv_reservedSMEM_offset_0_alias, 0, 0
	.other		__nv_reservedSMEM_offset_0_alias,@"STO_CUDA_RESERVED_SHARED STV_DEFAULT"
__nv_reservedSMEM_offset_0_alias:
	.zero		0


//--------------------- .nv.global                --------------------------
	.section	.nv.global,"aw",@nobits
.nv.global:
	.type		_ZN73_INTERNAL_0d5b7bf9_37_flash_fwd_hdimdiff_e4m3_paged_sm90_cu_4cb42ef5_36834cute1_E,@object
	.size		_ZN73_INTERNAL_0d5b7bf9_37_flash_fwd_hdimdiff_e4m3_paged_sm90_cu_4cb42ef5_36834cute1_E,(_ZN73_INTERNAL_0d5b7bf9_37_flash_fwd_hdimdiff_e4m3_paged_sm90_cu_4cb42ef5_36834cuda3std3__45__cpo6cbeginE - _ZN73_INTERNAL_0d5b7bf9_37_flash_fwd_hdimdiff_e4m3_paged_sm90_cu_4cb42ef5_36834cute1_E)
_ZN73_INTERNAL_0d5b7bf9_37_flash_fwd_hdimdiff_e4m3_paged_sm90_cu_4cb42ef5_36834cute1_E:
	.zero		1
	.type		_ZN73_INTERNAL_0d5b7bf9_37_flash_fwd_hdimdiff_e4m3_paged_sm90_cu_4cb42ef5_36834cuda3std3__45__cpo6cbeginE,@object
	.size		_ZN73_INTERNAL_0d5b7bf9_37_flash_fwd_hdimdiff_e4m3_paged_sm90_cu_4cb42ef5_36834cuda3std3__45__cpo6cbeginE,(_ZN73_INTERNAL_0d5b7bf9_37_flash_fwd_hdimdiff_e4m3_paged_sm90_cu_4cb42ef5_36834cuda3std3__48in_placeE - _ZN73_INTERNAL_0d5b7bf9_37_flash_fwd_hdimdiff_e4m3_paged_sm90_cu_4cb42ef5_36834cuda3std3__45__cpo6cbeginE)
_ZN73_INTERNAL_0d5b7bf9_37_flash_fwd_hdimdiff_e4m3_paged_sm90_cu_4cb42ef5_36834cuda3std3__45__cpo6cbeginE:
	.zero		1
	.type		_ZN73_INTERNAL_0d5b7bf9_37_flash_fwd_hdimdiff_e4m3_paged_sm90_cu_4cb42ef5_36834cuda3std3__48in_placeE,@object
	.size		_ZN73_INTERNAL_0d5b7bf9_37_flash_fwd_hdimdiff_e4m3_paged_sm90_cu_4cb42ef5_36834cuda3std3__48in_placeE,(_ZN73_INTERNAL_0d5b7bf9_37_flash_fwd_hdimdiff_e4m3_paged_sm90_cu_4cb42ef5_36834cuda3std6ranges3__45__cpo9iter_moveE - _ZN73_INTERNAL_0d5b7bf9_37_flash_fwd_hdimdiff_e4m3_paged_sm90_cu_4cb42ef5_36834cuda3std3__48in_placeE)
_ZN73_INTERNAL_0d5b7bf9_37_flash_fwd_hdimdiff_e4m3_paged_sm90_cu_4cb42ef5_36834cuda3std3__48in_placeE:
	.zero		1
	.type		_ZN73_INTERNAL_0d5b7bf9_37_flash_fwd_hdimdiff_e4m3_paged_sm90_cu_4cb42ef5_36834cuda3std6ranges3__45__cpo9iter_moveE,@object
	.size		_ZN73_INTERNAL_0d5b7bf9_37_flash_fwd_hdimdiff_e4m3_paged_sm90_cu_4cb42ef5_36834cuda3std6ranges3__45__cpo9iter_moveE,(_ZN73_INTERNAL_0d5b7bf9_37_flash_fwd_hdimdiff_e4m3_paged_sm90_cu_4cb42ef5_36834cuda3std3__45__cpo5beginE - _ZN73_INTERNAL_0d5b7bf9_37_flash_fwd_hdimdiff_e4m3_paged_sm90_cu_4cb42ef5_36834cuda3std6ranges3__45__cpo9iter_moveE)
_ZN73_INTERNAL_0d5b7bf9_37_flash_fwd_hdimdiff_e4m3_paged_sm90_cu_4cb42ef5_36834cuda3std6ranges3__45__cpo9iter_moveE:
	.zero		1
	.type		_ZN73_INTERNAL_0d5b7bf9_37_flash_fwd_hdimdiff_e4m3_paged_sm90_cu_4cb42ef5_36834cuda3std3__45__cpo5beginE,@object
	.size		_ZN73_INTERNAL_0d5b7bf9_37_flash_fwd_hdimdiff_e4m3_paged_sm90_cu_4cb42ef5_36834cuda3std3__45__cpo5beginE,(_ZN73_INTERNAL_0d5b7bf9_37_flash_fwd_hdimdiff_e4m3_paged_sm90_cu_4cb42ef5_36834cuda3std3__475_GLOBAL__N__0d5b7bf9_37_flash_fwd_hdimdiff_e4m3_paged_sm90_cu_4cb42ef5_36836ignoreE - _ZN73_INTERNAL_0d5b7bf9_37_flash_fwd_hdimdiff_e4m3_paged_sm90_cu_4cb42ef5_36834cuda3std3__45__cpo5beginE)
_ZN73_INTERNAL_0d5b7bf9_37_flash_fwd_hdimdiff_e4m3_paged_sm90_cu_4cb42ef5_36834cuda3std3__45__cpo5beginE:
	.zero		1
	.type		_ZN73_INTERNAL_0d5b7bf9_37_flash_fwd_hdimdiff_e4m3_paged_sm90_cu_4cb42ef5_36834cuda3std3__475_GLOBAL__N__0d5b7bf9_37_flash_fwd_hdimdiff_e4m3_paged_sm90_cu_4cb42ef5_36836ignoreE,@object
	.size		_ZN73_INTERNAL_0d5b7bf9_37_flash_fwd_hdimdiff_e4m3_paged_sm90_cu_4cb42ef5_36834cuda3std3__475_GLOBAL__N__0d5b7bf9_37_flash_fwd_hdimdiff_e4m3_paged_sm90_cu_4cb42ef5_36836ignoreE,(_ZN73_INTERNAL_0d5b7bf9_37_flash_fwd_hdimdiff_e4m3_paged_sm90_cu_4cb42ef5_36834cute7productE - _ZN73_INTERNAL_0d5b7bf9_37_flash_fwd_hdimdiff_e4m3_paged_sm90_cu_4cb42ef5_36834cuda3std3__475_GLOBAL__N__0d5b7bf9_37_flash_fwd_hdimdiff_e4m3_paged_sm90_cu_4cb42ef5_36836ignoreE)
_ZN73_INTERNAL_0d5b7bf9_37_flash_fwd_hdimdiff_e4m3_paged_sm90_cu_4cb42ef5_36834cuda3std3__475_GLOBAL__N__0d5b7bf9_37_flash_fwd_hdimdiff_e4m3_paged_sm90_cu_4cb42ef5_36836ignoreE:
	.zero		1
	.type		_ZN73_INTERNAL_0d5b7bf9_37_flash_fwd_hdimdiff_e4m3_paged_sm90_cu_4cb42ef5_36834cute7productE,@object
	.size		_ZN73_INTERNAL_0d5b7bf9_37_flash_fwd_hdimdiff_e4m3_paged_sm90_cu_4cb42ef5_36834cute7productE,(_ZN73_INTERNAL_0d5b7bf9_37_flash_fwd_hdimdiff_e4m3_paged_sm90_cu_4cb42ef5_36834cuda3std3__45__cpo3endE - _ZN73_INTERNAL_0d5b7bf9_37_flash_fwd_hdimdiff_e4m3_paged_sm90_cu_4cb42ef5_36834cute7productE)
_ZN73_INTERNAL_0d5b7bf9_37_flash_fwd_hdimdiff_e4m3_paged_sm90_cu_4cb42ef5_36834cute7productE:
	.zero		1
	.type		_ZN73_INTERNAL_0d5b7bf9_37_flash_fwd_hdimdiff_e4m3_paged_sm90_cu_4cb42ef5_36834cuda3std3__45__cpo3endE,@object
	.size		_ZN73_INTERNAL_0d5b7bf9_37_flash_fwd_hdimdiff_e4m3_paged_sm90_cu_4cb42ef5_36834cuda3std3__45__cpo3endE,(_ZN73_INTERNAL_0d5b7bf9_37_flash_fwd_hdimdiff_e4m3_paged_sm90_cu_4cb42ef5_36834cuda3std3__419piecewise_constructE - _ZN73_INTERNAL_0d5b7bf9_37_flash_fwd_hdimdiff_e4m3_paged_sm90_cu_4cb42ef5_36834cuda3std3__45__cpo3endE)
_ZN73_INTERNAL_0d5b7bf9_37_flash_fwd_hdimdiff_e4m3_paged_sm90_cu_4cb42ef5_36834cuda3std3__45__cpo3endE:
	.zero		1
	.type		_ZN73_INTERNAL_0d5b7bf9_37_flash_fwd_hdimdiff_e4m3_paged_sm90_cu_4cb42ef5_36834cuda3std3__419piecewise_constructE,@object
	.size		_ZN73_INTERNAL_0d5b7bf9_37_flash_fwd_hdimdiff_e4m3_paged_sm90_cu_4cb42ef5_36834cuda3std3__419piecewise_constructE,(_ZN73_INTERNAL_0d5b7bf9_37_flash_fwd_hdimdiff_e4m3_paged_sm90_cu_4cb42ef5_36834cuda3std3__45__cpo4cendE - _ZN73_INTERNAL_0d5b7bf9_37_flash_fwd_hdimdiff_e4m3_paged_sm90_cu_4cb42ef5_36834cuda3std3__419piecewise_constructE)
_ZN73_INTERNAL_0d5b7bf9_37_flash_fwd_hdimdiff_e4m3_paged_sm90_cu_4cb42ef5_36834cuda3std3__419piecewise_constructE:
	.zero		1
	.type		_ZN73_INTERNAL_0d5b7bf9_37_flash_fwd_hdimdiff_e4m3_paged_sm90_cu_4cb42ef5_36834cuda3std3__45__cpo4cendE,@object
	.size		_ZN73_INTERNAL_0d5b7bf9_37_flash_fwd_hdimdiff_e4m3_paged_sm90_cu_4cb42ef5_36834cuda3std3__45__cpo4cendE,(_ZN73_INTERNAL_0d5b7bf9_37_flash_fwd_hdimdiff_e4m3_paged_sm90_cu_4cb42ef5_36834cuda3std6ranges3__45__cpo4swapE - _ZN73_INTERNAL_0d5b7bf9_37_flash_fwd_hdimdiff_e4m3_paged_sm90_cu_4cb42ef5_36834cuda3std3__45__cpo4cendE)
_ZN73_INTERNAL_0d5b7bf9_37_flash_fwd_hdimdiff_e4m3_paged_sm90_cu_4cb42ef5_36834cuda3std3__45__cpo4cendE:
	.zero		1
	.type		_ZN73_INTERNAL_0d5b7bf9_37_flash_fwd_hdimdiff_e4m3_paged_sm90_cu_4cb42ef5_36834cuda3std6ranges3__45__cpo4swapE,@object
	.size		_ZN73_INTERNAL_0d5b7bf9_37_flash_fwd_hdimdiff_e4m3_paged_sm90_cu_4cb42ef5_36834cuda3std6ranges3__45__cpo4swapE,(.L_20 - _ZN73_INTERNAL_0d5b7bf9_37_flash_fwd_hdimdiff_e4m3_paged_sm90_cu_4cb42ef5_36834cuda3std6ranges3__45__cpo4swapE)
_ZN73_INTERNAL_0d5b7bf9_37_flash_fwd_hdimdiff_e4m3_paged_sm90_cu_4cb42ef5_36834cuda3std6ranges3__45__cpo4swapE:
	.zero		1
.L_20:


//--------------------- .nv.shared._ZN7cutlass13device_kernelIN5flash11enable_sm90INS1_16FlashAttnFwdSm90INS1_25CollectiveMainloopFwdSm90ILi2EN4cute5tupleIJNS5_1CILi1EEES8_S8_EEENS6_IJNS7_ILi128EEENS7_ILi160EEENS7_ILi192EEEEEELi128ENS_12float_e4m3_tEfNS_4arch4Sm90ELb0ELb0ELb0ELb1ELb1ELb0ELb0ELb1ELb1ELb1ELb0ELb0EEENS1_21CollectiveEpilogueFwdINS6_IJSA_SA_SB_EEES9_NS_10bfloat16_tESG_Li256ELb1ELb1ELb0ELb1EEENS1_36VarlenDynamicPersistentTileSchedulerILi128ELi160ELi256ELi128ELb0ELb1ELb1ELb0ELb1ELb1EEEEEEEEEvNT_6ParamsE --------------------------
	.section	.nv.shared._ZN7cutlass13device_kernelIN5flash11enable_sm90INS1_16FlashAttnFwdSm90INS1_25CollectiveMainloopFwdSm90ILi2EN4cute5tupleIJNS5_1CILi1EEES8_S8_EEENS6_IJNS7_ILi128EEENS7_ILi160EEENS7_ILi192EEEEEELi128ENS_12float_e4m3_tEfNS_4arch4Sm90ELb0ELb0ELb0ELb1ELb1ELb0ELb0ELb1ELb1ELb1ELb0ELb0EEENS1_21CollectiveEpilogueFwdINS6_IJSA_SA_SB_EEES9_NS_10bfloat16_tESG_Li256ELb1ELb1ELb0ELb1EEENS1_36VarlenDynamicPersistentTileSchedulerILi128ELi160ELi256ELi128ELb0ELb1ELb1ELb0ELb1ELb1EEEEEEEEEvNT_6ParamsE,"aw",@nobits
	.sectionflags	@""
	.align	16
	.zero		1024


//--------------------- .nv.shared._ZN7cutlass13device_kernelIN5flash11enable_sm90INS1_16FlashAttnFwdSm90INS1_25CollectiveMainloopFwdSm90ILi2EN4cute5tupleIJNS5_1CILi1EEES8_S8_EEENS6_IJNS7_ILi128EEENS7_ILi160EEENS7_ILi192EEEEEELi128ENS_12float_e4m3_tEfNS_4arch4Sm90ELb0ELb0ELb0ELb1ELb1ELb1ELb0ELb1ELb1ELb1ELb0ELb0EEENS1_21CollectiveEpilogueFwdINS6_IJSA_SA_SB_EEES9_NS_10bfloat16_tESG_Li256ELb1ELb1ELb0ELb1EEENS1_36VarlenDynamicPersistentTileSchedulerILi128ELi160ELi256ELi128ELb0ELb1ELb1ELb0ELb1ELb1EEEEEEEEEvNT_6ParamsE --------------------------
	.section	.nv.shared._ZN7cutlass13device_kernelIN5flash11enable_sm90INS1_16FlashAttnFwdSm90INS1_25CollectiveMainloopFwdSm90ILi2EN4cute5tupleIJNS5_1CILi1EEES8_S8_EEENS6_IJNS7_ILi128EEENS7_ILi160EEENS7_ILi192EEEEEELi128ENS_12float_e4m3_tEfNS_4arch4Sm90ELb0ELb0ELb0ELb1ELb1ELb1ELb0ELb1ELb1ELb1ELb0ELb0EEENS1_21CollectiveEpilogueFwdINS6_IJSA_SA_SB_EEES9_NS_10bfloat16_tESG_Li256ELb1ELb1ELb0ELb1EEENS1_36VarlenDynamicPersistentTileSchedulerILi128ELi160ELi256ELi128ELb0ELb1ELb1ELb0ELb1ELb1EEEEEEEEEvNT_6ParamsE,"aw",@nobits
	.sectionflags	@""
	.align	16
	.zero		1024


//--------------------- .nv.shared._ZN7cutlass13device_kernelIN5flash11enable_sm90INS1_16FlashAttnFwdSm90INS1_25CollectiveMainloopFwdSm90ILi2EN4cute5tupleIJNS5_1CILi1EEES8_S8_EEENS6_IJNS7_ILi128EEESA_NS7_ILi192EEEEEELi128ENS_12float_e4m3_tEfNS_4arch4Sm90ELb0ELb1ELb0ELb0ELb1ELb0ELb0ELb1ELb1ELb1ELb0ELb0EEENS1_21CollectiveEpilogueFwdINS6_IJSA_SA_SA_EEES9_NS_10bfloat16_tESF_Li256ELb0ELb1ELb0ELb1EEENS1_30DynamicPersistentTileSchedulerILi256ELi128ELb0ELb1ELb1EEEEEEEEEvNT_6ParamsE --------------------------
	.section	.nv.shared._ZN7cutlass13device_kernelIN5flash11enable_sm90INS1_16FlashAttnFwdSm90INS1_25CollectiveMainloopFwdSm90ILi2EN4cute5tupleIJNS5_1CILi1EEES8_S8_EEENS6_IJNS7_ILi128EEESA_NS7_ILi192EEEEEELi128ENS_12float_e4m3_tEfNS_4arch4Sm90ELb0ELb1ELb0ELb0ELb1ELb0ELb0ELb1ELb1ELb1ELb0ELb0EEENS1_21CollectiveEpilogueFwdINS6_IJSA_SA_SA_EEES9_NS_10bfloat16_tESF_Li256ELb0ELb1ELb0ELb1EEENS1_30DynamicPersistentTileSchedulerILi256ELi128ELb0ELb1ELb1EEEEEEEEEvNT_6ParamsE,"aw",@nobits
	.sectionflags	@""
	.align	16
	.zero		1024


//--------------------- .nv.shared._ZN7cutlass13device_kernelIN5flash11enable_sm90INS1_16FlashAttnFwdSm90INS1_25CollectiveMainloopFwdSm90ILi2EN4cute5tupleIJNS5_1CILi1EEES8_S8_EEENS6_IJNS7_ILi128EEESA_NS7_ILi192EEEEEELi128ENS_12float_e4m3_tEfNS_4arch4Sm90ELb0ELb1ELb0ELb1ELb1ELb0ELb0ELb1ELb1ELb1ELb0ELb0EEENS1_21CollectiveEpilogueFwdINS6_IJSA_SA_SA_EEES9_NS_10bfloat16_tESF_Li256ELb1ELb1ELb0ELb1EEENS1_36VarlenDynamicPersistentTileSchedulerILi128ELi128ELi256ELi128ELb0ELb1ELb1ELb1ELb0ELb1EEEEEEEEEvNT_6ParamsE --------------------------
	.section	.nv.shared._ZN7cutlass13device_kernelIN5flash11enable_sm90INS1_16FlashAttnFwdSm90INS1_25CollectiveMainloopFwdSm90ILi2EN4cute5tupleIJNS5_1CILi1EEES8_S8_EEENS6_IJNS7_ILi128EEESA_NS7_ILi192EEEEEELi128ENS_12float_e4m3_tEfNS_4arch4Sm90ELb0ELb1ELb0ELb1ELb1ELb0ELb0ELb1ELb1ELb1ELb0ELb0EEENS1_21CollectiveEpilogueFwdINS6_IJSA_SA_SA_EEES9_NS_10bfloat16_tESF_Li256ELb1ELb1ELb0ELb1EEENS1_36VarlenDynamicPersistentTileSchedulerILi128ELi128ELi256ELi128ELb0ELb1ELb1ELb1ELb0ELb1EEEEEEEEEvNT_6ParamsE,"aw",@nobits
	.sectionflags	@""
	.align	16
	.zero		1024


//--------------------- .nv.shared._ZN7cutlass13device_kernelIN5flash11enable_sm90INS1_16FlashAttnFwdSm90INS1_25CollectiveMainloopFwdSm90ILi2EN4cute5tupleIJNS5_1CILi1EEES8_S8_EEENS6_IJNS7_ILi128EEESA_NS7_ILi192EEEEEELi128ENS_12float_e4m3_tEfNS_4arch4Sm90ELb0ELb1ELb0ELb1ELb1ELb1ELb0ELb1ELb1ELb1ELb0ELb0EEENS1_21CollectiveEpilogueFwdINS6_IJSA_SA_SA_EEES9_NS_10bfloat16_tESF_Li256ELb1ELb1ELb0ELb1EEENS1_36VarlenDynamicPersistentTileSchedulerILi128ELi128ELi256ELi128ELb0ELb1ELb1ELb1ELb0ELb1EEEEEEEEEvNT_6ParamsE --------------------------
	.section	.nv.shared._ZN7cutlass13device_kernelIN5flash11enable_sm90INS1_16FlashAttnFwdSm90INS1_25CollectiveMainloopFwdSm90ILi2EN4cute5tupleIJNS5_1CILi1EEES8_S8_EEENS6_IJNS7_ILi128EEESA_NS7_ILi192EEEEEELi128ENS_12float_e4m3_tEfNS_4arch4Sm90ELb0ELb1ELb0ELb1ELb1ELb1ELb0ELb1ELb1ELb1ELb0ELb0EEENS1_21CollectiveEpilogueFwdINS6_IJSA_SA_SA_EEES9_NS_10bfloat16_tESF_Li256ELb1ELb1ELb0ELb1EEENS1_36VarlenDynamicPersistentTileSchedulerILi128ELi128ELi256ELi128ELb0ELb1ELb1ELb1ELb0ELb1EEEEEEEEEvNT_6ParamsE,"aw",@nobits
	.sectionflags	@""
	.align	16
	.zero		1024


//--------------------- .nv.shared._ZN7cutlass13device_kernelIN5flash11enable_sm90INS1_16FlashAttnFwdSm90INS1_25CollectiveMainloopFwdSm90ILi2EN4cute5tupleIJNS5_1CILi1EEES8_S8_EEENS6_IJNS7_ILi128EEENS7_ILi160EEENS7_ILi192EEEEEELi128ENS_12float_e4m3_tEfNS_4arch4Sm90ELb1ELb0ELb0ELb0ELb1ELb0ELb0ELb1ELb1ELb1ELb0ELb0EEENS1_21CollectiveEpilogueFwdINS6_IJSA_SA_SB_EEES9_NS_10bfloat16_tESG_Li256ELb0ELb1ELb0ELb1EEENS1_30DynamicPersistentTileSchedulerILi256ELi128ELb0ELb1ELb1EEEEEEEEEvNT_6ParamsE --------------------------
	.section	.nv.shared._ZN7cutlass13device_kernelIN5flash11enable_sm90INS1_16FlashAttnFwdSm90INS1_25CollectiveMainloopFwdSm90ILi2EN4cute5tupleIJNS5_1CILi1EEES8_S8_EEENS6_IJNS7_ILi128EEENS7_ILi160EEENS7_ILi192EEEEEELi128ENS_12float_e4m3_tEfNS_4arch4Sm90ELb1ELb0ELb0ELb0ELb1ELb0ELb0ELb1ELb1ELb1ELb0ELb0EEENS1_21CollectiveEpilogueFwdINS6_IJSA_SA_SB_EEES9_NS_10bfloat16_tESG_Li256ELb0ELb1ELb0ELb1EEENS1_30DynamicPersistentTileSchedulerILi256ELi128ELb0ELb1ELb1EEEEEEEEEvNT_6ParamsE,"aw",@nobits
	.sectionflags	@""
	.align	16
	.zero		1024


//--------------------- .nv.shared._ZN7cutlass13device_kernelIN5flash11enable_sm90INS1_16FlashAttnFwdSm90INS1_25CollectiveMainloopFwdSm90ILi2EN4cute5tupleIJNS5_1CILi1EEES8_S8_EEENS6_IJNS7_ILi128EEENS7_ILi160EEENS7_ILi192EEEEEELi128ENS_12float_e4m3_tEfNS_4arch4Sm90ELb1ELb0ELb0ELb1ELb1ELb0ELb0ELb1ELb1ELb1ELb0ELb0EEENS1_21CollectiveEpilogueFwdINS6_IJSA_SA_SB_EEES9_NS_10bfloat16_tESG_Li256ELb1ELb1ELb0ELb1EEENS1_36VarlenDynamicPersistentTileSchedulerILi128ELi160ELi256ELi128ELb0ELb1ELb1ELb1ELb1ELb1EEEEEEEEEvNT_6ParamsE --------------------------
	.section	.nv.shared._ZN7cutlass13device_kernelIN5flash11enable_sm90INS1_16FlashAttnFwdSm90INS1_25CollectiveMainloopFwdSm90ILi2EN4cute5tupleIJNS5_1CILi1EEES8_S8_EEENS6_IJNS7_ILi128EEENS7_ILi160EEENS7_ILi192EEEEEELi128ENS_12float_e4m3_tEfNS_4arch4Sm90ELb1ELb0ELb0ELb1ELb1ELb0ELb0ELb1ELb1ELb1ELb0ELb0EEENS1_21CollectiveEpilogueFwdINS6_IJSA_SA_SB_EEES9_NS_10bfloat16_tESG_Li256ELb1ELb1ELb0ELb1EEENS1_36VarlenDynamicPersistentTileSchedulerILi128ELi160ELi256ELi128ELb0ELb1ELb1ELb1ELb1ELb1EEEEEEEEEvNT_6ParamsE,"aw",@nobits
	.sectionflags	@""
	.align	16
	.zero		1024


//--------------------- .nv.shared._ZN7cutlass13device_kernelIN5flash11enable_sm90INS1_16FlashAttnFwdSm90INS1_25CollectiveMainloopFwdSm90ILi2EN4cute5tupleIJNS5_1CILi1EEES8_S8_EEENS6_IJNS7_ILi128EEENS7_ILi160EEENS7_ILi192EEEEEELi128ENS_12float_e4m3_tEfNS_4arch4Sm90ELb1ELb0ELb0ELb1ELb1ELb1ELb0ELb1ELb1ELb1ELb0ELb0EEENS1_21CollectiveEpilogueFwdINS6_IJSA_SA_SB_EEES9_NS_10bfloat16_tESG_Li256ELb1ELb1ELb0ELb1EEENS1_36VarlenDynamicPersistentTileSchedulerILi128ELi160ELi256ELi128ELb0ELb1ELb1ELb1ELb1ELb1EEEEEEEEEvNT_6ParamsE --------------------------
	.section	.nv.shared._ZN7cutlass13device_kernelIN5flash11enable_sm90INS1_16FlashAttnFwdSm90INS1_25CollectiveMainloopFwdSm90ILi2EN4cute5tupleIJNS5_1CILi1EEES8_S8_EEENS6_IJNS7_ILi128EEENS7_ILi160EEENS7_ILi192EEEEEELi128ENS_12float_e4m3_tEfNS_4arch4Sm90ELb1ELb0ELb0ELb1ELb1ELb1ELb0ELb1ELb1ELb1ELb0ELb0EEENS1_21CollectiveEpilogueFwdINS6_IJSA_SA_SB_EEES9_NS_10bfloat16_tESG_Li256ELb1ELb1ELb0ELb1EEENS1_36VarlenDynamicPersistentTileSchedulerILi128ELi160ELi256ELi128ELb0ELb1ELb1ELb1ELb1ELb1EEEEEEEEEvNT_6ParamsE,"aw",@nobits
	.sectionflags	@""
	.align	16
	.zero		1024


//--------------------- .nv.constant0._ZN7cutlass13device_kernelIN5flash11enable_sm90INS1_16FlashAttnFwdSm90INS1_25CollectiveMainloopFwdSm90ILi2EN4cute5tupleIJNS5_1CILi1EEES8_S8_EEENS6_IJNS7_ILi128EEENS7_ILi160EEENS7_ILi192EEEEEELi128ENS_12float_e4m3_tEfNS_4arch4Sm90ELb0ELb0ELb0ELb0ELb1ELb0ELb0ELb1ELb1ELb1ELb0ELb0EEENS1_21CollectiveEpilogueFwdINS6_IJSA_SA_SB_EEES9_NS_10bfloat16_tESG_Li256ELb0ELb1ELb0ELb1EEENS1_29StaticPersistentTileSchedulerILb0EEEEEEEEEvNT_6ParamsE --------------------------
	.section	.nv.constant0._ZN7cutlass13device_kernelIN5flash11enable_sm90INS1_16FlashAttnFwdSm90INS1_25CollectiveMainloopFwdSm90ILi2EN4cute5tupleIJNS5_1CILi1EEES8_S8_EEENS6_IJNS7_ILi128EEENS7_ILi160EEENS7_ILi192EEEEEELi128ENS_12float_e4m3_tEfNS_4arch4Sm90ELb0ELb0ELb0ELb0ELb1ELb0ELb0ELb1ELb1ELb1ELb0ELb0EEENS1_21CollectiveEpilogueFwdINS6_IJSA_SA_SB_EEES9_NS_10bfloat16_tESG_Li256ELb0ELb1ELb0ELb1EEENS1_29StaticPersistentTileSchedulerILb0EEEEEEEEEvNT_6ParamsE,"a",@progbits
	.sectionflags	@""
	.align	4
.nv.constant0._ZN7cutlass13device_kernelIN5flash11enable_sm90INS1_16FlashAttnFwdSm90INS1_25CollectiveMainloopFwdSm90ILi2EN4cute5tupleIJNS5_1CILi1EEES8_S8_EEENS6_IJNS7_ILi128EEENS7_ILi160EEENS7_ILi192EEEEEELi128ENS_12float_e4m3_tEfNS_4arch4Sm90ELb0ELb0ELb0ELb0ELb1ELb0ELb0ELb1ELb1ELb1ELb0ELb0EEENS1_21CollectiveEpilogueFwdINS6_IJSA_SA_SB_EEES9_NS_10bfloat16_tESG_Li256ELb0ELb1ELb0ELb1EEENS1_29StaticPersistentTileSchedulerILb0EEEEEEEEEvNT_6ParamsE:
	.zero		3200


//--------------------- .nv.constant0._ZN7cutlass13device_kernelIN5flash11enable_sm90INS1_16FlashAttnFwdSm90INS1_25CollectiveMainloopFwdSm90ILi2EN4cute5tupleIJNS5_1CILi1EEES8_S8_EEENS6_IJNS7_ILi128EEENS7_ILi160EEENS7_ILi192EEEEEELi128ENS_12float_e4m3_tEfNS_4arch4Sm90ELb0ELb0ELb0ELb1ELb1ELb0ELb0ELb1ELb1ELb1ELb0ELb0EEENS1_21CollectiveEpilogueFwdINS6_IJSA_SA_SB_EEES9_NS_10bfloat16_tESG_Li256ELb1ELb1ELb0ELb1EEENS1_36VarlenDynamicPersistentTileSchedulerILi128ELi160ELi256ELi128ELb0ELb1ELb1ELb0ELb1ELb1EEEEEEEEEvNT_6ParamsE --------------------------
	.section	.nv.constant0._ZN7cutlass13device_kernelIN5flash11enable_sm90INS1_16FlashAttnFwdSm90INS1_25CollectiveMainloopFwdSm90ILi2EN4cute5tupleIJNS5_1CILi1EEES8_S8_EEENS6_IJNS7_ILi128EEENS7_ILi160EEENS7_ILi192EEEEEELi128ENS_12float_e4m3_tEfNS_4arch4Sm90ELb0ELb0ELb0ELb1ELb1ELb0ELb0ELb1ELb1ELb1ELb0ELb0EEENS1_21CollectiveEpilogueFwdINS6_IJSA_SA_SB_EEES9_NS_10bfloat16_tESG_Li256ELb1ELb1ELb0ELb1EEENS1_36VarlenDynamicPersistentTileSchedulerILi128ELi160ELi256ELi128ELb0ELb1ELb1ELb0ELb1ELb1EEEEEEEEEvNT_6ParamsE,"a",@progbits
	.sectionflags	@""
	.align	4
.nv.constant0._ZN7cutlass13device_kernelIN5flash11enable_sm90INS1_16FlashAttnFwdSm90INS1_25CollectiveMainloopFwdSm90ILi2EN4cute5tupleIJNS5_1CILi1EEES8_S8_EEENS6_IJNS7_ILi128EEENS7_ILi160EEENS7_ILi192EEEEEELi128ENS_12float_e4m3_tEfNS_4arch4Sm90ELb0ELb0ELb0ELb1ELb1ELb0ELb0ELb1ELb1ELb1ELb0ELb0EEENS1_21CollectiveEpilogueFwdINS6_IJSA_SA_SB_EEES9_NS_10bfloat16_tESG_Li256ELb1ELb1ELb0ELb1EEENS1_36VarlenDynamicPersistentTileSchedulerILi128ELi160ELi256ELi128ELb0ELb1ELb1ELb0ELb1ELb1EEEEEEEEEvNT_6ParamsE:
	.zero		3328


//--------------------- .nv.constant0._ZN7cutlass13device_kernelIN5flash11enable_sm90INS1_16FlashAttnFwdSm90INS1_25CollectiveMainloopFwdSm90ILi2EN4cute5tupleIJNS5_1CILi1EEES8_S8_EEENS6_IJNS7_ILi128EEENS7_ILi160EEENS7_ILi192EEEEEELi128ENS_12float_e4m3_tEfNS_4arch4Sm90ELb0ELb0ELb0ELb1ELb1ELb1ELb0ELb1ELb1ELb1ELb0ELb0EEENS1_21CollectiveEpilogueFwdINS6_IJSA_SA_SB_EEES9_NS_10bfloat16_tESG_Li256ELb1ELb1ELb0ELb1EEENS1_36VarlenDynamicPersistentTileSchedulerILi128ELi160ELi256ELi128ELb0ELb1ELb1ELb0ELb1ELb1EEEEEEEEEvNT_6ParamsE --------------------------
	.section	.nv.constant0._ZN7cutlass13device_kernelIN5flash11enable_sm90INS1_16FlashAttnFwdSm90INS1_25CollectiveMainloopFwdSm90ILi2EN4cute5tupleIJNS5_1CILi1EEES8_S8_EEENS6_IJNS7_ILi128EEENS7_ILi160EEENS7_ILi192EEEEEELi128ENS_12float_e4m3_tEfNS_4arch4Sm90ELb0ELb0ELb0ELb1ELb1ELb1ELb0ELb1ELb1ELb1ELb0ELb0EEENS1_21CollectiveEpilogueFwdINS6_IJSA_SA_SB_EEES9_NS_10bfloat16_tESG_Li256ELb1ELb1ELb0ELb1EEENS1_36VarlenDynamicPersistentTileSchedulerILi128ELi160ELi256ELi128ELb0ELb1ELb1ELb0ELb1ELb1EEEEEEEEEvNT_6ParamsE,"a",@progbits
	.sectionflags	@""
	.align	4
.nv.constant0._ZN7cutlass13device_kernelIN5flash11enable_sm90INS1_16FlashAttnFwdSm90INS1_25CollectiveMainloopFwdSm90ILi2EN4cute5tupleIJNS5_1CILi1EEES8_S8_EEENS6_IJNS7_ILi128EEENS7_ILi160EEENS7_ILi192EEEEEELi128ENS_12float_e4m3_tEfNS_4arch4Sm90ELb0ELb0ELb0ELb1ELb1ELb1ELb0ELb1ELb1ELb1ELb0ELb0EEENS1_21CollectiveEpilogueFwdINS6_IJSA_SA_SB_EEES9_NS_10bfloat16_tESG_Li256ELb1ELb1ELb0ELb1EEENS1_36VarlenDynamicPersistentTileSchedulerILi128ELi160ELi256ELi128ELb0ELb1ELb1ELb0ELb1ELb1EEEEEEEEEvNT_6ParamsE:
	.zero		3328


//--------------------- .nv.constant0._ZN7cutlass13device_kernelIN5flash11enable_sm90INS1_16FlashAttnFwdSm90INS1_25CollectiveMainloopFwdSm90ILi2EN4cute5tupleIJNS5_1CILi1EEES8_S8_EEENS6_IJNS7_ILi128EEESA_NS7_ILi192EEEEEELi128ENS_12float_e4m3_tEfNS_4arch4Sm90ELb0ELb1ELb0ELb0ELb1ELb0ELb0ELb1ELb1ELb1ELb0ELb0EEENS1_21CollectiveEpilogueFwdINS6_IJSA_SA_SA_EEES9_NS_10bfloat16_tESF_Li256ELb0ELb1ELb0ELb1EEENS1_30DynamicPersistentTileSchedulerILi256ELi128ELb0ELb1ELb1EEEEEEEEEvNT_6ParamsE --------------------------
	.section	.nv.constant0._ZN7cutlass13device_kernelIN5flash11enable_sm90INS1_16FlashAttnFwdSm90INS1_25CollectiveMainloopFwdSm90ILi2EN4cute5tupleIJNS5_1CILi1EEES8_S8_EEENS6_IJNS7_ILi128EEESA_NS7_ILi192EEEEEELi128ENS_12float_e4m3_tEfNS_4arch4Sm90ELb0ELb1ELb0ELb0ELb1ELb0ELb0ELb1ELb1ELb1ELb0ELb0EEENS1_21CollectiveEpilogueFwdINS6_IJSA_SA_SA_EEES9_NS_10bfloat16_tESF_Li256ELb0ELb1ELb0ELb1EEENS1_30DynamicPersistentTileSchedulerILi256ELi128ELb0ELb1ELb1EEEEEEEEEvNT_6ParamsE,"a",@progbits
	.sectionflags	@""
	.align	4
.nv.constant0._ZN7cutlass13device_kernelIN5flash11enable_sm90INS1_16FlashAttnFwdSm90INS1_25CollectiveMainloopFwdSm90ILi2EN4cute5tupleIJNS5_1CILi1EEES8_S8_EEENS6_IJNS7_ILi128EEESA_NS7_ILi192EEEEEELi128ENS_12float_e4m3_tEfNS_4arch4Sm90ELb0ELb1ELb0ELb0ELb1ELb0ELb0ELb1ELb1ELb1ELb0ELb0EEENS1_21CollectiveEpilogueFwdINS6_IJSA_SA_SA_EEES9_NS_10bfloat16_tESF_Li256ELb0ELb1ELb0ELb1EEENS1_30DynamicPersistentTileSchedulerILi256ELi128ELb0ELb1ELb1EEEEEEEEEvNT_6ParamsE:
	.zero		3328


//--------------------- .nv.constant0._ZN7cutlass13device_kernelIN5flash11enable_sm90INS1_16FlashAttnFwdSm90INS1_25CollectiveMainloopFwdSm90ILi2EN4cute5tupleIJNS5_1CILi1EEES8_S8_EEENS6_IJNS7_ILi128EEESA_NS7_ILi192EEEEEELi128ENS_12float_e4m3_tEfNS_4arch4Sm90ELb0ELb1ELb0ELb1ELb1ELb0ELb0ELb1ELb1ELb1ELb0ELb0EEENS1_21CollectiveEpilogueFwdINS6_IJSA_SA_SA_EEES9_NS_10bfloat16_tESF_Li256ELb1ELb1ELb0ELb1EEENS1_36VarlenDynamicPersistentTileSchedulerILi128ELi128ELi256ELi128ELb0ELb1ELb1ELb1ELb0ELb1EEEEEEEEEvNT_6ParamsE --------------------------
	.section	.nv.constant0._ZN7cutlass13device_kernelIN5flash11enable_sm90INS1_16FlashAttnFwdSm90INS1_25CollectiveMainloopFwdSm90ILi2EN4cute5tupleIJNS5_1CILi1EEES8_S8_EEENS6_IJNS7_ILi128EEESA_NS7_ILi192EEEEEELi128ENS_12float_e4m3_tEfNS_4arch4Sm90ELb0ELb1ELb0ELb1ELb1ELb0ELb0ELb1ELb1ELb1ELb0ELb0EEENS1_21CollectiveEpilogueFwdINS6_IJSA_SA_SA_EEES9_NS_10bfloat16_tESF_Li256ELb1ELb1ELb0ELb1EEENS1_36VarlenDynamicPersistentTileSchedulerILi128ELi128ELi256ELi128ELb0ELb1ELb1ELb1ELb0ELb1EEEEEEEEEvNT_6ParamsE,"a",@progbits
	.sectionflags	@""
	.align	4
.nv.constant0._ZN7cutlass13device_kernelIN5flash11enable_sm90INS1_16FlashAttnFwdSm90INS1_25CollectiveMainloopFwdSm90ILi2EN4cute5tupleIJNS5_1CILi1EEES8_S8_EEENS6_IJNS7_ILi128EEESA_NS7_ILi192EEEEEELi128ENS_12float_e4m3_tEfNS_4arch4Sm90ELb0ELb1ELb0ELb1ELb1ELb0ELb0ELb1ELb1ELb1ELb0ELb0EEENS1_21CollectiveEpilogueFwdINS6_IJSA_SA_SA_EEES9_NS_10bfloat16_tESF_Li256ELb1ELb1ELb0ELb1EEENS1_36VarlenDynamicPersistentTileSchedulerILi128ELi128ELi256ELi128ELb0ELb1ELb1ELb1ELb0ELb1EEEEEEEEEvNT_6ParamsE:
	.zero		3328


//--------------------- .nv.constant0._ZN7cutlass13device_kernelIN5flash11enable_sm90INS1_16FlashAttnFwdSm90INS1_25CollectiveMainloopFwdSm90ILi2EN4cute5tupleIJNS5_1CILi1EEES8_S8_EEENS6_IJNS7_ILi128EEESA_NS7_ILi192EEEEEELi128ENS_12float_e4m3_tEfNS_4arch4Sm90ELb0ELb1ELb0ELb1ELb1ELb1ELb0ELb1ELb1ELb1ELb0ELb0EEENS1_21CollectiveEpilogueFwdINS6_IJSA_SA_SA_EEES9_NS_10bfloat16_tESF_Li256ELb1ELb1ELb0ELb1EEENS1_36VarlenDynamicPersistentTileSchedulerILi128ELi128ELi256ELi128ELb0ELb1ELb1ELb1ELb0ELb1EEEEEEEEEvNT_6ParamsE --------------------------
	.section	.nv.constant0._ZN7cutlass13device_kernelIN5flash11enable_sm90INS1_16FlashAttnFwdSm90INS1_25CollectiveMainloopFwdSm90ILi2EN4cute5tupleIJNS5_1CILi1EEES8_S8_EEENS6_IJNS7_ILi128EEESA_NS7_ILi192EEEEEELi128ENS_12float_e4m3_tEfNS_4arch4Sm90ELb0ELb1ELb0ELb1ELb1ELb1ELb0ELb1ELb1ELb1ELb0ELb0EEENS1_21CollectiveEpilogueFwdINS6_IJSA_SA_SA_EEES9_NS_10bfloat16_tESF_Li256ELb1ELb1ELb0ELb1EEENS1_36VarlenDynamicPersistentTileSchedulerILi128ELi128ELi256ELi128ELb0ELb1ELb1ELb1ELb0ELb1EEEEEEEEEvNT_6ParamsE,"a",@progbits
	.sectionflags	@""
	.align	4
.nv.constant0._ZN7cutlass13device_kernelIN5flash11enable_sm90INS1_16FlashAttnFwdSm90INS1_25CollectiveMainloopFwdSm90ILi2EN4cute5tupleIJNS5_1CILi1EEES8_S8_EEENS6_IJNS7_ILi128EEESA_NS7_ILi192EEEEEELi128ENS_12float_e4m3_tEfNS_4arch4Sm90ELb0ELb1ELb0ELb1ELb1ELb1ELb0ELb1ELb1ELb1ELb0ELb0EEENS1_21CollectiveEpilogueFwdINS6_IJSA_SA_SA_EEES9_NS_10bfloat16_tESF_Li256ELb1ELb1ELb0ELb1EEENS1_36VarlenDynamicPersistentTileSchedulerILi128ELi128ELi256ELi128ELb0ELb1ELb1ELb1ELb0ELb1EEEEEEEEEvNT_6ParamsE:
	.zero		3328


//--------------------- .nv.constant0._ZN7cutlass13device_kernelIN5flash11enable_sm90INS1_16FlashAttnFwdSm90INS1_25CollectiveMainloopFwdSm90ILi2EN4cute5tupleIJNS5_1CILi1EEES8_S8_EEENS6_IJNS7_ILi128EEENS7_ILi160EEENS7_ILi192EEEEEELi128ENS_12float_e4m3_tEfNS_4arch4Sm90ELb1ELb0ELb0ELb0ELb1ELb0ELb0ELb1ELb1ELb1ELb0ELb0EEENS1_21CollectiveEpilogueFwdINS6_IJSA_SA_SB_EEES9_NS_10bfloat16_tESG_Li256ELb0ELb1ELb0ELb1EEENS1_30DynamicPersistentTileSchedulerILi256ELi128ELb0ELb1ELb1EEEEEEEEEvNT_6ParamsE --------------------------
	.section	.nv.constant0._ZN7cutlass13device_kernelIN5flash11enable_sm90INS1_16FlashAttnFwdSm90INS1_25CollectiveMainloopFwdSm90ILi2EN4cute5tupleIJNS5_1CILi1EEES8_S8_EEENS6_IJNS7_ILi128EEENS7_ILi160EEENS7_ILi192EEEEEELi128ENS_12float_e4m3_tEfNS_4arch4Sm90ELb1ELb0ELb0ELb0ELb1ELb0ELb0ELb1ELb1ELb1ELb0ELb0EEENS1_21CollectiveEpilogueFwdINS6_IJSA_SA_SB_EEES9_NS_10bfloat16_tESG_Li256ELb0ELb1ELb0ELb1EEENS1_30DynamicPersistentTileSchedulerILi256ELi128ELb0ELb1ELb1EEEEEEEEEvNT_6ParamsE,"a",@progbits
	.sectionflags	@""
	.align	4
.nv.constant0._ZN7cutlass13device_kernelIN5flash11enable_sm90INS1_16FlashAttnFwdSm90INS1_25CollectiveMainloopFwdSm90ILi2EN4cute5tupleIJNS5_1CILi1EEES8_S8_EEENS6_IJNS7_ILi128EEENS7_ILi160EEENS7_ILi192EEEEEELi128ENS_12float_e4m3_tEfNS_4arch4Sm90ELb1ELb0ELb0ELb0ELb1ELb0ELb0ELb1ELb1ELb1ELb0ELb0EEENS1_21CollectiveEpilogueFwdINS6_IJSA_SA_SB_EEES9_NS_10bfloat16_tESG_Li256ELb0ELb1ELb0ELb1EEENS1_30DynamicPersistentTileSchedulerILi256ELi128ELb0ELb1ELb1EEEEEEEEEvNT_6ParamsE:
	.zero		3328


//--------------------- .nv.constant0._ZN7cutlass13device_kernelIN5flash11enable_sm90INS1_16FlashAttnFwdSm90INS1_25CollectiveMainloopFwdSm90ILi2EN4cute5tupleIJNS5_1CILi1EEES8_S8_EEENS6_IJNS7_ILi128EEENS7_ILi160EEENS7_ILi192EEEEEELi128ENS_12float_e4m3_tEfNS_4arch4Sm90ELb1ELb0ELb0ELb1ELb1ELb0ELb0ELb1ELb1ELb1ELb0ELb0EEENS1_21CollectiveEpilogueFwdINS6_IJSA_SA_SB_EEES9_NS_10bfloat16_tESG_Li256ELb1ELb1ELb0ELb1EEENS1_36VarlenDynamicPersistentTileSchedulerILi128ELi160ELi256ELi128ELb0ELb1ELb1ELb1ELb1ELb1EEEEEEEEEvNT_6ParamsE --------------------------
	.section	.nv.constant0._ZN7cutlass13device_kernelIN5flash11enable_sm90INS1_16FlashAttnFwdSm90INS1_25CollectiveMainloopFwdSm90ILi2EN4cute5tupleIJNS5_1CILi1EEES8_S8_EEENS6_IJNS7_ILi128EEENS7_ILi160EEENS7_ILi192EEEEEELi128ENS_12float_e4m3_tEfNS_4arch4Sm90ELb1ELb0ELb0ELb1ELb1ELb0ELb0ELb1ELb1ELb1ELb0ELb0EEENS1_21CollectiveEpilogueFwdINS6_IJSA_SA_SB_EEES9_NS_10bfloat16_tESG_Li256ELb1ELb1ELb0ELb1EEENS1_36VarlenDynamicPersistentTileSchedulerILi128ELi160ELi256ELi128ELb0ELb1ELb1ELb1ELb1ELb1EEEEEEEEEvNT_6ParamsE,"a",@progbits
	.sectionflags	@""
	.align	4
.nv.constant0._ZN7cutlass13device_kernelIN5flash11enable_sm90INS1_16FlashAttnFwdSm90INS1_25CollectiveMainloopFwdSm90ILi2EN4cute5tupleIJNS5_1CILi1EEES8_S8_EEENS6_IJNS7_ILi128EEENS7_ILi160EEENS7_ILi192EEEEEELi128ENS_12float_e4m3_tEfNS_4arch4Sm90ELb1ELb0ELb0ELb1ELb1ELb0ELb0ELb1ELb1ELb1ELb0ELb0EEENS1_21CollectiveEpilogueFwdINS6_IJSA_SA_SB_EEES9_NS_10bfloat16_tESG_Li256ELb1ELb1ELb0ELb1EEENS1_36VarlenDynamicPersistentTileSchedulerILi128ELi160ELi256ELi128ELb0ELb1ELb1ELb1ELb1ELb1EEEEEEEEEvNT_6ParamsE:
	.zero		3328


//--------------------- .nv.constant0._ZN7cutlass13device_kernelIN5flash11enable_sm90INS1_16FlashAttnFwdSm90INS1_25CollectiveMainloopFwdSm90ILi2EN4cute5tupleIJNS5_1CILi1EEES8_S8_EEENS6_IJNS7_ILi128EEENS7_ILi160EEENS7_ILi192EEEEEELi128ENS_12float_e4m3_tEfNS_4arch4Sm90ELb1ELb0ELb0ELb1ELb1ELb1ELb0ELb1ELb1ELb1ELb0ELb0EEENS1_21CollectiveEpilogueFwdINS6_IJSA_SA_SB_EEES9_NS_10bfloat16_tESG_Li256ELb1ELb1ELb0ELb1EEENS1_36VarlenDynamicPersistentTileSchedulerILi128ELi160ELi256ELi128ELb0ELb1ELb1ELb1ELb1ELb1EEEEEEEEEvNT_6ParamsE --------------------------
	.section	.nv.constant0._ZN7cutlass13device_kernelIN5flash11enable_sm90INS1_16FlashAttnFwdSm90INS1_25CollectiveMainloopFwdSm90ILi2EN4cute5tupleIJNS5_1CILi1EEES8_S8_EEENS6_IJNS7_ILi128EEENS7_ILi160EEENS7_ILi192EEEEEELi128ENS_12float_e4m3_tEfNS_4arch4Sm90ELb1ELb0ELb0ELb1ELb1ELb1ELb0ELb1ELb1ELb1ELb0ELb0EEENS1_21CollectiveEpilogueFwdINS6_IJSA_SA_SB_EEES9_NS_10bfloat16_tESG_Li256ELb1ELb1ELb0ELb1EEENS1_36VarlenDynamicPersistentTileSchedulerILi128ELi160ELi256ELi128ELb0ELb1ELb1ELb1ELb1ELb1EEEEEEEEEvNT_6ParamsE,"a",@progbits
	.sectionflags	@""
	.align	4
.nv.constant0._ZN7cutlass13device_kernelIN5flash11enable_sm90INS1_16FlashAttnFwdSm90INS1_25CollectiveMainloopFwdSm90ILi2EN4cute5tupleIJNS5_1CILi1EEES8_S8_EEENS6_IJNS7_ILi128EEENS7_ILi160EEENS7_ILi192EEEEEELi128ENS_12float_e4m3_tEfNS_4arch4Sm90ELb1ELb0ELb0ELb1ELb1ELb1ELb0ELb1ELb1ELb1ELb0ELb0EEENS1_21CollectiveEpilogueFwdINS6_IJSA_SA_SB_EEES9_NS_10bfloat16_tESG_Li256ELb1ELb1ELb0ELb1EEENS1_36VarlenDynamicPersistentTileSchedulerILi128ELi160ELi256ELi128ELb0ELb1ELb1ELb1ELb1ELb1EEEEEEEEEvNT_6ParamsE:
	.zero		3328


//--------------------- SYMBOLS --------------------------

	.type		.nv.reservedSmem.offset0,@object
	.size		.nv.reservedSmem.offset0,0x4
	.type		__assertfail,@function
